	.target	sm_80

	.elftype	@"ET_EXEC"


//--------------------- .note.nv.tkinfo           --------------------------
	.section	.note.nv.tkinfo,"",@"SHT_NOTE"
	.sectionflags	@"SHF_NOTE_NV_TKINFO"
	.tkinfo
        /*0018*/ 	.word	0x00000002
        /*0030*/ 	.string	""
        /*0030*/ 	.string	"ptxas"
        /*0030*/ 	.string	"Cuda compilation tools, release 13.0, V13.0.88"
        /*0030*/ 	.string	"Build cuda_13.0.r13.0/compiler.36424714_0"
        /*0030*/ 	.string	"-arch sm_80 -m 64 "



//--------------------- .note.nv.cuinfo           --------------------------
	.section	.note.nv.cuinfo,"",@"SHT_NOTE"
	.sectionflags	@"SHF_NOTE_NV_CUINFO"
        /*0018*/ 	.short	0x0002
        /*001a*/ 	.short	0x0050
        /*001c*/ 	.short	0x0082
	.zero		2


//--------------------- .nv.info                  --------------------------
	.section	.nv.info,"",@"SHT_CUDA_INFO"
	.align	4


	//----- nvinfo : EIATTR_REGCOUNT
	.align		4
        /*0000*/ 	.byte	0x04, 0x2f
        /*0002*/ 	.short	(.L_12 - .L_11)
	.align		4
.L_11:
        /*0004*/ 	.word	index@(_ZN7cutlass13device_kernelIN5flash19enable_sm80_to_sm89INS1_16FlashAttnFwdSm80INS1_25CollectiveMainloopFwdSm80ILi8ELi2ELb0EN4cute5tupleIJNS5_1CILi128EEENS7_ILi64EEENS7_ILi192EEEEEELi192ENS_10bfloat16_tEfNS_4arch4Sm80ELb1ELb0ELb0ELb1ELb0ELb1ELb1ELb0EEENS1_21CollectiveEpilogueFwdINS6_IJS8_SA_S9_EEENS6_IJNS7_ILi1EEESI_SI_EEESC_SE_Li256ELb1ELb1ELb0ELb0EEENS1_19SingleTileSchedulerILb1ELb0ELb1ELi128EEEEEEEEEvNT_6ParamsE)
        /*0008*/ 	.word	0x000000ff


	//----- nvinfo : EIATTR_FRAME_SIZE
	.align		4
.L_12:
        /*000c*/ 	.byte	0x04, 0x11
        /*000e*/ 	.short	(.L_14 - .L_13)
	.align		4
.L_13:
        /*0010*/ 	.word	index@(_ZN7cutlass13device_kernelIN5flash19enable_sm80_to_sm89INS1_16FlashAttnFwdSm80INS1_25CollectiveMainloopFwdSm80ILi8ELi2ELb0EN4cute5tupleIJNS5_1CILi128EEENS7_ILi64EEENS7_ILi192EEEEEELi192ENS_10bfloat16_tEfNS_4arch4Sm80ELb1ELb0ELb0ELb1ELb0ELb1ELb1ELb0EEENS1_21CollectiveEpilogueFwdINS6_IJS8_SA_S9_EEENS6_IJNS7_ILi1EEESI_SI_EEESC_SE_Li256ELb1ELb1ELb0ELb0EEENS1_19SingleTileSchedulerILb1ELb0ELb1ELi128EEEEEEEEEvNT_6ParamsE)
        /*0014*/ 	.word	0x00000000


	//----- nvinfo : EIATTR_REGCOUNT
	.align		4
.L_14:
        /*0018*/ 	.byte	0x04, 0x2f
        /*001a*/ 	.short	(.L_16 - .L_15)
	.align		4
.L_15:
        /*001c*/ 	.word	index@(_ZN7cutlass13device_kernelIN5flash19enable_sm80_to_sm89INS1_16FlashAttnFwdSm80INS1_25CollectiveMainloopFwdSm80ILi8ELi2ELb1EN4cute5tupleIJNS5_1CILi128EEENS7_ILi96EEENS7_ILi192EEEEEELi192ENS_10bfloat16_tEfNS_4arch4Sm80ELb1ELb0ELb0ELb1ELb0ELb0ELb1ELb0EEENS1_21CollectiveEpilogueFwdINS6_IJS8_SA_S9_EEENS6_IJNS7_ILi1EEESI_SI_EEESC_SE_Li256ELb1ELb1ELb0ELb0EEENS1_19SingleTileSchedulerILb1ELb0ELb1ELi128EEEEEEEEEvNT_6ParamsE)
        /*0020*/ 	.word	0x000000ff


	//----- nvinfo : EIATTR_FRAME_SIZE
	.align		4
.L_16:
        /*0024*/ 	.byte	0x04, 0x11
        /*0026*/ 	.short	(.L_18 - .L_17)
	.align		4
.L_17:
        /*0028*/ 	.word	index@(_ZN7cutlass13device_kernelIN5flash19enable_sm80_to_sm89INS1_16FlashAttnFwdSm80INS1_25CollectiveMainloopFwdSm80ILi8ELi2ELb1EN4cute5tupleIJNS5_1CILi128EEENS7_ILi96EEENS7_ILi192EEEEEELi192ENS_10bfloat16_tEfNS_4arch4Sm80ELb1ELb0ELb0ELb1ELb0ELb0ELb1ELb0EEENS1_21CollectiveEpilogueFwdINS6_IJS8_SA_S9_EEENS6_IJNS7_ILi1EEESI_SI_EEESC_SE_Li256ELb1ELb1ELb0ELb0EEENS1_19SingleTileSchedulerILb1ELb0ELb1ELi128EEEEEEEEEvNT_6ParamsE)
        /*002c*/ 	.word	0x00000048


	//----- nvinfo : EIATTR_REGCOUNT
	.align		4
.L_18:
        /*0030*/ 	.byte	0x04, 0x2f
        /*0032*/ 	.short	(.L_20 - .L_19)
	.align		4
.L_19:
        /*0034*/ 	.word	index@(_ZN7cutlass13device_kernelIN5flash19enable_sm80_to_sm89INS1_16FlashAttnFwdSm80INS1_25CollectiveMainloopFwdSm80ILi8ELi2ELb1EN4cute5tupleIJNS5_1CILi128EEENS7_ILi96EEENS7_ILi192EEEEEELi192ENS_10bfloat16_tEfNS_4arch4Sm80ELb1ELb0ELb0ELb0ELb0ELb0ELb1ELb0EEENS1_21CollectiveEpilogueFwdINS6_IJS8_SA_S9_EEENS6_IJNS7_ILi1EEESI_SI_EEESC_SE_Li256ELb0ELb1ELb0ELb0EEENS1_30DynamicPersistentTileSchedulerILi256ELi256ELb0ELb1ELb0EEEEEEEEEvNT_6ParamsE)
        /*0038*/ 	.word	0x000000ff


	//----- nvinfo : EIATTR_FRAME_SIZE
	.align		4
.L_20:
        /*003c*/ 	.byte	0x04, 0x11
        /*003e*/ 	.short	(.L_22 - .L_21)
	.align		4
.L_21:
        /*0040*/ 	.word	index@($__internal_3_$__cuda_sm70_shflsync_idx_p)
        /*0044*/ 	.word	0x00000000


	//----- nvinfo : EIATTR_FRAME_SIZE
	.align		4
.L_22:
        /*0048*/ 	.byte	0x04, 0x11
        /*004a*/ 	.short	(.L_24 - .L_23)
	.align		4
.L_23:
        /*004c*/ 	.word	index@($__internal_2_$__cuda_sm70_shflsync_bfly_p)
        /*0050*/ 	.word	0x00000000


	//----- nvinfo : EIATTR_FRAME_SIZE
	.align		4
.L_24:
        /*0054*/ 	.byte	0x04, 0x11
        /*0056*/ 	.short	(.L_26 - .L_25)
	.align		4
.L_25:
        /*0058*/ 	.word	index@(_ZN7cutlass13device_kernelIN5flash19enable_sm80_to_sm89INS1_16FlashAttnFwdSm80INS1_25CollectiveMainloopFwdSm80ILi8ELi2ELb1EN4cute5tupleIJNS5_1CILi128EEENS7_ILi96EEENS7_ILi192EEEEEELi192ENS_10bfloat16_tEfNS_4arch4Sm80ELb1ELb0ELb0ELb0ELb0ELb0ELb1ELb0EEENS1_21CollectiveEpilogueFwdINS6_IJS8_SA_S9_EEENS6_IJNS7_ILi1EEESI_SI_EEESC_SE_Li256ELb0ELb1ELb0ELb0EEENS1_30DynamicPersistentTileSchedulerILi256ELi256ELb0ELb1ELb0EEEEEEEEEvNT_6ParamsE)
        /*005c*/ 	.word	0x000000a8


	//----- nvinfo : EIATTR_REGCOUNT
	.align		4
.L_26:
        /*0060*/ 	.byte	0x04, 0x2f
        /*0062*/ 	.short	(.L_28 - .L_27)
	.align		4
.L_27:
        /*0064*/ 	.word	index@(_ZN7cutlass13device_kernelIN5flash19enable_sm80_to_sm89INS1_16FlashAttnFwdSm80INS1_25CollectiveMainloopFwdSm80ILi8ELi2ELb0EN4cute5tupleIJNS5_1CILi128EEENS7_ILi64EEENS7_ILi192EEEEEELi192ENS_10bfloat16_tEfNS_4arch4Sm80ELb0ELb1ELb0ELb1ELb0ELb1ELb1ELb0EEENS1_21CollectiveEpilogueFwdINS6_IJS8_SA_S9_EEENS6_IJNS7_ILi1EEESI_SI_EEESC_SE_Li256ELb1ELb1ELb0ELb0EEENS1_19SingleTileSchedulerILb1ELb0ELb1ELi128EEEEEEEEEvNT_6ParamsE)
        /*0068*/ 	.word	0x000000ec


	//----- nvinfo : EIATTR_FRAME_SIZE
	.align		4
.L_28:
        /*006c*/ 	.byte	0x04, 0x11
        /*006e*/ 	.short	(.L_30 - .L_29)
	.align		4
.L_29:
        /*0070*/ 	.word	index@(_ZN7cutlass13device_kernelIN5flash19enable_sm80_to_sm89INS1_16FlashAttnFwdSm80INS1_25CollectiveMainloopFwdSm80ILi8ELi2ELb0EN4cute5tupleIJNS5_1CILi128EEENS7_ILi64EEENS7_ILi192EEEEEELi192ENS_10bfloat16_tEfNS_4arch4Sm80ELb0ELb1ELb0ELb1ELb0ELb1ELb1ELb0EEENS1_21CollectiveEpilogueFwdINS6_IJS8_SA_S9_EEENS6_IJNS7_ILi1EEESI_SI_EEESC_SE_Li256ELb1ELb1ELb0ELb0EEENS1_19SingleTileSchedulerILb1ELb0ELb1ELi128EEEEEEEEEvNT_6ParamsE)
        /*0074*/ 	.word	0x00000000


	//----- nvinfo : EIATTR_REGCOUNT
	.align		4
.L_30:
        /*0078*/ 	.byte	0x04, 0x2f
        /*007a*/ 	.short	(.L_32 - .L_31)
	.align		4
.L_31:
        /*007c*/ 	.word	index@(_ZN7cutlass13device_kernelIN5flash19enable_sm80_to_sm89INS1_16FlashAttnFwdSm80INS1_25CollectiveMainloopFwdSm80ILi8ELi2ELb0EN4cute5tupleIJNS5_1CILi128EEENS7_ILi64EEENS7_ILi192EEEEEELi192ENS_10bfloat16_tEfNS_4arch4Sm80ELb0ELb1ELb0ELb1ELb0ELb0ELb1ELb0EEENS1_21CollectiveEpilogueFwdINS6_IJS8_SA_S9_EEENS6_IJNS7_ILi1EEESI_SI_EEESC_SE_Li256ELb1ELb1ELb0ELb0EEENS1_19SingleTileSchedulerILb1ELb0ELb1ELi128EEEEEEEEEvNT_6ParamsE)
        /*0080*/ 	.word	0x000000f0


	//----- nvinfo : EIATTR_FRAME_SIZE
	.align		4
.L_32:
        /*0084*/ 	.byte	0x04, 0x11
        /*0086*/ 	.short	(.L_34 - .L_33)
	.align		4
.L_33:
        /*0088*/ 	.word	index@(_ZN7cutlass13device_kernelIN5flash19enable_sm80_to_sm89INS1_16FlashAttnFwdSm80INS1_25CollectiveMainloopFwdSm80ILi8ELi2ELb0EN4cute5tupleIJNS5_1CILi128EEENS7_ILi64EEENS7_ILi192EEEEEELi192ENS_10bfloat16_tEfNS_4arch4Sm80ELb0ELb1ELb0ELb1ELb0ELb0ELb1ELb0EEENS1_21CollectiveEpilogueFwdINS6_IJS8_SA_S9_EEENS6_IJNS7_ILi1EEESI_SI_EEESC_SE_Li256ELb1ELb1ELb0ELb0EEENS1_19SingleTileSchedulerILb1ELb0ELb1ELi128EEEEEEEEEvNT_6ParamsE)
        /*008c*/ 	.word	0x00000000


	//----- nvinfo : EIATTR_REGCOUNT
	.align		4
.L_34:
        /*0090*/ 	.byte	0x04, 0x2f
        /*0092*/ 	.short	(.L_36 - .L_35)
	.align		4
.L_35:
        /*0094*/ 	.word	index@(_ZN7cutlass13device_kernelIN5flash19enable_sm80_to_sm89INS1_16FlashAttnFwdSm80INS1_25CollectiveMainloopFwdSm80ILi8ELi2ELb0EN4cute5tupleIJNS5_1CILi128EEENS7_ILi64EEENS7_ILi192EEEEEELi192ENS_10bfloat16_tEfNS_4arch4Sm80ELb0ELb1ELb0ELb0ELb0ELb0ELb1ELb0EEENS1_21CollectiveEpilogueFwdINS6_IJS8_SA_S9_EEENS6_IJNS7_ILi1EEESI_SI_EEESC_SE_Li256ELb0ELb1ELb0ELb0EEENS1_19SingleTileSchedulerILb0ELb0ELb1ELi128EEEEEEEEEvNT_6ParamsE)
        /*0098*/ 	.word	0x000000e9


	//----- nvinfo : EIATTR_FRAME_SIZE
	.align		4
.L_36:
        /*009c*/ 	.byte	0x04, 0x11
        /*009e*/ 	.short	(.L_38 - .L_37)
	.align		4
.L_37:
        /*00a0*/ 	.word	index@(_ZN7cutlass13device_kernelIN5flash19enable_sm80_to_sm89INS1_16FlashAttnFwdSm80INS1_25CollectiveMainloopFwdSm80ILi8ELi2ELb0EN4cute5tupleIJNS5_1CILi128EEENS7_ILi64EEENS7_ILi192EEEEEELi192ENS_10bfloat16_tEfNS_4arch4Sm80ELb0ELb1ELb0ELb0ELb0ELb0ELb1ELb0EEENS1_21CollectiveEpilogueFwdINS6_IJS8_SA_S9_EEENS6_IJNS7_ILi1EEESI_SI_EEESC_SE_Li256ELb0ELb1ELb0ELb0EEENS1_19SingleTileSchedulerILb0ELb0ELb1ELi128EEEEEEEEEvNT_6ParamsE)
        /*00a4*/ 	.word	0x00000000


	//----- nvinfo : EIATTR_REGCOUNT
	.align		4
.L_38:
        /*00a8*/ 	.byte	0x04, 0x2f
        /*00aa*/ 	.short	(.L_40 - .L_39)
	.align		4
.L_39:
        /*00ac*/ 	.word	index@(_ZN7cutlass13device_kernelIN5flash19enable_sm80_to_sm89INS1_16FlashAttnFwdSm80INS1_25CollectiveMainloopFwdSm80ILi8ELi2ELb0EN4cute5tupleIJNS5_1CILi128EEENS7_ILi64EEENS7_ILi192EEEEEELi192ENS_10bfloat16_tEfNS_4arch4Sm80ELb0ELb0ELb0ELb1ELb0ELb1ELb1ELb0EEENS1_21CollectiveEpilogueFwdINS6_IJS8_SA_S9_EEENS6_IJNS7_ILi1EEESI_SI_EEESC_SE_Li256ELb1ELb1ELb0ELb0EEENS1_19SingleTileSchedulerILb1ELb0ELb1ELi128EEEEEEEEEvNT_6ParamsE)
        /*00b0*/ 	.word	0x000000ea


	//----- nvinfo : EIATTR_FRAME_SIZE
	.align		4
.L_40:
        /*00b4*/ 	.byte	0x04, 0x11
        /*00b6*/ 	.short	(.L_42 - .L_41)
	.align		4
.L_41:
        /*00b8*/ 	.word	index@(_ZN7cutlass13device_kernelIN5flash19enable_sm80_to_sm89INS1_16FlashAttnFwdSm80INS1_25CollectiveMainloopFwdSm80ILi8ELi2ELb0EN4cute5tupleIJNS5_1CILi128EEENS7_ILi64EEENS7_ILi192EEEEEELi192ENS_10bfloat16_tEfNS_4arch4Sm80ELb0ELb0ELb0ELb1ELb0ELb1ELb1ELb0EEENS1_21CollectiveEpilogueFwdINS6_IJS8_SA_S9_EEENS6_IJNS7_ILi1EEESI_SI_EEESC_SE_Li256ELb1ELb1ELb0ELb0EEENS1_19SingleTileSchedulerILb1ELb0ELb1ELi128EEEEEEEEEvNT_6ParamsE)
        /*00bc*/ 	.word	0x00000000


	//----- nvinfo : EIATTR_REGCOUNT
	.align		4
.L_42:
        /*00c0*/ 	.byte	0x04, 0x2f
        /*00c2*/ 	.short	(.L_44 - .L_43)
	.align		4
.L_43:
        /*00c4*/ 	.word	index@(_ZN7cutlass13device_kernelIN5flash19enable_sm80_to_sm89INS1_16FlashAttnFwdSm80INS1_25CollectiveMainloopFwdSm80ILi8ELi2ELb1EN4cute5tupleIJNS5_1CILi128EEENS7_ILi96EEENS7_ILi192EEEEEELi192ENS_10bfloat16_tEfNS_4arch4Sm80ELb0ELb0ELb0ELb1ELb0ELb0ELb1ELb0EEENS1_21CollectiveEpilogueFwdINS6_IJS8_SA_S9_EEENS6_IJNS7_ILi1EEESI_SI_EEESC_SE_Li256ELb1ELb1ELb0ELb0EEENS1_19SingleTileSchedulerILb1ELb0ELb1ELi128EEEEEEEEEvNT_6ParamsE)
        /*00c8*/ 	.word	0x000000ff


	//----- nvinfo : EIATTR_FRAME_SIZE
	.align		4
.L_44:
        /*00cc*/ 	.byte	0x04, 0x11
        /*00ce*/ 	.short	(.L_46 - .L_45)
	.align		4
.L_45:
        /*00d0*/ 	.word	index@(_ZN7cutlass13device_kernelIN5flash19enable_sm80_to_sm89INS1_16FlashAttnFwdSm80INS1_25CollectiveMainloopFwdSm80ILi8ELi2ELb1EN4cute5tupleIJNS5_1CILi128EEENS7_ILi96EEENS7_ILi192EEEEEELi192ENS_10bfloat16_tEfNS_4arch4Sm80ELb0ELb0ELb0ELb1ELb0ELb0ELb1ELb0EEENS1_21CollectiveEpilogueFwdINS6_IJS8_SA_S9_EEENS6_IJNS7_ILi1EEESI_SI_EEESC_SE_Li256ELb1ELb1ELb0ELb0EEENS1_19SingleTileSchedulerILb1ELb0ELb1ELi128EEEEEEEEEvNT_6ParamsE)
        /*00d4*/ 	.word	0x00000030


	//----- nvinfo : EIATTR_REGCOUNT
	.align		4
.L_46:
        /*00d8*/ 	.byte	0x04, 0x2f
        /*00da*/ 	.short	(.L_48 - .L_47)
	.align		4
.L_47:
        /*00dc*/ 	.word	index@(_ZN7cutlass13device_kernelIN5flash19enable_sm80_to_sm89INS1_16FlashAttnFwdSm80INS1_25CollectiveMainloopFwdSm80ILi8ELi2ELb1EN4cute5tupleIJNS5_1CILi128EEENS7_ILi96EEENS7_ILi192EEEEEELi192ENS_10bfloat16_tEfNS_4arch4Sm80ELb0ELb0ELb0ELb0ELb0ELb0ELb1ELb0EEENS1_21CollectiveEpilogueFwdINS6_IJS8_SA_S9_EEENS6_IJNS7_ILi1EEESI_SI_EEESC_SE_Li256ELb0ELb1ELb0ELb0EEENS1_19SingleTileSchedulerILb0ELb0ELb1ELi128EEEEEEEEEvNT_6ParamsE)
        /*00e0*/ 	.word	0x000000ff


	//----- nvinfo : EIATTR_FRAME_SIZE
	.align		4
.L_48:
        /*00e4*/ 	.byte	0x04, 0x11
        /*00e6*/ 	.short	(.L_50 - .L_49)
	.align		4
.L_49:
        /*00e8*/ 	.word	index@(_ZN7cutlass13device_kernelIN5flash19enable_sm80_to_sm89INS1_16FlashAttnFwdSm80INS1_25CollectiveMainloopFwdSm80ILi8ELi2ELb1EN4cute5tupleIJNS5_1CILi128EEENS7_ILi96EEENS7_ILi192EEEEEELi192ENS_10bfloat16_tEfNS_4arch4Sm80ELb0ELb0ELb0ELb0ELb0ELb0ELb1ELb0EEENS1_21CollectiveEpilogueFwdINS6_IJS8_SA_S9_EEENS6_IJNS7_ILi1EEESI_SI_EEESC_SE_Li256ELb0ELb1ELb0ELb0EEENS1_19SingleTileSchedulerILb0ELb0ELb1ELi128EEEEEEEEEvNT_6ParamsE)
        /*00ec*/ 	.word	0x00000028


	//----- nvinfo : EIATTR_REGCOUNT
	.align		4
.L_50:
        /*00f0*/ 	.byte	0x04, 0x2f
        /*00f2*/ 	.short	(.L_52 - .L_51)
	.align		4
.L_51:
        /*00f4*/ 	.word	index@(_ZN7cutlass13device_kernelIN5flash19enable_sm80_to_sm89INS1_16FlashAttnFwdSm80INS1_25CollectiveMainloopFwdSm80ILi8ELi1ELb0EN4cute5tupleIJNS5_1CILi128EEENS7_ILi64EEENS7_ILi192EEEEEELi192ENS_10bfloat16_tEfNS_4arch4Sm80ELb1ELb0ELb0ELb1ELb0ELb1ELb1ELb0EEENS1_21CollectiveEpilogueFwdINS6_IJS8_SA_S9_EEENS6_IJNS7_ILi1EEESI_SI_EEESC_SE_Li256ELb1ELb1ELb0ELb0EEENS1_19SingleTileSchedulerILb1ELb0ELb1ELi128EEEEEEEEEvNT_6ParamsE)
        /*00f8*/ 	.word	0x000000fe


	//----- nvinfo : EIATTR_FRAME_SIZE
	.align		4
.L_52:
        /*00fc*/ 	.byte	0x04, 0x11
        /*00fe*/ 	.short	(.L_54 - .L_53)
	.align		4
.L_53:
        /*0100*/ 	.word	index@(_ZN7cutlass13device_kernelIN5flash19enable_sm80_to_sm89INS1_16FlashAttnFwdSm80INS1_25CollectiveMainloopFwdSm80ILi8ELi1ELb0EN4cute5tupleIJNS5_1CILi128EEENS7_ILi64EEENS7_ILi192EEEEEELi192ENS_10bfloat16_tEfNS_4arch4Sm80ELb1ELb0ELb0ELb1ELb0ELb1ELb1ELb0EEENS1_21CollectiveEpilogueFwdINS6_IJS8_SA_S9_EEENS6_IJNS7_ILi1EEESI_SI_EEESC_SE_Li256ELb1ELb1ELb0ELb0EEENS1_19SingleTileSchedulerILb1ELb0ELb1ELi128EEEEEEEEEvNT_6ParamsE)
        /*0104*/ 	.word	0x00000000


	//----- nvinfo : EIATTR_REGCOUNT
	.align		4
.L_54:
        /*0108*/ 	.byte	0x04, 0x2f
        /*010a*/ 	.short	(.L_56 - .L_55)
	.align		4
.L_55:
        /*010c*/ 	.word	index@(_ZN7cutlass13device_kernelIN5flash19enable_sm80_to_sm89INS1_16FlashAttnFwdSm80INS1_25CollectiveMainloopFwdSm80ILi8ELi1ELb1EN4cute5tupleIJNS5_1CILi128EEENS7_ILi96EEENS7_ILi192EEEEEELi192ENS_10bfloat16_tEfNS_4arch4Sm80ELb1ELb0ELb0ELb1ELb0ELb0ELb1ELb0EEENS1_21CollectiveEpilogueFwdINS6_IJS8_SA_S9_EEENS6_IJNS7_ILi1EEESI_SI_EEESC_SE_Li256ELb1ELb1ELb0ELb0EEENS1_19SingleTileSchedulerILb1ELb0ELb1ELi128EEEEEEEEEvNT_6ParamsE)
        /*0110*/ 	.word	0x000000ff


	//----- nvinfo : EIATTR_FRAME_SIZE
	.align		4
.L_56:
        /*0114*/ 	.byte	0x04, 0x11
        /*0116*/ 	.short	(.L_58 - .L_57)
	.align		4
.L_57:
        /*0118*/ 	.word	index@(_ZN7cutlass13device_kernelIN5flash19enable_sm80_to_sm89INS1_16FlashAttnFwdSm80INS1_25CollectiveMainloopFwdSm80ILi8ELi1ELb1EN4cute5tupleIJNS5_1CILi128EEENS7_ILi96EEENS7_ILi192EEEEEELi192ENS_10bfloat16_tEfNS_4arch4Sm80ELb1ELb0ELb0ELb1ELb0ELb0ELb1ELb0EEENS1_21CollectiveEpilogueFwdINS6_IJS8_SA_S9_EEENS6_IJNS7_ILi1EEESI_SI_EEESC_SE_Li256ELb1ELb1ELb0ELb0EEENS1_19SingleTileSchedulerILb1ELb0ELb1ELi128EEEEEEEEEvNT_6ParamsE)
        /*011c*/ 	.word	0x00000068


	//----- nvinfo : EIATTR_REGCOUNT
	.align		4
.L_58:
        /*0120*/ 	.byte	0x04, 0x2f
        /*0122*/ 	.short	(.L_60 - .L_59)
	.align		4
.L_59:
        /*0124*/ 	.word	index@(_ZN7cutlass13device_kernelIN5flash19enable_sm80_to_sm89INS1_16FlashAttnFwdSm80INS1_25CollectiveMainloopFwdSm80ILi8ELi1ELb1EN4cute5tupleIJNS5_1CILi128EEENS7_ILi96EEENS7_ILi192EEEEEELi192ENS_10bfloat16_tEfNS_4arch4Sm80ELb1ELb0ELb0ELb0ELb0ELb0ELb1ELb0EEENS1_21CollectiveEpilogueFwdINS6_IJS8_SA_S9_EEENS6_IJNS7_ILi1EEESI_SI_EEESC_SE_Li256ELb0ELb1ELb0ELb0EEENS1_30DynamicPersistentTileSchedulerILi256ELi256ELb0ELb1ELb0EEEEEEEEEvNT_6ParamsE)
        /*0128*/ 	.word	0x000000ff


	//----- nvinfo : EIATTR_FRAME_SIZE
	.align		4
.L_60:
        /*012c*/ 	.byte	0x04, 0x11
        /*012e*/ 	.short	(.L_62 - .L_61)
	.align		4
.L_61:
        /*0130*/ 	.word	index@($__internal_1_$__cuda_sm70_shflsync_idx_p)
        /*0134*/ 	.word	0x00000000


	//----- nvinfo : EIATTR_FRAME_SIZE
	.align		4
.L_62:
        /*0138*/ 	.byte	0x04, 0x11
        /*013a*/ 	.short	(.L_64 - .L_63)
	.align		4
.L_63:
        /*013c*/ 	.word	index@($__internal_0_$__cuda_sm70_shflsync_bfly_p)
        /*0140*/ 	.word	0x00000000


	//----- nvinfo : EIATTR_FRAME_SIZE
	.align		4
.L_64:
        /*0144*/ 	.byte	0x04, 0x11
        /*0146*/ 	.short	(.L_66 - .L_65)
	.align		4
.L_65:
        /*0148*/ 	.word	index@(_ZN7cutlass13device_kernelIN5flash19enable_sm80_to_sm89INS1_16FlashAttnFwdSm80INS1_25CollectiveMainloopFwdSm80ILi8ELi1ELb1EN4cute5tupleIJNS5_1CILi128EEENS7_ILi96EEENS7_ILi192EEEEEELi192ENS_10bfloat16_tEfNS_4arch4Sm80ELb1ELb0ELb0ELb0ELb0ELb0ELb1ELb0EEENS1_21CollectiveEpilogueFwdINS6_IJS8_SA_S9_EEENS6_IJNS7_ILi1EEESI_SI_EEESC_SE_Li256ELb0ELb1ELb0ELb0EEENS1_30DynamicPersistentTileSchedulerILi256ELi256ELb0ELb1ELb0EEEEEEEEEvNT_6ParamsE)
        /*014c*/ 	.word	0x000000a0


	//----- nvinfo : EIATTR_REGCOUNT
	.align		4
.L_66:
        /*0150*/ 	.byte	0x04, 0x2f
        /*0152*/ 	.short	(.L_68 - .L_67)
	.align		4
.L_67:
        /*0154*/ 	.word	index@(_ZN7cutlass13device_kernelIN5flash19enable_sm80_to_sm89INS1_16FlashAttnFwdSm80INS1_25CollectiveMainloopFwdSm80ILi8ELi1ELb0EN4cute5tupleIJNS5_1CILi128EEENS7_ILi64EEENS7_ILi192EEEEEELi192ENS_10bfloat16_tEfNS_4arch4Sm80ELb0ELb1ELb0ELb1ELb0ELb1ELb1ELb0EEENS1_21CollectiveEpilogueFwdINS6_IJS8_SA_S9_EEENS6_IJNS7_ILi1EEESI_SI_EEESC_SE_Li256ELb1ELb1ELb0ELb0EEENS1_19SingleTileSchedulerILb1ELb0ELb1ELi128EEEEEEEEEvNT_6ParamsE)
        /*0158*/ 	.word	0x000000f1


	//----- nvinfo : EIATTR_FRAME_SIZE
	.align		4
.L_68:
        /*015c*/ 	.byte	0x04, 0x11
        /*015e*/ 	.short	(.L_70 - .L_69)
	.align		4
.L_69:
        /*0160*/ 	.word	index@(_ZN7cutlass13device_kernelIN5flash19enable_sm80_to_sm89INS1_16FlashAttnFwdSm80INS1_25CollectiveMainloopFwdSm80ILi8ELi1ELb0EN4cute5tupleIJNS5_1CILi128EEENS7_ILi64EEENS7_ILi192EEEEEELi192ENS_10bfloat16_tEfNS_4arch4Sm80ELb0ELb1ELb0ELb1ELb0ELb1ELb1ELb0EEENS1_21CollectiveEpilogueFwdINS6_IJS8_SA_S9_EEENS6_IJNS7_ILi1EEESI_SI_EEESC_SE_Li256ELb1ELb1ELb0ELb0EEENS1_19SingleTileSchedulerILb1ELb0ELb1ELi128EEEEEEEEEvNT_6ParamsE)
        /*0164*/ 	.word	0x00000000


	//----- nvinfo : EIATTR_REGCOUNT
	.align		4
.L_70:
        /*0168*/ 	.byte	0x04, 0x2f
        /*016a*/ 	.short	(.L_72 - .L_71)
	.align		4
.L_71:
        /*016c*/ 	.word	index@(_ZN7cutlass13device_kernelIN5flash19enable_sm80_to_sm89INS1_16FlashAttnFwdSm80INS1_25CollectiveMainloopFwdSm80ILi8ELi1ELb0EN4cute5tupleIJNS5_1CILi128EEENS7_ILi64EEENS7_ILi192EEEEEELi192ENS_10bfloat16_tEfNS_4arch4Sm80ELb0ELb1ELb0ELb1ELb0ELb0ELb1ELb0EEENS1_21CollectiveEpilogueFwdINS6_IJS8_SA_S9_EEENS6_IJNS7_ILi1EEESI_SI_EEESC_SE_Li256ELb1ELb1ELb0ELb0EEENS1_19SingleTileSchedulerILb1ELb0ELb1ELi128EEEEEEEEEvNT_6ParamsE)
        /*0170*/ 	.word	0x000000f0


	//----- nvinfo : EIATTR_FRAME_SIZE
	.align		4
.L_72:
        /*0174*/ 	.byte	0x04, 0x11
        /*0176*/ 	.short	(.L_74 - .L_73)
	.align		4
.L_73:
        /*0178*/ 	.word	index@(_ZN7cutlass13device_kernelIN5flash19enable_sm80_to_sm89INS1_16FlashAttnFwdSm80INS1_25CollectiveMainloopFwdSm80ILi8ELi1ELb0EN4cute5tupleIJNS5_1CILi128EEENS7_ILi64EEENS7_ILi192EEEEEELi192ENS_10bfloat16_tEfNS_4arch4Sm80ELb0ELb1ELb0ELb1ELb0ELb0ELb1ELb0EEENS1_21CollectiveEpilogueFwdINS6_IJS8_SA_S9_EEENS6_IJNS7_ILi1EEESI_SI_EEESC_SE_Li256ELb1ELb1ELb0ELb0EEENS1_19SingleTileSchedulerILb1ELb0ELb1ELi128EEEEEEEEEvNT_6ParamsE)
        /*017c*/ 	.word	0x00000000


	//----- nvinfo : EIATTR_REGCOUNT
	.align		4
.L_74:
        /*0180*/ 	.byte	0x04, 0x2f
        /*0182*/ 	.short	(.L_76 - .L_75)
	.align		4
.L_75:
        /*0184*/ 	.word	index@(_ZN7cutlass13device_kernelIN5flash19enable_sm80_to_sm89INS1_16FlashAttnFwdSm80INS1_25CollectiveMainloopFwdSm80ILi8ELi1ELb0EN4cute5tupleIJNS5_1CILi128EEENS7_ILi64EEENS7_ILi192EEEEEELi192ENS_10bfloat16_tEfNS_4arch4Sm80ELb0ELb1ELb0ELb0ELb0ELb0ELb1ELb0EEENS1_21CollectiveEpilogueFwdINS6_IJS8_SA_S9_EEENS6_IJNS7_ILi1EEESI_SI_EEESC_SE_Li256ELb0ELb1ELb0ELb0EEENS1_19SingleTileSchedulerILb0ELb0ELb1ELi128EEEEEEEEEvNT_6ParamsE)
        /*0188*/ 	.word	0x000000f0


	//----- nvinfo : EIATTR_FRAME_SIZE
	.align		4
.L_76:
        /*018c*/ 	.byte	0x04, 0x11
        /*018e*/ 	.short	(.L_78 - .L_77)
	.align		4
.L_77:
        /*0190*/ 	.word	index@(_ZN7cutlass13device_kernelIN5flash19enable_sm80_to_sm89INS1_16FlashAttnFwdSm80INS1_25CollectiveMainloopFwdSm80ILi8ELi1ELb0EN4cute5tupleIJNS5_1CILi128EEENS7_ILi64EEENS7_ILi192EEEEEELi192ENS_10bfloat16_tEfNS_4arch4Sm80ELb0ELb1ELb0ELb0ELb0ELb0ELb1ELb0EEENS1_21CollectiveEpilogueFwdINS6_IJS8_SA_S9_EEENS6_IJNS7_ILi1EEESI_SI_EEESC_SE_Li256ELb0ELb1ELb0ELb0EEENS1_19SingleTileSchedulerILb0ELb0ELb1ELi128EEEEEEEEEvNT_6ParamsE)
        /*0194*/ 	.word	0x00000000


	//----- nvinfo : EIATTR_REGCOUNT
	.align		4
.L_78:
        /*0198*/ 	.byte	0x04, 0x2f
        /*019a*/ 	.short	(.L_80 - .L_79)
	.align		4
.L_79:
        /*019c*/ 	.word	index@(_ZN7cutlass13device_kernelIN5flash19enable_sm80_to_sm89INS1_16FlashAttnFwdSm80INS1_25CollectiveMainloopFwdSm80ILi8ELi1ELb0EN4cute5tupleIJNS5_1CILi128EEENS7_ILi64EEENS7_ILi192EEEEEELi192ENS_10bfloat16_tEfNS_4arch4Sm80ELb0ELb0ELb0ELb1ELb0ELb1ELb1ELb0EEENS1_21CollectiveEpilogueFwdINS6_IJS8_SA_S9_EEENS6_IJNS7_ILi1EEESI_SI_EEESC_SE_Li256ELb1ELb1ELb0ELb0EEENS1_19SingleTileSchedulerILb1ELb0ELb1ELi128EEEEEEEEEvNT_6ParamsE)
        /*01a0*/ 	.word	0x000000f2


	//----- nvinfo : EIATTR_FRAME_SIZE
	.align		4
.L_80:
        /*01a4*/ 	.byte	0x04, 0x11
        /*01a6*/ 	.short	(.L_82 - .L_81)
	.align		4
.L_81:
        /*01a8*/ 	.word	index@(_ZN7cutlass13device_kernelIN5flash19enable_sm80_to_sm89INS1_16FlashAttnFwdSm80INS1_25CollectiveMainloopFwdSm80ILi8ELi1ELb0EN4cute5tupleIJNS5_1CILi128EEENS7_ILi64EEENS7_ILi192EEEEEELi192ENS_10bfloat16_tEfNS_4arch4Sm80ELb0ELb0ELb0ELb1ELb0ELb1ELb1ELb0EEENS1_21CollectiveEpilogueFwdINS6_IJS8_SA_S9_EEENS6_IJNS7_ILi1EEESI_SI_EEESC_SE_Li256ELb1ELb1ELb0ELb0EEENS1_19SingleTileSchedulerILb1ELb0ELb1ELi128EEEEEEEEEvNT_6ParamsE)
        /*01ac*/ 	.word	0x00000000


	//----- nvinfo : EIATTR_REGCOUNT
	.align		4
.L_82:
        /*01b0*/ 	.byte	0x04, 0x2f
        /*01b2*/ 	.short	(.L_84 - .L_83)
	.align		4
.L_83:
        /*01b4*/ 	.word	index@(_ZN7cutlass13device_kernelIN5flash19enable_sm80_to_sm89INS1_16FlashAttnFwdSm80INS1_25CollectiveMainloopFwdSm80ILi8ELi1ELb1EN4cute5tupleIJNS5_1CILi128EEENS7_ILi96EEENS7_ILi192EEEEEELi192ENS_10bfloat16_tEfNS_4arch4Sm80ELb0ELb0ELb0ELb1ELb0ELb0ELb1ELb0EEENS1_21CollectiveEpilogueFwdINS6_IJS8_SA_S9_EEENS6_IJNS7_ILi1EEESI_SI_EEESC_SE_Li256ELb1ELb1ELb0ELb0EEENS1_19SingleTileSchedulerILb1ELb0ELb1ELi128EEEEEEEEEvNT_6ParamsE)
        /*01b8*/ 	.word	0x000000ff


	//----- nvinfo : EIATTR_FRAME_SIZE
	.align		4
.L_84:
        /*01bc*/ 	.byte	0x04, 0x11
        /*01be*/ 	.short	(.L_86 - .L_85)
	.align		4
.L_85:
        /*01c0*/ 	.word	index@(_ZN7cutlass13device_kernelIN5flash19enable_sm80_to_sm89INS1_16FlashAttnFwdSm80INS1_25CollectiveMainloopFwdSm80ILi8ELi1ELb1EN4cute5tupleIJNS5_1CILi128EEENS7_ILi96EEENS7_ILi192EEEEEELi192ENS_10bfloat16_tEfNS_4arch4Sm80ELb0ELb0ELb0ELb1ELb0ELb0ELb1ELb0EEENS1_21CollectiveEpilogueFwdINS6_IJS8_SA_S9_EEENS6_IJNS7_ILi1EEESI_SI_EEESC_SE_Li256ELb1ELb1ELb0ELb0EEENS1_19SingleTileSchedulerILb1ELb0ELb1ELi128EEEEEEEEEvNT_6ParamsE)
        /*01c4*/ 	.word	0x00000070


	//----- nvinfo : EIATTR_REGCOUNT
	.align		4
.L_86:
        /*01c8*/ 	.byte	0x04, 0x2f
        /*01ca*/ 	.short	(.L_88 - .L_87)
	.align		4
.L_87:
        /*01cc*/ 	.word	index@(_ZN7cutlass13device_kernelIN5flash19enable_sm80_to_sm89INS1_16FlashAttnFwdSm80INS1_25CollectiveMainloopFwdSm80ILi8ELi1ELb1EN4cute5tupleIJNS5_1CILi128EEENS7_ILi96EEENS7_ILi192EEEEEELi192ENS_10bfloat16_tEfNS_4arch4Sm80ELb0ELb0ELb0ELb0ELb0ELb0ELb1ELb0EEENS1_21CollectiveEpilogueFwdINS6_IJS8_SA_S9_EEENS6_IJNS7_ILi1EEESI_SI_EEESC_SE_Li256ELb0ELb1ELb0ELb0EEENS1_19SingleTileSchedulerILb0ELb0ELb1ELi128EEEEEEEEEvNT_6ParamsE)
        /*01d0*/ 	.word	0x000000ff


	//----- nvinfo : EIATTR_FRAME_SIZE
	.align		4
.L_88:
        /*01d4*/ 	.byte	0x04, 0x11
        /*01d6*/ 	.short	(.L_90 - .L_89)
	.align		4
.L_89:
        /*01d8*/ 	.word	index@(_ZN7cutlass13device_kernelIN5flash19enable_sm80_to_sm89INS1_16FlashAttnFwdSm80INS1_25CollectiveMainloopFwdSm80ILi8ELi1ELb1EN4cute5tupleIJNS5_1CILi128EEENS7_ILi96EEENS7_ILi192EEEEEELi192ENS_10bfloat16_tEfNS_4arch4Sm80ELb0ELb0ELb0ELb0ELb0ELb0ELb1ELb0EEENS1_21CollectiveEpilogueFwdINS6_IJS8_SA_S9_EEENS6_IJNS7_ILi1EEESI_SI_EEESC_SE_Li256ELb0ELb1ELb0ELb0EEENS1_19SingleTileSchedulerILb0ELb0ELb1ELi128EEEEEEEEEvNT_6ParamsE)
        /*01dc*/ 	.word	0x00000090


	//----- nvinfo : EIATTR_MIN_STACK_SIZE
	.align		4
.L_90:
        /*01e0*/ 	.byte	0x04, 0x12
        /*01e2*/ 	.short	(.L_92 - .L_91)
	.align		4
.L_91:
        /*01e4*/ 	.word	index@(_ZN7cutlass13device_kernelIN5flash19enable_sm80_to_sm89INS1_16FlashAttnFwdSm80INS1_25CollectiveMainloopFwdSm80ILi8ELi1ELb1EN4cute5tupleIJNS5_1CILi128EEENS7_ILi96EEENS7_ILi192EEEEEELi192ENS_10bfloat16_tEfNS_4arch4Sm80ELb0ELb0ELb0ELb0ELb0ELb0ELb1ELb0EEENS1_21CollectiveEpilogueFwdINS6_IJS8_SA_S9_EEENS6_IJNS7_ILi1EEESI_SI_EEESC_SE_Li256ELb0ELb1ELb0ELb0EEENS1_19SingleTileSchedulerILb0ELb0ELb1ELi128EEEEEEEEEvNT_6ParamsE)
        /*01e8*/ 	.word	0x00000090


	//----- nvinfo : EIATTR_MIN_STACK_SIZE
	.align		4
.L_92:
        /*01ec*/ 	.byte	0x04, 0x12
        /*01ee*/ 	.short	(.L_94 - .L_93)
	.align		4
.L_93:
        /*01f0*/ 	.word	index@(_ZN7cutlass13device_kernelIN5flash19enable_sm80_to_sm89INS1_16FlashAttnFwdSm80INS1_25CollectiveMainloopFwdSm80ILi8ELi1ELb1EN4cute5tupleIJNS5_1CILi128EEENS7_ILi96EEENS7_ILi192EEEEEELi192ENS_10bfloat16_tEfNS_4arch4Sm80ELb0ELb0ELb0ELb1ELb0ELb0ELb1ELb0EEENS1_21CollectiveEpilogueFwdINS6_IJS8_SA_S9_EEENS6_IJNS7_ILi1EEESI_SI_EEESC_SE_Li256ELb1ELb1ELb0ELb0EEENS1_19SingleTileSchedulerILb1ELb0ELb1ELi128EEEEEEEEEvNT_6ParamsE)
        /*01f4*/ 	.word	0x00000070


	//----- nvinfo : EIATTR_MIN_STACK_SIZE
	.align		4
.L_94:
        /*01f8*/ 	.byte	0x04, 0x12
        /*01fa*/ 	.short	(.L_96 - .L_95)
	.align		4
.L_95:
        /*01fc*/ 	.word	index@(_ZN7cutlass13device_kernelIN5flash19enable_sm80_to_sm89INS1_16FlashAttnFwdSm80INS1_25CollectiveMainloopFwdSm80ILi8ELi1ELb0EN4cute5tupleIJNS5_1CILi128EEENS7_ILi64EEENS7_ILi192EEEEEELi192ENS_10bfloat16_tEfNS_4arch4Sm80ELb0ELb0ELb0ELb1ELb0ELb1ELb1ELb0EEENS1_21CollectiveEpilogueFwdINS6_IJS8_SA_S9_EEENS6_IJNS7_ILi1EEESI_SI_EEESC_SE_Li256ELb1ELb1ELb0ELb0EEENS1_19SingleTileSchedulerILb1ELb0ELb1ELi128EEEEEEEEEvNT_6ParamsE)
        /*0200*/ 	.word	0x00000000


	//----- nvinfo : EIATTR_MIN_STACK_SIZE
	.align		4
.L_96:
        /*0204*/ 	.byte	0x04, 0x12
        /*0206*/ 	.short	(.L_98 - .L_97)
	.align		4
.L_97:
        /*0208*/ 	.word	index@(_ZN7cutlass13device_kernelIN5flash19enable_sm80_to_sm89INS1_16FlashAttnFwdSm80INS1_25CollectiveMainloopFwdSm80ILi8ELi1ELb0EN4cute5tupleIJNS5_1CILi128EEENS7_ILi64EEENS7_ILi192EEEEEELi192ENS_10bfloat16_tEfNS_4arch4Sm80ELb0ELb1ELb0ELb0ELb0ELb0ELb1ELb0EEENS1_21CollectiveEpilogueFwdINS6_IJS8_SA_S9_EEENS6_IJNS7_ILi1EEESI_SI_EEESC_SE_Li256ELb0ELb1ELb0ELb0EEENS1_19SingleTileSchedulerILb0ELb0ELb1ELi128EEEEEEEEEvNT_6ParamsE)
        /*020c*/ 	.word	0x00000000


	//----- nvinfo : EIATTR_MIN_STACK_SIZE
	.align		4
.L_98:
        /*0210*/ 	.byte	0x04, 0x12
        /*0212*/ 	.short	(.L_100 - .L_99)
	.align		4
.L_99:
        /*0214*/ 	.word	index@(_ZN7cutlass13device_kernelIN5flash19enable_sm80_to_sm89INS1_16FlashAttnFwdSm80INS1_25CollectiveMainloopFwdSm80ILi8ELi1ELb0EN4cute5tupleIJNS5_1CILi128EEENS7_ILi64EEENS7_ILi192EEEEEELi192ENS_10bfloat16_tEfNS_4arch4Sm80ELb0ELb1ELb0ELb1ELb0ELb0ELb1ELb0EEENS1_21CollectiveEpilogueFwdINS6_IJS8_SA_S9_EEENS6_IJNS7_ILi1EEESI_SI_EEESC_SE_Li256ELb1ELb1ELb0ELb0EEENS1_19SingleTileSchedulerILb1ELb0ELb1ELi128EEEEEEEEEvNT_6ParamsE)
        /*0218*/ 	.word	0x00000000


	//----- nvinfo : EIATTR_MIN_STACK_SIZE
	.align		4
.L_100:
        /*021c*/ 	.byte	0x04, 0x12
        /*021e*/ 	.short	(.L_102 - .L_101)
	.align		4
.L_101:
        /*0220*/ 	.word	index@(_ZN7cutlass13device_kernelIN5flash19enable_sm80_to_sm89INS1_16FlashAttnFwdSm80INS1_25CollectiveMainloopFwdSm80ILi8ELi1ELb0EN4cute5tupleIJNS5_1CILi128EEENS7_ILi64EEENS7_ILi192EEEEEELi192ENS_10bfloat16_tEfNS_4arch4Sm80ELb0ELb1ELb0ELb1ELb0ELb1ELb1ELb0EEENS1_21CollectiveEpilogueFwdINS6_IJS8_SA_S9_EEENS6_IJNS7_ILi1EEESI_SI_EEESC_SE_Li256ELb1ELb1ELb0ELb0EEENS1_19SingleTileSchedulerILb1ELb0ELb1ELi128EEEEEEEEEvNT_6ParamsE)
        /*0224*/ 	.word	0x00000000


	//----- nvinfo : EIATTR_MIN_STACK_SIZE
	.align		4
.L_102:
        /*0228*/ 	.byte	0x04, 0x12
        /*022a*/ 	.short	(.L_104 - .L_103)
	.align		4
.L_103:
        /*022c*/ 	.word	index@(_ZN7cutlass13device_kernelIN5flash19enable_sm80_to_sm89INS1_16FlashAttnFwdSm80INS1_25CollectiveMainloopFwdSm80ILi8ELi1ELb1EN4cute5tupleIJNS5_1CILi128EEENS7_ILi96EEENS7_ILi192EEEEEELi192ENS_10bfloat16_tEfNS_4arch4Sm80ELb1ELb0ELb0ELb0ELb0ELb0ELb1ELb0EEENS1_21CollectiveEpilogueFwdINS6_IJS8_SA_S9_EEENS6_IJNS7_ILi1EEESI_SI_EEESC_SE_Li256ELb0ELb1ELb0ELb0EEENS1_30DynamicPersistentTileSchedulerILi256ELi256ELb0ELb1ELb0EEEEEEEEEvNT_6ParamsE)
        /*0230*/ 	.word	0x000000a0


	//----- nvinfo : EIATTR_MIN_STACK_SIZE
	.align		4
.L_104:
        /*0234*/ 	.byte	0x04, 0x12
        /*0236*/ 	.short	(.L_106 - .L_105)
	.align		4
.L_105:
        /*0238*/ 	.word	index@(_ZN7cutlass13device_kernelIN5flash19enable_sm80_to_sm89INS1_16FlashAttnFwdSm80INS1_25CollectiveMainloopFwdSm80ILi8ELi1ELb1EN4cute5tupleIJNS5_1CILi128EEENS7_ILi96EEENS7_ILi192EEEEEELi192ENS_10bfloat16_tEfNS_4arch4Sm80ELb1ELb0ELb0ELb1ELb0ELb0ELb1ELb0EEENS1_21CollectiveEpilogueFwdINS6_IJS8_SA_S9_EEENS6_IJNS7_ILi1EEESI_SI_EEESC_SE_Li256ELb1ELb1ELb0ELb0EEENS1_19SingleTileSchedulerILb1ELb0ELb1ELi128EEEEEEEEEvNT_6ParamsE)
        /*023c*/ 	.word	0x00000068


	//----- nvinfo : EIATTR_MIN_STACK_SIZE
	.align		4
.L_106:
        /*0240*/ 	.byte	0x04, 0x12
        /*0242*/ 	.short	(.L_108 - .L_107)
	.align		4
.L_107:
        /*0244*/ 	.word	index@(_ZN7cutlass13device_kernelIN5flash19enable_sm80_to_sm89INS1_16FlashAttnFwdSm80INS1_25CollectiveMainloopFwdSm80ILi8ELi1ELb0EN4cute5tupleIJNS5_1CILi128EEENS7_ILi64EEENS7_ILi192EEEEEELi192ENS_10bfloat16_tEfNS_4arch4Sm80ELb1ELb0ELb0ELb1ELb0ELb1ELb1ELb0EEENS1_21CollectiveEpilogueFwdINS6_IJS8_SA_S9_EEENS6_IJNS7_ILi1EEESI_SI_EEESC_SE_Li256ELb1ELb1ELb0ELb0EEENS1_19SingleTileSchedulerILb1ELb0ELb1ELi128EEEEEEEEEvNT_6ParamsE)
        /*0248*/ 	.word	0x00000000


	//----- nvinfo : EIATTR_MIN_STACK_SIZE
	.align		4
.L_108:
        /*024c*/ 	.byte	0x04, 0x12
        /*024e*/ 	.short	(.L_110 - .L_109)
	.align		4
.L_109:
        /*0250*/ 	.word	index@(_ZN7cutlass13device_kernelIN5flash19enable_sm80_to_sm89INS1_16FlashAttnFwdSm80INS1_25CollectiveMainloopFwdSm80ILi8ELi2ELb1EN4cute5tupleIJNS5_1CILi128EEENS7_ILi96EEENS7_ILi192EEEEEELi192ENS_10bfloat16_tEfNS_4arch4Sm80ELb0ELb0ELb0ELb0ELb0ELb0ELb1ELb0EEENS1_21CollectiveEpilogueFwdINS6_IJS8_SA_S9_EEENS6_IJNS7_ILi1EEESI_SI_EEESC_SE_Li256ELb0ELb1ELb0ELb0EEENS1_19SingleTileSchedulerILb0ELb0ELb1ELi128EEEEEEEEEvNT_6ParamsE)
        /*0254*/ 	.word	0x00000028


	//----- nvinfo : EIATTR_MIN_STACK_SIZE
	.align		4
.L_110:
        /*0258*/ 	.byte	0x04, 0x12
        /*025a*/ 	.short	(.L_112 - .L_111)
	.align		4
.L_111:
        /*025c*/ 	.word	index@(_ZN7cutlass13device_kernelIN5flash19enable_sm80_to_sm89INS1_16FlashAttnFwdSm80INS1_25CollectiveMainloopFwdSm80ILi8ELi2ELb1EN4cute5tupleIJNS5_1CILi128EEENS7_ILi96EEENS7_ILi192EEEEEELi192ENS_10bfloat16_tEfNS_4arch4Sm80ELb0ELb0ELb0ELb1ELb0ELb0ELb1ELb0EEENS1_21CollectiveEpilogueFwdINS6_IJS8_SA_S9_EEENS6_IJNS7_ILi1EEESI_SI_EEESC_SE_Li256ELb1ELb1ELb0ELb0EEENS1_19SingleTileSchedulerILb1ELb0ELb1ELi128EEEEEEEEEvNT_6ParamsE)
        /*0260*/ 	.word	0x00000030


	//----- nvinfo : EIATTR_MIN_STACK_SIZE
	.align		4
.L_112:
        /*0264*/ 	.byte	0x04, 0x12
        /*0266*/ 	.short	(.L_114 - .L_113)
	.align		4
.L_113:
        /*0268*/ 	.word	index@(_ZN7cutlass13device_kernelIN5flash19enable_sm80_to_sm89INS1_16FlashAttnFwdSm80INS1_25CollectiveMainloopFwdSm80ILi8ELi2ELb0EN4cute5tupleIJNS5_1CILi128EEENS7_ILi64EEENS7_ILi192EEEEEELi192ENS_10bfloat16_tEfNS_4arch4Sm80ELb0ELb0ELb0ELb1ELb0ELb1ELb1ELb0EEENS1_21CollectiveEpilogueFwdINS6_IJS8_SA_S9_EEENS6_IJNS7_ILi1EEESI_SI_EEESC_SE_Li256ELb1ELb1ELb0ELb0EEENS1_19SingleTileSchedulerILb1ELb0ELb1ELi128EEEEEEEEEvNT_6ParamsE)
        /*026c*/ 	.word	0x00000000


	//----- nvinfo : EIATTR_MIN_STACK_SIZE
	.align		4
.L_114:
        /*0270*/ 	.byte	0x04, 0x12
        /*0272*/ 	.short	(.L_116 - .L_115)
	.align		4
.L_115:
        /*0274*/ 	.word	index@(_ZN7cutlass13device_kernelIN5flash19enable_sm80_to_sm89INS1_16FlashAttnFwdSm80INS1_25CollectiveMainloopFwdSm80ILi8ELi2ELb0EN4cute5tupleIJNS5_1CILi128EEENS7_ILi64EEENS7_ILi192EEEEEELi192ENS_10bfloat16_tEfNS_4arch4Sm80ELb0ELb1ELb0ELb0ELb0ELb0ELb1ELb0EEENS1_21CollectiveEpilogueFwdINS6_IJS8_SA_S9_EEENS6_IJNS7_ILi1EEESI_SI_EEESC_SE_Li256ELb0ELb1ELb0ELb0EEENS1_19SingleTileSchedulerILb0ELb0ELb1ELi128EEEEEEEEEvNT_6ParamsE)
        /*0278*/ 	.word	0x00000000


	//----- nvinfo : EIATTR_MIN_STACK_SIZE
	.align		4
.L_116:
        /*027c*/ 	.byte	0x04, 0x12
        /*027e*/ 	.short	(.L_118 - .L_117)
	.align		4
.L_117:
        /*0280*/ 	.word	index@(_ZN7cutlass13device_kernelIN5flash19enable_sm80_to_sm89INS1_16FlashAttnFwdSm80INS1_25CollectiveMainloopFwdSm80ILi8ELi2ELb0EN4cute5tupleIJNS5_1CILi128EEENS7_ILi64EEENS7_ILi192EEEEEELi192ENS_10bfloat16_tEfNS_4arch4Sm80ELb0ELb1ELb0ELb1ELb0ELb0ELb1ELb0EEENS1_21CollectiveEpilogueFwdINS6_IJS8_SA_S9_EEENS6_IJNS7_ILi1EEESI_SI_EEESC_SE_Li256ELb1ELb1ELb0ELb0EEENS1_19SingleTileSchedulerILb1ELb0ELb1ELi128EEEEEEEEEvNT_6ParamsE)
        /*0284*/ 	.word	0x00000000


	//----- nvinfo : EIATTR_MIN_STACK_SIZE
	.align		4
.L_118:
        /*0288*/ 	.byte	0x04, 0x12
        /*028a*/ 	.short	(.L_120 - .L_119)
	.align		4
.L_119:
        /*028c*/ 	.word	index@(_ZN7cutlass13device_kernelIN5flash19enable_sm80_to_sm89INS1_16FlashAttnFwdSm80INS1_25CollectiveMainloopFwdSm80ILi8ELi2ELb0EN4cute5tupleIJNS5_1CILi128EEENS7_ILi64EEENS7_ILi192EEEEEELi192ENS_10bfloat16_tEfNS_4arch4Sm80ELb0ELb1ELb0ELb1ELb0ELb1ELb1ELb0EEENS1_21CollectiveEpilogueFwdINS6_IJS8_SA_S9_EEENS6_IJNS7_ILi1EEESI_SI_EEESC_SE_Li256ELb1ELb1ELb0ELb0EEENS1_19SingleTileSchedulerILb1ELb0ELb1ELi128EEEEEEEEEvNT_6ParamsE)
        /*0290*/ 	.word	0x00000000


	//----- nvinfo : EIATTR_MIN_STACK_SIZE
	.align		4
.L_120:
        /*0294*/ 	.byte	0x04, 0x12
        /*0296*/ 	.short	(.L_122 - .L_121)
	.align		4
.L_121:
        /*0298*/ 	.word	index@(_ZN7cutlass13device_kernelIN5flash19enable_sm80_to_sm89INS1_16FlashAttnFwdSm80INS1_25CollectiveMainloopFwdSm80ILi8ELi2ELb1EN4cute5tupleIJNS5_1CILi128EEENS7_ILi96EEENS7_ILi192EEEEEELi192ENS_10bfloat16_tEfNS_4arch4Sm80ELb1ELb0ELb0ELb0ELb0ELb0ELb1ELb0EEENS1_21CollectiveEpilogueFwdINS6_IJS8_SA_S9_EEENS6_IJNS7_ILi1EEESI_SI_EEESC_SE_Li256ELb0ELb1ELb0ELb0EEENS1_30DynamicPersistentTileSchedulerILi256ELi256ELb0ELb1ELb0EEEEEEEEEvNT_6ParamsE)
        /*029c*/ 	.word	0x000000a8


	//----- nvinfo : EIATTR_MIN_STACK_SIZE
	.align		4
.L_122:
        /*02a0*/ 	.byte	0x04, 0x12
        /*02a2*/ 	.short	(.L_124 - .L_123)
	.align		4
.L_123:
        /*02a4*/ 	.word	index@(_ZN7cutlass13device_kernelIN5flash19enable_sm80_to_sm89INS1_16FlashAttnFwdSm80INS1_25CollectiveMainloopFwdSm80ILi8ELi2ELb1EN4cute5tupleIJNS5_1CILi128EEENS7_ILi96EEENS7_ILi192EEEEEELi192ENS_10bfloat16_tEfNS_4arch4Sm80ELb1ELb0ELb0ELb1ELb0ELb0ELb1ELb0EEENS1_21CollectiveEpilogueFwdINS6_IJS8_SA_S9_EEENS6_IJNS7_ILi1EEESI_SI_EEESC_SE_Li256ELb1ELb1ELb0ELb0EEENS1_19SingleTileSchedulerILb1ELb0ELb1ELi128EEEEEEEEEvNT_6ParamsE)
        /*02a8*/ 	.word	0x00000048


	//----- nvinfo : EIATTR_MIN_STACK_SIZE
	.align		4
.L_124:
        /*02ac*/ 	.byte	0x04, 0x12
        /*02ae*/ 	.short	(.L_126 - .L_125)
	.align		4
.L_125:
        /*02b0*/ 	.word	index@(_ZN7cutlass13device_kernelIN5flash19enable_sm80_to_sm89INS1_16FlashAttnFwdSm80INS1_25CollectiveMainloopFwdSm80ILi8ELi2ELb0EN4cute5tupleIJNS5_1CILi128EEENS7_ILi64EEENS7_ILi192EEEEEELi192ENS_10bfloat16_tEfNS_4arch4Sm80ELb1ELb0ELb0ELb1ELb0ELb1ELb1ELb0EEENS1_21CollectiveEpilogueFwdINS6_IJS8_SA_S9_EEENS6_IJNS7_ILi1EEESI_SI_EEESC_SE_Li256ELb1ELb1ELb0ELb0EEENS1_19SingleTileSchedulerILb1ELb0ELb1ELi128EEEEEEEEEvNT_6ParamsE)
        /*02b4*/ 	.word	0x00000000
.L_126:


//--------------------- .nv.info._ZN7cutlass13device_kernelIN5flash19enable_sm80_to_sm89INS1_16FlashAttnFwdSm80INS1_25CollectiveMainloopFwdSm80ILi8ELi1ELb1EN4cute5tupleIJNS5_1CILi128EEENS7_ILi96EEENS7_ILi192EEEEEELi192ENS_10bfloat16_tEfNS_4arch4Sm80ELb0ELb0ELb0ELb0ELb0ELb0ELb1ELb0EEENS1_21CollectiveEpilogueFwdINS6_IJS8_SA_S9_EEENS6_IJNS7_ILi1EEESI_SI_EEESC_SE_Li256ELb0ELb1ELb0ELb0EEENS1_19SingleTileSchedulerILb0ELb0ELb1ELi128EEEEEEEEEvNT_6ParamsE --------------------------
	.section	.nv.info._ZN7cutlass13device_kernelIN5flash19enable_sm80_to_sm89INS1_16FlashAttnFwdSm80INS1_25CollectiveMainloopFwdSm80ILi8ELi1ELb1EN4cute5tupleIJNS5_1CILi128EEENS7_ILi96EEENS7_ILi192EEEEEELi192ENS_10bfloat16_tEfNS_4arch4Sm80ELb0ELb0ELb0ELb0ELb0ELb0ELb1ELb0EEENS1_21CollectiveEpilogueFwdINS6_IJS8_SA_S9_EEENS6_IJNS7_ILi1EEESI_SI_EEESC_SE_Li256ELb0ELb1ELb0ELb0EEENS1_19SingleTileSchedulerILb0ELb0ELb1ELi128EEEEEEEEEvNT_6ParamsE,"",@"SHT_CUDA_INFO"
	.sectionflags	@""
	.align	4


	//----- nvinfo : EIATTR_CUDA_API_VERSION
	.align		4
        /*0000*/ 	.byte	0x04, 0x37
        /*0002*/ 	.short	(.L_128 - .L_127)
.L_127:
        /*0004*/ 	.word	0x00000082


	//----- nvinfo : EIATTR_SW2861232_WAR
	.align		4
.L_128:
        /*0008*/ 	.byte	0x01, 0x35
	.zero		2


	//----- nvinfo : EIATTR_PARAM_CBANK
	.align		4
        /*000c*/ 	.byte	0x04, 0x0a
        /*000e*/ 	.short	(.L_130 - .L_129)
	.align		4
.L_129:
        /*0010*/ 	.word	index@(.nv.constant0._ZN7cutlass13device_kernelIN5flash19enable_sm80_to_sm89INS1_16FlashAttnFwdSm80INS1_25CollectiveMainloopFwdSm80ILi8ELi1ELb1EN4cute5tupleIJNS5_1CILi128EEENS7_ILi96EEENS7_ILi192EEEEEELi192ENS_10bfloat16_tEfNS_4arch4Sm80ELb0ELb0ELb0ELb0ELb0ELb0ELb1ELb0EEENS1_21CollectiveEpilogueFwdINS6_IJS8_SA_S9_EEENS6_IJNS7_ILi1EEESI_SI_EEESC_SE_Li256ELb0ELb1ELb0ELb0EEENS1_19SingleTileSchedulerILb0ELb0ELb1ELi128EEEEEEEEEvNT_6ParamsE)
        /*0014*/ 	.short	0x0160
        /*0016*/ 	.short	0x0418


	//----- nvinfo : EIATTR_CBANK_PARAM_SIZE
	.align		4
.L_130:
        /*0018*/ 	.byte	0x03, 0x19
        /*001a*/ 	.short	0x0418


	//----- nvinfo : EIATTR_KPARAM_INFO
	.align		4
        /*001c*/ 	.byte	0x04, 0x17
        /*001e*/ 	.short	(.L_132 - .L_131)
.L_131:
        /*0020*/ 	.word	0x00000000
        /*0024*/ 	.short	0x0000
        /*0026*/ 	.short	0x0000
        /*0028*/ 	.byte	0x00, 0xf0, 0x61, 0x10


	//----- nvinfo : EIATTR_MAXREG_COUNT
	.align		4
.L_132:
        /*002c*/ 	.byte	0x03, 0x1b
        /*002e*/ 	.short	0x00ff


	//----- nvinfo : EIATTR_NUM_BARRIERS
	.align		4
        /*0030*/ 	.byte	0x02, 0x4c
        /*0032*/ 	.byte	0x02
	.zero		1


	//----- nvinfo : EIATTR_ANNOTATIONS
	.align		4
        /*0034*/ 	.byte	0x04, 0x55
        /*0036*/ 	.short	(.L_134 - .L_133)


	//   ....[0]....
.L_133:
        /*0038*/ 	.word	0x00000001
        /*003c*/ 	.byte	0x90, 0x02, 0x00, 0x00, 0x01, 0x00, 0x00, 0x00, 0x10, 0x04, 0x00, 0x00, 0x01, 0x00, 0x00, 0x00
        /* <DEDUP_REMOVED lines=27> */
        /*01fc*/ 	.byte	0x80, 0xa4, 0x00, 0x00, 0x01, 0x00, 0x00, 0x00, 0xb0, 0xa4, 0x00, 0x00


	//----- nvinfo : EIATTR_MERCURY_ISA_VERSION
	.align		4
.L_134:
        /*0208*/ 	.byte	0x03, 0x5f
        /*020a*/ 	.short	0x0000


	//----- nvinfo : EIATTR_COOP_GROUP_MASK_REGIDS
	.align		4
        /*020c*/ 	.byte	0x04, 0x29
        /*020e*/ 	.short	(.L_136 - .L_135)


	//   ....[0]....
.L_135:
        /*0210*/ 	.word	0xffffffff


	//   ....[1]....
        /*0214*/ 	.word	0xffffffff


	//   ....[2]....
        /*0218*/ 	.word	0xffffffff


	//   ....[3]....
        /*021c*/ 	.word	0xffffffff


	//   ....[4]....
        /*0220*/ 	.word	0xffffffff


	//   ....[5]....
        /*0224*/ 	.word	0xffffffff


	//   ....[6]....
        /*0228*/ 	.word	0xffffffff


	//   ....[7]....
        /*022c*/ 	.word	0xffffffff


	//   ....[8]....
        /*0230*/ 	.word	0xffffffff


	//   ....[9]....
        /*0234*/ 	.word	0xffffffff


	//   ....[10]....
        /*0238*/ 	.word	0xffffffff


	//   ....[11]....
        /*023c*/ 	.word	0xffffffff


	//   ....[12]....
        /*0240*/ 	.word	0xffffffff


	//   ....[13]....
        /*0244*/ 	.word	0xffffffff


	//   ....[14]....
        /*0248*/ 	.word	0xffffffff


	//   ....[15]....
        /*024c*/ 	.word	0xffffffff


	//   ....[16]....
        /*0250*/ 	.word	0xffffffff


	//   ....[17]....
        /*0254*/ 	.word	0xffffffff


	//   ....[18]....
        /*0258*/ 	.word	0xffffffff


	//   ....[19]....
        /*025c*/ 	.word	0xffffffff


	//   ....[20]....
        /*0260*/ 	.word	0xffffffff


	//   ....[21]....
        /*0264*/ 	.word	0xffffffff


	//   ....[22]....
        /*0268*/ 	.word	0xffffffff


	//   ....[23]....
        /*026c*/ 	.word	0xffffffff


	//   ....[24]....
        /*0270*/ 	.word	0xffffffff


	//   ....[25]....
        /*0274*/ 	.word	0xffffffff


	//   ....[26]....
        /*0278*/ 	.word	0xffffffff


	//   ....[27]....
        /*027c*/ 	.word	0xffffffff


	//   ....[28]....
        /*0280*/ 	.word	0xffffffff


	//   ....[29]....
        /*0284*/ 	.word	0xffffffff


	//   ....[30]....
        /*0288*/ 	.word	0xffffffff


	//   ....[31]....
        /*028c*/ 	.word	0xffffffff


	//----- nvinfo : EIATTR_COOP_GROUP_INSTR_OFFSETS
	.align		4
.L_136:
        /*0290*/ 	.byte	0x04, 0x28
        /*0292*/ 	.short	(.L_138 - .L_137)


	//   ....[0]....
.L_137:
        /*0294*/ 	.word	0x00000610


	//   ....[1]....
        /*0298*/ 	.word	0x00000650


	//   ....[2]....
        /*029c*/ 	.word	0x000006d0


	//   ....[3]....
        /*02a0*/ 	.word	0x00000730


	//   ....[4]....
        /*02a4*/ 	.word	0x00000760


	//   ....[5]....
        /*02a8*/ 	.word	0x00000800


	//   ....[6]....
        /*02ac*/ 	.word	0x00000830


	//   ....[7]....
        /*02b0*/ 	.word	0x00000870


	//   ....[8]....
        /*02b4*/ 	.word	0x00002f80


	//   ....[9]....
        /*02b8*/ 	.word	0x00003050


	//   ....[10]....
        /*02bc*/ 	.word	0x00003090


	//   ....[11]....
        /*02c0*/ 	.word	0x00003110


	//   ....[12]....
        /*02c4*/ 	.word	0x00007e00


	//   ....[13]....
        /*02c8*/ 	.word	0x00007e30


	//   ....[14]....
        /*02cc*/ 	.word	0x00007e50


	//   ....[15]....
        /*02d0*/ 	.word	0x00007e70


	//   ....[16]....
        /*02d4*/ 	.word	0x0000a1d0


	//   ....[17]....
        /*02d8*/ 	.word	0x0000a1e0


	//   ....[18]....
        /*02dc*/ 	.word	0x0000a210


	//   ....[19]....
        /*02e0*/ 	.word	0x0000a230


	//   ....[20]....
        /*02e4*/ 	.word	0x0000b610


	//   ....[21]....
        /*02e8*/ 	.word	0x0000b620


	//   ....[22]....
        /*02ec*/ 	.word	0x0000b640


	//   ....[23]....
        /*02f0*/ 	.word	0x0000b650


	//   ....[24]....
        /*02f4*/ 	.word	0x0000b760


	//   ....[25]....
        /*02f8*/ 	.word	0x0000b780


	//   ....[26]....
        /*02fc*/ 	.word	0x0000b8e0


	//   ....[27]....
        /*0300*/ 	.word	0x0000b910


	//   ....[28]....
        /*0304*/ 	.word	0x0000ba40


	//   ....[29]....
        /*0308*/ 	.word	0x0000ba70


	//   ....[30]....
        /*030c*/ 	.word	0x0000bba0


	//   ....[31]....
        /*0310*/ 	.word	0x0000bbc0


	//----- nvinfo : EIATTR_EXIT_INSTR_OFFSETS
	.align		4
.L_138:
        /*0314*/ 	.byte	0x04, 0x1c
        /*0316*/ 	.short	(.L_140 - .L_139)


	//   ....[0]....
.L_139:
        /*0318*/ 	.word	0x00000040


	//   ....[1]....
        /*031c*/ 	.word	0x0000bbd0


	//   ....[2]....
        /*0320*/ 	.word	0x0000bc80


	//   ....[3]....
        /*0324*/ 	.word	0x0000bce0


	//----- nvinfo : EIATTR_CTAIDZ_USED
	.align		4
.L_140:
        /*0328*/ 	.byte	0x01, 0x04
	.zero		2


	//----- nvinfo : EIATTR_MAX_THREADS
	.align		4
        /*032c*/ 	.byte	0x04, 0x05
        /*032e*/ 	.short	(.L_142 - .L_141)
.L_141:
        /*0330*/ 	.word	0x00000100
        /*0334*/ 	.word	0x00000001
        /*0338*/ 	.word	0x00000001


	//----- nvinfo : EIATTR_CRS_STACK_SIZE
	.align		4
.L_142:
        /*033c*/ 	.byte	0x04, 0x1e
        /*033e*/ 	.short	(.L_144 - .L_143)
.L_143:
        /*0340*/ 	.word	0x00000000
.L_144:


//--------------------- .nv.info._ZN7cutlass13device_kernelIN5flash19enable_sm80_to_sm89INS1_16FlashAttnFwdSm80INS1_25CollectiveMainloopFwdSm80ILi8ELi1ELb1EN4cute5tupleIJNS5_1CILi128EEENS7_ILi96EEENS7_ILi192EEEEEELi192ENS_10bfloat16_tEfNS_4arch4Sm80ELb0ELb0ELb0ELb1ELb0ELb0ELb1ELb0EEENS1_21CollectiveEpilogueFwdINS6_IJS8_SA_S9_EEENS6_IJNS7_ILi1EEESI_SI_EEESC_SE_Li256ELb1ELb1ELb0ELb0EEENS1_19SingleTileSchedulerILb1ELb0ELb1ELi128EEEEEEEEEvNT_6ParamsE --------------------------
	.section	.nv.info._ZN7cutlass13device_kernelIN5flash19enable_sm80_to_sm89INS1_16FlashAttnFwdSm80INS1_25CollectiveMainloopFwdSm80ILi8ELi1ELb1EN4cute5tupleIJNS5_1CILi128EEENS7_ILi96EEENS7_ILi192EEEEEELi192ENS_10bfloat16_tEfNS_4arch4Sm80ELb0ELb0ELb0ELb1ELb0ELb0ELb1ELb0EEENS1_21CollectiveEpilogueFwdINS6_IJS8_SA_S9_EEENS6_IJNS7_ILi1EEESI_SI_EEESC_SE_Li256ELb1ELb1ELb0ELb0EEENS1_19SingleTileSchedulerILb1ELb0ELb1ELi128EEEEEEEEEvNT_6ParamsE,"",@"SHT_CUDA_INFO"
	.sectionflags	@""
	.align	4


	//----- nvinfo : EIATTR_CUDA_API_VERSION
	.align		4
        /*0000*/ 	.byte	0x04, 0x37
        /*0002*/ 	.short	(.L_146 - .L_145)
.L_145:
        /*0004*/ 	.word	0x00000082


	//----- nvinfo : EIATTR_SW2861232_WAR
	.align		4
.L_146:
        /*0008*/ 	.byte	0x01, 0x35
	.zero		2


	//----- nvinfo : EIATTR_PARAM_CBANK
	.align		4
        /*000c*/ 	.byte	0x04, 0x0a
        /*000e*/ 	.short	(.L_148 - .L_147)
	.align		4
.L_147:
        /*0010*/ 	.word	index@(.nv.constant0._ZN7cutlass13device_kernelIN5flash19enable_sm80_to_sm89INS1_16FlashAttnFwdSm80INS1_25CollectiveMainloopFwdSm80ILi8ELi1ELb1EN4cute5tupleIJNS5_1CILi128EEENS7_ILi96EEENS7_ILi192EEEEEELi192ENS_10bfloat16_tEfNS_4arch4Sm80ELb0ELb0ELb0ELb1ELb0ELb0ELb1ELb0EEENS1_21CollectiveEpilogueFwdINS6_IJS8_SA_S9_EEENS6_IJNS7_ILi1EEESI_SI_EEESC_SE_Li256ELb1ELb1ELb0ELb0EEENS1_19SingleTileSchedulerILb1ELb0ELb1ELi128EEEEEEEEEvNT_6ParamsE)
        /*0014*/ 	.short	0x0160
        /*0016*/ 	.short	0x0418


	//----- nvinfo : EIATTR_CBANK_PARAM_SIZE
	.align		4
.L_148:
        /*0018*/ 	.byte	0x03, 0x19
        /*001a*/ 	.short	0x0418


	//----- nvinfo : EIATTR_KPARAM_INFO
	.align		4
        /*001c*/ 	.byte	0x04, 0x17
        /*001e*/ 	.short	(.L_150 - .L_149)
.L_149:
        /*0020*/ 	.word	0x00000000
        /*0024*/ 	.short	0x0000
        /*0026*/ 	.short	0x0000
        /*0028*/ 	.byte	0x00, 0xf0, 0x61, 0x10


	//----- nvinfo : EIATTR_MAXREG_COUNT
	.align		4
.L_150:
        /*002c*/ 	.byte	0x03, 0x1b
        /*002e*/ 	.short	0x00ff


	//----- nvinfo : EIATTR_NUM_BARRIERS
	.align		4
        /*0030*/ 	.byte	0x02, 0x4c
        /*0032*/ 	.byte	0x02
	.zero		1


	//----- nvinfo : EIATTR_ANNOTATIONS
	.align		4
        /*0034*/ 	.byte	0x04, 0x55
        /*0036*/ 	.short	(.L_152 - .L_151)


	//   ....[0]....
.L_151:
        /* <DEDUP_REMOVED lines=25> */
        /*01bc*/ 	.byte	0x60, 0xbf, 0x00, 0x00


	//----- nvinfo : EIATTR_MERCURY_ISA_VERSION
	.align		4
.L_152:
        /*01c0*/ 	.byte	0x03, 0x5f
        /*01c2*/ 	.short	0x0000


	//----- nvinfo : EIATTR_COOP_GROUP_MASK_REGIDS
	.align		4
        /*01c4*/ 	.byte	0x04, 0x29
        /*01c6*/ 	.short	(.L_154 - .L_153)


	//   ....[0]....
.L_153:
        /*01c8*/ 	.word	0xffffffff


	//   ....[1]....
        /*01cc*/ 	.word	0xffffffff


	//   ....[2]....
        /*01d0*/ 	.word	0xffffffff


	//   ....[3]....
        /*01d4*/ 	.word	0xffffffff


	//   ....[4]....
        /*01d8*/ 	.word	0xffffffff


	//   ....[5]....
        /*01dc*/ 	.word	0xffffffff


	//   ....[6]....
        /*01e0*/ 	.word	0xffffffff


	//   ....[7]....
        /*01e4*/ 	.word	0xffffffff


	//   ....[8]....
        /*01e8*/ 	.word	0xffffffff


	//   ....[9]....
        /*01ec*/ 	.word	0xffffffff


	//   ....[10]....
        /*01f0*/ 	.word	0xffffffff


	//   ....[11]....
        /*01f4*/ 	.word	0xffffffff


	//   ....[12]....
        /*01f8*/ 	.word	0xffffffff


	//   ....[13]....
        /*01fc*/ 	.word	0xffffffff


	//   ....[14]....
        /*0200*/ 	.word	0xffffffff


	//   ....[15]....
        /*0204*/ 	.word	0xffffffff


	//   ....[16]....
        /*0208*/ 	.word	0xffffffff


	//   ....[17]....
        /*020c*/ 	.word	0xffffffff


	//   ....[18]....
        /*0210*/ 	.word	0xffffffff


	//   ....[19]....
        /*0214*/ 	.word	0xffffffff


	//   ....[20]....
        /*0218*/ 	.word	0xffffffff


	//   ....[21]....
        /*021c*/ 	.word	0xffffffff


	//   ....[22]....
        /*0220*/ 	.word	0xffffffff


	//   ....[23]....
        /*0224*/ 	.word	0xffffffff


	//   ....[24]....
        /*0228*/ 	.word	0xffffffff


	//   ....[25]....
        /*022c*/ 	.word	0xffffffff


	//   ....[26]....
        /*0230*/ 	.word	0xffffffff


	//   ....[27]....
        /*0234*/ 	.word	0xffffffff


	//   ....[28]....
        /*0238*/ 	.word	0xffffffff


	//   ....[29]....
        /*023c*/ 	.word	0xffffffff


	//   ....[30]....
        /*0240*/ 	.word	0xffffffff


	//   ....[31]....
        /*0244*/ 	.word	0xffffffff


	//   ....[32]....
        /*0248*/ 	.word	0xffffffff


	//   ....[33]....
        /*024c*/ 	.word	0xffffffff


	//   ....[34]....
        /*0250*/ 	.word	0xffffffff


	//   ....[35]....
        /*0254*/ 	.word	0xffffffff


	//   ....[36]....
        /*0258*/ 	.word	0xffffffff


	//   ....[37]....
        /*025c*/ 	.word	0xffffffff


	//   ....[38]....
        /*0260*/ 	.word	0xffffffff


	//   ....[39]....
        /*0264*/ 	.word	0xffffffff


	//   ....[40]....
        /*0268*/ 	.word	0xffffffff


	//----- nvinfo : EIATTR_COOP_GROUP_INSTR_OFFSETS
	.align		4
.L_154:
        /*026c*/ 	.byte	0x04, 0x28
        /*026e*/ 	.short	(.L_156 - .L_155)


	//   ....[0]....
.L_155:
        /*0270*/ 	.word	0x00000090


	//   ....[1]....
        /*0274*/ 	.word	0x00000e60


	//   ....[2]....
        /*0278*/ 	.word	0x00000e90


	//   ....[3]....
        /*027c*/ 	.word	0x00000ff0


	//   ....[4]....
        /*0280*/ 	.word	0x00001020


	//   ....[5]....
        /*0284*/ 	.word	0x000011c0


	//   ....[6]....
        /*0288*/ 	.word	0x00001200


	//   ....[7]....
        /*028c*/ 	.word	0x00001260


	//   ....[8]....
        /*0290*/ 	.word	0x00001280


	//   ....[9]....
        /*0294*/ 	.word	0x000038f0


	//   ....[10]....
        /*0298*/ 	.word	0x000039c0


	//   ....[11]....
        /*029c*/ 	.word	0x000039f0


	//   ....[12]....
        /*02a0*/ 	.word	0x00003a60


	//   ....[13]....
        /*02a4*/ 	.word	0x00007e20


	//   ....[14]....
        /*02a8*/ 	.word	0x00007e50


	//   ....[15]....
        /*02ac*/ 	.word	0x00007e70


	//   ....[16]....
        /*02b0*/ 	.word	0x00007e90


	//   ....[17]....
        /*02b4*/ 	.word	0x0000a120


	//   ....[18]....
        /*02b8*/ 	.word	0x0000a130


	//   ....[19]....
        /*02bc*/ 	.word	0x0000a160


	//   ....[20]....
        /*02c0*/ 	.word	0x0000a170


	//   ....[21]....
        /*02c4*/ 	.word	0x0000b6e0


	//   ....[22]....
        /*02c8*/ 	.word	0x0000b730


	//   ....[23]....
        /*02cc*/ 	.word	0x0000b760


	//   ....[24]....
        /*02d0*/ 	.word	0x0000b780


	//   ....[25]....
        /*02d4*/ 	.word	0x0000b960


	//   ....[26]....
        /*02d8*/ 	.word	0x0000b970


	//   ....[27]....
        /*02dc*/ 	.word	0x0000baf0


	//   ....[28]....
        /*02e0*/ 	.word	0x0000bb20


	//   ....[29]....
        /*02e4*/ 	.word	0x0000bc70


	//   ....[30]....
        /*02e8*/ 	.word	0x0000bca0


	//   ....[31]....
        /*02ec*/ 	.word	0x0000bdf0


	//   ....[32]....
        /*02f0*/ 	.word	0x0000be10


	//   ....[33]....
        /*02f4*/ 	.word	0x0000c610


	//   ....[34]....
        /*02f8*/ 	.word	0x0000c630


	//   ....[35]....
        /*02fc*/ 	.word	0x0000c780


	//   ....[36]....
        /*0300*/ 	.word	0x0000c7b0


	//   ....[37]....
        /*0304*/ 	.word	0x0000c8e0


	//   ....[38]....
        /*0308*/ 	.word	0x0000c910


	//   ....[39]....
        /*030c*/ 	.word	0x0000ca40


	//   ....[40]....
        /*0310*/ 	.word	0x0000ca60


	//----- nvinfo : EIATTR_EXIT_INSTR_OFFSETS
	.align		4
.L_156:
        /*0314*/ 	.byte	0x04, 0x1c
        /*0316*/ 	.short	(.L_158 - .L_157)


	//   ....[0]....
.L_157:
        /*0318*/ 	.word	0x00000350


	//   ....[1]....
        /*031c*/ 	.word	0x0000be20


	//   ....[2]....
        /*0320*/ 	.word	0x0000bef0


	//   ....[3]....
        /*0324*/ 	.word	0x0000bf50


	//   ....[4]....
        /*0328*/ 	.word	0x0000ca70


	//   ....[5]....
        /*032c*/ 	.word	0x0000cb20


	//   ....[6]....
        /*0330*/ 	.word	0x0000cb80


	//----- nvinfo : EIATTR_CTAIDZ_USED
	.align		4
.L_158:
        /*0334*/ 	.byte	0x01, 0x04
	.zero		2


	//----- nvinfo : EIATTR_MAX_THREADS
	.align		4
        /*0338*/ 	.byte	0x04, 0x05
        /*033a*/ 	.short	(.L_160 - .L_159)
.L_159:
        /*033c*/ 	.word	0x00000100
        /*0340*/ 	.word	0x00000001
        /*0344*/ 	.word	0x00000001


	//----- nvinfo : EIATTR_CRS_STACK_SIZE
	.align		4
.L_160:
        /*0348*/ 	.byte	0x04, 0x1e
        /*034a*/ 	.short	(.L_162 - .L_161)
.L_161:
        /*034c*/ 	.word	0x00000000
.L_162:


//--------------------- .nv.info._ZN7cutlass13device_kernelIN5flash19enable_sm80_to_sm89INS1_16FlashAttnFwdSm80INS1_25CollectiveMainloopFwdSm80ILi8ELi1ELb0EN4cute5tupleIJNS5_1CILi128EEENS7_ILi64EEENS7_ILi192EEEEEELi192ENS_10bfloat16_tEfNS_4arch4Sm80ELb0ELb0ELb0ELb1ELb0ELb1ELb1ELb0EEENS1_21CollectiveEpilogueFwdINS6_IJS8_SA_S9_EEENS6_IJNS7_ILi1EEESI_SI_EEESC_SE_Li256ELb1ELb1ELb0ELb0EEENS1_19SingleTileSchedulerILb1ELb0ELb1ELi128EEEEEEEEEvNT_6ParamsE --------------------------
	.section	.nv.info._ZN7cutlass13device_kernelIN5flash19enable_sm80_to_sm89INS1_16FlashAttnFwdSm80INS1_25CollectiveMainloopFwdSm80ILi8ELi1ELb0EN4cute5tupleIJNS5_1CILi128EEENS7_ILi64EEENS7_ILi192EEEEEELi192ENS_10bfloat16_tEfNS_4arch4Sm80ELb0ELb0ELb0ELb1ELb0ELb1ELb1ELb0EEENS1_21CollectiveEpilogueFwdINS6_IJS8_SA_S9_EEENS6_IJNS7_ILi1EEESI_SI_EEESC_SE_Li256ELb1ELb1ELb0ELb0EEENS1_19SingleTileSchedulerILb1ELb0ELb1ELi128EEEEEEEEEvNT_6ParamsE,"",@"SHT_CUDA_INFO"
	.sectionflags	@""
	.align	4


	//----- nvinfo : EIATTR_CUDA_API_VERSION
	.align		4
        /*0000*/ 	.byte	0x04, 0x37
        /*0002*/ 	.short	(.L_164 - .L_163)
.L_163:
        /*0004*/ 	.word	0x00000082


	//----- nvinfo : EIATTR_SW2861232_WAR
	.align		4
.L_164:
        /*0008*/ 	.byte	0x01, 0x35
	.zero		2


	//----- nvinfo : EIATTR_PARAM_CBANK
	.align		4
        /*000c*/ 	.byte	0x04, 0x0a
        /*000e*/ 	.short	(.L_166 - .L_165)
	.align		4
.L_165:
        /*0010*/ 	.word	index@(.nv.constant0._ZN7cutlass13device_kernelIN5flash19enable_sm80_to_sm89INS1_16FlashAttnFwdSm80INS1_25CollectiveMainloopFwdSm80ILi8ELi1ELb0EN4cute5tupleIJNS5_1CILi128EEENS7_ILi64EEENS7_ILi192EEEEEELi192ENS_10bfloat16_tEfNS_4arch4Sm80ELb0ELb0ELb0ELb1ELb0ELb1ELb1ELb0EEENS1_21CollectiveEpilogueFwdINS6_IJS8_SA_S9_EEENS6_IJNS7_ILi1EEESI_SI_EEESC_SE_Li256ELb1ELb1ELb0ELb0EEENS1_19SingleTileSchedulerILb1ELb0ELb1ELi128EEEEEEEEEvNT_6ParamsE)
        /*0014*/ 	.short	0x0160
        /*0016*/ 	.short	0x0418


	//----- nvinfo : EIATTR_CBANK_PARAM_SIZE
	.align		4
.L_166:
        /*0018*/ 	.byte	0x03, 0x19
        /*001a*/ 	.short	0x0418


	//----- nvinfo : EIATTR_KPARAM_INFO
	.align		4
        /*001c*/ 	.byte	0x04, 0x17
        /*001e*/ 	.short	(.L_168 - .L_167)
.L_167:
        /*0020*/ 	.word	0x00000000
        /*0024*/ 	.short	0x0000
        /*0026*/ 	.short	0x0000
        /*0028*/ 	.byte	0x00, 0xf0, 0x61, 0x10


	//----- nvinfo : EIATTR_MAXREG_COUNT
	.align		4
.L_168:
        /*002c*/ 	.byte	0x03, 0x1b
        /*002e*/ 	.short	0x00ff


	//----- nvinfo : EIATTR_NUM_BARRIERS
	.align		4
        /*0030*/ 	.byte	0x02, 0x4c
        /*0032*/ 	.byte	0x02
	.zero		1


	//----- nvinfo : EIATTR_MERCURY_ISA_VERSION
	.align		4
        /*0034*/ 	.byte	0x03, 0x5f
        /*0036*/ 	.short	0x0000


	//----- nvinfo : EIATTR_COOP_GROUP_MASK_REGIDS
	.align		4
        /*0038*/ 	.byte	0x04, 0x29
        /*003a*/ 	.short	(.L_170 - .L_169)


	//   ....[0]....
.L_169:
        /*003c*/ 	.word	0xffffffff


	//   ....[1]....
        /*0040*/ 	.word	0xffffffff


	//   ....[2]....
        /*0044*/ 	.word	0xffffffff


	//   ....[3]....
        /*0048*/ 	.word	0xffffffff


	//   ....[4]....
        /*004c*/ 	.word	0xffffffff


	//   ....[5]....
        /*0050*/ 	.word	0xffffffff


	//   ....[6]....
        /*0054*/ 	.word	0xffffffff


	//   ....[7]....
        /*0058*/ 	.word	0xffffffff


	//   ....[8]....
        /*005c*/ 	.word	0xffffffff


	//   ....[9]....
        /*0060*/ 	.word	0xffffffff


	//   ....[10]....
        /*0064*/ 	.word	0xffffffff


	//   ....[11]....
        /*0068*/ 	.word	0xffffffff


	//   ....[12]....
        /*006c*/ 	.word	0xffffffff


	//   ....[13]....
        /*0070*/ 	.word	0xffffffff


	//   ....[14]....
        /*0074*/ 	.word	0xffffffff


	//   ....[15]....
        /*0078*/ 	.word	0xffffffff


	//   ....[16]....
        /*007c*/ 	.word	0xffffffff


	//   ....[17]....
        /*0080*/ 	.word	0xffffffff


	//   ....[18]....
        /*0084*/ 	.word	0xffffffff


	//   ....[19]....
        /*0088*/ 	.word	0xffffffff


	//   ....[20]....
        /*008c*/ 	.word	0xffffffff


	//   ....[21]....
        /*0090*/ 	.word	0xffffffff


	//   ....[22]....
        /*0094*/ 	.word	0xffffffff


	//   ....[23]....
        /*0098*/ 	.word	0xffffffff


	//   ....[24]....
        /*009c*/ 	.word	0xffffffff


	//   ....[25]....
        /*00a0*/ 	.word	0xffffffff


	//   ....[26]....
        /*00a4*/ 	.word	0xffffffff


	//   ....[27]....
        /*00a8*/ 	.word	0xffffffff


	//   ....[28]....
        /*00ac*/ 	.word	0xffffffff


	//   ....[29]....
        /*00b0*/ 	.word	0xffffffff


	//   ....[30]....
        /*00b4*/ 	.word	0xffffffff


	//   ....[31]....
        /*00b8*/ 	.word	0xffffffff


	//   ....[32]....
        /*00bc*/ 	.word	0xffffffff


	//   ....[33]....
        /*00c0*/ 	.word	0xffffffff


	//   ....[34]....
        /*00c4*/ 	.word	0xffffffff


	//   ....[35]....
        /*00c8*/ 	.word	0xffffffff


	//   ....[36]....
        /*00cc*/ 	.word	0xffffffff


	//   ....[37]....
        /*00d0*/ 	.word	0xffffffff


	//   ....[38]....
        /*00d4*/ 	.word	0xffffffff


	//   ....[39]....
        /*00d8*/ 	.word	0xffffffff


	//   ....[40]....
        /*00dc*/ 	.word	0xffffffff


	//----- nvinfo : EIATTR_COOP_GROUP_INSTR_OFFSETS
	.align		4
.L_170:
        /*00e0*/ 	.byte	0x04, 0x28
        /*00e2*/ 	.short	(.L_172 - .L_171)


	//   ....[0]....
.L_171:
        /*00e4*/ 	.word	0x00000080


	//   ....[1]....
        /*00e8*/ 	.word	0x00006420


	//   ....[2]....
        /*00ec*/ 	.word	0x00006450


	//   ....[3]....
        /*00f0*/ 	.word	0x00006750


	//   ....[4]....
        /*00f4*/ 	.word	0x00006780


	//   ....[5]....
        /*00f8*/ 	.word	0x000068c0


	//   ....[6]....
        /*00fc*/ 	.word	0x000068f0


	//   ....[7]....
        /*0100*/ 	.word	0x00006a20


	//   ....[8]....
        /*0104*/ 	.word	0x00006a60


	//   ....[9]....
        /*0108*/ 	.word	0x0000dcf0


	//   ....[10]....
        /*010c*/ 	.word	0x0000ddb0


	//   ....[11]....
        /*0110*/ 	.word	0x0000ddd0


	//   ....[12]....
        /*0114*/ 	.word	0x0000de30


	//   ....[13]....
        /*0118*/ 	.word	0x00010050


	//   ....[14]....
        /*011c*/ 	.word	0x00010070


	//   ....[15]....
        /*0120*/ 	.word	0x00010090


	//   ....[16]....
        /*0124*/ 	.word	0x000100c0


	//   ....[17]....
        /*0128*/ 	.word	0x00011a10


	//   ....[18]....
        /*012c*/ 	.word	0x00011a40


	//   ....[19]....
        /*0130*/ 	.word	0x00011aa0


	//   ....[20]....
        /*0134*/ 	.word	0x00011ab0


	//   ....[21]....
        /*0138*/ 	.word	0x00012fc0


	//   ....[22]....
        /*013c*/ 	.word	0x00013000


	//   ....[23]....
        /*0140*/ 	.word	0x00013040


	//   ....[24]....
        /*0144*/ 	.word	0x00013080


	//   ....[25]....
        /*0148*/ 	.word	0x00013270


	//   ....[26]....
        /*014c*/ 	.word	0x00013280


	//   ....[27]....
        /*0150*/ 	.word	0x00013400


	//   ....[28]....
        /*0154*/ 	.word	0x00013430


	//   ....[29]....
        /*0158*/ 	.word	0x00013580


	//   ....[30]....
        /*015c*/ 	.word	0x000135b0


	//   ....[31]....
        /*0160*/ 	.word	0x00013700


	//   ....[32]....
        /*0164*/ 	.word	0x00013720


	//   ....[33]....
        /*0168*/ 	.word	0x00013f00


	//   ....[34]....
        /*016c*/ 	.word	0x00013f20


	//   ....[35]....
        /*0170*/ 	.word	0x00014050


	//   ....[36]....
        /*0174*/ 	.word	0x00014080


	//   ....[37]....
        /*0178*/ 	.word	0x000141b0


	//   ....[38]....
        /*017c*/ 	.word	0x000141e0


	//   ....[39]....
        /*0180*/ 	.word	0x00014310


	//   ....[40]....
        /*0184*/ 	.word	0x00014330


	//----- nvinfo : EIATTR_EXIT_INSTR_OFFSETS
	.align		4
.L_172:
        /*0188*/ 	.byte	0x04, 0x1c
        /*018a*/ 	.short	(.L_174 - .L_173)


	//   ....[0]....
.L_173:
        /*018c*/ 	.word	0x00000310


	//   ....[1]....
        /*0190*/ 	.word	0x00013730


	//   ....[2]....
        /*0194*/ 	.word	0x00013800


	//   ....[3]....
        /*0198*/ 	.word	0x00013860


	//   ....[4]....
        /*019c*/ 	.word	0x00014340


	//   ....[5]....
        /*01a0*/ 	.word	0x000143f0


	//   ....[6]....
        /*01a4*/ 	.word	0x00014450


	//----- nvinfo : EIATTR_CTAIDZ_USED
	.align		4
.L_174:
        /*01a8*/ 	.byte	0x01, 0x04
	.zero		2


	//----- nvinfo : EIATTR_MAX_THREADS
	.align		4
        /*01ac*/ 	.byte	0x04, 0x05
        /*01ae*/ 	.short	(.L_176 - .L_175)
.L_175:
        /*01b0*/ 	.word	0x00000100
        /*01b4*/ 	.word	0x00000001
        /*01b8*/ 	.word	0x00000001


	//----- nvinfo : EIATTR_CRS_STACK_SIZE
	.align		4
.L_176:
        /*01bc*/ 	.byte	0x04, 0x1e
        /*01be*/ 	.short	(.L_178 - .L_177)
.L_177:
        /*01c0*/ 	.word	0x00000000
.L_178:


//--------------------- .nv.info._ZN7cutlass13device_kernelIN5flash19enable_sm80_to_sm89INS1_16FlashAttnFwdSm80INS1_25CollectiveMainloopFwdSm80ILi8ELi1ELb0EN4cute5tupleIJNS5_1CILi128EEENS7_ILi64EEENS7_ILi192EEEEEELi192ENS_10bfloat16_tEfNS_4arch4Sm80ELb0ELb1ELb0ELb0ELb0ELb0ELb1ELb0EEENS1_21CollectiveEpilogueFwdINS6_IJS8_SA_S9_EEENS6_IJNS7_ILi1EEESI_SI_EEESC_SE_Li256ELb0ELb1ELb0ELb0EEENS1_19SingleTileSchedulerILb0ELb0ELb1ELi128EEEEEEEEEvNT_6ParamsE --------------------------
	.section	.nv.info._ZN7cutlass13device_kernelIN5flash19enable_sm80_to_sm89INS1_16FlashAttnFwdSm80INS1_25CollectiveMainloopFwdSm80ILi8ELi1ELb0EN4cute5tupleIJNS5_1CILi128EEENS7_ILi64EEENS7_ILi192EEEEEELi192ENS_10bfloat16_tEfNS_4arch4Sm80ELb0ELb1ELb0ELb0ELb0ELb0ELb1ELb0EEENS1_21CollectiveEpilogueFwdINS6_IJS8_SA_S9_EEENS6_IJNS7_ILi1EEESI_SI_EEESC_SE_Li256ELb0ELb1ELb0ELb0EEENS1_19SingleTileSchedulerILb0ELb0ELb1ELi128EEEEEEEEEvNT_6ParamsE,"",@"SHT_CUDA_INFO"
	.sectionflags	@""
	.align	4


	//----- nvinfo : EIATTR_CUDA_API_VERSION
	.align		4
        /*0000*/ 	.byte	0x04, 0x37
        /*0002*/ 	.short	(.L_180 - .L_179)
.L_179:
        /*0004*/ 	.word	0x00000082


	//----- nvinfo : EIATTR_SW2861232_WAR
	.align		4
.L_180:
        /*0008*/ 	.byte	0x01, 0x35
	.zero		2


	//----- nvinfo : EIATTR_PARAM_CBANK
	.align		4
        /*000c*/ 	.byte	0x04, 0x0a
        /*000e*/ 	.short	(.L_182 - .L_181)
	.align		4
.L_181:
        /*0010*/ 	.word	index@(.nv.constant0._ZN7cutlass13device_kernelIN5flash19enable_sm80_to_sm89INS1_16FlashAttnFwdSm80INS1_25CollectiveMainloopFwdSm80ILi8ELi1ELb0EN4cute5tupleIJNS5_1CILi128EEENS7_ILi64EEENS7_ILi192EEEEEELi192ENS_10bfloat16_tEfNS_4arch4Sm80ELb0ELb1ELb0ELb0ELb0ELb0ELb1ELb0EEENS1_21CollectiveEpilogueFwdINS6_IJS8_SA_S9_EEENS6_IJNS7_ILi1EEESI_SI_EEESC_SE_Li256ELb0ELb1ELb0ELb0EEENS1_19SingleTileSchedulerILb0ELb0ELb1ELi128EEEEEEEEEvNT_6ParamsE)
        /*0014*/ 	.short	0x0160
        /*0016*/ 	.short	0x0418


	//----- nvinfo : EIATTR_CBANK_PARAM_SIZE
	.align		4
.L_182:
        /*0018*/ 	.byte	0x03, 0x19
        /*001a*/ 	.short	0x0418


	//----- nvinfo : EIATTR_KPARAM_INFO
	.align		4
        /*001c*/ 	.byte	0x04, 0x17
        /*001e*/ 	.short	(.L_184 - .L_183)
.L_183:
        /*0020*/ 	.word	0x00000000
        /*0024*/ 	.short	0x0000
        /*0026*/ 	.short	0x0000
        /*0028*/ 	.byte	0x00, 0xf0, 0x61, 0x10


	//----- nvinfo : EIATTR_MAXREG_COUNT
	.align		4
.L_184:
        /*002c*/ 	.byte	0x03, 0x1b
        /*002e*/ 	.short	0x00ff


	//----- nvinfo : EIATTR_NUM_BARRIERS
	.align		4
        /*0030*/ 	.byte	0x02, 0x4c
        /*0032*/ 	.byte	0x02
	.zero		1


	//----- nvinfo : EIATTR_MERCURY_ISA_VERSION
	.align		4
        /*0034*/ 	.byte	0x03, 0x5f
        /*0036*/ 	.short	0x0000


	//----- nvinfo : EIATTR_COOP_GROUP_MASK_REGIDS
	.align		4
        /*0038*/ 	.byte	0x04, 0x29
        /*003a*/ 	.short	(.L_186 - .L_185)


	//   ....[0]....
.L_185:
        /*003c*/ 	.word	0xffffffff


	//   ....[1]....
        /*0040*/ 	.word	0xffffffff


	//   ....[2]....
        /*0044*/ 	.word	0xffffffff


	//   ....[3]....
        /*0048*/ 	.word	0xffffffff


	//   ....[4]....
        /*004c*/ 	.word	0xffffffff


	//   ....[5]....
        /*0050*/ 	.word	0xffffffff


	//   ....[6]....
        /*0054*/ 	.word	0xffffffff


	//   ....[7]....
        /*0058*/ 	.word	0xffffffff


	//   ....[8]....
        /*005c*/ 	.word	0xffffffff


	//   ....[9]....
        /*0060*/ 	.word	0xffffffff


	//   ....[10]....
        /*0064*/ 	.word	0xffffffff


	//   ....[11]....
        /*0068*/ 	.word	0xffffffff


	//   ....[12]....
        /*006c*/ 	.word	0xffffffff


	//   ....[13]....
        /*0070*/ 	.word	0xffffffff


	//   ....[14]....
        /*0074*/ 	.word	0xffffffff


	//   ....[15]....
        /*0078*/ 	.word	0xffffffff


	//   ....[16]....
        /*007c*/ 	.word	0xffffffff


	//   ....[17]....
        /*0080*/ 	.word	0xffffffff


	//   ....[18]....
        /*0084*/ 	.word	0xffffffff


	//   ....[19]....
        /*0088*/ 	.word	0xffffffff


	//   ....[20]....
        /*008c*/ 	.word	0xffffffff


	//   ....[21]....
        /*0090*/ 	.word	0xffffffff


	//   ....[22]....
        /*0094*/ 	.word	0xffffffff


	//   ....[23]....
        /*0098*/ 	.word	0xffffffff


	//   ....[24]....
        /*009c*/ 	.word	0xffffffff


	//   ....[25]....
        /*00a0*/ 	.word	0xffffffff


	//   ....[26]....
        /*00a4*/ 	.word	0xffffffff


	//   ....[27]....
        /*00a8*/ 	.word	0xffffffff


	//   ....[28]....
        /*00ac*/ 	.word	0xffffffff


	//   ....[29]....
        /*00b0*/ 	.word	0xffffffff


	//   ....[30]....
        /*00b4*/ 	.word	0xffffffff


	//   ....[31]....
        /*00b8*/ 	.word	0xffffffff


	//   ....[32]....
        /*00bc*/ 	.word	0xffffffff


	//   ....[33]....
        /*00c0*/ 	.word	0xffffffff


	//   ....[34]....
        /*00c4*/ 	.word	0xffffffff


	//   ....[35]....
        /*00c8*/ 	.word	0xffffffff


	//   ....[36]....
        /*00cc*/ 	.word	0xffffffff


	//   ....[37]....
        /*00d0*/ 	.word	0xffffffff


	//   ....[38]....
        /*00d4*/ 	.word	0xffffffff


	//   ....[39]....
        /*00d8*/ 	.word	0xffffffff


	//   ....[40]....
        /*00dc*/ 	.word	0xffffffff


	//   ....[41]....
        /*00e0*/ 	.word	0xffffffff


	//   ....[42]....
        /*00e4*/ 	.word	0xffffffff


	//   ....[43]....
        /*00e8*/ 	.word	0xffffffff


	//   ....[44]....
        /*00ec*/ 	.word	0xffffffff


	//   ....[45]....
        /*00f0*/ 	.word	0xffffffff


	//   ....[46]....
        /*00f4*/ 	.word	0xffffffff


	//   ....[47]....
        /*00f8*/ 	.word	0xffffffff


	//   ....[48]....
        /*00fc*/ 	.word	0xffffffff


	//   ....[49]....
        /*0100*/ 	.word	0xffffffff


	//   ....[50]....
        /*0104*/ 	.word	0xffffffff


	//   ....[51]....
        /*0108*/ 	.word	0xffffffff


	//   ....[52]....
        /*010c*/ 	.word	0xffffffff


	//   ....[53]....
        /*0110*/ 	.word	0xffffffff


	//----- nvinfo : EIATTR_COOP_GROUP_INSTR_OFFSETS
	.align		4
.L_186:
        /*0114*/ 	.byte	0x04, 0x28
        /*0116*/ 	.short	(.L_188 - .L_187)


	//   ....[0]....
.L_187:
        /*0118*/ 	.word	0x00000d30


	//   ....[1]....
        /*011c*/ 	.word	0x00000d60


	//   ....[2]....
        /*0120*/ 	.word	0x00000d90


	//   ....[3]....
        /*0124*/ 	.word	0x00000dc0


	//   ....[4]....
        /*0128*/ 	.word	0x00000f40


	//   ....[5]....
        /*012c*/ 	.word	0x00000f70


	//   ....[6]....
        /*0130*/ 	.word	0x00000fe0


	//   ....[7]....
        /*0134*/ 	.word	0x00001010


	//   ....[8]....
        /*0138*/ 	.word	0x00002880


	//   ....[9]....
        /*013c*/ 	.word	0x00002b80


	//   ....[10]....
        /*0140*/ 	.word	0x00003580


	//   ....[11]....
        /*0144*/ 	.word	0x000036f0


	//   ....[12]....
        /*0148*/ 	.word	0x00003700


	//   ....[13]....
        /*014c*/ 	.word	0x00003750


	//   ....[14]....
        /*0150*/ 	.word	0x000051d0


	//   ....[15]....
        /*0154*/ 	.word	0x00005c50


	//   ....[16]....
        /*0158*/ 	.word	0x00006410


	//   ....[17]....
        /*015c*/ 	.word	0x00006620


	//   ....[18]....
        /*0160*/ 	.word	0x00006650


	//   ....[19]....
        /*0164*/ 	.word	0x000066c0


	//   ....[20]....
        /*0168*/ 	.word	0x000090b0


	//   ....[21]....
        /*016c*/ 	.word	0x000090d0


	//   ....[22]....
        /*0170*/ 	.word	0x000090f0


	//   ....[23]....
        /*0174*/ 	.word	0x00009110


	//   ....[24]....
        /*0178*/ 	.word	0x0000bb30


	//   ....[25]....
        /*017c*/ 	.word	0x0000be70


	//   ....[26]....
        /*0180*/ 	.word	0x0000c7a0


	//   ....[27]....
        /*0184*/ 	.word	0x0000c7f0


	//   ....[28]....
        /*0188*/ 	.word	0x0000c810


	//   ....[29]....
        /*018c*/ 	.word	0x0000c830


	//   ....[30]....
        /*0190*/ 	.word	0x0000df60


	//   ....[31]....
        /*0194*/ 	.word	0x0000df90


	//   ....[32]....
        /*0198*/ 	.word	0x0000dfd0


	//   ....[33]....
        /*019c*/ 	.word	0x0000dfe0


	//   ....[34]....
        /*01a0*/ 	.word	0x0000f510


	//   ....[35]....
        /*01a4*/ 	.word	0x0000f520


	//   ....[36]....
        /*01a8*/ 	.word	0x0000f540


	//   ....[37]....
        /*01ac*/ 	.word	0x0000f560


	//   ....[38]....
        /*01b0*/ 	.word	0x0000f580


	//   ....[39]....
        /*01b4*/ 	.word	0x0000f5a0


	//   ....[40]....
        /*01b8*/ 	.word	0x0000f7d0


	//   ....[41]....
        /*01bc*/ 	.word	0x0000f800


	//   ....[42]....
        /*01c0*/ 	.word	0x0000f950


	//   ....[43]....
        /*01c4*/ 	.word	0x0000f980


	//   ....[44]....
        /*01c8*/ 	.word	0x0000fad0


	//   ....[45]....
        /*01cc*/ 	.word	0x0000faf0


	//   ....[46]....
        /*01d0*/ 	.word	0x00010180


	//   ....[47]....
        /*01d4*/ 	.word	0x000101a0


	//   ....[48]....
        /*01d8*/ 	.word	0x000102d0


	//   ....[49]....
        /*01dc*/ 	.word	0x00010300


	//   ....[50]....
        /*01e0*/ 	.word	0x00010430


	//   ....[51]....
        /*01e4*/ 	.word	0x00010460


	//   ....[52]....
        /*01e8*/ 	.word	0x00010590


	//   ....[53]....
        /*01ec*/ 	.word	0x000105b0


	//----- nvinfo : EIATTR_EXIT_INSTR_OFFSETS
	.align		4
.L_188:
        /*01f0*/ 	.byte	0x04, 0x1c
        /*01f2*/ 	.short	(.L_190 - .L_189)


	//   ....[0]....
.L_189:
        /*01f4*/ 	.word	0x00000030


	//   ....[1]....
        /*01f8*/ 	.word	0x0000fb00


	//   ....[2]....
        /*01fc*/ 	.word	0x0000fbd0


	//   ....[3]....
        /*0200*/ 	.word	0x0000fc30


	//   ....[4]....
        /*0204*/ 	.word	0x000105c0


	//   ....[5]....
        /*0208*/ 	.word	0x00010670


	//   ....[6]....
        /*020c*/ 	.word	0x000106d0


	//----- nvinfo : EIATTR_CTAIDZ_USED
	.align		4
.L_190:
        /*0210*/ 	.byte	0x01, 0x04
	.zero		2


	//----- nvinfo : EIATTR_MAX_THREADS
	.align		4
        /*0214*/ 	.byte	0x04, 0x05
        /*0216*/ 	.short	(.L_192 - .L_191)
.L_191:
        /*0218*/ 	.word	0x00000100
        /*021c*/ 	.word	0x00000001
        /*0220*/ 	.word	0x00000001


	//----- nvinfo : EIATTR_CRS_STACK_SIZE
	.align		4
.L_192:
        /*0224*/ 	.byte	0x04, 0x1e
        /*0226*/ 	.short	(.L_194 - .L_193)
.L_193:
        /*0228*/ 	.word	0x00000000
.L_194:


//--------------------- .nv.info._ZN7cutlass13device_kernelIN5flash19enable_sm80_to_sm89INS1_16FlashAttnFwdSm80INS1_25CollectiveMainloopFwdSm80ILi8ELi1ELb0EN4cute5tupleIJNS5_1CILi128EEENS7_ILi64EEENS7_ILi192EEEEEELi192ENS_10bfloat16_tEfNS_4arch4Sm80ELb0ELb1ELb0ELb1ELb0ELb0ELb1ELb0EEENS1_21CollectiveEpilogueFwdINS6_IJS8_SA_S9_EEENS6_IJNS7_ILi1EEESI_SI_EEESC_SE_Li256ELb1ELb1ELb0ELb0EEENS1_19SingleTileSchedulerILb1ELb0ELb1ELi128EEEEEEEEEvNT_6ParamsE --------------------------
	.section	.nv.info._ZN7cutlass13device_kernelIN5flash19enable_sm80_to_sm89INS1_16FlashAttnFwdSm80INS1_25CollectiveMainloopFwdSm80ILi8ELi1ELb0EN4cute5tupleIJNS5_1CILi128EEENS7_ILi64EEENS7_ILi192EEEEEELi192ENS_10bfloat16_tEfNS_4arch4Sm80ELb0ELb1ELb0ELb1ELb0ELb0ELb1ELb0EEENS1_21CollectiveEpilogueFwdINS6_IJS8_SA_S9_EEENS6_IJNS7_ILi1EEESI_SI_EEESC_SE_Li256ELb1ELb1ELb0ELb0EEENS1_19SingleTileSchedulerILb1ELb0ELb1ELi128EEEEEEEEEvNT_6ParamsE,"",@"SHT_CUDA_INFO"
	.sectionflags	@""
	.align	4


	//----- nvinfo : EIATTR_CUDA_API_VERSION
	.align		4
        /*0000*/ 	.byte	0x04, 0x37
        /*0002*/ 	.short	(.L_196 - .L_195)
.L_195:
        /*0004*/ 	.word	0x00000082


	//----- nvinfo : EIATTR_SW2861232_WAR
	.align		4
.L_196:
        /*0008*/ 	.byte	0x01, 0x35
	.zero		2


	//----- nvinfo : EIATTR_PARAM_CBANK
	.align		4
        /*000c*/ 	.byte	0x04, 0x0a
        /*000e*/ 	.short	(.L_198 - .L_197)
	.align		4
.L_197:
        /*0010*/ 	.word	index@(.nv.constant0._ZN7cutlass13device_kernelIN5flash19enable_sm80_to_sm89INS1_16FlashAttnFwdSm80INS1_25CollectiveMainloopFwdSm80ILi8ELi1ELb0EN4cute5tupleIJNS5_1CILi128EEENS7_ILi64EEENS7_ILi192EEEEEELi192ENS_10bfloat16_tEfNS_4arch4Sm80ELb0ELb1ELb0ELb1ELb0ELb0ELb1ELb0EEENS1_21CollectiveEpilogueFwdINS6_IJS8_SA_S9_EEENS6_IJNS7_ILi1EEESI_SI_EEESC_SE_Li256ELb1ELb1ELb0ELb0EEENS1_19SingleTileSchedulerILb1ELb0ELb1ELi128EEEEEEEEEvNT_6ParamsE)
        /*0014*/ 	.short	0x0160
        /*0016*/ 	.short	0x0418


	//----- nvinfo : EIATTR_CBANK_PARAM_SIZE
	.align		4
.L_198:
        /*0018*/ 	.byte	0x03, 0x19
        /*001a*/ 	.short	0x0418


	//----- nvinfo : EIATTR_KPARAM_INFO
	.align		4
        /*001c*/ 	.byte	0x04, 0x17
        /*001e*/ 	.short	(.L_200 - .L_199)
.L_199:
        /*0020*/ 	.word	0x00000000
        /*0024*/ 	.short	0x0000
        /*0026*/ 	.short	0x0000
        /*0028*/ 	.byte	0x00, 0xf0, 0x61, 0x10


	//----- nvinfo : EIATTR_MAXREG_COUNT
	.align		4
.L_200:
        /*002c*/ 	.byte	0x03, 0x1b
        /*002e*/ 	.short	0x00ff


	//----- nvinfo : EIATTR_NUM_BARRIERS
	.align		4
        /*0030*/ 	.byte	0x02, 0x4c
        /*0032*/ 	.byte	0x02
	.zero		1


	//----- nvinfo : EIATTR_MERCURY_ISA_VERSION
	.align		4
        /*0034*/ 	.byte	0x03, 0x5f
        /*0036*/ 	.short	0x0000


	//----- nvinfo : EIATTR_COOP_GROUP_MASK_REGIDS
	.align		4
        /*0038*/ 	.byte	0x04, 0x29
        /*003a*/ 	.short	(.L_202 - .L_201)


	//   ....[0]....
.L_201:
        /*003c*/ 	.word	0xffffffff


	//   ....[1]....
        /*0040*/ 	.word	0xffffffff


	//   ....[2]....
        /*0044*/ 	.word	0xffffffff


	//   ....[3]....
        /*0048*/ 	.word	0xffffffff


	//   ....[4]....
        /*004c*/ 	.word	0xffffffff


	//   ....[5]....
        /*0050*/ 	.word	0xffffffff


	//   ....[6]....
        /*0054*/ 	.word	0xffffffff


	//   ....[7]....
        /*0058*/ 	.word	0xffffffff


	//   ....[8]....
        /*005c*/ 	.word	0xffffffff


	//   ....[9]....
        /*0060*/ 	.word	0xffffffff


	//   ....[10]....
        /*0064*/ 	.word	0xffffffff


	//   ....[11]....
        /*0068*/ 	.word	0xffffffff


	//   ....[12]....
        /*006c*/ 	.word	0xffffffff


	//   ....[13]....
        /*0070*/ 	.word	0xffffffff


	//   ....[14]....
        /*0074*/ 	.word	0xffffffff


	//   ....[15]....
        /*0078*/ 	.word	0xffffffff


	//   ....[16]....
        /*007c*/ 	.word	0xffffffff


	//   ....[17]....
        /*0080*/ 	.word	0xffffffff


	//   ....[18]....
        /*0084*/ 	.word	0xffffffff


	//   ....[19]....
        /*0088*/ 	.word	0xffffffff


	//   ....[20]....
        /*008c*/ 	.word	0xffffffff


	//   ....[21]....
        /*0090*/ 	.word	0xffffffff


	//   ....[22]....
        /*0094*/ 	.word	0xffffffff


	//   ....[23]....
        /*0098*/ 	.word	0xffffffff


	//   ....[24]....
        /*009c*/ 	.word	0xffffffff


	//   ....[25]....
        /*00a0*/ 	.word	0xffffffff


	//   ....[26]....
        /*00a4*/ 	.word	0xffffffff


	//   ....[27]....
        /*00a8*/ 	.word	0xffffffff


	//   ....[28]....
        /*00ac*/ 	.word	0xffffffff


	//   ....[29]....
        /*00b0*/ 	.word	0xffffffff


	//   ....[30]....
        /*00b4*/ 	.word	0xffffffff


	//   ....[31]....
        /*00b8*/ 	.word	0xffffffff


	//   ....[32]....
        /*00bc*/ 	.word	0xffffffff


	//   ....[33]....
        /*00c0*/ 	.word	0xffffffff


	//   ....[34]....
        /*00c4*/ 	.word	0xffffffff


	//   ....[35]....
        /*00c8*/ 	.word	0xffffffff


	//   ....[36]....
        /*00cc*/ 	.word	0xffffffff


	//   ....[37]....
        /*00d0*/ 	.word	0xffffffff


	//   ....[38]....
        /*00d4*/ 	.word	0xffffffff


	//   ....[39]....
        /*00d8*/ 	.word	0xffffffff


	//   ....[40]....
        /*00dc*/ 	.word	0xffffffff


	//   ....[41]....
        /*00e0*/ 	.word	0xffffffff


	//   ....[42]....
        /*00e4*/ 	.word	0xffffffff


	//   ....[43]....
        /*00e8*/ 	.word	0xffffffff


	//   ....[44]....
        /*00ec*/ 	.word	0xffffffff


	//   ....[45]....
        /*00f0*/ 	.word	0xffffffff


	//   ....[46]....
        /*00f4*/ 	.word	0xffffffff


	//   ....[47]....
        /*00f8*/ 	.word	0xffffffff


	//   ....[48]....
        /*00fc*/ 	.word	0xffffffff


	//   ....[49]....
        /*0100*/ 	.word	0xffffffff


	//   ....[50]....
        /*0104*/ 	.word	0xffffffff


	//   ....[51]....
        /*0108*/ 	.word	0xffffffff


	//   ....[52]....
        /*010c*/ 	.word	0xffffffff


	//   ....[53]....
        /*0110*/ 	.word	0xffffffff


	//   ....[54]....
        /*0114*/ 	.word	0xffffffff


	//----- nvinfo : EIATTR_COOP_GROUP_INSTR_OFFSETS
	.align		4
.L_202:
        /*0118*/ 	.byte	0x04, 0x28
        /*011a*/ 	.short	(.L_204 - .L_203)


	//   ....[0]....
.L_203:
        /*011c*/ 	.word	0x00000080


	//   ....[1]....
        /*0120*/ 	.word	0x000013c0


	//   ....[2]....
        /*0124*/ 	.word	0x000014a0


	//   ....[3]....
        /*0128*/ 	.word	0x000017c0


	//   ....[4]....
        /*012c*/ 	.word	0x000017f0


	//   ....[5]....
        /*0130*/ 	.word	0x00001930


	//   ....[6]....
        /*0134*/ 	.word	0x00001960


	//   ....[7]....
        /*0138*/ 	.word	0x00001a90


	//   ....[8]....
        /*013c*/ 	.word	0x00001ad0


	//   ....[9]....
        /*0140*/ 	.word	0x00002f50


	//   ....[10]....
        /*0144*/ 	.word	0x00003250


	//   ....[11]....
        /*0148*/ 	.word	0x00003da0


	//   ....[12]....
        /*014c*/ 	.word	0x00003dc0


	//   ....[13]....
        /*0150*/ 	.word	0x00003de0


	//   ....[14]....
        /*0154*/ 	.word	0x00003e00


	//   ....[15]....
        /*0158*/ 	.word	0x00005870


	//   ....[16]....
        /*015c*/ 	.word	0x000062a0


	//   ....[17]....
        /*0160*/ 	.word	0x00006ad0


	//   ....[18]....
        /*0164*/ 	.word	0x00006ce0


	//   ....[19]....
        /*0168*/ 	.word	0x00006d10


	//   ....[20]....
        /*016c*/ 	.word	0x00006d80


	//   ....[21]....
        /*0170*/ 	.word	0x00009740


	//   ....[22]....
        /*0174*/ 	.word	0x00009760


	//   ....[23]....
        /*0178*/ 	.word	0x00009780


	//   ....[24]....
        /*017c*/ 	.word	0x000097a0


	//   ....[25]....
        /*0180*/ 	.word	0x0000c170


	//   ....[26]....
        /*0184*/ 	.word	0x0000c500


	//   ....[27]....
        /*0188*/ 	.word	0x0000ce30


	//   ....[28]....
        /*018c*/ 	.word	0x0000ce80


	//   ....[29]....
        /*0190*/ 	.word	0x0000cea0


	//   ....[30]....
        /*0194*/ 	.word	0x0000cec0


	//   ....[31]....
        /*0198*/ 	.word	0x0000e5f0


	//   ....[32]....
        /*019c*/ 	.word	0x0000e620


	//   ....[33]....
        /*01a0*/ 	.word	0x0000e660


	//   ....[34]....
        /*01a4*/ 	.word	0x0000e670


	//   ....[35]....
        /*01a8*/ 	.word	0x0000fbb0


	//   ....[36]....
        /*01ac*/ 	.word	0x0000fbe0


	//   ....[37]....
        /*01b0*/ 	.word	0x0000fc20


	//   ....[38]....
        /*01b4*/ 	.word	0x0000fc60


	//   ....[39]....
        /*01b8*/ 	.word	0x0000fe50


	//   ....[40]....
        /*01bc*/ 	.word	0x0000fe60


	//   ....[41]....
        /*01c0*/ 	.word	0x0000ffe0


	//   ....[42]....
        /*01c4*/ 	.word	0x00010010


	//   ....[43]....
        /*01c8*/ 	.word	0x00010160


	//   ....[44]....
        /*01cc*/ 	.word	0x00010190


	//   ....[45]....
        /*01d0*/ 	.word	0x000102e0


	//   ....[46]....
        /*01d4*/ 	.word	0x00010300


	//   ....[47]....
        /*01d8*/ 	.word	0x00010b10


	//   ....[48]....
        /*01dc*/ 	.word	0x00010b30


	//   ....[49]....
        /*01e0*/ 	.word	0x00010c60


	//   ....[50]....
        /*01e4*/ 	.word	0x00010c90


	//   ....[51]....
        /*01e8*/ 	.word	0x00010dc0


	//   ....[52]....
        /*01ec*/ 	.word	0x00010df0


	//   ....[53]....
        /*01f0*/ 	.word	0x00010f20


	//   ....[54]....
        /*01f4*/ 	.word	0x00010f40


	//----- nvinfo : EIATTR_EXIT_INSTR_OFFSETS
	.align		4
.L_204:
        /*01f8*/ 	.byte	0x04, 0x1c
        /*01fa*/ 	.short	(.L_206 - .L_205)


	//   ....[0]....
.L_205:
        /*01fc*/ 	.word	0x00000310


	//   ....[1]....
        /*0200*/ 	.word	0x00010310


	//   ....[2]....
        /*0204*/ 	.word	0x000103e0


	//   ....[3]....
        /*0208*/ 	.word	0x00010440


	//   ....[4]....
        /*020c*/ 	.word	0x00010f50


	//   ....[5]....
        /*0210*/ 	.word	0x00011000


	//   ....[6]....
        /*0214*/ 	.word	0x00011060


	//----- nvinfo : EIATTR_CTAIDZ_USED
	.align		4
.L_206:
        /*0218*/ 	.byte	0x01, 0x04
	.zero		2


	//----- nvinfo : EIATTR_MAX_THREADS
	.align		4
        /*021c*/ 	.byte	0x04, 0x05
        /*021e*/ 	.short	(.L_208 - .L_207)
.L_207:
        /*0220*/ 	.word	0x00000100
        /*0224*/ 	.word	0x00000001
        /*0228*/ 	.word	0x00000001


	//----- nvinfo : EIATTR_CRS_STACK_SIZE
	.align		4
.L_208:
        /*022c*/ 	.byte	0x04, 0x1e
        /*022e*/ 	.short	(.L_210 - .L_209)
.L_209:
        /*0230*/ 	.word	0x00000000
.L_210:


//--------------------- .nv.info._ZN7cutlass13device_kernelIN5flash19enable_sm80_to_sm89INS1_16FlashAttnFwdSm80INS1_25CollectiveMainloopFwdSm80ILi8ELi1ELb0EN4cute5tupleIJNS5_1CILi128EEENS7_ILi64EEENS7_ILi192EEEEEELi192ENS_10bfloat16_tEfNS_4arch4Sm80ELb0ELb1ELb0ELb1ELb0ELb1ELb1ELb0EEENS1_21CollectiveEpilogueFwdINS6_IJS8_SA_S9_EEENS6_IJNS7_ILi1EEESI_SI_EEESC_SE_Li256ELb1ELb1ELb0ELb0EEENS1_19SingleTileSchedulerILb1ELb0ELb1ELi128EEEEEEEEEvNT_6ParamsE --------------------------
	.section	.nv.info._ZN7cutlass13device_kernelIN5flash19enable_sm80_to_sm89INS1_16FlashAttnFwdSm80INS1_25CollectiveMainloopFwdSm80ILi8ELi1ELb0EN4cute5tupleIJNS5_1CILi128EEENS7_ILi64EEENS7_ILi192EEEEEELi192ENS_10bfloat16_tEfNS_4arch4Sm80ELb0ELb1ELb0ELb1ELb0ELb1ELb1ELb0EEENS1_21CollectiveEpilogueFwdINS6_IJS8_SA_S9_EEENS6_IJNS7_ILi1EEESI_SI_EEESC_SE_Li256ELb1ELb1ELb0ELb0EEENS1_19SingleTileSchedulerILb1ELb0ELb1ELi128EEEEEEEEEvNT_6ParamsE,"",@"SHT_CUDA_INFO"
	.sectionflags	@""
	.align	4


	//----- nvinfo : EIATTR_CUDA_API_VERSION
	.align		4
        /*0000*/ 	.byte	0x04, 0x37
        /*0002*/ 	.short	(.L_212 - .L_211)
.L_211:
        /*0004*/ 	.word	0x00000082


	//----- nvinfo : EIATTR_SW2861232_WAR
	.align		4
.L_212:
        /*0008*/ 	.byte	0x01, 0x35
	.zero		2


	//----- nvinfo : EIATTR_PARAM_CBANK
	.align		4
        /*000c*/ 	.byte	0x04, 0x0a
        /*000e*/ 	.short	(.L_214 - .L_213)
	.align		4
.L_213:
        /*0010*/ 	.word	index@(.nv.constant0._ZN7cutlass13device_kernelIN5flash19enable_sm80_to_sm89INS1_16FlashAttnFwdSm80INS1_25CollectiveMainloopFwdSm80ILi8ELi1ELb0EN4cute5tupleIJNS5_1CILi128EEENS7_ILi64EEENS7_ILi192EEEEEELi192ENS_10bfloat16_tEfNS_4arch4Sm80ELb0ELb1ELb0ELb1ELb0ELb1ELb1ELb0EEENS1_21CollectiveEpilogueFwdINS6_IJS8_SA_S9_EEENS6_IJNS7_ILi1EEESI_SI_EEESC_SE_Li256ELb1ELb1ELb0ELb0EEENS1_19SingleTileSchedulerILb1ELb0ELb1ELi128EEEEEEEEEvNT_6ParamsE)
        /*0014*/ 	.short	0x0160
        /*0016*/ 	.short	0x0418


	//----- nvinfo : EIATTR_CBANK_PARAM_SIZE
	.align		4
.L_214:
        /*0018*/ 	.byte	0x03, 0x19
        /*001a*/ 	.short	0x0418


	//----- nvinfo : EIATTR_KPARAM_INFO
	.align		4
        /*001c*/ 	.byte	0x04, 0x17
        /*001e*/ 	.short	(.L_216 - .L_215)
.L_215:
        /*0020*/ 	.word	0x00000000
        /*0024*/ 	.short	0x0000
        /*0026*/ 	.short	0x0000
        /*0028*/ 	.byte	0x00, 0xf0, 0x61, 0x10


	//----- nvinfo : EIATTR_MAXREG_COUNT
	.align		4
.L_216:
        /*002c*/ 	.byte	0x03, 0x1b
        /*002e*/ 	.short	0x00ff


	//----- nvinfo : EIATTR_NUM_BARRIERS
	.align		4
        /*0030*/ 	.byte	0x02, 0x4c
        /*0032*/ 	.byte	0x02
	.zero		1


	//----- nvinfo : EIATTR_MERCURY_ISA_VERSION
	.align		4
        /*0034*/ 	.byte	0x03, 0x5f
        /*0036*/ 	.short	0x0000


	//----- nvinfo : EIATTR_COOP_GROUP_MASK_REGIDS
	.align		4
        /*0038*/ 	.byte	0x04, 0x29
        /*003a*/ 	.short	(.L_218 - .L_217)


	//   ....[0]....
.L_217:
        /*003c*/ 	.word	0xffffffff


	//   ....[1]....
        /*0040*/ 	.word	0xffffffff


	//   ....[2]....
        /*0044*/ 	.word	0xffffffff


	//   ....[3]....
        /*0048*/ 	.word	0xffffffff


	//   ....[4]....
        /*004c*/ 	.word	0xffffffff


	//   ....[5]....
        /*0050*/ 	.word	0xffffffff


	//   ....[6]....
        /*0054*/ 	.word	0xffffffff


	//   ....[7]....
        /*0058*/ 	.word	0xffffffff


	//   ....[8]....
        /*005c*/ 	.word	0xffffffff


	//   ....[9]....
        /*0060*/ 	.word	0xffffffff


	//   ....[10]....
        /*0064*/ 	.word	0xffffffff


	//   ....[11]....
        /*0068*/ 	.word	0xffffffff


	//   ....[12]....
        /*006c*/ 	.word	0xffffffff


	//   ....[13]....
        /*0070*/ 	.word	0xffffffff


	//   ....[14]....
        /*0074*/ 	.word	0xffffffff


	//   ....[15]....
        /*0078*/ 	.word	0xffffffff


	//   ....[16]....
        /*007c*/ 	.word	0xffffffff


	//   ....[17]....
        /*0080*/ 	.word	0xffffffff


	//   ....[18]....
        /*0084*/ 	.word	0xffffffff


	//   ....[19]....
        /*0088*/ 	.word	0xffffffff


	//   ....[20]....
        /*008c*/ 	.word	0xffffffff


	//   ....[21]....
        /*0090*/ 	.word	0xffffffff


	//   ....[22]....
        /*0094*/ 	.word	0xffffffff


	//   ....[23]....
        /*0098*/ 	.word	0xffffffff


	//   ....[24]....
        /*009c*/ 	.word	0xffffffff


	//   ....[25]....
        /*00a0*/ 	.word	0xffffffff


	//   ....[26]....
        /*00a4*/ 	.word	0xffffffff


	//   ....[27]....
        /*00a8*/ 	.word	0xffffffff


	//   ....[28]....
        /*00ac*/ 	.word	0xffffffff


	//   ....[29]....
        /*00b0*/ 	.word	0xffffffff


	//   ....[30]....
        /*00b4*/ 	.word	0xffffffff


	//   ....[31]....
        /*00b8*/ 	.word	0xffffffff


	//   ....[32]....
        /*00bc*/ 	.word	0xffffffff


	//   ....[33]....
        /*00c0*/ 	.word	0xffffffff


	//   ....[34]....
        /*00c4*/ 	.word	0xffffffff


	//   ....[35]....
        /*00c8*/ 	.word	0xffffffff


	//   ....[36]....
        /*00cc*/ 	.word	0xffffffff


	//   ....[37]....
        /*00d0*/ 	.word	0xffffffff


	//   ....[38]....
        /*00d4*/ 	.word	0xffffffff


	//   ....[39]....
        /*00d8*/ 	.word	0xffffffff


	//   ....[40]....
        /*00dc*/ 	.word	0xffffffff


	//   ....[41]....
        /*00e0*/ 	.word	0xffffffff


	//   ....[42]....
        /*00e4*/ 	.word	0xffffffff


	//   ....[43]....
        /*00e8*/ 	.word	0xffffffff


	//   ....[44]....
        /*00ec*/ 	.word	0xffffffff


	//   ....[45]....
        /*00f0*/ 	.word	0xffffffff


	//   ....[46]....
        /*00f4*/ 	.word	0xffffffff


	//   ....[47]....
        /*00f8*/ 	.word	0xffffffff


	//   ....[48]....
        /*00fc*/ 	.word	0xffffffff


	//   ....[49]....
        /*0100*/ 	.word	0xffffffff


	//   ....[50]....
        /*0104*/ 	.word	0xffffffff


	//   ....[51]....
        /*0108*/ 	.word	0xffffffff


	//   ....[52]....
        /*010c*/ 	.word	0xffffffff


	//   ....[53]....
        /*0110*/ 	.word	0xffffffff


	//   ....[54]....
        /*0114*/ 	.word	0xffffffff


	//   ....[55]....
        /*0118*/ 	.word	0xffffffff


	//   ....[56]....
        /*011c*/ 	.word	0xffffffff


	//   ....[57]....
        /*0120*/ 	.word	0xffffffff


	//   ....[58]....
        /*0124*/ 	.word	0xffffffff


	//   ....[59]....
        /*0128*/ 	.word	0xffffffff


	//   ....[60]....
        /*012c*/ 	.word	0xffffffff


	//   ....[61]....
        /*0130*/ 	.word	0xffffffff


	//   ....[62]....
        /*0134*/ 	.word	0xffffffff


	//   ....[63]....
        /*0138*/ 	.word	0xffffffff


	//   ....[64]....
        /*013c*/ 	.word	0xffffffff


	//   ....[65]....
        /*0140*/ 	.word	0xffffffff


	//   ....[66]....
        /*0144*/ 	.word	0xffffffff


	//   ....[67]....
        /*0148*/ 	.word	0xffffffff


	//   ....[68]....
        /*014c*/ 	.word	0xffffffff


	//   ....[69]....
        /*0150*/ 	.word	0xffffffff


	//   ....[70]....
        /*0154*/ 	.word	0xffffffff


	//----- nvinfo : EIATTR_COOP_GROUP_INSTR_OFFSETS
	.align		4
.L_218:
        /*0158*/ 	.byte	0x04, 0x28
        /*015a*/ 	.short	(.L_220 - .L_219)


	//   ....[0]....
.L_219:
        /*015c*/ 	.word	0x00000090


	//   ....[1]....
        /*0160*/ 	.word	0x00007600


	//   ....[2]....
        /*0164*/ 	.word	0x000076d0


	//   ....[3]....
        /*0168*/ 	.word	0x00007860


	//   ....[4]....
        /*016c*/ 	.word	0x00007890


	//   ....[5]....
        /*0170*/ 	.word	0x000079d0


	//   ....[6]....
        /*0174*/ 	.word	0x00007a00


	//   ....[7]....
        /*0178*/ 	.word	0x00007b30


	//   ....[8]....
        /*017c*/ 	.word	0x00007b70


	//   ....[9]....
        /*0180*/ 	.word	0x00008240


	//   ....[10]....
        /*0184*/ 	.word	0x000082c0


	//   ....[11]....
        /*0188*/ 	.word	0x000082f0


	//   ....[12]....
        /*018c*/ 	.word	0x00008310


	//   ....[13]....
        /*0190*/ 	.word	0x00008740


	//   ....[14]....
        /*0194*/ 	.word	0x00008a00


	//   ....[15]....
        /*0198*/ 	.word	0x00008a40


	//   ....[16]....
        /*019c*/ 	.word	0x00008a80


	//   ....[17]....
        /*01a0*/ 	.word	0x0000bb90


	//   ....[18]....
        /*01a4*/ 	.word	0x0000bc20


	//   ....[19]....
        /*01a8*/ 	.word	0x0000bc30


	//   ....[20]....
        /*01ac*/ 	.word	0x0000bc40


	//   ....[21]....
        /*01b0*/ 	.word	0x0000bec0


	//   ....[22]....
        /*01b4*/ 	.word	0x0000c180


	//   ....[23]....
        /*01b8*/ 	.word	0x0000c1c0


	//   ....[24]....
        /*01bc*/ 	.word	0x0000c200


	//   ....[25]....
        /*01c0*/ 	.word	0x00010750


	//   ....[26]....
        /*01c4*/ 	.word	0x00010a20


	//   ....[27]....
        /*01c8*/ 	.word	0x00011440


	//   ....[28]....
        /*01cc*/ 	.word	0x000115b0


	//   ....[29]....
        /*01d0*/ 	.word	0x000115c0


	//   ....[30]....
        /*01d4*/ 	.word	0x00011610


	//   ....[31]....
        /*01d8*/ 	.word	0x00013890


	//   ....[32]....
        /*01dc*/ 	.word	0x00013b20


	//   ....[33]....
        /*01e0*/ 	.word	0x00014370


	//   ....[34]....
        /*01e4*/ 	.word	0x000144e0


	//   ....[35]....
        /*01e8*/ 	.word	0x000144f0


	//   ....[36]....
        /*01ec*/ 	.word	0x00014510


	//   ....[37]....
        /*01f0*/ 	.word	0x00016ef0


	//   ....[38]....
        /*01f4*/ 	.word	0x00016f10


	//   ....[39]....
        /*01f8*/ 	.word	0x00016f30


	//   ....[40]....
        /*01fc*/ 	.word	0x00016f60


	//   ....[41]....
        /*0200*/ 	.word	0x000199c0


	//   ....[42]....
        /*0204*/ 	.word	0x00019e20


	//   ....[43]....
        /*0208*/ 	.word	0x0001a660


	//   ....[44]....
        /*020c*/ 	.word	0x0001a6b0


	//   ....[45]....
        /*0210*/ 	.word	0x0001a6d0


	//   ....[46]....
        /*0214*/ 	.word	0x0001a6f0


	//   ....[47]....
        /*0218*/ 	.word	0x0001be40


	//   ....[48]....
        /*021c*/ 	.word	0x0001be70


	//   ....[49]....
        /*0220*/ 	.word	0x0001bec0


	//   ....[50]....
        /*0224*/ 	.word	0x0001bed0


	//   ....[51]....
        /*0228*/ 	.word	0x0001d4c0


	//   ....[52]....
        /*022c*/ 	.word	0x0001d540


	//   ....[53]....
        /*0230*/ 	.word	0x0001d580


	//   ....[54]....
        /*0234*/ 	.word	0x0001d5c0


	//   ....[55]....
        /*0238*/ 	.word	0x0001d7f0


	//   ....[56]....
        /*023c*/ 	.word	0x0001d800


	//   ....[57]....
        /*0240*/ 	.word	0x0001d980


	//   ....[58]....
        /*0244*/ 	.word	0x0001d9b0


	//   ....[59]....
        /*0248*/ 	.word	0x0001db00


	//   ....[60]....
        /*024c*/ 	.word	0x0001db30


	//   ....[61]....
        /*0250*/ 	.word	0x0001dc80


	//   ....[62]....
        /*0254*/ 	.word	0x0001dca0


	//   ....[63]....
        /*0258*/ 	.word	0x0001e5e0


	//   ....[64]....
        /*025c*/ 	.word	0x0001e5f0


	//   ....[65]....
        /*0260*/ 	.word	0x0001e720


	//   ....[66]....
        /*0264*/ 	.word	0x0001e750


	//   ....[67]....
        /*0268*/ 	.word	0x0001e880


	//   ....[68]....
        /*026c*/ 	.word	0x0001e8b0


	//   ....[69]....
        /*0270*/ 	.word	0x0001e9e0


	//   ....[70]....
        /*0274*/ 	.word	0x0001ea00


	//----- nvinfo : EIATTR_EXIT_INSTR_OFFSETS
	.align		4
.L_220:
        /*0278*/ 	.byte	0x04, 0x1c
        /*027a*/ 	.short	(.L_222 - .L_221)


	//   ....[0]....
.L_221:
        /*027c*/ 	.word	0x00000440


	//   ....[1]....
        /*0280*/ 	.word	0x0001dcb0


	//   ....[2]....
        /*0284*/ 	.word	0x0001dd80


	//   ....[3]....
        /*0288*/ 	.word	0x0001dde0


	//   ....[4]....
        /*028c*/ 	.word	0x0001ea10


	//   ....[5]....
        /*0290*/ 	.word	0x0001eac0


	//   ....[6]....
        /*0294*/ 	.word	0x0001eb20


	//----- nvinfo : EIATTR_CTAIDZ_USED
	.align		4
.L_222:
        /*0298*/ 	.byte	0x01, 0x04
	.zero		2


	//----- nvinfo : EIATTR_MAX_THREADS
	.align		4
        /*029c*/ 	.byte	0x04, 0x05
        /*029e*/ 	.short	(.L_224 - .L_223)
.L_223:
        /*02a0*/ 	.word	0x00000100
        /*02a4*/ 	.word	0x00000001
        /*02a8*/ 	.word	0x00000001


	//----- nvinfo : EIATTR_CRS_STACK_SIZE
	.align		4
.L_224:
        /*02ac*/ 	.byte	0x04, 0x1e
        /*02ae*/ 	.short	(.L_226 - .L_225)
.L_225:
        /*02b0*/ 	.word	0x00000000
.L_226:


//--------------------- .nv.info._ZN7cutlass13device_kernelIN5flash19enable_sm80_to_sm89INS1_16FlashAttnFwdSm80INS1_25CollectiveMainloopFwdSm80ILi8ELi1ELb1EN4cute5tupleIJNS5_1CILi128EEENS7_ILi96EEENS7_ILi192EEEEEELi192ENS_10bfloat16_tEfNS_4arch4Sm80ELb1ELb0ELb0ELb0ELb0ELb0ELb1ELb0EEENS1_21CollectiveEpilogueFwdINS6_IJS8_SA_S9_EEENS6_IJNS7_ILi1EEESI_SI_EEESC_SE_Li256ELb0ELb1ELb0ELb0EEENS1_30DynamicPersistentTileSchedulerILi256ELi256ELb0ELb1ELb0EEEEEEEEEvNT_6ParamsE --------------------------
	.section	.nv.info._ZN7cutlass13device_kernelIN5flash19enable_sm80_to_sm89INS1_16FlashAttnFwdSm80INS1_25CollectiveMainloopFwdSm80ILi8ELi1ELb1EN4cute5tupleIJNS5_1CILi128EEENS7_ILi96EEENS7_ILi192EEEEEELi192ENS_10bfloat16_tEfNS_4arch4Sm80ELb1ELb0ELb0ELb0ELb0ELb0ELb1ELb0EEENS1_21CollectiveEpilogueFwdINS6_IJS8_SA_S9_EEENS6_IJNS7_ILi1EEESI_SI_EEESC_SE_Li256ELb0ELb1ELb0ELb0EEENS1_30DynamicPersistentTileSchedulerILi256ELi256ELb0ELb1ELb0EEEEEEEEEvNT_6ParamsE,"",@"SHT_CUDA_INFO"
	.sectionflags	@""
	.align	4


	//----- nvinfo : EIATTR_CUDA_API_VERSION
	.align		4
        /*0000*/ 	.byte	0x04, 0x37
        /*0002*/ 	.short	(.L_228 - .L_227)
.L_227:
        /*0004*/ 	.word	0x00000082


	//----- nvinfo : EIATTR_SW2861232_WAR
	.align		4
.L_228:
        /*0008*/ 	.byte	0x01, 0x35
	.zero		2


	//----- nvinfo : EIATTR_PARAM_CBANK
	.align		4
        /*000c*/ 	.byte	0x04, 0x0a
        /*000e*/ 	.short	(.L_230 - .L_229)
	.align		4
.L_229:
        /*0010*/ 	.word	index@(.nv.constant0._ZN7cutlass13device_kernelIN5flash19enable_sm80_to_sm89INS1_16FlashAttnFwdSm80INS1_25CollectiveMainloopFwdSm80ILi8ELi1ELb1EN4cute5tupleIJNS5_1CILi128EEENS7_ILi96EEENS7_ILi192EEEEEELi192ENS_10bfloat16_tEfNS_4arch4Sm80ELb1ELb0ELb0ELb0ELb0ELb0ELb1ELb0EEENS1_21CollectiveEpilogueFwdINS6_IJS8_SA_S9_EEENS6_IJNS7_ILi1EEESI_SI_EEESC_SE_Li256ELb0ELb1ELb0ELb0EEENS1_30DynamicPersistentTileSchedulerILi256ELi256ELb0ELb1ELb0EEEEEEEEEvNT_6ParamsE)
        /*0014*/ 	.short	0x0160
        /*0016*/ 	.short	0x0428


	//----- nvinfo : EIATTR_CBANK_PARAM_SIZE
	.align		4
.L_230:
        /*0018*/ 	.byte	0x03, 0x19
        /*001a*/ 	.short	0x0428


	//----- nvinfo : EIATTR_KPARAM_INFO
	.align		4
        /*001c*/ 	.byte	0x04, 0x17
        /*001e*/ 	.short	(.L_232 - .L_231)
.L_231:
        /*0020*/ 	.word	0x00000000
        /*0024*/ 	.short	0x0000
        /*0026*/ 	.short	0x0000
        /*0028*/ 	.byte	0x00, 0xf0, 0xa1, 0x10


	//----- nvinfo : EIATTR_MAXREG_COUNT
	.align		4
.L_232:
        /*002c*/ 	.byte	0x03, 0x1b
        /*002e*/ 	.short	0x00ff


	//----- nvinfo : EIATTR_NUM_BARRIERS
	.align		4
        /*0030*/ 	.byte	0x02, 0x4c
        /*0032*/ 	.byte	0x06
	.zero		1


	//----- nvinfo : EIATTR_ANNOTATIONS
	.align		4
        /*0034*/ 	.byte	0x04, 0x55
        /*0036*/ 	.short	(.L_234 - .L_233)


	//   ....[0]....
.L_233:
        /* <DEDUP_REMOVED lines=68> */


	//----- nvinfo : EIATTR_MERCURY_ISA_VERSION
	.align		4
.L_234:
        /*0460*/ 	.byte	0x03, 0x5f
        /*0462*/ 	.short	0x0000


	//----- nvinfo : EIATTR_INT_WARP_WIDE_INSTR_OFFSETS
	.align		4
        /*0464*/ 	.byte	0x04, 0x31
        /*0466*/ 	.short	(.L_236 - .L_235)


	//   ....[0]....
.L_235:
        /*0468*/ 	.word	0x0000e130


	//   ....[1]....
        /*046c*/ 	.word	0x0000e1b0


	//----- nvinfo : EIATTR_COOP_GROUP_MASK_REGIDS
	.align		4
.L_236:
        /*0470*/ 	.byte	0x04, 0x29
        /*0472*/ 	.short	(.L_238 - .L_237)


	//   ....[0]....
.L_237:
        /*0474*/ 	.word	0xffffffff


	//   ....[1]....
        /*0478*/ 	.word	0xffffffff


	//   ....[2]....
        /*047c*/ 	.word	0xffffffff


	//   ....[3]....
        /*0480*/ 	.word	0xffffffff


	//   ....[4]....
        /*0484*/ 	.word	0xffffffff


	//   ....[5]....
        /*0488*/ 	.word	0xffffffff


	//   ....[6]....
        /*048c*/ 	.word	0xffffffff


	//   ....[7]....
        /*0490*/ 	.word	0xffffffff


	//   ....[8]....
        /*0494*/ 	.word	0xffffffff


	//   ....[9]....
        /*0498*/ 	.word	0xffffffff


	//   ....[10]....
        /*049c*/ 	.word	0xffffffff


	//   ....[11]....
        /*04a0*/ 	.word	0xffffffff


	//   ....[12]....
        /*04a4*/ 	.word	0xffffffff


	//   ....[13]....
        /*04a8*/ 	.word	0xffffffff


	//   ....[14]....
        /*04ac*/ 	.word	0xffffffff


	//   ....[15]....
        /*04b0*/ 	.word	0xffffffff


	//   ....[16]....
        /*04b4*/ 	.word	0xffffffff


	//   ....[17]....
        /*04b8*/ 	.word	0xffffffff


	//   ....[18]....
        /*04bc*/ 	.word	0xffffffff


	//   ....[19]....
        /*04c0*/ 	.word	0xffffffff


	//   ....[20]....
        /*04c4*/ 	.word	0xffffffff


	//   ....[21]....
        /*04c8*/ 	.word	0xffffffff


	//   ....[22]....
        /*04cc*/ 	.word	0xffffffff


	//   ....[23]....
        /*04d0*/ 	.word	0xffffffff


	//   ....[24]....
        /*04d4*/ 	.word	0xffffffff


	//   ....[25]....
        /*04d8*/ 	.word	0xffffffff


	//   ....[26]....
        /*04dc*/ 	.word	0xffffffff


	//   ....[27]....
        /*04e0*/ 	.word	0xffffffff


	//   ....[28]....
        /*04e4*/ 	.word	0xffffffff


	//   ....[29]....
        /*04e8*/ 	.word	0xffffffff


	//   ....[30]....
        /*04ec*/ 	.word	0xffffffff


	//   ....[31]....
        /*04f0*/ 	.word	0xffffffff


	//   ....[32]....
        /*04f4*/ 	.word	0xffffffff


	//   ....[33]....
        /*04f8*/ 	.word	0xffffffff


	//   ....[34]....
        /*04fc*/ 	.word	0xffffffff


	//   ....[35]....
        /*0500*/ 	.word	0xffffffff


	//   ....[36]....
        /*0504*/ 	.word	0xffffffff


	//   ....[37]....
        /*0508*/ 	.word	0xffffffff


	//   ....[38]....
        /*050c*/ 	.word	0xffffffff


	//   ....[39]....
        /*0510*/ 	.word	0xffffffff


	//   ....[40]....
        /*0514*/ 	.word	0xffffffff


	//   ....[41]....
        /*0518*/ 	.word	0xffffffff


	//   ....[42]....
        /*051c*/ 	.word	0xffffffff


	//   ....[43]....
        /*0520*/ 	.word	0xffffffff


	//   ....[44]....
        /*0524*/ 	.word	0xffffffff


	//   ....[45]....
        /*0528*/ 	.word	0xffffffff


	//   ....[46]....
        /*052c*/ 	.word	0xffffffff


	//   ....[47]....
        /*0530*/ 	.word	0xffffffff


	//   ....[48]....
        /*0534*/ 	.word	0xffffffff


	//   ....[49]....
        /*0538*/ 	.word	0xffffffff


	//   ....[50]....
        /*053c*/ 	.word	0xffffffff


	//   ....[51]....
        /*0540*/ 	.word	0xffffffff


	//   ....[52]....
        /*0544*/ 	.word	0xffffffff


	//   ....[53]....
        /*0548*/ 	.word	0xffffffff


	//   ....[54]....
        /*054c*/ 	.word	0xffffffff


	//   ....[55]....
        /*0550*/ 	.word	0xffffffff


	//   ....[56]....
        /*0554*/ 	.word	0xffffffff


	//   ....[57]....
        /*0558*/ 	.word	0xffffffff


	//   ....[58]....
        /*055c*/ 	.word	0xffffffff


	//   ....[59]....
        /*0560*/ 	.word	0xffffffff


	//   ....[60]....
        /*0564*/ 	.word	0xffffffff


	//   ....[61]....
        /*0568*/ 	.word	0xffffffff


	//   ....[62]....
        /*056c*/ 	.word	0xffffffff


	//   ....[63]....
        /*0570*/ 	.word	0xffffffff


	//----- nvinfo : EIATTR_COOP_GROUP_INSTR_OFFSETS
	.align		4
.L_238:
        /*0574*/ 	.byte	0x04, 0x28
        /*0576*/ 	.short	(.L_240 - .L_239)


	//   ....[0]....
.L_239:
        /*0578*/ 	.word	0x00000050


	//   ....[1]....
        /*057c*/ 	.word	0x000018f0


	//   ....[2]....
        /*0580*/ 	.word	0x00001900


	//   ....[3]....
        /*0584*/ 	.word	0x00001920


	//   ....[4]....
        /*0588*/ 	.word	0x00001930


	//   ....[5]....
        /*058c*/ 	.word	0x00001a60


	//   ....[6]....
        /*0590*/ 	.word	0x00001a80


	//   ....[7]....
        /*0594*/ 	.word	0x00001b20


	//   ....[8]....
        /*0598*/ 	.word	0x00001b40


	//   ....[9]....
        /*059c*/ 	.word	0x00003400


	//   ....[10]....
        /*05a0*/ 	.word	0x00003410


	//   ....[11]....
        /*05a4*/ 	.word	0x00003c80


	//   ....[12]....
        /*05a8*/ 	.word	0x00003e00


	//   ....[13]....
        /*05ac*/ 	.word	0x00003e10


	//   ....[14]....
        /*05b0*/ 	.word	0x00003e60


	//   ....[15]....
        /*05b4*/ 	.word	0x00006450


	//   ....[16]....
        /*05b8*/ 	.word	0x00007030


	//   ....[17]....
        /*05bc*/ 	.word	0x00007410


	//   ....[18]....
        /*05c0*/ 	.word	0x00007530


	//   ....[19]....
        /*05c4*/ 	.word	0x00007900


	//   ....[20]....
        /*05c8*/ 	.word	0x000079a0


	//   ....[21]....
        /*05cc*/ 	.word	0x0000b4c0


	//   ....[22]....
        /*05d0*/ 	.word	0x0000b510


	//   ....[23]....
        /*05d4*/ 	.word	0x0000b530


	//   ....[24]....
        /*05d8*/ 	.word	0x0000b550


	//   ....[25]....
        /*05dc*/ 	.word	0x0000d8e0


	//   ....[26]....
        /*05e0*/ 	.word	0x0000d930


	//   ....[27]....
        /*05e4*/ 	.word	0x0000d950


	//   ....[28]....
        /*05e8*/ 	.word	0x0000d970


	//   ....[29]....
        /*05ec*/ 	.word	0x0000e990


	//   ....[30]....
        /*05f0*/ 	.word	0x0000ed00


	//   ....[31]....
        /*05f4*/ 	.word	0x0000ed30


	//   ....[32]....
        /*05f8*/ 	.word	0x0000ed50


	//   ....[33]....
        /*05fc*/ 	.word	0x0000ed80


	//   ....[34]....
        /*0600*/ 	.word	0x0000ef50


	//   ....[35]....
        /*0604*/ 	.word	0x0000ef70


	//   ....[36]....
        /*0608*/ 	.word	0x0000f130


	//   ....[37]....
        /*060c*/ 	.word	0x0000f160


	//   ....[38]....
        /*0610*/ 	.word	0x0000f260


	//   ....[39]....
        /*0614*/ 	.word	0x0000f290


	//   ....[40]....
        /*0618*/ 	.word	0x0000f390


	//   ....[41]....
        /*061c*/ 	.word	0x0000f3b0


	//   ....[42]....
        /*0620*/ 	.word	0x0000f960


	//   ....[43]....
        /*0624*/ 	.word	0x0000f980


	//   ....[44]....
        /*0628*/ 	.word	0x0000fb10


	//   ....[45]....
        /*062c*/ 	.word	0x0000fb20


	//   ....[46]....
        /*0630*/ 	.word	0x0000fca0


	//   ....[47]....
        /*0634*/ 	.word	0x0000fcc0


	//   ....[48]....
        /*0638*/ 	.word	0x0000fe40


	//   ....[49]....
        /*063c*/ 	.word	0x0000fe50


	//   ....[50]....
        /*0640*/ 	.word	0x00010040


	//   ....[51]....
        /*0644*/ 	.word	0x00010120


	//   ....[52]....
        /*0648*/ 	.word	0x00010180


	//   ....[53]....
        /*064c*/ 	.word	0x000101d0


	//   ....[54]....
        /*0650*/ 	.word	0x00010220


	//   ....[55]....
        /*0654*/ 	.word	0x00010290


	//   ....[56]....
        /*0658*/ 	.word	0x00010300


	//   ....[57]....
        /*065c*/ 	.word	0x00010360


	//   ....[58]....
        /*0660*/ 	.word	0x000103c0


	//   ....[59]....
        /*0664*/ 	.word	0x00010420


	//   ....[60]....
        /*0668*/ 	.word	0x00010490


	//   ....[61]....
        /*066c*/ 	.word	0x000104f0


	//   ....[62]....
        /*0670*/ 	.word	0x00010550


	//   ....[63]....
        /*0674*/ 	.word	0x000105c0


	//----- nvinfo : EIATTR_EXIT_INSTR_OFFSETS
	.align		4
.L_240:
        /*0678*/ 	.byte	0x04, 0x1c
        /*067a*/ 	.short	(.L_242 - .L_241)


	//   ....[0]....
.L_241:
        /*067c*/ 	.word	0x000000a0


	//   ....[1]....
        /*0680*/ 	.word	0x000100e0


	//----- nvinfo : EIATTR_MAX_THREADS
	.align		4
.L_242:
        /*0684*/ 	.byte	0x04, 0x05
        /*0686*/ 	.short	(.L_244 - .L_243)
.L_243:
        /*0688*/ 	.word	0x00000100
        /*068c*/ 	.word	0x00000001
        /*0690*/ 	.word	0x00000001


	//----- nvinfo : EIATTR_CRS_STACK_SIZE
	.align		4
.L_244:
        /*0694*/ 	.byte	0x04, 0x1e
        /*0696*/ 	.short	(.L_246 - .L_245)
.L_245:
        /*0698*/ 	.word	0x00000000
.L_246:


//--------------------- .nv.info._ZN7cutlass13device_kernelIN5flash19enable_sm80_to_sm89INS1_16FlashAttnFwdSm80INS1_25CollectiveMainloopFwdSm80ILi8ELi1ELb1EN4cute5tupleIJNS5_1CILi128EEENS7_ILi96EEENS7_ILi192EEEEEELi192ENS_10bfloat16_tEfNS_4arch4Sm80ELb1ELb0ELb0ELb1ELb0ELb0ELb1ELb0EEENS1_21CollectiveEpilogueFwdINS6_IJS8_SA_S9_EEENS6_IJNS7_ILi1EEESI_SI_EEESC_SE_Li256ELb1ELb1ELb0ELb0EEENS1_19SingleTileSchedulerILb1ELb0ELb1ELi128EEEEEEEEEvNT_6ParamsE --------------------------
	.section	.nv.info._ZN7cutlass13device_kernelIN5flash19enable_sm80_to_sm89INS1_16FlashAttnFwdSm80INS1_25CollectiveMainloopFwdSm80ILi8ELi1ELb1EN4cute5tupleIJNS5_1CILi128EEENS7_ILi96EEENS7_ILi192EEEEEELi192ENS_10bfloat16_tEfNS_4arch4Sm80ELb1ELb0ELb0ELb1ELb0ELb0ELb1ELb0EEENS1_21CollectiveEpilogueFwdINS6_IJS8_SA_S9_EEENS6_IJNS7_ILi1EEESI_SI_EEESC_SE_Li256ELb1ELb1ELb0ELb0EEENS1_19SingleTileSchedulerILb1ELb0ELb1ELi128EEEEEEEEEvNT_6ParamsE,"",@"SHT_CUDA_INFO"
	.sectionflags	@""
	.align	4


	//----- nvinfo : EIATTR_CUDA_API_VERSION
	.align		4
        /*0000*/ 	.byte	0x04, 0x37
        /*0002*/ 	.short	(.L_248 - .L_247)
.L_247:
        /*0004*/ 	.word	0x00000082


	//----- nvinfo : EIATTR_SW2861232_WAR
	.align		4
.L_248:
        /*0008*/ 	.byte	0x01, 0x35
	.zero		2


	//----- nvinfo : EIATTR_PARAM_CBANK
	.align		4
        /*000c*/ 	.byte	0x04, 0x0a
        /*000e*/ 	.short	(.L_250 - .L_249)
	.align		4
.L_249:
        /*0010*/ 	.word	index@(.nv.constant0._ZN7cutlass13device_kernelIN5flash19enable_sm80_to_sm89INS1_16FlashAttnFwdSm80INS1_25CollectiveMainloopFwdSm80ILi8ELi1ELb1EN4cute5tupleIJNS5_1CILi128EEENS7_ILi96EEENS7_ILi192EEEEEELi192ENS_10bfloat16_tEfNS_4arch4Sm80ELb1ELb0ELb0ELb1ELb0ELb0ELb1ELb0EEENS1_21CollectiveEpilogueFwdINS6_IJS8_SA_S9_EEENS6_IJNS7_ILi1EEESI_SI_EEESC_SE_Li256ELb1ELb1ELb0ELb0EEENS1_19SingleTileSchedulerILb1ELb0ELb1ELi128EEEEEEEEEvNT_6ParamsE)
        /*0014*/ 	.short	0x0160
        /*0016*/ 	.short	0x0418


	//----- nvinfo : EIATTR_CBANK_PARAM_SIZE
	.align		4
.L_250:
        /*0018*/ 	.byte	0x03, 0x19
        /*001a*/ 	.short	0x0418


	//----- nvinfo : EIATTR_KPARAM_INFO
	.align		4
        /*001c*/ 	.byte	0x04, 0x17
        /*001e*/ 	.short	(.L_252 - .L_251)
.L_251:
        /*0020*/ 	.word	0x00000000
        /*0024*/ 	.short	0x0000
        /*0026*/ 	.short	0x0000
        /*0028*/ 	.byte	0x00, 0xf0, 0x61, 0x10


	//----- nvinfo : EIATTR_MAXREG_COUNT
	.align		4
.L_252:
        /*002c*/ 	.byte	0x03, 0x1b
        /*002e*/ 	.short	0x00ff


	//----- nvinfo : EIATTR_NUM_BARRIERS
	.align		4
        /*0030*/ 	.byte	0x02, 0x4c
        /*0032*/ 	.byte	0x02
	.zero		1


	//----- nvinfo : EIATTR_ANNOTATIONS
	.align		4
        /*0034*/ 	.byte	0x04, 0x55
        /*0036*/ 	.short	(.L_254 - .L_253)


	//   ....[0]....
.L_253:
        /* <DEDUP_REMOVED lines=26> */


	//----- nvinfo : EIATTR_MERCURY_ISA_VERSION
	.align		4
.L_254:
        /*01c8*/ 	.byte	0x03, 0x5f
        /*01ca*/ 	.short	0x0000


	//----- nvinfo : EIATTR_COOP_GROUP_MASK_REGIDS
	.align		4
        /*01cc*/ 	.byte	0x04, 0x29
        /*01ce*/ 	.short	(.L_256 - .L_255)


	//   ....[0]....
.L_255:
        /*01d0*/ 	.word	0xffffffff


	//   ....[1]....
        /*01d4*/ 	.word	0xffffffff


	//   ....[2]....
        /*01d8*/ 	.word	0xffffffff


	//   ....[3]....
        /*01dc*/ 	.word	0xffffffff


	//   ....[4]....
        /*01e0*/ 	.word	0xffffffff


	//   ....[5]....
        /*01e4*/ 	.word	0xffffffff


	//   ....[6]....
        /*01e8*/ 	.word	0xffffffff


	//   ....[7]....
        /*01ec*/ 	.word	0xffffffff


	//   ....[8]....
        /*01f0*/ 	.word	0xffffffff


	//   ....[9]....
        /*01f4*/ 	.word	0xffffffff


	//   ....[10]....
        /*01f8*/ 	.word	0xffffffff


	//   ....[11]....
        /*01fc*/ 	.word	0xffffffff


	//   ....[12]....
        /*0200*/ 	.word	0xffffffff


	//   ....[13]....
        /*0204*/ 	.word	0xffffffff


	//   ....[14]....
        /*0208*/ 	.word	0xffffffff


	//   ....[15]....
        /*020c*/ 	.word	0xffffffff


	//   ....[16]....
        /*0210*/ 	.word	0xffffffff


	//   ....[17]....
        /*0214*/ 	.word	0xffffffff


	//   ....[18]....
        /*0218*/ 	.word	0xffffffff


	//   ....[19]....
        /*021c*/ 	.word	0xffffffff


	//   ....[20]....
        /*0220*/ 	.word	0xffffffff


	//   ....[21]....
        /*0224*/ 	.word	0xffffffff


	//   ....[22]....
        /*0228*/ 	.word	0xffffffff


	//   ....[23]....
        /*022c*/ 	.word	0xffffffff


	//   ....[24]....
        /*0230*/ 	.word	0xffffffff


	//   ....[25]....
        /*0234*/ 	.word	0xffffffff


	//   ....[26]....
        /*0238*/ 	.word	0xffffffff


	//   ....[27]....
        /*023c*/ 	.word	0xffffffff


	//   ....[28]....
        /*0240*/ 	.word	0xffffffff


	//   ....[29]....
        /*0244*/ 	.word	0xffffffff


	//   ....[30]....
        /*0248*/ 	.word	0xffffffff


	//   ....[31]....
        /*024c*/ 	.word	0xffffffff


	//   ....[32]....
        /*0250*/ 	.word	0xffffffff


	//   ....[33]....
        /*0254*/ 	.word	0xffffffff


	//   ....[34]....
        /*0258*/ 	.word	0xffffffff


	//   ....[35]....
        /*025c*/ 	.word	0xffffffff


	//   ....[36]....
        /*0260*/ 	.word	0xffffffff


	//   ....[37]....
        /*0264*/ 	.word	0xffffffff


	//   ....[38]....
        /*0268*/ 	.word	0xffffffff


	//   ....[39]....
        /*026c*/ 	.word	0xffffffff


	//   ....[40]....
        /*0270*/ 	.word	0xffffffff


	//   ....[41]....
        /*0274*/ 	.word	0xffffffff


	//   ....[42]....
        /*0278*/ 	.word	0xffffffff


	//   ....[43]....
        /*027c*/ 	.word	0xffffffff


	//   ....[44]....
        /*0280*/ 	.word	0xffffffff


	//   ....[45]....
        /*0284*/ 	.word	0xffffffff


	//   ....[46]....
        /*0288*/ 	.word	0xffffffff


	//   ....[47]....
        /*028c*/ 	.word	0xffffffff


	//   ....[48]....
        /*0290*/ 	.word	0xffffffff


	//----- nvinfo : EIATTR_COOP_GROUP_INSTR_OFFSETS
	.align		4
.L_256:
        /*0294*/ 	.byte	0x04, 0x28
        /*0296*/ 	.short	(.L_258 - .L_257)


	//   ....[0]....
.L_257:
        /*0298*/ 	.word	0x00000090


	//   ....[1]....
        /*029c*/ 	.word	0x000011b0


	//   ....[2]....
        /*02a0*/ 	.word	0x000011f0


	//   ....[3]....
        /*02a4*/ 	.word	0x00001240


	//   ....[4]....
        /*02a8*/ 	.word	0x000012e0


	//   ....[5]....
        /*02ac*/ 	.word	0x00001480


	//   ....[6]....
        /*02b0*/ 	.word	0x000014c0


	//   ....[7]....
        /*02b4*/ 	.word	0x00001540


	//   ....[8]....
        /*02b8*/ 	.word	0x00001550


	//   ....[9]....
        /*02bc*/ 	.word	0x000034c0


	//   ....[10]....
        /*02c0*/ 	.word	0x000034e0


	//   ....[11]....
        /*02c4*/ 	.word	0x00003ec0


	//   ....[12]....
        /*02c8*/ 	.word	0x00003f50


	//   ....[13]....
        /*02cc*/ 	.word	0x00003f70


	//   ....[14]....
        /*02d0*/ 	.word	0x00003f90


	//   ....[15]....
        /*02d4*/ 	.word	0x00006b80


	//   ....[16]....
        /*02d8*/ 	.word	0x00006bc0


	//   ....[17]....
        /*02dc*/ 	.word	0x00007df0


	//   ....[18]....
        /*02e0*/ 	.word	0x00007f80


	//   ....[19]....
        /*02e4*/ 	.word	0x00008030


	//   ....[20]....
        /*02e8*/ 	.word	0x000080b0


	//   ....[21]....
        /*02ec*/ 	.word	0x0000bc90


	//   ....[22]....
        /*02f0*/ 	.word	0x0000bcc0


	//   ....[23]....
        /*02f4*/ 	.word	0x0000bce0


	//   ....[24]....
        /*02f8*/ 	.word	0x0000bd00


	//   ....[25]....
        /*02fc*/ 	.word	0x0000df70


	//   ....[26]....
        /*0300*/ 	.word	0x0000df80


	//   ....[27]....
        /*0304*/ 	.word	0x0000dfb0


	//   ....[28]....
        /*0308*/ 	.word	0x0000dfc0


	//   ....[29]....
        /*030c*/ 	.word	0x0000f530


	//   ....[30]....
        /*0310*/ 	.word	0x0000f580


	//   ....[31]....
        /*0314*/ 	.word	0x0000f5b0


	//   ....[32]....
        /*0318*/ 	.word	0x0000f5d0


	//   ....[33]....
        /*031c*/ 	.word	0x0000f7b0


	//   ....[34]....
        /*0320*/ 	.word	0x0000f7c0


	//   ....[35]....
        /*0324*/ 	.word	0x0000f940


	//   ....[36]....
        /*0328*/ 	.word	0x0000f970


	//   ....[37]....
        /*032c*/ 	.word	0x0000fac0


	//   ....[38]....
        /*0330*/ 	.word	0x0000faf0


	//   ....[39]....
        /*0334*/ 	.word	0x0000fc40


	//   ....[40]....
        /*0338*/ 	.word	0x0000fc60


	//   ....[41]....
        /*033c*/ 	.word	0x00010460


	//   ....[42]....
        /*0340*/ 	.word	0x00010480


	//   ....[43]....
        /*0344*/ 	.word	0x000105d0


	//   ....[44]....
        /*0348*/ 	.word	0x00010600


	//   ....[45]....
        /*034c*/ 	.word	0x00010730


	//   ....[46]....
        /*0350*/ 	.word	0x00010760


	//   ....[47]....
        /*0354*/ 	.word	0x00010890


	//   ....[48]....
        /*0358*/ 	.word	0x000108b0


	//----- nvinfo : EIATTR_EXIT_INSTR_OFFSETS
	.align		4
.L_258:
        /*035c*/ 	.byte	0x04, 0x1c
        /*035e*/ 	.short	(.L_260 - .L_259)


	//   ....[0]....
.L_259:
        /*0360*/ 	.word	0x00000350


	//   ....[1]....
        /*0364*/ 	.word	0x0000fc70


	//   ....[2]....
        /*0368*/ 	.word	0x0000fd40


	//   ....[3]....
        /*036c*/ 	.word	0x0000fda0


	//   ....[4]....
        /*0370*/ 	.word	0x000108c0


	//   ....[5]....
        /*0374*/ 	.word	0x00010970


	//   ....[6]....
        /*0378*/ 	.word	0x000109d0


	//----- nvinfo : EIATTR_CTAIDZ_USED
	.align		4
.L_260:
        /*037c*/ 	.byte	0x01, 0x04
	.zero		2


	//----- nvinfo : EIATTR_MAX_THREADS
	.align		4
        /*0380*/ 	.byte	0x04, 0x05
        /*0382*/ 	.short	(.L_262 - .L_261)
.L_261:
        /*0384*/ 	.word	0x00000100
        /*0388*/ 	.word	0x00000001
        /*038c*/ 	.word	0x00000001


	//----- nvinfo : EIATTR_CRS_STACK_SIZE
	.align		4
.L_262:
        /*0390*/ 	.byte	0x04, 0x1e
        /*0392*/ 	.short	(.L_264 - .L_263)
.L_263:
        /*0394*/ 	.word	0x00000000
.L_264:


//--------------------- .nv.info._ZN7cutlass13device_kernelIN5flash19enable_sm80_to_sm89INS1_16FlashAttnFwdSm80INS1_25CollectiveMainloopFwdSm80ILi8ELi1ELb0EN4cute5tupleIJNS5_1CILi128EEENS7_ILi64EEENS7_ILi192EEEEEELi192ENS_10bfloat16_tEfNS_4arch4Sm80ELb1ELb0ELb0ELb1ELb0ELb1ELb1ELb0EEENS1_21CollectiveEpilogueFwdINS6_IJS8_SA_S9_EEENS6_IJNS7_ILi1EEESI_SI_EEESC_SE_Li256ELb1ELb1ELb0ELb0EEENS1_19SingleTileSchedulerILb1ELb0ELb1ELi128EEEEEEEEEvNT_6ParamsE --------------------------
	.section	.nv.info._ZN7cutlass13device_kernelIN5flash19enable_sm80_to_sm89INS1_16FlashAttnFwdSm80INS1_25CollectiveMainloopFwdSm80ILi8ELi1ELb0EN4cute5tupleIJNS5_1CILi128EEENS7_ILi64EEENS7_ILi192EEEEEELi192ENS_10bfloat16_tEfNS_4arch4Sm80ELb1ELb0ELb0ELb1ELb0ELb1ELb1ELb0EEENS1_21CollectiveEpilogueFwdINS6_IJS8_SA_S9_EEENS6_IJNS7_ILi1EEESI_SI_EEESC_SE_Li256ELb1ELb1ELb0ELb0EEENS1_19SingleTileSchedulerILb1ELb0ELb1ELi128EEEEEEEEEvNT_6ParamsE,"",@"SHT_CUDA_INFO"
	.sectionflags	@""
	.align	4


	//----- nvinfo : EIATTR_CUDA_API_VERSION
	.align		4
        /*0000*/ 	.byte	0x04, 0x37
        /*0002*/ 	.short	(.L_266 - .L_265)
.L_265:
        /*0004*/ 	.word	0x00000082


	//----- nvinfo : EIATTR_SW2861232_WAR
	.align		4
.L_266:
        /*0008*/ 	.byte	0x01, 0x35
	.zero		2


	//----- nvinfo : EIATTR_PARAM_CBANK
	.align		4
        /*000c*/ 	.byte	0x04, 0x0a
        /*000e*/ 	.short	(.L_268 - .L_267)
	.align		4
.L_267:
        /*0010*/ 	.word	index@(.nv.constant0._ZN7cutlass13device_kernelIN5flash19enable_sm80_to_sm89INS1_16FlashAttnFwdSm80INS1_25CollectiveMainloopFwdSm80ILi8ELi1ELb0EN4cute5tupleIJNS5_1CILi128EEENS7_ILi64EEENS7_ILi192EEEEEELi192ENS_10bfloat16_tEfNS_4arch4Sm80ELb1ELb0ELb0ELb1ELb0ELb1ELb1ELb0EEENS1_21CollectiveEpilogueFwdINS6_IJS8_SA_S9_EEENS6_IJNS7_ILi1EEESI_SI_EEESC_SE_Li256ELb1ELb1ELb0ELb0EEENS1_19SingleTileSchedulerILb1ELb0ELb1ELi128EEEEEEEEEvNT_6ParamsE)
        /*0014*/ 	.short	0x0160
        /*0016*/ 	.short	0x0418


	//----- nvinfo : EIATTR_CBANK_PARAM_SIZE
	.align		4
.L_268:
        /*0018*/ 	.byte	0x03, 0x19
        /*001a*/ 	.short	0x0418


	//----- nvinfo : EIATTR_KPARAM_INFO
	.align		4
        /*001c*/ 	.byte	0x04, 0x17
        /*001e*/ 	.short	(.L_270 - .L_269)
.L_269:
        /*0020*/ 	.word	0x00000000
        /*0024*/ 	.short	0x0000
        /*0026*/ 	.short	0x0000
        /*0028*/ 	.byte	0x00, 0xf0, 0x61, 0x10


	//----- nvinfo : EIATTR_MAXREG_COUNT
	.align		4
.L_270:
        /*002c*/ 	.byte	0x03, 0x1b
        /*002e*/ 	.short	0x00ff


	//----- nvinfo : EIATTR_NUM_BARRIERS
	.align		4
        /*0030*/ 	.byte	0x02, 0x4c
        /*0032*/ 	.byte	0x02
	.zero		1


	//----- nvinfo : EIATTR_MERCURY_ISA_VERSION
	.align		4
        /*0034*/ 	.byte	0x03, 0x5f
        /*0036*/ 	.short	0x0000


	//----- nvinfo : EIATTR_COOP_GROUP_MASK_REGIDS
	.align		4
        /*0038*/ 	.byte	0x04, 0x29
        /*003a*/ 	.short	(.L_272 - .L_271)


	//   ....[0]....
.L_271:
        /*003c*/ 	.word	0xffffffff


	//   ....[1]....
        /*0040*/ 	.word	0xffffffff


	//   ....[2]....
        /*0044*/ 	.word	0xffffffff


	//   ....[3]....
        /*0048*/ 	.word	0xffffffff


	//   ....[4]....
        /*004c*/ 	.word	0xffffffff


	//   ....[5]....
        /*0050*/ 	.word	0xffffffff


	//   ....[6]....
        /*0054*/ 	.word	0xffffffff


	//   ....[7]....
        /*0058*/ 	.word	0xffffffff


	//   ....[8]....
        /*005c*/ 	.word	0xffffffff


	//   ....[9]....
        /*0060*/ 	.word	0xffffffff


	//   ....[10]....
        /*0064*/ 	.word	0xffffffff


	//   ....[11]....
        /*0068*/ 	.word	0xffffffff


	//   ....[12]....
        /*006c*/ 	.word	0xffffffff


	//   ....[13]....
        /*0070*/ 	.word	0xffffffff


	//   ....[14]....
        /*0074*/ 	.word	0xffffffff


	//   ....[15]....
        /*0078*/ 	.word	0xffffffff


	//   ....[16]....
        /*007c*/ 	.word	0xffffffff


	//   ....[17]....
        /*0080*/ 	.word	0xffffffff


	//   ....[18]....
        /*0084*/ 	.word	0xffffffff


	//   ....[19]....
        /*0088*/ 	.word	0xffffffff


	//   ....[20]....
        /*008c*/ 	.word	0xffffffff


	//   ....[21]....
        /*0090*/ 	.word	0xffffffff


	//   ....[22]....
        /*0094*/ 	.word	0xffffffff


	//   ....[23]....
        /*0098*/ 	.word	0xffffffff


	//   ....[24]....
        /*009c*/ 	.word	0xffffffff


	//   ....[25]....
        /*00a0*/ 	.word	0xffffffff


	//   ....[26]....
        /*00a4*/ 	.word	0xffffffff


	//   ....[27]....
        /*00a8*/ 	.word	0xffffffff


	//   ....[28]....
        /*00ac*/ 	.word	0xffffffff


	//   ....[29]....
        /*00b0*/ 	.word	0xffffffff


	//   ....[30]....
        /*00b4*/ 	.word	0xffffffff


	//   ....[31]....
        /*00b8*/ 	.word	0xffffffff


	//   ....[32]....
        /*00bc*/ 	.word	0xffffffff


	//   ....[33]....
        /*00c0*/ 	.word	0xffffffff


	//   ....[34]....
        /*00c4*/ 	.word	0xffffffff


	//   ....[35]....
        /*00c8*/ 	.word	0xffffffff


	//   ....[36]....
        /*00cc*/ 	.word	0xffffffff


	//   ....[37]....
        /*00d0*/ 	.word	0xffffffff


	//   ....[38]....
        /*00d4*/ 	.word	0xffffffff


	//   ....[39]....
        /*00d8*/ 	.word	0xffffffff


	//   ....[40]....
        /*00dc*/ 	.word	0xffffffff


	//   ....[41]....
        /*00e0*/ 	.word	0xffffffff


	//   ....[42]....
        /*00e4*/ 	.word	0xffffffff


	//   ....[43]....
        /*00e8*/ 	.word	0xffffffff


	//   ....[44]....
        /*00ec*/ 	.word	0xffffffff


	//   ....[45]....
        /*00f0*/ 	.word	0xffffffff


	//   ....[46]....
        /*00f4*/ 	.word	0xffffffff


	//   ....[47]....
        /*00f8*/ 	.word	0xffffffff


	//   ....[48]....
        /*00fc*/ 	.word	0xffffffff


	//   ....[49]....
        /*0100*/ 	.word	0xffffffff


	//   ....[50]....
        /*0104*/ 	.word	0xffffffff


	//   ....[51]....
        /*0108*/ 	.word	0xffffffff


	//   ....[52]....
        /*010c*/ 	.word	0xffffffff


	//   ....[53]....
        /*0110*/ 	.word	0xffffffff


	//   ....[54]....
        /*0114*/ 	.word	0xffffffff


	//   ....[55]....
        /*0118*/ 	.word	0xffffffff


	//   ....[56]....
        /*011c*/ 	.word	0xffffffff


	//   ....[57]....
        /*0120*/ 	.word	0xffffffff


	//   ....[58]....
        /*0124*/ 	.word	0xffffffff


	//   ....[59]....
        /*0128*/ 	.word	0xffffffff


	//   ....[60]....
        /*012c*/ 	.word	0xffffffff


	//   ....[61]....
        /*0130*/ 	.word	0xffffffff


	//   ....[62]....
        /*0134*/ 	.word	0xffffffff


	//   ....[63]....
        /*0138*/ 	.word	0xffffffff


	//   ....[64]....
        /*013c*/ 	.word	0xffffffff


	//----- nvinfo : EIATTR_COOP_GROUP_INSTR_OFFSETS
	.align		4
.L_272:
        /*0140*/ 	.byte	0x04, 0x28
        /*0142*/ 	.short	(.L_274 - .L_273)


	//   ....[0]....
.L_273:
        /*0144*/ 	.word	0x00000080


	//   ....[1]....
        /*0148*/ 	.word	0x000066f0


	//   ....[2]....
        /*014c*/ 	.word	0x00006740


	//   ....[3]....
        /*0150*/ 	.word	0x00006910


	//   ....[4]....
        /*0154*/ 	.word	0x00006940


	//   ....[5]....
        /*0158*/ 	.word	0x00006a80


	//   ....[6]....
        /*015c*/ 	.word	0x00006ab0


	//   ....[7]....
        /*0160*/ 	.word	0x00006be0


	//   ....[8]....
        /*0164*/ 	.word	0x00006c20


	//   ....[9]....
        /*0168*/ 	.word	0x00007310


	//   ....[10]....
        /*016c*/ 	.word	0x00007360


	//   ....[11]....
        /*0170*/ 	.word	0x00007380


	//   ....[12]....
        /*0174*/ 	.word	0x00007390


	//   ....[13]....
        /*0178*/ 	.word	0x000077c0


	//   ....[14]....
        /*017c*/ 	.word	0x00007a80


	//   ....[15]....
        /*0180*/ 	.word	0x00007ac0


	//   ....[16]....
        /*0184*/ 	.word	0x00007b00


	//   ....[17]....
        /*0188*/ 	.word	0x0000abf0


	//   ....[18]....
        /*018c*/ 	.word	0x0000ac80


	//   ....[19]....
        /*0190*/ 	.word	0x0000ac90


	//   ....[20]....
        /*0194*/ 	.word	0x0000aca0


	//   ....[21]....
        /*0198*/ 	.word	0x0000af20


	//   ....[22]....
        /*019c*/ 	.word	0x0000b1e0


	//   ....[23]....
        /*01a0*/ 	.word	0x0000b220


	//   ....[24]....
        /*01a4*/ 	.word	0x0000b260


	//   ....[25]....
        /*01a8*/ 	.word	0x0000f5b0


	//   ....[26]....
        /*01ac*/ 	.word	0x0000f5d0


	//   ....[27]....
        /*01b0*/ 	.word	0x0000fc50


	//   ....[28]....
        /*01b4*/ 	.word	0x0000fcf0


	//   ....[29]....
        /*01b8*/ 	.word	0x0000fd30


	//   ....[30]....
        /*01bc*/ 	.word	0x0000fd60


	//   ....[31]....
        /*01c0*/ 	.word	0x00011d20


	//   ....[32]....
        /*01c4*/ 	.word	0x00011d50


	//   ....[33]....
        /*01c8*/ 	.word	0x00012370


	//   ....[34]....
        /*01cc*/ 	.word	0x00012490


	//   ....[35]....
        /*01d0*/ 	.word	0x000124e0


	//   ....[36]....
        /*01d4*/ 	.word	0x000125f0


	//   ....[37]....
        /*01d8*/ 	.word	0x00014e70


	//   ....[38]....
        /*01dc*/ 	.word	0x00014e90


	//   ....[39]....
        /*01e0*/ 	.word	0x00014ed0


	//   ....[40]....
        /*01e4*/ 	.word	0x00014f20


	//   ....[41]....
        /*01e8*/ 	.word	0x00016840


	//   ....[42]....
        /*01ec*/ 	.word	0x00016870


	//   ....[43]....
        /*01f0*/ 	.word	0x000168b0


	//   ....[44]....
        /*01f4*/ 	.word	0x000168c0


	//   ....[45]....
        /*01f8*/ 	.word	0x00017da0


	//   ....[46]....
        /*01fc*/ 	.word	0x00017de0


	//   ....[47]....
        /*0200*/ 	.word	0x00017e20


	//   ....[48]....
        /*0204*/ 	.word	0x00017e60


	//   ....[49]....
        /*0208*/ 	.word	0x00018090


	//   ....[50]....
        /*020c*/ 	.word	0x000180a0


	//   ....[51]....
        /*0210*/ 	.word	0x00018220


	//   ....[52]....
        /*0214*/ 	.word	0x00018250


	//   ....[53]....
        /*0218*/ 	.word	0x000183a0


	//   ....[54]....
        /*021c*/ 	.word	0x000183d0


	//   ....[55]....
        /*0220*/ 	.word	0x00018520


	//   ....[56]....
        /*0224*/ 	.word	0x00018540


	//   ....[57]....
        /*0228*/ 	.word	0x00018d20


	//   ....[58]....
        /*022c*/ 	.word	0x00018d40


	//   ....[59]....
        /*0230*/ 	.word	0x00018e70


	//   ....[60]....
        /*0234*/ 	.word	0x00018ea0


	//   ....[61]....
        /*0238*/ 	.word	0x00018fd0


	//   ....[62]....
        /*023c*/ 	.word	0x00019000


	//   ....[63]....
        /*0240*/ 	.word	0x00019130


	//   ....[64]....
        /*0244*/ 	.word	0x00019150


	//----- nvinfo : EIATTR_EXIT_INSTR_OFFSETS
	.align		4
.L_274:
        /*0248*/ 	.byte	0x04, 0x1c
        /*024a*/ 	.short	(.L_276 - .L_275)


	//   ....[0]....
.L_275:
        /*024c*/ 	.word	0x00000330


	//   ....[1]....
        /*0250*/ 	.word	0x00018550


	//   ....[2]....
        /*0254*/ 	.word	0x00018620


	//   ....[3]....
        /*0258*/ 	.word	0x00018680


	//   ....[4]....
        /*025c*/ 	.word	0x00019160


	//   ....[5]....
        /*0260*/ 	.word	0x00019210


	//   ....[6]....
        /*0264*/ 	.word	0x00019270


	//----- nvinfo : EIATTR_CTAIDZ_USED
	.align		4
.L_276:
        /*0268*/ 	.byte	0x01, 0x04
	.zero		2


	//----- nvinfo : EIATTR_MAX_THREADS
	.align		4
        /*026c*/ 	.byte	0x04, 0x05
        /*026e*/ 	.short	(.L_278 - .L_277)
.L_277:
        /*0270*/ 	.word	0x00000100
        /*0274*/ 	.word	0x00000001
        /*0278*/ 	.word	0x00000001


	//----- nvinfo : EIATTR_CRS_STACK_SIZE
	.align		4
.L_278:
        /*027c*/ 	.byte	0x04, 0x1e
        /*027e*/ 	.short	(.L_280 - .L_279)
.L_279:
        /*0280*/ 	.word	0x00000000
.L_280:


//--------------------- .nv.info._ZN7cutlass13device_kernelIN5flash19enable_sm80_to_sm89INS1_16FlashAttnFwdSm80INS1_25CollectiveMainloopFwdSm80ILi8ELi2ELb1EN4cute5tupleIJNS5_1CILi128EEENS7_ILi96EEENS7_ILi192EEEEEELi192ENS_10bfloat16_tEfNS_4arch4Sm80ELb0ELb0ELb0ELb0ELb0ELb0ELb1ELb0EEENS1_21CollectiveEpilogueFwdINS6_IJS8_SA_S9_EEENS6_IJNS7_ILi1EEESI_SI_EEESC_SE_Li256ELb0ELb1ELb0ELb0EEENS1_19SingleTileSchedulerILb0ELb0ELb1ELi128EEEEEEEEEvNT_6ParamsE --------------------------
	.section	.nv.info._ZN7cutlass13device_kernelIN5flash19enable_sm80_to_sm89INS1_16FlashAttnFwdSm80INS1_25CollectiveMainloopFwdSm80ILi8ELi2ELb1EN4cute5tupleIJNS5_1CILi128EEENS7_ILi96EEENS7_ILi192EEEEEELi192ENS_10bfloat16_tEfNS_4arch4Sm80ELb0ELb0ELb0ELb0ELb0ELb0ELb1ELb0EEENS1_21CollectiveEpilogueFwdINS6_IJS8_SA_S9_EEENS6_IJNS7_ILi1EEESI_SI_EEESC_SE_Li256ELb0ELb1ELb0ELb0EEENS1_19SingleTileSchedulerILb0ELb0ELb1ELi128EEEEEEEEEvNT_6ParamsE,"",@"SHT_CUDA_INFO"
	.sectionflags	@""
	.align	4


	//----- nvinfo : EIATTR_CUDA_API_VERSION
	.align		4
        /*0000*/ 	.byte	0x04, 0x37
        /*0002*/ 	.short	(.L_282 - .L_281)
.L_281:
        /*0004*/ 	.word	0x00000082


	//----- nvinfo : EIATTR_SW2861232_WAR
	.align		4
.L_282:
        /*0008*/ 	.byte	0x01, 0x35
	.zero		2


	//----- nvinfo : EIATTR_PARAM_CBANK
	.align		4
        /*000c*/ 	.byte	0x04, 0x0a
        /*000e*/ 	.short	(.L_284 - .L_283)
	.align		4
.L_283:
        /*0010*/ 	.word	index@(.nv.constant0._ZN7cutlass13device_kernelIN5flash19enable_sm80_to_sm89INS1_16FlashAttnFwdSm80INS1_25CollectiveMainloopFwdSm80ILi8ELi2ELb1EN4cute5tupleIJNS5_1CILi128EEENS7_ILi96EEENS7_ILi192EEEEEELi192ENS_10bfloat16_tEfNS_4arch4Sm80ELb0ELb0ELb0ELb0ELb0ELb0ELb1ELb0EEENS1_21CollectiveEpilogueFwdINS6_IJS8_SA_S9_EEENS6_IJNS7_ILi1EEESI_SI_EEESC_SE_Li256ELb0ELb1ELb0ELb0EEENS1_19SingleTileSchedulerILb0ELb0ELb1ELi128EEEEEEEEEvNT_6ParamsE)
        /*0014*/ 	.short	0x0160
        /*0016*/ 	.short	0x0418


	//----- nvinfo : EIATTR_CBANK_PARAM_SIZE
	.align		4
.L_284:
        /*0018*/ 	.byte	0x03, 0x19
        /*001a*/ 	.short	0x0418


	//----- nvinfo : EIATTR_KPARAM_INFO
	.align		4
        /*001c*/ 	.byte	0x04, 0x17
        /*001e*/ 	.short	(.L_286 - .L_285)
.L_285:
        /*0020*/ 	.word	0x00000000
        /*0024*/ 	.short	0x0000
        /*0026*/ 	.short	0x0000
        /*0028*/ 	.byte	0x00, 0xf0, 0x61, 0x10


	//----- nvinfo : EIATTR_MAXREG_COUNT
	.align		4
.L_286:
        /*002c*/ 	.byte	0x03, 0x1b
        /*002e*/ 	.short	0x00ff


	//----- nvinfo : EIATTR_NUM_BARRIERS
	.align		4
        /*0030*/ 	.byte	0x02, 0x4c
        /*0032*/ 	.byte	0x02
	.zero		1


	//----- nvinfo : EIATTR_ANNOTATIONS
	.align		4
        /*0034*/ 	.byte	0x04, 0x55
        /*0036*/ 	.short	(.L_288 - .L_287)


	//   ....[0]....
.L_287:
        /*0038*/ 	.word	0x00000001
        /*003c*/ 	.byte	0xe0, 0x02, 0x00, 0x00, 0x01, 0x00, 0x00, 0x00, 0x10, 0x03, 0x00, 0x00, 0x01, 0x00, 0x00, 0x00
        /*004c*/ 	.byte	0x00, 0x0b, 0x00, 0x00, 0x01, 0x00, 0x00, 0x00, 0x20, 0x0d, 0x00, 0x00, 0x01, 0x00, 0x00, 0x00
        /*005c*/ 	.byte	0x00, 0x11, 0x00, 0x00, 0x01, 0x00, 0x00, 0x00, 0x60, 0x1a, 0x00, 0x00, 0x01, 0x00, 0x00, 0x00
        /*006c*/ 	.byte	0x00, 0x27, 0x00, 0x00, 0x01, 0x00, 0x00, 0x00, 0x70, 0x49, 0x00, 0x00, 0x01, 0x00, 0x00, 0x00
        /*007c*/ 	.byte	0x80, 0x5d, 0x00, 0x00, 0x01, 0x00, 0x00, 0x00, 0xb0, 0x5d, 0x00, 0x00, 0x01, 0x00, 0x00, 0x00
        /*008c*/ 	.byte	0x90, 0x88, 0x00, 0x00, 0x01, 0x00, 0x00, 0x00, 0x70, 0x94, 0x00, 0x00, 0x01, 0x00, 0x00, 0x00
        /*009c*/ 	.byte	0x90, 0x94, 0x00, 0x00, 0x01, 0x00, 0x00, 0x00, 0xe0, 0x96, 0x00, 0x00


	//----- nvinfo : EIATTR_MERCURY_ISA_VERSION
	.align		4
.L_288:
        /*00a8*/ 	.byte	0x03, 0x5f
        /*00aa*/ 	.short	0x0000


	//----- nvinfo : EIATTR_COOP_GROUP_MASK_REGIDS
	.align		4
        /*00ac*/ 	.byte	0x04, 0x29
        /*00ae*/ 	.short	(.L_290 - .L_289)


	//   ....[0]....
.L_289:
        /*00b0*/ 	.word	0xffffffff


	//   ....[1]....
        /*00b4*/ 	.word	0xffffffff


	//   ....[2]....
        /*00b8*/ 	.word	0xffffffff


	//   ....[3]....
        /*00bc*/ 	.word	0xffffffff


	//   ....[4]....
        /*00c0*/ 	.word	0xffffffff


	//   ....[5]....
        /*00c4*/ 	.word	0xffffffff


	//   ....[6]....
        /*00c8*/ 	.word	0xffffffff


	//   ....[7]....
        /*00cc*/ 	.word	0xffffffff


	//   ....[8]....
        /*00d0*/ 	.word	0xffffffff


	//   ....[9]....
        /*00d4*/ 	.word	0xffffffff


	//   ....[10]....
        /*00d8*/ 	.word	0xffffffff


	//   ....[11]....
        /*00dc*/ 	.word	0xffffffff


	//   ....[12]....
        /*00e0*/ 	.word	0xffffffff


	//   ....[13]....
        /*00e4*/ 	.word	0xffffffff


	//   ....[14]....
        /*00e8*/ 	.word	0xffffffff


	//   ....[15]....
        /*00ec*/ 	.word	0xffffffff


	//   ....[16]....
        /*00f0*/ 	.word	0xffffffff


	//   ....[17]....
        /*00f4*/ 	.word	0xffffffff


	//   ....[18]....
        /*00f8*/ 	.word	0xffffffff


	//   ....[19]....
        /*00fc*/ 	.word	0xffffffff


	//   ....[20]....
        /*0100*/ 	.word	0xffffffff


	//   ....[21]....
        /*0104*/ 	.word	0xffffffff


	//   ....[22]....
        /*0108*/ 	.word	0xffffffff


	//   ....[23]....
        /*010c*/ 	.word	0xffffffff


	//   ....[24]....
        /*0110*/ 	.word	0xffffffff


	//   ....[25]....
        /*0114*/ 	.word	0xffffffff


	//   ....[26]....
        /*0118*/ 	.word	0xffffffff


	//   ....[27]....
        /*011c*/ 	.word	0xffffffff


	//   ....[28]....
        /*0120*/ 	.word	0xffffffff


	//   ....[29]....
        /*0124*/ 	.word	0xffffffff


	//   ....[30]....
        /*0128*/ 	.word	0xffffffff


	//   ....[31]....
        /*012c*/ 	.word	0xffffffff


	//----- nvinfo : EIATTR_COOP_GROUP_INSTR_OFFSETS
	.align		4
.L_290:
        /*0130*/ 	.byte	0x04, 0x28
        /*0132*/ 	.short	(.L_292 - .L_291)


	//   ....[0]....
.L_291:
        /*0134*/ 	.word	0x00000610


	//   ....[1]....
        /*0138*/ 	.word	0x000006d0


	//   ....[2]....
        /*013c*/ 	.word	0x00000840


	//   ....[3]....
        /*0140*/ 	.word	0x00000920


	//   ....[4]....
        /*0144*/ 	.word	0x00000950


	//   ....[5]....
        /*0148*/ 	.word	0x00000970


	//   ....[6]....
        /*014c*/ 	.word	0x00000b70


	//   ....[7]....
        /*0150*/ 	.word	0x00000bc0


	//   ....[8]....
        /*0154*/ 	.word	0x00002f80


	//   ....[9]....
        /*0158*/ 	.word	0x00003020


	//   ....[10]....
        /*015c*/ 	.word	0x00003030


	//   ....[11]....
        /*0160*/ 	.word	0x00003060


	//   ....[12]....
        /*0164*/ 	.word	0x00007250


	//   ....[13]....
        /*0168*/ 	.word	0x00007280


	//   ....[14]....
        /*016c*/ 	.word	0x000072a0


	//   ....[15]....
        /*0170*/ 	.word	0x000072c0


	//   ....[16]....
        /*0174*/ 	.word	0x000094c0


	//   ....[17]....
        /*0178*/ 	.word	0x000094d0


	//   ....[18]....
        /*017c*/ 	.word	0x00009520


	//   ....[19]....
        /*0180*/ 	.word	0x00009540


	//   ....[20]....
        /*0184*/ 	.word	0x0000a8f0


	//   ....[21]....
        /*0188*/ 	.word	0x0000a900


	//   ....[22]....
        /*018c*/ 	.word	0x0000a920


	//   ....[23]....
        /*0190*/ 	.word	0x0000a930


	//   ....[24]....
        /*0194*/ 	.word	0x0000aa30


	//   ....[25]....
        /*0198*/ 	.word	0x0000aa50


	//   ....[26]....
        /*019c*/ 	.word	0x0000abb0


	//   ....[27]....
        /*01a0*/ 	.word	0x0000abe0


	//   ....[28]....
        /*01a4*/ 	.word	0x0000ad10


	//   ....[29]....
        /*01a8*/ 	.word	0x0000ad40


	//   ....[30]....
        /*01ac*/ 	.word	0x0000ae70


	//   ....[31]....
        /*01b0*/ 	.word	0x0000ae90


	//----- nvinfo : EIATTR_EXIT_INSTR_OFFSETS
	.align		4
.L_292:
        /*01b4*/ 	.byte	0x04, 0x1c
        /*01b6*/ 	.short	(.L_294 - .L_293)


	//   ....[0]....
.L_293:
        /*01b8*/ 	.word	0x00000040


	//   ....[1]....
        /*01bc*/ 	.word	0x0000aea0


	//   ....[2]....
        /*01c0*/ 	.word	0x0000af50


	//   ....[3]....
        /*01c4*/ 	.word	0x0000afb0


	//----- nvinfo : EIATTR_CTAIDZ_USED
	.align		4
.L_294:
        /*01c8*/ 	.byte	0x01, 0x04
	.zero		2


	//----- nvinfo : EIATTR_MAX_THREADS
	.align		4
        /*01cc*/ 	.byte	0x04, 0x05
        /*01ce*/ 	.short	(.L_296 - .L_295)
.L_295:
        /*01d0*/ 	.word	0x00000100
        /*01d4*/ 	.word	0x00000001
        /*01d8*/ 	.word	0x00000001


	//----- nvinfo : EIATTR_CRS_STACK_SIZE
	.align		4
.L_296:
        /*01dc*/ 	.byte	0x04, 0x1e
        /*01de*/ 	.short	(.L_298 - .L_297)
.L_297:
        /*01e0*/ 	.word	0x00000000
.L_298:


//--------------------- .nv.info._ZN7cutlass13device_kernelIN5flash19enable_sm80_to_sm89INS1_16FlashAttnFwdSm80INS1_25CollectiveMainloopFwdSm80ILi8ELi2ELb1EN4cute5tupleIJNS5_1CILi128EEENS7_ILi96EEENS7_ILi192EEEEEELi192ENS_10bfloat16_tEfNS_4arch4Sm80ELb0ELb0ELb0ELb1ELb0ELb0ELb1ELb0EEENS1_21CollectiveEpilogueFwdINS6_IJS8_SA_S9_EEENS6_IJNS7_ILi1EEESI_SI_EEESC_SE_Li256ELb1ELb1ELb0ELb0EEENS1_19SingleTileSchedulerILb1ELb0ELb1ELi128EEEEEEEEEvNT_6ParamsE --------------------------
	.section	.nv.info._ZN7cutlass13device_kernelIN5flash19enable_sm80_to_sm89INS1_16FlashAttnFwdSm80INS1_25CollectiveMainloopFwdSm80ILi8ELi2ELb1EN4cute5tupleIJNS5_1CILi128EEENS7_ILi96EEENS7_ILi192EEEEEELi192ENS_10bfloat16_tEfNS_4arch4Sm80ELb0ELb0ELb0ELb1ELb0ELb0ELb1ELb0EEENS1_21CollectiveEpilogueFwdINS6_IJS8_SA_S9_EEENS6_IJNS7_ILi1EEESI_SI_EEESC_SE_Li256ELb1ELb1ELb0ELb0EEENS1_19SingleTileSchedulerILb1ELb0ELb1ELi128EEEEEEEEEvNT_6ParamsE,"",@"SHT_CUDA_INFO"
	.sectionflags	@""
	.align	4


	//----- nvinfo : EIATTR_CUDA_API_VERSION
	.align		4
        /*0000*/ 	.byte	0x04, 0x37
        /*0002*/ 	.short	(.L_300 - .L_299)
.L_299:
        /*0004*/ 	.word	0x00000082


	//----- nvinfo : EIATTR_SW2861232_WAR
	.align		4
.L_300:
        /*0008*/ 	.byte	0x01, 0x35
	.zero		2


	//----- nvinfo : EIATTR_PARAM_CBANK
	.align		4
        /*000c*/ 	.byte	0x04, 0x0a
        /*000e*/ 	.short	(.L_302 - .L_301)
	.align		4
.L_301:
        /*0010*/ 	.word	index@(.nv.constant0._ZN7cutlass13device_kernelIN5flash19enable_sm80_to_sm89INS1_16FlashAttnFwdSm80INS1_25CollectiveMainloopFwdSm80ILi8ELi2ELb1EN4cute5tupleIJNS5_1CILi128EEENS7_ILi96EEENS7_ILi192EEEEEELi192ENS_10bfloat16_tEfNS_4arch4Sm80ELb0ELb0ELb0ELb1ELb0ELb0ELb1ELb0EEENS1_21CollectiveEpilogueFwdINS6_IJS8_SA_S9_EEENS6_IJNS7_ILi1EEESI_SI_EEESC_SE_Li256ELb1ELb1ELb0ELb0EEENS1_19SingleTileSchedulerILb1ELb0ELb1ELi128EEEEEEEEEvNT_6ParamsE)
        /*0014*/ 	.short	0x0160
        /*0016*/ 	.short	0x0418


	//----- nvinfo : EIATTR_CBANK_PARAM_SIZE
	.align		4
.L_302:
        /*0018*/ 	.byte	0x03, 0x19
        /*001a*/ 	.short	0x0418


	//----- nvinfo : EIATTR_KPARAM_INFO
	.align		4
        /*001c*/ 	.byte	0x04, 0x17
        /*001e*/ 	.short	(.L_304 - .L_303)
.L_303:
        /*0020*/ 	.word	0x00000000
        /*0024*/ 	.short	0x0000
        /*0026*/ 	.short	0x0000
        /*0028*/ 	.byte	0x00, 0xf0, 0x61, 0x10


	//----- nvinfo : EIATTR_MAXREG_COUNT
	.align		4
.L_304:
        /*002c*/ 	.byte	0x03, 0x1b
        /*002e*/ 	.short	0x00ff


	//----- nvinfo : EIATTR_NUM_BARRIERS
	.align		4
        /*0030*/ 	.byte	0x02, 0x4c
        /*0032*/ 	.byte	0x02
	.zero		1


	//----- nvinfo : EIATTR_ANNOTATIONS
	.align		4
        /*0034*/ 	.byte	0x04, 0x55
        /*0036*/ 	.short	(.L_306 - .L_305)


	//   ....[0]....
.L_305:
        /* <DEDUP_REMOVED lines=10> */


	//----- nvinfo : EIATTR_MERCURY_ISA_VERSION
	.align		4
.L_306:
        /*00c8*/ 	.byte	0x03, 0x5f
        /*00ca*/ 	.short	0x0000


	//----- nvinfo : EIATTR_COOP_GROUP_MASK_REGIDS
	.align		4
        /*00cc*/ 	.byte	0x04, 0x29
        /*00ce*/ 	.short	(.L_308 - .L_307)


	//   ....[0]....
.L_307:
        /*00d0*/ 	.word	0xffffffff


	//   ....[1]....
        /*00d4*/ 	.word	0xffffffff


	//   ....[2]....
        /*00d8*/ 	.word	0xffffffff


	//   ....[3]....
        /*00dc*/ 	.word	0xffffffff


	//   ....[4]....
        /*00e0*/ 	.word	0xffffffff


	//   ....[5]....
        /*00e4*/ 	.word	0xffffffff


	//   ....[6]....
        /*00e8*/ 	.word	0xffffffff


	//   ....[7]....
        /*00ec*/ 	.word	0xffffffff


	//   ....[8]....
        /*00f0*/ 	.word	0xffffffff


	//   ....[9]....
        /*00f4*/ 	.word	0xffffffff


	//   ....[10]....
        /*00f8*/ 	.word	0xffffffff


	//   ....[11]....
        /*00fc*/ 	.word	0xffffffff


	//   ....[12]....
        /*0100*/ 	.word	0xffffffff


	//   ....[13]....
        /*0104*/ 	.word	0xffffffff


	//   ....[14]....
        /*0108*/ 	.word	0xffffffff


	//   ....[15]....
        /*010c*/ 	.word	0xffffffff


	//   ....[16]....
        /*0110*/ 	.word	0xffffffff


	//   ....[17]....
        /*0114*/ 	.word	0xffffffff


	//   ....[18]....
        /*0118*/ 	.word	0xffffffff


	//   ....[19]....
        /*011c*/ 	.word	0xffffffff


	//   ....[20]....
        /*0120*/ 	.word	0xffffffff


	//   ....[21]....
        /*0124*/ 	.word	0xffffffff


	//   ....[22]....
        /*0128*/ 	.word	0xffffffff


	//   ....[23]....
        /*012c*/ 	.word	0xffffffff


	//   ....[24]....
        /*0130*/ 	.word	0xffffffff


	//   ....[25]....
        /*0134*/ 	.word	0xffffffff


	//   ....[26]....
        /*0138*/ 	.word	0xffffffff


	//   ....[27]....
        /*013c*/ 	.word	0xffffffff


	//   ....[28]....
        /*0140*/ 	.word	0xffffffff


	//   ....[29]....
        /*0144*/ 	.word	0xffffffff


	//   ....[30]....
        /*0148*/ 	.word	0xffffffff


	//   ....[31]....
        /*014c*/ 	.word	0xffffffff


	//   ....[32]....
        /*0150*/ 	.word	0xffffffff


	//   ....[33]....
        /*0154*/ 	.word	0xffffffff


	//   ....[34]....
        /*0158*/ 	.word	0xffffffff


	//   ....[35]....
        /*015c*/ 	.word	0xffffffff


	//   ....[36]....
        /*0160*/ 	.word	0xffffffff


	//   ....[37]....
        /*0164*/ 	.word	0xffffffff


	//   ....[38]....
        /*0168*/ 	.word	0xffffffff


	//   ....[39]....
        /*016c*/ 	.word	0xffffffff


	//   ....[40]....
        /*0170*/ 	.word	0xffffffff


	//----- nvinfo : EIATTR_COOP_GROUP_INSTR_OFFSETS
	.align		4
.L_308:
        /*0174*/ 	.byte	0x04, 0x28
        /*0176*/ 	.short	(.L_310 - .L_309)


	//   ....[0]....
.L_309:
        /*0178*/ 	.word	0x00000090


	//   ....[1]....
        /*017c*/ 	.word	0x00001110


	//   ....[2]....
        /*0180*/ 	.word	0x00001170


	//   ....[3]....
        /*0184*/ 	.word	0x00001280


	//   ....[4]....
        /*0188*/ 	.word	0x000012b0


	//   ....[5]....
        /*018c*/ 	.word	0x00001400


	//   ....[6]....
        /*0190*/ 	.word	0x00001420


	//   ....[7]....
        /*0194*/ 	.word	0x00001490


	//   ....[8]....
        /*0198*/ 	.word	0x000014c0


	//   ....[9]....
        /*019c*/ 	.word	0x00003970


	//   ....[10]....
        /*01a0*/ 	.word	0x00003a30


	//   ....[11]....
        /*01a4*/ 	.word	0x00003a40


	//   ....[12]....
        /*01a8*/ 	.word	0x00003a70


	//   ....[13]....
        /*01ac*/ 	.word	0x00007900


	//   ....[14]....
        /*01b0*/ 	.word	0x00007930


	//   ....[15]....
        /*01b4*/ 	.word	0x00007950


	//   ....[16]....
        /*01b8*/ 	.word	0x00007970


	//   ....[17]....
        /*01bc*/ 	.word	0x00009b40


	//   ....[18]....
        /*01c0*/ 	.word	0x00009b70


	//   ....[19]....
        /*01c4*/ 	.word	0x00009bb0


	//   ....[20]....
        /*01c8*/ 	.word	0x00009bc0


	//   ....[21]....
        /*01cc*/ 	.word	0x0000b120


	//   ....[22]....
        /*01d0*/ 	.word	0x0000b170


	//   ....[23]....
        /*01d4*/ 	.word	0x0000b1a0


	//   ....[24]....
        /*01d8*/ 	.word	0x0000b1c0


	//   ....[25]....
        /*01dc*/ 	.word	0x0000b3a0


	//   ....[26]....
        /*01e0*/ 	.word	0x0000b3b0


	//   ....[27]....
        /*01e4*/ 	.word	0x0000b530


	//   ....[28]....
        /*01e8*/ 	.word	0x0000b560


	//   ....[29]....
        /*01ec*/ 	.word	0x0000b6b0


	//   ....[30]....
        /*01f0*/ 	.word	0x0000b6e0


	//   ....[31]....
        /*01f4*/ 	.word	0x0000b830


	//   ....[32]....
        /*01f8*/ 	.word	0x0000b850


	//   ....[33]....
        /*01fc*/ 	.word	0x0000c040


	//   ....[34]....
        /*0200*/ 	.word	0x0000c060


	//   ....[35]....
        /*0204*/ 	.word	0x0000c1b0


	//   ....[36]....
        /*0208*/ 	.word	0x0000c1e0


	//   ....[37]....
        /*020c*/ 	.word	0x0000c310


	//   ....[38]....
        /*0210*/ 	.word	0x0000c340


	//   ....[39]....
        /*0214*/ 	.word	0x0000c470


	//   ....[40]....
        /*0218*/ 	.word	0x0000c490


	//----- nvinfo : EIATTR_EXIT_INSTR_OFFSETS
	.align		4
.L_310:
        /*021c*/ 	.byte	0x04, 0x1c
        /*021e*/ 	.short	(.L_312 - .L_311)


	//   ....[0]....
.L_311:
        /*0220*/ 	.word	0x00000320


	//   ....[1]....
        /*0224*/ 	.word	0x0000b860


	//   ....[2]....
        /*0228*/ 	.word	0x0000b930


	//   ....[3]....
        /*022c*/ 	.word	0x0000b990


	//   ....[4]....
        /*0230*/ 	.word	0x0000c4a0


	//   ....[5]....
        /*0234*/ 	.word	0x0000c550


	//   ....[6]....
        /*0238*/ 	.word	0x0000c5b0


	//----- nvinfo : EIATTR_CTAIDZ_USED
	.align		4
.L_312:
        /*023c*/ 	.byte	0x01, 0x04
	.zero		2


	//----- nvinfo : EIATTR_MAX_THREADS
	.align		4
        /*0240*/ 	.byte	0x04, 0x05
        /*0242*/ 	.short	(.L_314 - .L_313)
.L_313:
        /*0244*/ 	.word	0x00000100
        /*0248*/ 	.word	0x00000001
        /*024c*/ 	.word	0x00000001


	//----- nvinfo : EIATTR_CRS_STACK_SIZE
	.align		4
.L_314:
        /*0250*/ 	.byte	0x04, 0x1e
        /*0252*/ 	.short	(.L_316 - .L_315)
.L_315:
        /*0254*/ 	.word	0x00000000
.L_316:


//--------------------- .nv.info._ZN7cutlass13device_kernelIN5flash19enable_sm80_to_sm89INS1_16FlashAttnFwdSm80INS1_25CollectiveMainloopFwdSm80ILi8ELi2ELb0EN4cute5tupleIJNS5_1CILi128EEENS7_ILi64EEENS7_ILi192EEEEEELi192ENS_10bfloat16_tEfNS_4arch4Sm80ELb0ELb0ELb0ELb1ELb0ELb1ELb1ELb0EEENS1_21CollectiveEpilogueFwdINS6_IJS8_SA_S9_EEENS6_IJNS7_ILi1EEESI_SI_EEESC_SE_Li256ELb1ELb1ELb0ELb0EEENS1_19SingleTileSchedulerILb1ELb0ELb1ELi128EEEEEEEEEvNT_6ParamsE --------------------------
	.section	.nv.info._ZN7cutlass13device_kernelIN5flash19enable_sm80_to_sm89INS1_16FlashAttnFwdSm80INS1_25CollectiveMainloopFwdSm80ILi8ELi2ELb0EN4cute5tupleIJNS5_1CILi128EEENS7_ILi64EEENS7_ILi192EEEEEELi192ENS_10bfloat16_tEfNS_4arch4Sm80ELb0ELb0ELb0ELb1ELb0ELb1ELb1ELb0EEENS1_21CollectiveEpilogueFwdINS6_IJS8_SA_S9_EEENS6_IJNS7_ILi1EEESI_SI_EEESC_SE_Li256ELb1ELb1ELb0ELb0EEENS1_19SingleTileSchedulerILb1ELb0ELb1ELi128EEEEEEEEEvNT_6ParamsE,"",@"SHT_CUDA_INFO"
	.sectionflags	@""
	.align	4


	//----- nvinfo : EIATTR_CUDA_API_VERSION
	.align		4
        /*0000*/ 	.byte	0x04, 0x37
        /*0002*/ 	.short	(.L_318 - .L_317)
.L_317:
        /*0004*/ 	.word	0x00000082


	//----- nvinfo : EIATTR_SW2861232_WAR
	.align		4
.L_318:
        /*0008*/ 	.byte	0x01, 0x35
	.zero		2


	//----- nvinfo : EIATTR_PARAM_CBANK
	.align		4
        /*000c*/ 	.byte	0x04, 0x0a
        /*000e*/ 	.short	(.L_320 - .L_319)
	.align		4
.L_319:
        /*0010*/ 	.word	index@(.nv.constant0._ZN7cutlass13device_kernelIN5flash19enable_sm80_to_sm89INS1_16FlashAttnFwdSm80INS1_25CollectiveMainloopFwdSm80ILi8ELi2ELb0EN4cute5tupleIJNS5_1CILi128EEENS7_ILi64EEENS7_ILi192EEEEEELi192ENS_10bfloat16_tEfNS_4arch4Sm80ELb0ELb0ELb0ELb1ELb0ELb1ELb1ELb0EEENS1_21CollectiveEpilogueFwdINS6_IJS8_SA_S9_EEENS6_IJNS7_ILi1EEESI_SI_EEESC_SE_Li256ELb1ELb1ELb0ELb0EEENS1_19SingleTileSchedulerILb1ELb0ELb1ELi128EEEEEEEEEvNT_6ParamsE)
        /*0014*/ 	.short	0x0160
        /*0016*/ 	.short	0x0418


	//----- nvinfo : EIATTR_CBANK_PARAM_SIZE
	.align		4
.L_320:
        /*0018*/ 	.byte	0x03, 0x19
        /*001a*/ 	.short	0x0418


	//----- nvinfo : EIATTR_KPARAM_INFO
	.align		4
        /*001c*/ 	.byte	0x04, 0x17
        /*001e*/ 	.short	(.L_322 - .L_321)
.L_321:
        /*0020*/ 	.word	0x00000000
        /*0024*/ 	.short	0x0000
        /*0026*/ 	.short	0x0000
        /*0028*/ 	.byte	0x00, 0xf0, 0x61, 0x10


	//----- nvinfo : EIATTR_MAXREG_COUNT
	.align		4
.L_322:
        /*002c*/ 	.byte	0x03, 0x1b
        /*002e*/ 	.short	0x00ff


	//----- nvinfo : EIATTR_NUM_BARRIERS
	.align		4
        /*0030*/ 	.byte	0x02, 0x4c
        /*0032*/ 	.byte	0x02
	.zero		1


	//----- nvinfo : EIATTR_MERCURY_ISA_VERSION
	.align		4
        /*0034*/ 	.byte	0x03, 0x5f
        /*0036*/ 	.short	0x0000


	//----- nvinfo : EIATTR_COOP_GROUP_MASK_REGIDS
	.align		4
        /*0038*/ 	.byte	0x04, 0x29
        /*003a*/ 	.short	(.L_324 - .L_323)


	//   ....[0]....
.L_323:
        /*003c*/ 	.word	0xffffffff


	//   ....[1]....
        /*0040*/ 	.word	0xffffffff


	//   ....[2]....
        /*0044*/ 	.word	0xffffffff


	//   ....[3]....
        /*0048*/ 	.word	0xffffffff


	//   ....[4]....
        /*004c*/ 	.word	0xffffffff


	//   ....[5]....
        /*0050*/ 	.word	0xffffffff


	//   ....[6]....
        /*0054*/ 	.word	0xffffffff


	//   ....[7]....
        /*0058*/ 	.word	0xffffffff


	//   ....[8]....
        /*005c*/ 	.word	0xffffffff


	//   ....[9]....
        /*0060*/ 	.word	0xffffffff


	//   ....[10]....
        /*0064*/ 	.word	0xffffffff


	//   ....[11]....
        /*0068*/ 	.word	0xffffffff


	//   ....[12]....
        /*006c*/ 	.word	0xffffffff


	//   ....[13]....
        /*0070*/ 	.word	0xffffffff


	//   ....[14]....
        /*0074*/ 	.word	0xffffffff


	//   ....[15]....
        /*0078*/ 	.word	0xffffffff


	//   ....[16]....
        /*007c*/ 	.word	0xffffffff


	//   ....[17]....
        /*0080*/ 	.word	0xffffffff


	//   ....[18]....
        /*0084*/ 	.word	0xffffffff


	//   ....[19]....
        /*0088*/ 	.word	0xffffffff


	//   ....[20]....
        /*008c*/ 	.word	0xffffffff


	//   ....[21]....
        /*0090*/ 	.word	0xffffffff


	//   ....[22]....
        /*0094*/ 	.word	0xffffffff


	//   ....[23]....
        /*0098*/ 	.word	0xffffffff


	//   ....[24]....
        /*009c*/ 	.word	0xffffffff


	//   ....[25]....
        /*00a0*/ 	.word	0xffffffff


	//   ....[26]....
        /*00a4*/ 	.word	0xffffffff


	//   ....[27]....
        /*00a8*/ 	.word	0xffffffff


	//   ....[28]....
        /*00ac*/ 	.word	0xffffffff


	//   ....[29]....
        /*00b0*/ 	.word	0xffffffff


	//   ....[30]....
        /*00b4*/ 	.word	0xffffffff


	//   ....[31]....
        /*00b8*/ 	.word	0xffffffff


	//   ....[32]....
        /*00bc*/ 	.word	0xffffffff


	//   ....[33]....
        /*00c0*/ 	.word	0xffffffff


	//   ....[34]....
        /*00c4*/ 	.word	0xffffffff


	//   ....[35]....
        /*00c8*/ 	.word	0xffffffff


	//   ....[36]....
        /*00cc*/ 	.word	0xffffffff


	//   ....[37]....
        /*00d0*/ 	.word	0xffffffff


	//   ....[38]....
        /*00d4*/ 	.word	0xffffffff


	//   ....[39]....
        /*00d8*/ 	.word	0xffffffff


	//   ....[40]....
        /*00dc*/ 	.word	0xffffffff


	//----- nvinfo : EIATTR_COOP_GROUP_INSTR_OFFSETS
	.align		4
.L_324:
        /*00e0*/ 	.byte	0x04, 0x28
        /*00e2*/ 	.short	(.L_326 - .L_325)


	//   ....[0]....
.L_325:
        /*00e4*/ 	.word	0x00000080


	//   ....[1]....
        /*00e8*/ 	.word	0x00006a60


	//   ....[2]....
        /*00ec*/ 	.word	0x00006ad0


	//   ....[3]....
        /*00f0*/ 	.word	0x00006cf0


	//   ....[4]....
        /*00f4*/ 	.word	0x00006d20


	//   ....[5]....
        /*00f8*/ 	.word	0x00006e70


	//   ....[6]....
        /*00fc*/ 	.word	0x00006ea0


	//   ....[7]....
        /*0100*/ 	.word	0x00006ff0


	//   ....[8]....
        /*0104*/ 	.word	0x00007030


	//   ....[9]....
        /*0108*/ 	.word	0x0000e5f0


	//   ....[10]....
        /*010c*/ 	.word	0x0000e680


	//   ....[11]....
        /*0110*/ 	.word	0x0000e690


	//   ....[12]....
        /*0114*/ 	.word	0x0000e6c0


	//   ....[13]....
        /*0118*/ 	.word	0x00010860


	//   ....[14]....
        /*011c*/ 	.word	0x00010880


	//   ....[15]....
        /*0120*/ 	.word	0x000108a0


	//   ....[16]....
        /*0124*/ 	.word	0x000108c0


	//   ....[17]....
        /*0128*/ 	.word	0x00012300


	//   ....[18]....
        /*012c*/ 	.word	0x00012330


	//   ....[19]....
        /*0130*/ 	.word	0x00012380


	//   ....[20]....
        /*0134*/ 	.word	0x00012390


	//   ....[21]....
        /*0138*/ 	.word	0x000138e0


	//   ....[22]....
        /*013c*/ 	.word	0x00013920


	//   ....[23]....
        /*0140*/ 	.word	0x00013960


	//   ....[24]....
        /*0144*/ 	.word	0x000139a0


	//   ....[25]....
        /*0148*/ 	.word	0x00013b50


	//   ....[26]....
        /*014c*/ 	.word	0x00013b60


	//   ....[27]....
        /*0150*/ 	.word	0x00013ce0


	//   ....[28]....
        /*0154*/ 	.word	0x00013d10


	//   ....[29]....
        /*0158*/ 	.word	0x00013e60


	//   ....[30]....
        /*015c*/ 	.word	0x00013e90


	//   ....[31]....
        /*0160*/ 	.word	0x00013fe0


	//   ....[32]....
        /*0164*/ 	.word	0x00014000


	//   ....[33]....
        /*0168*/ 	.word	0x000147e0


	//   ....[34]....
        /*016c*/ 	.word	0x00014800


	//   ....[35]....
        /*0170*/ 	.word	0x00014930


	//   ....[36]....
        /*0174*/ 	.word	0x00014960


	//   ....[37]....
        /*0178*/ 	.word	0x00014a90


	//   ....[38]....
        /*017c*/ 	.word	0x00014ac0


	//   ....[39]....
        /*0180*/ 	.word	0x00014bf0


	//   ....[40]....
        /*0184*/ 	.word	0x00014c10


	//----- nvinfo : EIATTR_EXIT_INSTR_OFFSETS
	.align		4
.L_326:
        /*0188*/ 	.byte	0x04, 0x1c
        /*018a*/ 	.short	(.L_328 - .L_327)


	//   ....[0]....
.L_327:
        /*018c*/ 	.word	0x00000310


	//   ....[1]....
        /*0190*/ 	.word	0x00014010


	//   ....[2]....
        /*0194*/ 	.word	0x000140e0


	//   ....[3]....
        /*0198*/ 	.word	0x00014140


	//   ....[4]....
        /*019c*/ 	.word	0x00014c20


	//   ....[5]....
        /*01a0*/ 	.word	0x00014cd0


	//   ....[6]....
        /*01a4*/ 	.word	0x00014d30


	//----- nvinfo : EIATTR_CTAIDZ_USED
	.align		4
.L_328:
        /*01a8*/ 	.byte	0x01, 0x04
	.zero		2


	//----- nvinfo : EIATTR_MAX_THREADS
	.align		4
        /*01ac*/ 	.byte	0x04, 0x05
        /*01ae*/ 	.short	(.L_330 - .L_329)
.L_329:
        /*01b0*/ 	.word	0x00000100
        /*01b4*/ 	.word	0x00000001
        /*01b8*/ 	.word	0x00000001


	//----- nvinfo : EIATTR_CRS_STACK_SIZE
	.align		4
.L_330:
        /*01bc*/ 	.byte	0x04, 0x1e
        /*01be*/ 	.short	(.L_332 - .L_331)
.L_331:
        /*01c0*/ 	.word	0x00000000
.L_332:


//--------------------- .nv.info._ZN7cutlass13device_kernelIN5flash19enable_sm80_to_sm89INS1_16FlashAttnFwdSm80INS1_25CollectiveMainloopFwdSm80ILi8ELi2ELb0EN4cute5tupleIJNS5_1CILi128EEENS7_ILi64EEENS7_ILi192EEEEEELi192ENS_10bfloat16_tEfNS_4arch4Sm80ELb0ELb1ELb0ELb0ELb0ELb0ELb1ELb0EEENS1_21CollectiveEpilogueFwdINS6_IJS8_SA_S9_EEENS6_IJNS7_ILi1EEESI_SI_EEESC_SE_Li256ELb0ELb1ELb0ELb0EEENS1_19SingleTileSchedulerILb0ELb0ELb1ELi128EEEEEEEEEvNT_6ParamsE --------------------------
	.section	.nv.info._ZN7cutlass13device_kernelIN5flash19enable_sm80_to_sm89INS1_16FlashAttnFwdSm80INS1_25CollectiveMainloopFwdSm80ILi8ELi2ELb0EN4cute5tupleIJNS5_1CILi128EEENS7_ILi64EEENS7_ILi192EEEEEELi192ENS_10bfloat16_tEfNS_4arch4Sm80ELb0ELb1ELb0ELb0ELb0ELb0ELb1ELb0EEENS1_21CollectiveEpilogueFwdINS6_IJS8_SA_S9_EEENS6_IJNS7_ILi1EEESI_SI_EEESC_SE_Li256ELb0ELb1ELb0ELb0EEENS1_19SingleTileSchedulerILb0ELb0ELb1ELi128EEEEEEEEEvNT_6ParamsE,"",@"SHT_CUDA_INFO"
	.sectionflags	@""
	.align	4


	//----- nvinfo : EIATTR_CUDA_API_VERSION
	.align		4
        /*0000*/ 	.byte	0x04, 0x37
        /*0002*/ 	.short	(.L_334 - .L_333)
.L_333:
        /*0004*/ 	.word	0x00000082


	//----- nvinfo : EIATTR_SW2861232_WAR
	.align		4
.L_334:
        /*0008*/ 	.byte	0x01, 0x35
	.zero		2


	//----- nvinfo : EIATTR_PARAM_CBANK
	.align		4
        /*000c*/ 	.byte	0x04, 0x0a
        /*000e*/ 	.short	(.L_336 - .L_335)
	.align		4
.L_335:
        /*0010*/ 	.word	index@(.nv.constant0._ZN7cutlass13device_kernelIN5flash19enable_sm80_to_sm89INS1_16FlashAttnFwdSm80INS1_25CollectiveMainloopFwdSm80ILi8ELi2ELb0EN4cute5tupleIJNS5_1CILi128EEENS7_ILi64EEENS7_ILi192EEEEEELi192ENS_10bfloat16_tEfNS_4arch4Sm80ELb0ELb1ELb0ELb0ELb0ELb0ELb1ELb0EEENS1_21CollectiveEpilogueFwdINS6_IJS8_SA_S9_EEENS6_IJNS7_ILi1EEESI_SI_EEESC_SE_Li256ELb0ELb1ELb0ELb0EEENS1_19SingleTileSchedulerILb0ELb0ELb1ELi128EEEEEEEEEvNT_6ParamsE)
        /*0014*/ 	.short	0x0160
        /*0016*/ 	.short	0x0418


	//----- nvinfo : EIATTR_CBANK_PARAM_SIZE
	.align		4
.L_336:
        /*0018*/ 	.byte	0x03, 0x19
        /*001a*/ 	.short	0x0418


	//----- nvinfo : EIATTR_KPARAM_INFO
	.align		4
        /*001c*/ 	.byte	0x04, 0x17
        /*001e*/ 	.short	(.L_338 - .L_337)
.L_337:
        /*0020*/ 	.word	0x00000000
        /*0024*/ 	.short	0x0000
        /*0026*/ 	.short	0x0000
        /*0028*/ 	.byte	0x00, 0xf0, 0x61, 0x10


	//----- nvinfo : EIATTR_MAXREG_COUNT
	.align		4
.L_338:
        /*002c*/ 	.byte	0x03, 0x1b
        /*002e*/ 	.short	0x00ff


	//----- nvinfo : EIATTR_NUM_BARRIERS
	.align		4
        /*0030*/ 	.byte	0x02, 0x4c
        /*0032*/ 	.byte	0x02
	.zero		1


	//----- nvinfo : EIATTR_MERCURY_ISA_VERSION
	.align		4
        /*0034*/ 	.byte	0x03, 0x5f
        /*0036*/ 	.short	0x0000


	//----- nvinfo : EIATTR_COOP_GROUP_MASK_REGIDS
	.align		4
        /*0038*/ 	.byte	0x04, 0x29
        /*003a*/ 	.short	(.L_340 - .L_339)


	//   ....[0]....
.L_339:
        /*003c*/ 	.word	0xffffffff


	//   ....[1]....
        /*0040*/ 	.word	0xffffffff


	//   ....[2]....
        /*0044*/ 	.word	0xffffffff


	//   ....[3]....
        /*0048*/ 	.word	0xffffffff


	//   ....[4]....
        /*004c*/ 	.word	0xffffffff


	//   ....[5]....
        /*0050*/ 	.word	0xffffffff


	//   ....[6]....
        /*0054*/ 	.word	0xffffffff


	//   ....[7]....
        /*0058*/ 	.word	0xffffffff


	//   ....[8]....
        /*005c*/ 	.word	0xffffffff


	//   ....[9]....
        /*0060*/ 	.word	0xffffffff


	//   ....[10]....
        /*0064*/ 	.word	0xffffffff


	//   ....[11]....
        /*0068*/ 	.word	0xffffffff


	//   ....[12]....
        /*006c*/ 	.word	0xffffffff


	//   ....[13]....
        /*0070*/ 	.word	0xffffffff


	//   ....[14]....
        /*0074*/ 	.word	0xffffffff


	//   ....[15]....
        /*0078*/ 	.word	0xffffffff


	//   ....[16]....
        /*007c*/ 	.word	0xffffffff


	//   ....[17]....
        /*0080*/ 	.word	0xffffffff


	//   ....[18]....
        /*0084*/ 	.word	0xffffffff


	//   ....[19]....
        /*0088*/ 	.word	0xffffffff


	//   ....[20]....
        /*008c*/ 	.word	0xffffffff


	//   ....[21]....
        /*0090*/ 	.word	0xffffffff


	//   ....[22]....
        /*0094*/ 	.word	0xffffffff


	//   ....[23]....
        /*0098*/ 	.word	0xffffffff


	//   ....[24]....
        /*009c*/ 	.word	0xffffffff


	//   ....[25]....
        /*00a0*/ 	.word	0xffffffff


	//   ....[26]....
        /*00a4*/ 	.word	0xffffffff


	//   ....[27]....
        /*00a8*/ 	.word	0xffffffff


	//   ....[28]....
        /*00ac*/ 	.word	0xffffffff


	//   ....[29]....
        /*00b0*/ 	.word	0xffffffff


	//   ....[30]....
        /*00b4*/ 	.word	0xffffffff


	//   ....[31]....
        /*00b8*/ 	.word	0xffffffff


	//   ....[32]....
        /*00bc*/ 	.word	0xffffffff


	//   ....[33]....
        /*00c0*/ 	.word	0xffffffff


	//   ....[34]....
        /*00c4*/ 	.word	0xffffffff


	//   ....[35]....
        /*00c8*/ 	.word	0xffffffff


	//   ....[36]....
        /*00cc*/ 	.word	0xffffffff


	//   ....[37]....
        /*00d0*/ 	.word	0xffffffff


	//   ....[38]....
        /*00d4*/ 	.word	0xffffffff


	//   ....[39]....
        /*00d8*/ 	.word	0xffffffff


	//   ....[40]....
        /*00dc*/ 	.word	0xffffffff


	//   ....[41]....
        /*00e0*/ 	.word	0xffffffff


	//   ....[42]....
        /*00e4*/ 	.word	0xffffffff


	//   ....[43]....
        /*00e8*/ 	.word	0xffffffff


	//   ....[44]....
        /*00ec*/ 	.word	0xffffffff


	//   ....[45]....
        /*00f0*/ 	.word	0xffffffff


	//   ....[46]....
        /*00f4*/ 	.word	0xffffffff


	//   ....[47]....
        /*00f8*/ 	.word	0xffffffff


	//   ....[48]....
        /*00fc*/ 	.word	0xffffffff


	//   ....[49]....
        /*0100*/ 	.word	0xffffffff


	//   ....[50]....
        /*0104*/ 	.word	0xffffffff


	//   ....[51]....
        /*0108*/ 	.word	0xffffffff


	//   ....[52]....
        /*010c*/ 	.word	0xffffffff


	//   ....[53]....
        /*0110*/ 	.word	0xffffffff


	//----- nvinfo : EIATTR_COOP_GROUP_INSTR_OFFSETS
	.align		4
.L_340:
        /*0114*/ 	.byte	0x04, 0x28
        /*0116*/ 	.short	(.L_342 - .L_341)


	//   ....[0]....
.L_341:
        /*0118*/ 	.word	0x00000d50


	//   ....[1]....
        /*011c*/ 	.word	0x00000da0


	//   ....[2]....
        /*0120*/ 	.word	0x00000e00


	//   ....[3]....
        /*0124*/ 	.word	0x00000eb0


	//   ....[4]....
        /*0128*/ 	.word	0x00001100


	//   ....[5]....
        /*012c*/ 	.word	0x00001140


	//   ....[6]....
        /*0130*/ 	.word	0x00001180


	//   ....[7]....
        /*0134*/ 	.word	0x000011c0


	//   ....[8]....
        /*0138*/ 	.word	0x00002b40


	//   ....[9]....
        /*013c*/ 	.word	0x00002d70


	//   ....[10]....
        /*0140*/ 	.word	0x00003840


	//   ....[11]....
        /*0144*/ 	.word	0x00003940


	//   ....[12]....
        /*0148*/ 	.word	0x00003950


	//   ....[13]....
        /*014c*/ 	.word	0x00003980


	//   ....[14]....
        /*0150*/ 	.word	0x00005530


	//   ....[15]....
        /*0154*/ 	.word	0x00005ec0


	//   ....[16]....
        /*0158*/ 	.word	0x00006890


	//   ....[17]....
        /*015c*/ 	.word	0x000069c0


	//   ....[18]....
        /*0160*/ 	.word	0x000069f0


	//   ....[19]....
        /*0164*/ 	.word	0x00006a10


	//   ....[20]....
        /*0168*/ 	.word	0x00009810


	//   ....[21]....
        /*016c*/ 	.word	0x00009830


	//   ....[22]....
        /*0170*/ 	.word	0x00009850


	//   ....[23]....
        /*0174*/ 	.word	0x00009870


	//   ....[24]....
        /*0178*/ 	.word	0x0000c140


	//   ....[25]....
        /*017c*/ 	.word	0x0000c570


	//   ....[26]....
        /*0180*/ 	.word	0x0000ce10


	//   ....[27]....
        /*0184*/ 	.word	0x0000ceb0


	//   ....[28]....
        /*0188*/ 	.word	0x0000ced0


	//   ....[29]....
        /*018c*/ 	.word	0x0000cef0


	//   ....[30]....
        /*0190*/ 	.word	0x0000e920


	//   ....[31]....
        /*0194*/ 	.word	0x0000e950


	//   ....[32]....
        /*0198*/ 	.word	0x0000e990


	//   ....[33]....
        /*019c*/ 	.word	0x0000e9a0


	//   ....[34]....
        /*01a0*/ 	.word	0x0000ff20


	//   ....[35]....
        /*01a4*/ 	.word	0x0000ff30


	//   ....[36]....
        /*01a8*/ 	.word	0x0000ff40


	//   ....[37]....
        /*01ac*/ 	.word	0x0000ff50


	//   ....[38]....
        /*01b0*/ 	.word	0x0000ff60


	//   ....[39]....
        /*01b4*/ 	.word	0x0000ff70


	//   ....[40]....
        /*01b8*/ 	.word	0x000101a0


	//   ....[41]....
        /*01bc*/ 	.word	0x000101d0


	//   ....[42]....
        /*01c0*/ 	.word	0x00010320


	//   ....[43]....
        /*01c4*/ 	.word	0x00010350


	//   ....[44]....
        /*01c8*/ 	.word	0x000104a0


	//   ....[45]....
        /*01cc*/ 	.word	0x000104c0


	//   ....[46]....
        /*01d0*/ 	.word	0x00010b50


	//   ....[47]....
        /*01d4*/ 	.word	0x00010b70


	//   ....[48]....
        /*01d8*/ 	.word	0x00010ca0


	//   ....[49]....
        /*01dc*/ 	.word	0x00010cd0


	//   ....[50]....
        /*01e0*/ 	.word	0x00010e00


	//   ....[51]....
        /*01e4*/ 	.word	0x00010e30


	//   ....[52]....
        /*01e8*/ 	.word	0x00010f60


	//   ....[53]....
        /*01ec*/ 	.word	0x00010f80


	//----- nvinfo : EIATTR_EXIT_INSTR_OFFSETS
	.align		4
.L_342:
        /*01f0*/ 	.byte	0x04, 0x1c
        /*01f2*/ 	.short	(.L_344 - .L_343)


	//   ....[0]....
.L_343:
        /*01f4*/ 	.word	0x00000030


	//   ....[1]....
        /*01f8*/ 	.word	0x000104d0


	//   ....[2]....
        /*01fc*/ 	.word	0x000105a0


	//   ....[3]....
        /*0200*/ 	.word	0x00010600


	//   ....[4]....
        /*0204*/ 	.word	0x00010f90


	//   ....[5]....
        /*0208*/ 	.word	0x00011040


	//   ....[6]....
        /*020c*/ 	.word	0x000110a0


	//----- nvinfo : EIATTR_CTAIDZ_USED
	.align		4
.L_344:
        /*0210*/ 	.byte	0x01, 0x04
	.zero		2


	//----- nvinfo : EIATTR_MAX_THREADS
	.align		4
        /*0214*/ 	.byte	0x04, 0x05
        /*0216*/ 	.short	(.L_346 - .L_345)
.L_345:
        /*0218*/ 	.word	0x00000100
        /*021c*/ 	.word	0x00000001
        /*0220*/ 	.word	0x00000001


	//----- nvinfo : EIATTR_CRS_STACK_SIZE
	.align		4
.L_346:
        /*0224*/ 	.byte	0x04, 0x1e
        /*0226*/ 	.short	(.L_348 - .L_347)
.L_347:
        /*0228*/ 	.word	0x00000000
.L_348:


//--------------------- .nv.info._ZN7cutlass13device_kernelIN5flash19enable_sm80_to_sm89INS1_16FlashAttnFwdSm80INS1_25CollectiveMainloopFwdSm80ILi8ELi2ELb0EN4cute5tupleIJNS5_1CILi128EEENS7_ILi64EEENS7_ILi192EEEEEELi192ENS_10bfloat16_tEfNS_4arch4Sm80ELb0ELb1ELb0ELb1ELb0ELb0ELb1ELb0EEENS1_21CollectiveEpilogueFwdINS6_IJS8_SA_S9_EEENS6_IJNS7_ILi1EEESI_SI_EEESC_SE_Li256ELb1ELb1ELb0ELb0EEENS1_19SingleTileSchedulerILb1ELb0ELb1ELi128EEEEEEEEEvNT_6ParamsE --------------------------
	.section	.nv.info._ZN7cutlass13device_kernelIN5flash19enable_sm80_to_sm89INS1_16FlashAttnFwdSm80INS1_25CollectiveMainloopFwdSm80ILi8ELi2ELb0EN4cute5tupleIJNS5_1CILi128EEENS7_ILi64EEENS7_ILi192EEEEEELi192ENS_10bfloat16_tEfNS_4arch4Sm80ELb0ELb1ELb0ELb1ELb0ELb0ELb1ELb0EEENS1_21CollectiveEpilogueFwdINS6_IJS8_SA_S9_EEENS6_IJNS7_ILi1EEESI_SI_EEESC_SE_Li256ELb1ELb1ELb0ELb0EEENS1_19SingleTileSchedulerILb1ELb0ELb1ELi128EEEEEEEEEvNT_6ParamsE,"",@"SHT_CUDA_INFO"
	.sectionflags	@""
	.align	4


	//----- nvinfo : EIATTR_CUDA_API_VERSION
	.align		4
        /*0000*/ 	.byte	0x04, 0x37
        /*0002*/ 	.short	(.L_350 - .L_349)
.L_349:
        /*0004*/ 	.word	0x00000082


	//----- nvinfo : EIATTR_SW2861232_WAR
	.align		4
.L_350:
        /*0008*/ 	.byte	0x01, 0x35
	.zero		2


	//----- nvinfo : EIATTR_PARAM_CBANK
	.align		4
        /*000c*/ 	.byte	0x04, 0x0a
        /*000e*/ 	.short	(.L_352 - .L_351)
	.align		4
.L_351:
        /*0010*/ 	.word	index@(.nv.constant0._ZN7cutlass13device_kernelIN5flash19enable_sm80_to_sm89INS1_16FlashAttnFwdSm80INS1_25CollectiveMainloopFwdSm80ILi8ELi2ELb0EN4cute5tupleIJNS5_1CILi128EEENS7_ILi64EEENS7_ILi192EEEEEELi192ENS_10bfloat16_tEfNS_4arch4Sm80ELb0ELb1ELb0ELb1ELb0ELb0ELb1ELb0EEENS1_21CollectiveEpilogueFwdINS6_IJS8_SA_S9_EEENS6_IJNS7_ILi1EEESI_SI_EEESC_SE_Li256ELb1ELb1ELb0ELb0EEENS1_19SingleTileSchedulerILb1ELb0ELb1ELi128EEEEEEEEEvNT_6ParamsE)
        /*0014*/ 	.short	0x0160
        /*0016*/ 	.short	0x0418


	//----- nvinfo : EIATTR_CBANK_PARAM_SIZE
	.align		4
.L_352:
        /*0018*/ 	.byte	0x03, 0x19
        /*001a*/ 	.short	0x0418


	//----- nvinfo : EIATTR_KPARAM_INFO
	.align		4
        /*001c*/ 	.byte	0x04, 0x17
        /*001e*/ 	.short	(.L_354 - .L_353)
.L_353:
        /*0020*/ 	.word	0x00000000
        /*0024*/ 	.short	0x0000
        /*0026*/ 	.short	0x0000
        /*0028*/ 	.byte	0x00, 0xf0, 0x61, 0x10


	//----- nvinfo : EIATTR_MAXREG_COUNT
	.align		4
.L_354:
        /*002c*/ 	.byte	0x03, 0x1b
        /*002e*/ 	.short	0x00ff


	//----- nvinfo : EIATTR_NUM_BARRIERS
	.align		4
        /*0030*/ 	.byte	0x02, 0x4c
        /*0032*/ 	.byte	0x02
	.zero		1


	//----- nvinfo : EIATTR_MERCURY_ISA_VERSION
	.align		4
        /*0034*/ 	.byte	0x03, 0x5f
        /*0036*/ 	.short	0x0000


	//----- nvinfo : EIATTR_COOP_GROUP_MASK_REGIDS
	.align		4
        /*0038*/ 	.byte	0x04, 0x29
        /*003a*/ 	.short	(.L_356 - .L_355)


	//   ....[0]....
.L_355:
        /*003c*/ 	.word	0xffffffff


	//   ....[1]....
        /*0040*/ 	.word	0xffffffff


	//   ....[2]....
        /*0044*/ 	.word	0xffffffff


	//   ....[3]....
        /*0048*/ 	.word	0xffffffff


	//   ....[4]....
        /*004c*/ 	.word	0xffffffff


	//   ....[5]....
        /*0050*/ 	.word	0xffffffff


	//   ....[6]....
        /*0054*/ 	.word	0xffffffff


	//   ....[7]....
        /*0058*/ 	.word	0xffffffff


	//   ....[8]....
        /*005c*/ 	.word	0xffffffff


	//   ....[9]....
        /*0060*/ 	.word	0xffffffff


	//   ....[10]....
        /*0064*/ 	.word	0xffffffff


	//   ....[11]....
        /*0068*/ 	.word	0xffffffff


	//   ....[12]....
        /*006c*/ 	.word	0xffffffff


	//   ....[13]....
        /*0070*/ 	.word	0xffffffff


	//   ....[14]....
        /*0074*/ 	.word	0xffffffff


	//   ....[15]....
        /*0078*/ 	.word	0xffffffff


	//   ....[16]....
        /*007c*/ 	.word	0xffffffff


	//   ....[17]....
        /*0080*/ 	.word	0xffffffff


	//   ....[18]....
        /*0084*/ 	.word	0xffffffff


	//   ....[19]....
        /*0088*/ 	.word	0xffffffff


	//   ....[20]....
        /*008c*/ 	.word	0xffffffff


	//   ....[21]....
        /*0090*/ 	.word	0xffffffff


	//   ....[22]....
        /*0094*/ 	.word	0xffffffff


	//   ....[23]....
        /*0098*/ 	.word	0xffffffff


	//   ....[24]....
        /*009c*/ 	.word	0xffffffff


	//   ....[25]....
        /*00a0*/ 	.word	0xffffffff


	//   ....[26]....
        /*00a4*/ 	.word	0xffffffff


	//   ....[27]....
        /*00a8*/ 	.word	0xffffffff


	//   ....[28]....
        /*00ac*/ 	.word	0xffffffff


	//   ....[29]....
        /*00b0*/ 	.word	0xffffffff


	//   ....[30]....
        /*00b4*/ 	.word	0xffffffff


	//   ....[31]....
        /*00b8*/ 	.word	0xffffffff


	//   ....[32]....
        /*00bc*/ 	.word	0xffffffff


	//   ....[33]....
        /*00c0*/ 	.word	0xffffffff


	//   ....[34]....
        /*00c4*/ 	.word	0xffffffff


	//   ....[35]....
        /*00c8*/ 	.word	0xffffffff


	//   ....[36]....
        /*00cc*/ 	.word	0xffffffff


	//   ....[37]....
        /*00d0*/ 	.word	0xffffffff


	//   ....[38]....
        /*00d4*/ 	.word	0xffffffff


	//   ....[39]....
        /*00d8*/ 	.word	0xffffffff


	//   ....[40]....
        /*00dc*/ 	.word	0xffffffff


	//   ....[41]....
        /*00e0*/ 	.word	0xffffffff


	//   ....[42]....
        /*00e4*/ 	.word	0xffffffff


	//   ....[43]....
        /*00e8*/ 	.word	0xffffffff


	//   ....[44]....
        /*00ec*/ 	.word	0xffffffff


	//   ....[45]....
        /*00f0*/ 	.word	0xffffffff


	//   ....[46]....
        /*00f4*/ 	.word	0xffffffff


	//   ....[47]....
        /*00f8*/ 	.word	0xffffffff


	//   ....[48]....
        /*00fc*/ 	.word	0xffffffff


	//   ....[49]....
        /*0100*/ 	.word	0xffffffff


	//   ....[50]....
        /*0104*/ 	.word	0xffffffff


	//   ....[51]....
        /*0108*/ 	.word	0xffffffff


	//   ....[52]....
        /*010c*/ 	.word	0xffffffff


	//   ....[53]....
        /*0110*/ 	.word	0xffffffff


	//   ....[54]....
        /*0114*/ 	.word	0xffffffff


	//----- nvinfo : EIATTR_COOP_GROUP_INSTR_OFFSETS
	.align		4
.L_356:
        /*0118*/ 	.byte	0x04, 0x28
        /*011a*/ 	.short	(.L_358 - .L_357)


	//   ....[0]....
.L_357:
        /*011c*/ 	.word	0x00000080


	//   ....[1]....
        /*0120*/ 	.word	0x00001450


	//   ....[2]....
        /*0124*/ 	.word	0x00001520


	//   ....[3]....
        /*0128*/ 	.word	0x00001740


	//   ....[4]....
        /*012c*/ 	.word	0x00001770


	//   ....[5]....
        /*0130*/ 	.word	0x000018c0


	//   ....[6]....
        /*0134*/ 	.word	0x000018f0


	//   ....[7]....
        /*0138*/ 	.word	0x00001a30


	//   ....[8]....
        /*013c*/ 	.word	0x00001a70


	//   ....[9]....
        /*0140*/ 	.word	0x00002f20


	//   ....[10]....
        /*0144*/ 	.word	0x00003320


	//   ....[11]....
        /*0148*/ 	.word	0x00003c80


	//   ....[12]....
        /*014c*/ 	.word	0x00003cb0


	//   ....[13]....
        /*0150*/ 	.word	0x00003cf0


	//   ....[14]....
        /*0154*/ 	.word	0x00003d00


	//   ....[15]....
        /*0158*/ 	.word	0x00005ce0


	//   ....[16]....
        /*015c*/ 	.word	0x00005fd0


	//   ....[17]....
        /*0160*/ 	.word	0x00006960


	//   ....[18]....
        /*0164*/ 	.word	0x00006a10


	//   ....[19]....
        /*0168*/ 	.word	0x00006a30


	//   ....[20]....
        /*016c*/ 	.word	0x00006a50


	//   ....[21]....
        /*0170*/ 	.word	0x00009700


	//   ....[22]....
        /*0174*/ 	.word	0x00009720


	//   ....[23]....
        /*0178*/ 	.word	0x00009740


	//   ....[24]....
        /*017c*/ 	.word	0x00009760


	//   ....[25]....
        /*0180*/ 	.word	0x0000bfb0


	//   ....[26]....
        /*0184*/ 	.word	0x0000c290


	//   ....[27]....
        /*0188*/ 	.word	0x0000cb30


	//   ....[28]....
        /*018c*/ 	.word	0x0000ccc0


	//   ....[29]....
        /*0190*/ 	.word	0x0000ccf0


	//   ....[30]....
        /*0194*/ 	.word	0x0000cd60


	//   ....[31]....
        /*0198*/ 	.word	0x0000e780


	//   ....[32]....
        /*019c*/ 	.word	0x0000e7b0


	//   ....[33]....
        /*01a0*/ 	.word	0x0000e7f0


	//   ....[34]....
        /*01a4*/ 	.word	0x0000e800


	//   ....[35]....
        /*01a8*/ 	.word	0x0000fd20


	//   ....[36]....
        /*01ac*/ 	.word	0x0000fd60


	//   ....[37]....
        /*01b0*/ 	.word	0x0000fda0


	//   ....[38]....
        /*01b4*/ 	.word	0x0000fdc0


	//   ....[39]....
        /*01b8*/ 	.word	0x0000ffd0


	//   ....[40]....
        /*01bc*/ 	.word	0x0000ffe0


	//   ....[41]....
        /*01c0*/ 	.word	0x00010160


	//   ....[42]....
        /*01c4*/ 	.word	0x00010190


	//   ....[43]....
        /*01c8*/ 	.word	0x000102e0


	//   ....[44]....
        /*01cc*/ 	.word	0x00010310


	//   ....[45]....
        /*01d0*/ 	.word	0x00010460


	//   ....[46]....
        /*01d4*/ 	.word	0x00010480


	//   ....[47]....
        /*01d8*/ 	.word	0x00010c90


	//   ....[48]....
        /*01dc*/ 	.word	0x00010cb0


	//   ....[49]....
        /*01e0*/ 	.word	0x00010de0


	//   ....[50]....
        /*01e4*/ 	.word	0x00010e10


	//   ....[51]....
        /*01e8*/ 	.word	0x00010f40


	//   ....[52]....
        /*01ec*/ 	.word	0x00010f70


	//   ....[53]....
        /*01f0*/ 	.word	0x000110a0


	//   ....[54]....
        /*01f4*/ 	.word	0x000110c0


	//----- nvinfo : EIATTR_EXIT_INSTR_OFFSETS
	.align		4
.L_358:
        /*01f8*/ 	.byte	0x04, 0x1c
        /*01fa*/ 	.short	(.L_360 - .L_359)


	//   ....[0]....
.L_359:
        /*01fc*/ 	.word	0x00000310


	//   ....[1]....
        /*0200*/ 	.word	0x00010490


	//   ....[2]....
        /*0204*/ 	.word	0x00010560


	//   ....[3]....
        /*0208*/ 	.word	0x000105c0


	//   ....[4]....
        /*020c*/ 	.word	0x000110d0


	//   ....[5]....
        /*0210*/ 	.word	0x00011180


	//   ....[6]....
        /*0214*/ 	.word	0x000111e0


	//----- nvinfo : EIATTR_CTAIDZ_USED
	.align		4
.L_360:
        /*0218*/ 	.byte	0x01, 0x04
	.zero		2


	//----- nvinfo : EIATTR_MAX_THREADS
	.align		4
        /*021c*/ 	.byte	0x04, 0x05
        /*021e*/ 	.short	(.L_362 - .L_361)
.L_361:
        /*0220*/ 	.word	0x00000100
        /*0224*/ 	.word	0x00000001
        /*0228*/ 	.word	0x00000001


	//----- nvinfo : EIATTR_CRS_STACK_SIZE
	.align		4
.L_362:
        /*022c*/ 	.byte	0x04, 0x1e
        /*022e*/ 	.short	(.L_364 - .L_363)
.L_363:
        /*0230*/ 	.word	0x00000000
.L_364:


//--------------------- .nv.info._ZN7cutlass13device_kernelIN5flash19enable_sm80_to_sm89INS1_16FlashAttnFwdSm80INS1_25CollectiveMainloopFwdSm80ILi8ELi2ELb0EN4cute5tupleIJNS5_1CILi128EEENS7_ILi64EEENS7_ILi192EEEEEELi192ENS_10bfloat16_tEfNS_4arch4Sm80ELb0ELb1ELb0ELb1ELb0ELb1ELb1ELb0EEENS1_21CollectiveEpilogueFwdINS6_IJS8_SA_S9_EEENS6_IJNS7_ILi1EEESI_SI_EEESC_SE_Li256ELb1ELb1ELb0ELb0EEENS1_19SingleTileSchedulerILb1ELb0ELb1ELi128EEEEEEEEEvNT_6ParamsE --------------------------
	.section	.nv.info._ZN7cutlass13device_kernelIN5flash19enable_sm80_to_sm89INS1_16FlashAttnFwdSm80INS1_25CollectiveMainloopFwdSm80ILi8ELi2ELb0EN4cute5tupleIJNS5_1CILi128EEENS7_ILi64EEENS7_ILi192EEEEEELi192ENS_10bfloat16_tEfNS_4arch4Sm80ELb0ELb1ELb0ELb1ELb0ELb1ELb1ELb0EEENS1_21CollectiveEpilogueFwdINS6_IJS8_SA_S9_EEENS6_IJNS7_ILi1EEESI_SI_EEESC_SE_Li256ELb1ELb1ELb0ELb0EEENS1_19SingleTileSchedulerILb1ELb0ELb1ELi128EEEEEEEEEvNT_6ParamsE,"",@"SHT_CUDA_INFO"
	.sectionflags	@""
	.align	4


	//----- nvinfo : EIATTR_CUDA_API_VERSION
	.align		4
        /*0000*/ 	.byte	0x04, 0x37
        /*0002*/ 	.short	(.L_366 - .L_365)
.L_365:
        /*0004*/ 	.word	0x00000082


	//----- nvinfo : EIATTR_SW2861232_WAR
	.align		4
.L_366:
        /*0008*/ 	.byte	0x01, 0x35
	.zero		2


	//----- nvinfo : EIATTR_PARAM_CBANK
	.align		4
        /*000c*/ 	.byte	0x04, 0x0a
        /*000e*/ 	.short	(.L_368 - .L_367)
	.align		4
.L_367:
        /*0010*/ 	.word	index@(.nv.constant0._ZN7cutlass13device_kernelIN5flash19enable_sm80_to_sm89INS1_16FlashAttnFwdSm80INS1_25CollectiveMainloopFwdSm80ILi8ELi2ELb0EN4cute5tupleIJNS5_1CILi128EEENS7_ILi64EEENS7_ILi192EEEEEELi192ENS_10bfloat16_tEfNS_4arch4Sm80ELb0ELb1ELb0ELb1ELb0ELb1ELb1ELb0EEENS1_21CollectiveEpilogueFwdINS6_IJS8_SA_S9_EEENS6_IJNS7_ILi1EEESI_SI_EEESC_SE_Li256ELb1ELb1ELb0ELb0EEENS1_19SingleTileSchedulerILb1ELb0ELb1ELi128EEEEEEEEEvNT_6ParamsE)
        /*0014*/ 	.short	0x0160
        /*0016*/ 	.short	0x0418


	//----- nvinfo : EIATTR_CBANK_PARAM_SIZE
	.align		4
.L_368:
        /*0018*/ 	.byte	0x03, 0x19
        /*001a*/ 	.short	0x0418


	//----- nvinfo : EIATTR_KPARAM_INFO
	.align		4
        /*001c*/ 	.byte	0x04, 0x17
        /*001e*/ 	.short	(.L_370 - .L_369)
.L_369:
        /*0020*/ 	.word	0x00000000
        /*0024*/ 	.short	0x0000
        /*0026*/ 	.short	0x0000
        /*0028*/ 	.byte	0x00, 0xf0, 0x61, 0x10


	//----- nvinfo : EIATTR_MAXREG_COUNT
	.align		4
.L_370:
        /*002c*/ 	.byte	0x03, 0x1b
        /*002e*/ 	.short	0x00ff


	//----- nvinfo : EIATTR_NUM_BARRIERS
	.align		4
        /*0030*/ 	.byte	0x02, 0x4c
        /*0032*/ 	.byte	0x02
	.zero		1


	//----- nvinfo : EIATTR_MERCURY_ISA_VERSION
	.align		4
        /*0034*/ 	.byte	0x03, 0x5f
        /*0036*/ 	.short	0x0000


	//----- nvinfo : EIATTR_COOP_GROUP_MASK_REGIDS
	.align		4
        /*0038*/ 	.byte	0x04, 0x29
        /*003a*/ 	.short	(.L_372 - .L_371)


	//   ....[0]....
.L_371:
        /*003c*/ 	.word	0xffffffff


	//   ....[1]....
        /*0040*/ 	.word	0xffffffff


	//   ....[2]....
        /*0044*/ 	.word	0xffffffff


	//   ....[3]....
        /*0048*/ 	.word	0xffffffff


	//   ....[4]....
        /*004c*/ 	.word	0xffffffff


	//   ....[5]....
        /*0050*/ 	.word	0xffffffff


	//   ....[6]....
        /*0054*/ 	.word	0xffffffff


	//   ....[7]....
        /*0058*/ 	.word	0xffffffff


	//   ....[8]....
        /*005c*/ 	.word	0xffffffff


	//   ....[9]....
        /*0060*/ 	.word	0xffffffff


	//   ....[10]....
        /*0064*/ 	.word	0xffffffff


	//   ....[11]....
        /*0068*/ 	.word	0xffffffff


	//   ....[12]....
        /*006c*/ 	.word	0xffffffff


	//   ....[13]....
        /*0070*/ 	.word	0xffffffff


	//   ....[14]....
        /*0074*/ 	.word	0xffffffff


	//   ....[15]....
        /*0078*/ 	.word	0xffffffff


	//   ....[16]....
        /*007c*/ 	.word	0xffffffff


	//   ....[17]....
        /*0080*/ 	.word	0xffffffff


	//   ....[18]....
        /*0084*/ 	.word	0xffffffff


	//   ....[19]....
        /*0088*/ 	.word	0xffffffff


	//   ....[20]....
        /*008c*/ 	.word	0xffffffff


	//   ....[21]....
        /*0090*/ 	.word	0xffffffff


	//   ....[22]....
        /*0094*/ 	.word	0xffffffff


	//   ....[23]....
        /*0098*/ 	.word	0xffffffff


	//   ....[24]....
        /*009c*/ 	.word	0xffffffff


	//   ....[25]....
        /*00a0*/ 	.word	0xffffffff


	//   ....[26]....
        /*00a4*/ 	.word	0xffffffff


	//   ....[27]....
        /*00a8*/ 	.word	0xffffffff


	//   ....[28]....
        /*00ac*/ 	.word	0xffffffff


	//   ....[29]....
        /*00b0*/ 	.word	0xffffffff


	//   ....[30]....
        /*00b4*/ 	.word	0xffffffff


	//   ....[31]....
        /*00b8*/ 	.word	0xffffffff


	//   ....[32]....
        /*00bc*/ 	.word	0xffffffff


	//   ....[33]....
        /*00c0*/ 	.word	0xffffffff


	//   ....[34]....
        /*00c4*/ 	.word	0xffffffff


	//   ....[35]....
        /*00c8*/ 	.word	0xffffffff


	//   ....[36]....
        /*00cc*/ 	.word	0xffffffff


	//   ....[37]....
        /*00d0*/ 	.word	0xffffffff


	//   ....[38]....
        /*00d4*/ 	.word	0xffffffff


	//   ....[39]....
        /*00d8*/ 	.word	0xffffffff


	//   ....[40]....
        /*00dc*/ 	.word	0xffffffff


	//   ....[41]....
        /*00e0*/ 	.word	0xffffffff


	//   ....[42]....
        /*00e4*/ 	.word	0xffffffff


	//   ....[43]....
        /*00e8*/ 	.word	0xffffffff


	//   ....[44]....
        /*00ec*/ 	.word	0xffffffff


	//   ....[45]....
        /*00f0*/ 	.word	0xffffffff


	//   ....[46]....
        /*00f4*/ 	.word	0xffffffff


	//   ....[47]....
        /*00f8*/ 	.word	0xffffffff


	//   ....[48]....
        /*00fc*/ 	.word	0xffffffff


	//   ....[49]....
        /*0100*/ 	.word	0xffffffff


	//   ....[50]....
        /*0104*/ 	.word	0xffffffff


	//   ....[51]....
        /*0108*/ 	.word	0xffffffff


	//   ....[52]....
        /*010c*/ 	.word	0xffffffff


	//   ....[53]....
        /*0110*/ 	.word	0xffffffff


	//   ....[54]....
        /*0114*/ 	.word	0xffffffff


	//   ....[55]....
        /*0118*/ 	.word	0xffffffff


	//   ....[56]....
        /*011c*/ 	.word	0xffffffff


	//   ....[57]....
        /*0120*/ 	.word	0xffffffff


	//   ....[58]....
        /*0124*/ 	.word	0xffffffff


	//   ....[59]....
        /*0128*/ 	.word	0xffffffff


	//   ....[60]....
        /*012c*/ 	.word	0xffffffff


	//   ....[61]....
        /*0130*/ 	.word	0xffffffff


	//   ....[62]....
        /*0134*/ 	.word	0xffffffff


	//   ....[63]....
        /*0138*/ 	.word	0xffffffff


	//   ....[64]....
        /*013c*/ 	.word	0xffffffff


	//   ....[65]....
        /*0140*/ 	.word	0xffffffff


	//   ....[66]....
        /*0144*/ 	.word	0xffffffff


	//   ....[67]....
        /*0148*/ 	.word	0xffffffff


	//   ....[68]....
        /*014c*/ 	.word	0xffffffff


	//   ....[69]....
        /*0150*/ 	.word	0xffffffff


	//   ....[70]....
        /*0154*/ 	.word	0xffffffff


	//----- nvinfo : EIATTR_COOP_GROUP_INSTR_OFFSETS
	.align		4
.L_372:
        /*0158*/ 	.byte	0x04, 0x28
        /*015a*/ 	.short	(.L_374 - .L_373)


	//   ....[0]....
.L_373:
        /*015c*/ 	.word	0x00000080


	//   ....[1]....
        /*0160*/ 	.word	0x00007150


	//   ....[2]....
        /*0164*/ 	.word	0x00007220


	//   ....[3]....
        /*0168*/ 	.word	0x000073f0


	//   ....[4]....
        /*016c*/ 	.word	0x00007420


	//   ....[5]....
        /*0170*/ 	.word	0x00007570


	//   ....[6]....
        /*0174*/ 	.word	0x000075a0


	//   ....[7]....
        /*0178*/ 	.word	0x000076f0


	//   ....[8]....
        /*017c*/ 	.word	0x00007730


	//   ....[9]....
        /*0180*/ 	.word	0x00008110


	//   ....[10]....
        /*0184*/ 	.word	0x00008180


	//   ....[11]....
        /*0188*/ 	.word	0x000081b0


	//   ....[12]....
        /*018c*/ 	.word	0x000081d0


	//   ....[13]....
        /*0190*/ 	.word	0x00008610


	//   ....[14]....
        /*0194*/ 	.word	0x000088d0


	//   ....[15]....
        /*0198*/ 	.word	0x00008910


	//   ....[16]....
        /*019c*/ 	.word	0x00008950


	//   ....[17]....
        /*01a0*/ 	.word	0x0000ba10


	//   ....[18]....
        /*01a4*/ 	.word	0x0000ba70


	//   ....[19]....
        /*01a8*/ 	.word	0x0000bac0


	//   ....[20]....
        /*01ac*/ 	.word	0x0000bad0


	//   ....[21]....
        /*01b0*/ 	.word	0x0000bd60


	//   ....[22]....
        /*01b4*/ 	.word	0x0000c020


	//   ....[23]....
        /*01b8*/ 	.word	0x0000c060


	//   ....[24]....
        /*01bc*/ 	.word	0x0000c0a0


	//   ....[25]....
        /*01c0*/ 	.word	0x00010280


	//   ....[26]....
        /*01c4*/ 	.word	0x00010450


	//   ....[27]....
        /*01c8*/ 	.word	0x00010fa0


	//   ....[28]....
        /*01cc*/ 	.word	0x00010ff0


	//   ....[29]....
        /*01d0*/ 	.word	0x00011010


	//   ....[30]....
        /*01d4*/ 	.word	0x00011100


	//   ....[31]....
        /*01d8*/ 	.word	0x00013130


	//   ....[32]....
        /*01dc*/ 	.word	0x00013480


	//   ....[33]....
        /*01e0*/ 	.word	0x00013c60


	//   ....[34]....
        /*01e4*/ 	.word	0x00013da0


	//   ....[35]....
        /*01e8*/ 	.word	0x00013db0


	//   ....[36]....
        /*01ec*/ 	.word	0x00013dd0


	//   ....[37]....
        /*01f0*/ 	.word	0x00016b10


	//   ....[38]....
        /*01f4*/ 	.word	0x00016b30


	//   ....[39]....
        /*01f8*/ 	.word	0x00016b50


	//   ....[40]....
        /*01fc*/ 	.word	0x00016b70


	//   ....[41]....
        /*0200*/ 	.word	0x00019450


	//   ....[42]....
        /*0204*/ 	.word	0x00019730


	//   ....[43]....
        /*0208*/ 	.word	0x00019fd0


	//   ....[44]....
        /*020c*/ 	.word	0x0001a160


	//   ....[45]....
        /*0210*/ 	.word	0x0001a190


	//   ....[46]....
        /*0214*/ 	.word	0x0001a200


	//   ....[47]....
        /*0218*/ 	.word	0x0001bc20


	//   ....[48]....
        /*021c*/ 	.word	0x0001bc50


	//   ....[49]....
        /*0220*/ 	.word	0x0001bc90


	//   ....[50]....
        /*0224*/ 	.word	0x0001bca0


	//   ....[51]....
        /*0228*/ 	.word	0x0001d1b0


	//   ....[52]....
        /*022c*/ 	.word	0x0001d1f0


	//   ....[53]....
        /*0230*/ 	.word	0x0001d230


	//   ....[54]....
        /*0234*/ 	.word	0x0001d270


	//   ....[55]....
        /*0238*/ 	.word	0x0001d460


	//   ....[56]....
        /*023c*/ 	.word	0x0001d470


	//   ....[57]....
        /*0240*/ 	.word	0x0001d5f0


	//   ....[58]....
        /*0244*/ 	.word	0x0001d620


	//   ....[59]....
        /*0248*/ 	.word	0x0001d770


	//   ....[60]....
        /*024c*/ 	.word	0x0001d7a0


	//   ....[61]....
        /*0250*/ 	.word	0x0001d8f0


	//   ....[62]....
        /*0254*/ 	.word	0x0001d910


	//   ....[63]....
        /*0258*/ 	.word	0x0001e0f0


	//   ....[64]....
        /*025c*/ 	.word	0x0001e110


	//   ....[65]....
        /*0260*/ 	.word	0x0001e240


	//   ....[66]....
        /*0264*/ 	.word	0x0001e270


	//   ....[67]....
        /*0268*/ 	.word	0x0001e3a0


	//   ....[68]....
        /*026c*/ 	.word	0x0001e3d0


	//   ....[69]....
        /*0270*/ 	.word	0x0001e500


	//   ....[70]....
        /*0274*/ 	.word	0x0001e520


	//----- nvinfo : EIATTR_EXIT_INSTR_OFFSETS
	.align		4
.L_374:
        /*0278*/ 	.byte	0x04, 0x1c
        /*027a*/ 	.short	(.L_376 - .L_375)


	//   ....[0]....
.L_375:
        /*027c*/ 	.word	0x00000310


	//   ....[1]....
        /*0280*/ 	.word	0x0001d920


	//   ....[2]....
        /*0284*/ 	.word	0x0001d9f0


	//   ....[3]....
        /*0288*/ 	.word	0x0001da50


	//   ....[4]....
        /*028c*/ 	.word	0x0001e530


	//   ....[5]....
        /*0290*/ 	.word	0x0001e5e0


	//   ....[6]....
        /*0294*/ 	.word	0x0001e640


	//----- nvinfo : EIATTR_CTAIDZ_USED
	.align		4
.L_376:
        /*0298*/ 	.byte	0x01, 0x04
	.zero		2


	//----- nvinfo : EIATTR_MAX_THREADS
	.align		4
        /*029c*/ 	.byte	0x04, 0x05
        /*029e*/ 	.short	(.L_378 - .L_377)
.L_377:
        /*02a0*/ 	.word	0x00000100
        /*02a4*/ 	.word	0x00000001
        /*02a8*/ 	.word	0x00000001


	//----- nvinfo : EIATTR_CRS_STACK_SIZE
	.align		4
.L_378:
        /*02ac*/ 	.byte	0x04, 0x1e
        /*02ae*/ 	.short	(.L_380 - .L_379)
.L_379:
        /*02b0*/ 	.word	0x00000000
.L_380:


//--------------------- .nv.info._ZN7cutlass13device_kernelIN5flash19enable_sm80_to_sm89INS1_16FlashAttnFwdSm80INS1_25CollectiveMainloopFwdSm80ILi8ELi2ELb1EN4cute5tupleIJNS5_1CILi128EEENS7_ILi96EEENS7_ILi192EEEEEELi192ENS_10bfloat16_tEfNS_4arch4Sm80ELb1ELb0ELb0ELb0ELb0ELb0ELb1ELb0EEENS1_21CollectiveEpilogueFwdINS6_IJS8_SA_S9_EEENS6_IJNS7_ILi1EEESI_SI_EEESC_SE_Li256ELb0ELb1ELb0ELb0EEENS1_30DynamicPersistentTileSchedulerILi256ELi256ELb0ELb1ELb0EEEEEEEEEvNT_6ParamsE --------------------------
	.section	.nv.info._ZN7cutlass13device_kernelIN5flash19enable_sm80_to_sm89INS1_16FlashAttnFwdSm80INS1_25CollectiveMainloopFwdSm80ILi8ELi2ELb1EN4cute5tupleIJNS5_1CILi128EEENS7_ILi96EEENS7_ILi192EEEEEELi192ENS_10bfloat16_tEfNS_4arch4Sm80ELb1ELb0ELb0ELb0ELb0ELb0ELb1ELb0EEENS1_21CollectiveEpilogueFwdINS6_IJS8_SA_S9_EEENS6_IJNS7_ILi1EEESI_SI_EEESC_SE_Li256ELb0ELb1ELb0ELb0EEENS1_30DynamicPersistentTileSchedulerILi256ELi256ELb0ELb1ELb0EEEEEEEEEvNT_6ParamsE,"",@"SHT_CUDA_INFO"
	.sectionflags	@""
	.align	4


	//----- nvinfo : EIATTR_CUDA_API_VERSION
	.align		4
        /*0000*/ 	.byte	0x04, 0x37
        /*0002*/ 	.short	(.L_382 - .L_381)
.L_381:
        /*0004*/ 	.word	0x00000082


	//----- nvinfo : EIATTR_SW2861232_WAR
	.align		4
.L_382:
        /*0008*/ 	.byte	0x01, 0x35
	.zero		2


	//----- nvinfo : EIATTR_PARAM_CBANK
	.align		4
        /*000c*/ 	.byte	0x04, 0x0a
        /*000e*/ 	.short	(.L_384 - .L_383)
	.align		4
.L_383:
        /*0010*/ 	.word	index@(.nv.constant0._ZN7cutlass13device_kernelIN5flash19enable_sm80_to_sm89INS1_16FlashAttnFwdSm80INS1_25CollectiveMainloopFwdSm80ILi8ELi2ELb1EN4cute5tupleIJNS5_1CILi128EEENS7_ILi96EEENS7_ILi192EEEEEELi192ENS_10bfloat16_tEfNS_4arch4Sm80ELb1ELb0ELb0ELb0ELb0ELb0ELb1ELb0EEENS1_21CollectiveEpilogueFwdINS6_IJS8_SA_S9_EEENS6_IJNS7_ILi1EEESI_SI_EEESC_SE_Li256ELb0ELb1ELb0ELb0EEENS1_30DynamicPersistentTileSchedulerILi256ELi256ELb0ELb1ELb0EEEEEEEEEvNT_6ParamsE)
        /*0014*/ 	.short	0x0160
        /*0016*/ 	.short	0x0428


	//----- nvinfo : EIATTR_CBANK_PARAM_SIZE
	.align		4
.L_384:
        /*0018*/ 	.byte	0x03, 0x19
        /*001a*/ 	.short	0x0428


	//----- nvinfo : EIATTR_KPARAM_INFO
	.align		4
        /*001c*/ 	.byte	0x04, 0x17
        /*001e*/ 	.short	(.L_386 - .L_385)
.L_385:
        /*0020*/ 	.word	0x00000000
        /*0024*/ 	.short	0x0000
        /*0026*/ 	.short	0x0000
        /*0028*/ 	.byte	0x00, 0xf0, 0xa1, 0x10


	//----- nvinfo : EIATTR_MAXREG_COUNT
	.align		4
.L_386:
        /*002c*/ 	.byte	0x03, 0x1b
        /*002e*/ 	.short	0x00ff


	//----- nvinfo : EIATTR_NUM_BARRIERS
	.align		4
        /*0030*/ 	.byte	0x02, 0x4c
        /*0032*/ 	.byte	0x06
	.zero		1


	//----- nvinfo : EIATTR_ANNOTATIONS
	.align		4
        /*0034*/ 	.byte	0x04, 0x55
        /*0036*/ 	.short	(.L_388 - .L_387)


	//   ....[0]....
.L_387:
        /* <DEDUP_REMOVED lines=71> */


	//----- nvinfo : EIATTR_MERCURY_ISA_VERSION
	.align		4
.L_388:
        /*0498*/ 	.byte	0x03, 0x5f
        /*049a*/ 	.short	0x0000


	//----- nvinfo : EIATTR_INT_WARP_WIDE_INSTR_OFFSETS
	.align		4
        /*049c*/ 	.byte	0x04, 0x31
        /*049e*/ 	.short	(.L_390 - .L_389)


	//   ....[0]....
.L_389:
        /*04a0*/ 	.word	0x0000dd50


	//   ....[1]....
        /*04a4*/ 	.word	0x0000ddd0


	//----- nvinfo : EIATTR_COOP_GROUP_MASK_REGIDS
	.align		4
.L_390:
        /*04a8*/ 	.byte	0x04, 0x29
        /*04aa*/ 	.short	(.L_392 - .L_391)


	//   ....[0]....
.L_391:
        /*04ac*/ 	.word	0xffffffff


	//   ....[1]....
        /*04b0*/ 	.word	0xffffffff


	//   ....[2]....
        /*04b4*/ 	.word	0xffffffff


	//   ....[3]....
        /*04b8*/ 	.word	0xffffffff


	//   ....[4]....
        /*04bc*/ 	.word	0xffffffff


	//   ....[5]....
        /*04c0*/ 	.word	0xffffffff


	//   ....[6]....
        /*04c4*/ 	.word	0xffffffff


	//   ....[7]....
        /*04c8*/ 	.word	0xffffffff


	//   ....[8]....
        /*04cc*/ 	.word	0xffffffff


	//   ....[9]....
        /*04d0*/ 	.word	0xffffffff


	//   ....[10]....
        /*04d4*/ 	.word	0xffffffff


	//   ....[11]....
        /*04d8*/ 	.word	0xffffffff


	//   ....[12]....
        /*04dc*/ 	.word	0xffffffff


	//   ....[13]....
        /*04e0*/ 	.word	0xffffffff


	//   ....[14]....
        /*04e4*/ 	.word	0xffffffff


	//   ....[15]....
        /*04e8*/ 	.word	0xffffffff


	//   ....[16]....
        /*04ec*/ 	.word	0xffffffff


	//   ....[17]....
        /*04f0*/ 	.word	0xffffffff


	//   ....[18]....
        /*04f4*/ 	.word	0xffffffff


	//   ....[19]....
        /*04f8*/ 	.word	0xffffffff


	//   ....[20]....
        /*04fc*/ 	.word	0xffffffff


	//   ....[21]....
        /*0500*/ 	.word	0xffffffff


	//   ....[22]....
        /*0504*/ 	.word	0xffffffff


	//   ....[23]....
        /*0508*/ 	.word	0xffffffff


	//   ....[24]....
        /*050c*/ 	.word	0xffffffff


	//   ....[25]....
        /*0510*/ 	.word	0xffffffff


	//   ....[26]....
        /*0514*/ 	.word	0xffffffff


	//   ....[27]....
        /*0518*/ 	.word	0xffffffff


	//   ....[28]....
        /*051c*/ 	.word	0xffffffff


	//   ....[29]....
        /*0520*/ 	.word	0xffffffff


	//   ....[30]....
        /*0524*/ 	.word	0xffffffff


	//   ....[31]....
        /*0528*/ 	.word	0xffffffff


	//   ....[32]....
        /*052c*/ 	.word	0xffffffff


	//   ....[33]....
        /*0530*/ 	.word	0xffffffff


	//   ....[34]....
        /*0534*/ 	.word	0xffffffff


	//   ....[35]....
        /*0538*/ 	.word	0xffffffff


	//   ....[36]....
        /*053c*/ 	.word	0xffffffff


	//   ....[37]....
        /*0540*/ 	.word	0xffffffff


	//   ....[38]....
        /*0544*/ 	.word	0xffffffff


	//   ....[39]....
        /*0548*/ 	.word	0xffffffff


	//   ....[40]....
        /*054c*/ 	.word	0xffffffff


	//   ....[41]....
        /*0550*/ 	.word	0xffffffff


	//   ....[42]....
        /*0554*/ 	.word	0xffffffff


	//   ....[43]....
        /*0558*/ 	.word	0xffffffff


	//   ....[44]....
        /*055c*/ 	.word	0xffffffff


	//   ....[45]....
        /*0560*/ 	.word	0xffffffff


	//   ....[46]....
        /*0564*/ 	.word	0xffffffff


	//   ....[47]....
        /*0568*/ 	.word	0xffffffff


	//   ....[48]....
        /*056c*/ 	.word	0xffffffff


	//   ....[49]....
        /*0570*/ 	.word	0xffffffff


	//   ....[50]....
        /*0574*/ 	.word	0xffffffff


	//   ....[51]....
        /*0578*/ 	.word	0xffffffff


	//   ....[52]....
        /*057c*/ 	.word	0xffffffff


	//   ....[53]....
        /*0580*/ 	.word	0xffffffff


	//   ....[54]....
        /*0584*/ 	.word	0xffffffff


	//   ....[55]....
        /*0588*/ 	.word	0xffffffff


	//   ....[56]....
        /*058c*/ 	.word	0xffffffff


	//   ....[57]....
        /*0590*/ 	.word	0xffffffff


	//   ....[58]....
        /*0594*/ 	.word	0xffffffff


	//   ....[59]....
        /*0598*/ 	.word	0xffffffff


	//   ....[60]....
        /*059c*/ 	.word	0xffffffff


	//   ....[61]....
        /*05a0*/ 	.word	0xffffffff


	//   ....[62]....
        /*05a4*/ 	.word	0xffffffff


	//   ....[63]....
        /*05a8*/ 	.word	0xffffffff


	//----- nvinfo : EIATTR_COOP_GROUP_INSTR_OFFSETS
	.align		4
.L_392:
        /*05ac*/ 	.byte	0x04, 0x28
        /*05ae*/ 	.short	(.L_394 - .L_393)


	//   ....[0]....
.L_393:
        /*05b0*/ 	.word	0x00000050


	//   ....[1]....
        /*05b4*/ 	.word	0x00001660


	//   ....[2]....
        /*05b8*/ 	.word	0x00001680


	//   ....[3]....
        /*05bc*/ 	.word	0x000016b0


	//   ....[4]....
        /*05c0*/ 	.word	0x000016d0


	//   ....[5]....
        /*05c4*/ 	.word	0x00001720


	//   ....[6]....
        /*05c8*/ 	.word	0x00001800


	//   ....[7]....
        /*05cc*/ 	.word	0x00001810


	//   ....[8]....
        /*05d0*/ 	.word	0x00001850


	//   ....[9]....
        /*05d4*/ 	.word	0x00003390


	//   ....[10]....
        /*05d8*/ 	.word	0x000033a0


	//   ....[11]....
        /*05dc*/ 	.word	0x00003c50


	//   ....[12]....
        /*05e0*/ 	.word	0x00003e10


	//   ....[13]....
        /*05e4*/ 	.word	0x00003e50


	//   ....[14]....
        /*05e8*/ 	.word	0x00003ec0


	//   ....[15]....
        /*05ec*/ 	.word	0x00006e30


	//   ....[16]....
        /*05f0*/ 	.word	0x00006e60


	//   ....[17]....
        /*05f4*/ 	.word	0x000077f0


	//   ....[18]....
        /*05f8*/ 	.word	0x00007860


	//   ....[19]....
        /*05fc*/ 	.word	0x00007880


	//   ....[20]....
        /*0600*/ 	.word	0x000078a0


	//   ....[21]....
        /*0604*/ 	.word	0x0000b1c0


	//   ....[22]....
        /*0608*/ 	.word	0x0000b250


	//   ....[23]....
        /*060c*/ 	.word	0x0000b260


	//   ....[24]....
        /*0610*/ 	.word	0x0000b2e0


	//   ....[25]....
        /*0614*/ 	.word	0x0000d500


	//   ....[26]....
        /*0618*/ 	.word	0x0000d550


	//   ....[27]....
        /*061c*/ 	.word	0x0000d570


	//   ....[28]....
        /*0620*/ 	.word	0x0000d590


	//   ....[29]....
        /*0624*/ 	.word	0x0000e5b0


	//   ....[30]....
        /*0628*/ 	.word	0x0000e9b0


	//   ....[31]....
        /*062c*/ 	.word	0x0000e9d0


	//   ....[32]....
        /*0630*/ 	.word	0x0000ea00


	//   ....[33]....
        /*0634*/ 	.word	0x0000ea30


	//   ....[34]....
        /*0638*/ 	.word	0x0000ebb0


	//   ....[35]....
        /*063c*/ 	.word	0x0000ebd0


	//   ....[36]....
        /*0640*/ 	.word	0x0000ed90


	//   ....[37]....
        /*0644*/ 	.word	0x0000edc0


	//   ....[38]....
        /*0648*/ 	.word	0x0000eec0


	//   ....[39]....
        /*064c*/ 	.word	0x0000eef0


	//   ....[40]....
        /*0650*/ 	.word	0x0000eff0


	//   ....[41]....
        /*0654*/ 	.word	0x0000f010


	//   ....[42]....
        /*0658*/ 	.word	0x0000f620


	//   ....[43]....
        /*065c*/ 	.word	0x0000f640


	//   ....[44]....
        /*0660*/ 	.word	0x0000f7d0


	//   ....[45]....
        /*0664*/ 	.word	0x0000f7e0


	//   ....[46]....
        /*0668*/ 	.word	0x0000f960


	//   ....[47]....
        /*066c*/ 	.word	0x0000f980


	//   ....[48]....
        /*0670*/ 	.word	0x0000fb00


	//   ....[49]....
        /*0674*/ 	.word	0x0000fb10


	//   ....[50]....
        /*0678*/ 	.word	0x0000fd00


	//   ....[51]....
        /*067c*/ 	.word	0x0000fde0


	//   ....[52]....
        /*0680*/ 	.word	0x0000fe40


	//   ....[53]....
        /*0684*/ 	.word	0x0000fe90


	//   ....[54]....
        /*0688*/ 	.word	0x0000fee0


	//   ....[55]....
        /*068c*/ 	.word	0x0000ff50


	//   ....[56]....
        /*0690*/ 	.word	0x0000ffc0


	//   ....[57]....
        /*0694*/ 	.word	0x00010020


	//   ....[58]....
        /*0698*/ 	.word	0x00010080


	//   ....[59]....
        /*069c*/ 	.word	0x000100e0


	//   ....[60]....
        /*06a0*/ 	.word	0x00010150


	//   ....[61]....
        /*06a4*/ 	.word	0x000101b0


	//   ....[62]....
        /*06a8*/ 	.word	0x00010210


	//   ....[63]....
        /*06ac*/ 	.word	0x00010270


	//----- nvinfo : EIATTR_EXIT_INSTR_OFFSETS
	.align		4
.L_394:
        /*06b0*/ 	.byte	0x04, 0x1c
        /*06b2*/ 	.short	(.L_396 - .L_395)


	//   ....[0]....
.L_395:
        /*06b4*/ 	.word	0x000000a0


	//   ....[1]....
        /*06b8*/ 	.word	0x0000fda0


	//----- nvinfo : EIATTR_MAX_THREADS
	.align		4
.L_396:
        /*06bc*/ 	.byte	0x04, 0x05
        /*06be*/ 	.short	(.L_398 - .L_397)
.L_397:
        /*06c0*/ 	.word	0x00000100
        /*06c4*/ 	.word	0x00000001
        /*06c8*/ 	.word	0x00000001


	//----- nvinfo : EIATTR_CRS_STACK_SIZE
	.align		4
.L_398:
        /*06cc*/ 	.byte	0x04, 0x1e
        /*06ce*/ 	.short	(.L_400 - .L_399)
.L_399:
        /*06d0*/ 	.word	0x00000000
.L_400:


//--------------------- .nv.info._ZN7cutlass13device_kernelIN5flash19enable_sm80_to_sm89INS1_16FlashAttnFwdSm80INS1_25CollectiveMainloopFwdSm80ILi8ELi2ELb1EN4cute5tupleIJNS5_1CILi128EEENS7_ILi96EEENS7_ILi192EEEEEELi192ENS_10bfloat16_tEfNS_4arch4Sm80ELb1ELb0ELb0ELb1ELb0ELb0ELb1ELb0EEENS1_21CollectiveEpilogueFwdINS6_IJS8_SA_S9_EEENS6_IJNS7_ILi1EEESI_SI_EEESC_SE_Li256ELb1ELb1ELb0ELb0EEENS1_19SingleTileSchedulerILb1ELb0ELb1ELi128EEEEEEEEEvNT_6ParamsE --------------------------
	.section	.nv.info._ZN7cutlass13device_kernelIN5flash19enable_sm80_to_sm89INS1_16FlashAttnFwdSm80INS1_25CollectiveMainloopFwdSm80ILi8ELi2ELb1EN4cute5tupleIJNS5_1CILi128EEENS7_ILi96EEENS7_ILi192EEEEEELi192ENS_10bfloat16_tEfNS_4arch4Sm80ELb1ELb0ELb0ELb1ELb0ELb0ELb1ELb0EEENS1_21CollectiveEpilogueFwdINS6_IJS8_SA_S9_EEENS6_IJNS7_ILi1EEESI_SI_EEESC_SE_Li256ELb1ELb1ELb0ELb0EEENS1_19SingleTileSchedulerILb1ELb0ELb1ELi128EEEEEEEEEvNT_6ParamsE,"",@"SHT_CUDA_INFO"
	.sectionflags	@""
	.align	4


	//----- nvinfo : EIATTR_CUDA_API_VERSION
	.align		4
        /*0000*/ 	.byte	0x04, 0x37
        /*0002*/ 	.short	(.L_402 - .L_401)
.L_401:
        /*0004*/ 	.word	0x00000082


	//----- nvinfo : EIATTR_SW2861232_WAR
	.align		4
.L_402:
        /*0008*/ 	.byte	0x01, 0x35
	.zero		2


	//----- nvinfo : EIATTR_PARAM_CBANK
	.align		4
        /*000c*/ 	.byte	0x04, 0x0a
        /*000e*/ 	.short	(.L_404 - .L_403)
	.align		4
.L_403:
        /*0010*/ 	.word	index@(.nv.constant0._ZN7cutlass13device_kernelIN5flash19enable_sm80_to_sm89INS1_16FlashAttnFwdSm80INS1_25CollectiveMainloopFwdSm80ILi8ELi2ELb1EN4cute5tupleIJNS5_1CILi128EEENS7_ILi96EEENS7_ILi192EEEEEELi192ENS_10bfloat16_tEfNS_4arch4Sm80ELb1ELb0ELb0ELb1ELb0ELb0ELb1ELb0EEENS1_21CollectiveEpilogueFwdINS6_IJS8_SA_S9_EEENS6_IJNS7_ILi1EEESI_SI_EEESC_SE_Li256ELb1ELb1ELb0ELb0EEENS1_19SingleTileSchedulerILb1ELb0ELb1ELi128EEEEEEEEEvNT_6ParamsE)
        /*0014*/ 	.short	0x0160
        /*0016*/ 	.short	0x0418


	//----- nvinfo : EIATTR_CBANK_PARAM_SIZE
	.align		4
.L_404:
        /*0018*/ 	.byte	0x03, 0x19
        /*001a*/ 	.short	0x0418


	//----- nvinfo : EIATTR_KPARAM_INFO
	.align		4
        /*001c*/ 	.byte	0x04, 0x17
        /*001e*/ 	.short	(.L_406 - .L_405)
.L_405:
        /*0020*/ 	.word	0x00000000
        /*0024*/ 	.short	0x0000
        /*0026*/ 	.short	0x0000
        /*0028*/ 	.byte	0x00, 0xf0, 0x61, 0x10


	//----- nvinfo : EIATTR_MAXREG_COUNT
	.align		4
.L_406:
        /*002c*/ 	.byte	0x03, 0x1b
        /*002e*/ 	.short	0x00ff


	//----- nvinfo : EIATTR_NUM_BARRIERS
	.align		4
        /*0030*/ 	.byte	0x02, 0x4c
        /*0032*/ 	.byte	0x02
	.zero		1


	//----- nvinfo : EIATTR_ANNOTATIONS
	.align		4
        /*0034*/ 	.byte	0x04, 0x55
        /*0036*/ 	.short	(.L_408 - .L_407)


	//   ....[0]....
.L_407:
        /* <DEDUP_REMOVED lines=24> */


	//----- nvinfo : EIATTR_MERCURY_ISA_VERSION
	.align		4
.L_408:
        /*01a8*/ 	.byte	0x03, 0x5f
        /*01aa*/ 	.short	0x0000


	//----- nvinfo : EIATTR_COOP_GROUP_MASK_REGIDS
	.align		4
        /*01ac*/ 	.byte	0x04, 0x29
        /*01ae*/ 	.short	(.L_410 - .L_409)


	//   ....[0]....
.L_409:
        /*01b0*/ 	.word	0xffffffff


	//   ....[1]....
        /*01b4*/ 	.word	0xffffffff


	//   ....[2]....
        /*01b8*/ 	.word	0xffffffff


	//   ....[3]....
        /*01bc*/ 	.word	0xffffffff


	//   ....[4]....
        /*01c0*/ 	.word	0xffffffff


	//   ....[5]....
        /*01c4*/ 	.word	0xffffffff


	//   ....[6]....
        /*01c8*/ 	.word	0xffffffff


	//   ....[7]....
        /*01cc*/ 	.word	0xffffffff


	//   ....[8]....
        /*01d0*/ 	.word	0xffffffff


	//   ....[9]....
        /*01d4*/ 	.word	0xffffffff


	//   ....[10]....
        /*01d8*/ 	.word	0xffffffff


	//   ....[11]....
        /*01dc*/ 	.word	0xffffffff


	//   ....[12]....
        /*01e0*/ 	.word	0xffffffff


	//   ....[13]....
        /*01e4*/ 	.word	0xffffffff


	//   ....[14]....
        /*01e8*/ 	.word	0xffffffff


	//   ....[15]....
        /*01ec*/ 	.word	0xffffffff


	//   ....[16]....
        /*01f0*/ 	.word	0xffffffff


	//   ....[17]....
        /*01f4*/ 	.word	0xffffffff


	//   ....[18]....
        /*01f8*/ 	.word	0xffffffff


	//   ....[19]....
        /*01fc*/ 	.word	0xffffffff


	//   ....[20]....
        /*0200*/ 	.word	0xffffffff


	//   ....[21]....
        /*0204*/ 	.word	0xffffffff


	//   ....[22]....
        /*0208*/ 	.word	0xffffffff


	//   ....[23]....
        /*020c*/ 	.word	0xffffffff


	//   ....[24]....
        /*0210*/ 	.word	0xffffffff


	//   ....[25]....
        /*0214*/ 	.word	0xffffffff


	//   ....[26]....
        /*0218*/ 	.word	0xffffffff


	//   ....[27]....
        /*021c*/ 	.word	0xffffffff


	//   ....[28]....
        /*0220*/ 	.word	0xffffffff


	//   ....[29]....
        /*0224*/ 	.word	0xffffffff


	//   ....[30]....
        /*0228*/ 	.word	0xffffffff


	//   ....[31]....
        /*022c*/ 	.word	0xffffffff


	//   ....[32]....
        /*0230*/ 	.word	0xffffffff


	//   ....[33]....
        /*0234*/ 	.word	0xffffffff


	//   ....[34]....
        /*0238*/ 	.word	0xffffffff


	//   ....[35]....
        /*023c*/ 	.word	0xffffffff


	//   ....[36]....
        /*0240*/ 	.word	0xffffffff


	//   ....[37]....
        /*0244*/ 	.word	0xffffffff


	//   ....[38]....
        /*0248*/ 	.word	0xffffffff


	//   ....[39]....
        /*024c*/ 	.word	0xffffffff


	//   ....[40]....
        /*0250*/ 	.word	0xffffffff


	//   ....[41]....
        /*0254*/ 	.word	0xffffffff


	//   ....[42]....
        /*0258*/ 	.word	0xffffffff


	//   ....[43]....
        /*025c*/ 	.word	0xffffffff


	//   ....[44]....
        /*0260*/ 	.word	0xffffffff


	//   ....[45]....
        /*0264*/ 	.word	0xffffffff


	//   ....[46]....
        /*0268*/ 	.word	0xffffffff


	//   ....[47]....
        /*026c*/ 	.word	0xffffffff


	//   ....[48]....
        /*0270*/ 	.word	0xffffffff


	//----- nvinfo : EIATTR_COOP_GROUP_INSTR_OFFSETS
	.align		4
.L_410:
        /*0274*/ 	.byte	0x04, 0x28
        /*0276*/ 	.short	(.L_412 - .L_411)


	//   ....[0]....
.L_411:
        /*0278*/ 	.word	0x00000090


	//   ....[1]....
        /*027c*/ 	.word	0x000011d0


	//   ....[2]....
        /*0280*/ 	.word	0x00001210


	//   ....[3]....
        /*0284*/ 	.word	0x00001350


	//   ....[4]....
        /*0288*/ 	.word	0x00001390


	//   ....[5]....
        /*028c*/ 	.word	0x00001490


	//   ....[6]....
        /*0290*/ 	.word	0x00001510


	//   ....[7]....
        /*0294*/ 	.word	0x00001540


	//   ....[8]....
        /*0298*/ 	.word	0x00001560


	//   ....[9]....
        /*029c*/ 	.word	0x00003410


	//   ....[10]....
        /*02a0*/ 	.word	0x00003420


	//   ....[11]....
        /*02a4*/ 	.word	0x00003db0


	//   ....[12]....
        /*02a8*/ 	.word	0x00003ef0


	//   ....[13]....
        /*02ac*/ 	.word	0x00003f00


	//   ....[14]....
        /*02b0*/ 	.word	0x00003f50


	//   ....[15]....
        /*02b4*/ 	.word	0x00007560


	//   ....[16]....
        /*02b8*/ 	.word	0x00007570


	//   ....[17]....
        /*02bc*/ 	.word	0x00007ec0


	//   ....[18]....
        /*02c0*/ 	.word	0x00007ff0


	//   ....[19]....
        /*02c4*/ 	.word	0x00008000


	//   ....[20]....
        /*02c8*/ 	.word	0x00008060


	//   ....[21]....
        /*02cc*/ 	.word	0x0000bca0


	//   ....[22]....
        /*02d0*/ 	.word	0x0000bcd0


	//   ....[23]....
        /*02d4*/ 	.word	0x0000bcf0


	//   ....[24]....
        /*02d8*/ 	.word	0x0000bd10


	//   ....[25]....
        /*02dc*/ 	.word	0x0000df50


	//   ....[26]....
        /*02e0*/ 	.word	0x0000df60


	//   ....[27]....
        /*02e4*/ 	.word	0x0000df90


	//   ....[28]....
        /*02e8*/ 	.word	0x0000dfa0


	//   ....[29]....
        /*02ec*/ 	.word	0x0000f510


	//   ....[30]....
        /*02f0*/ 	.word	0x0000f560


	//   ....[31]....
        /*02f4*/ 	.word	0x0000f590


	//   ....[32]....
        /*02f8*/ 	.word	0x0000f5b0


	//   ....[33]....
        /*02fc*/ 	.word	0x0000f790


	//   ....[34]....
        /*0300*/ 	.word	0x0000f7a0


	//   ....[35]....
        /*0304*/ 	.word	0x0000f920


	//   ....[36]....
        /*0308*/ 	.word	0x0000f950


	//   ....[37]....
        /*030c*/ 	.word	0x0000faa0


	//   ....[38]....
        /*0310*/ 	.word	0x0000fad0


	//   ....[39]....
        /*0314*/ 	.word	0x0000fc20


	//   ....[40]....
        /*0318*/ 	.word	0x0000fc40


	//   ....[41]....
        /*031c*/ 	.word	0x00010440


	//   ....[42]....
        /*0320*/ 	.word	0x00010460


	//   ....[43]....
        /*0324*/ 	.word	0x000105b0


	//   ....[44]....
        /*0328*/ 	.word	0x000105e0


	//   ....[45]....
        /*032c*/ 	.word	0x00010710


	//   ....[46]....
        /*0330*/ 	.word	0x00010740


	//   ....[47]....
        /*0334*/ 	.word	0x00010870


	//   ....[48]....
        /*0338*/ 	.word	0x00010890


	//----- nvinfo : EIATTR_EXIT_INSTR_OFFSETS
	.align		4
.L_412:
        /*033c*/ 	.byte	0x04, 0x1c
        /*033e*/ 	.short	(.L_414 - .L_413)


	//   ....[0]....
.L_413:
        /*0340*/ 	.word	0x00000350


	//   ....[1]....
        /*0344*/ 	.word	0x0000fc50


	//   ....[2]....
        /*0348*/ 	.word	0x0000fd20


	//   ....[3]....
        /*034c*/ 	.word	0x0000fd80


	//   ....[4]....
        /*0350*/ 	.word	0x000108a0


	//   ....[5]....
        /*0354*/ 	.word	0x00010950


	//   ....[6]....
        /*0358*/ 	.word	0x000109b0


	//----- nvinfo : EIATTR_CTAIDZ_USED
	.align		4
.L_414:
        /*035c*/ 	.byte	0x01, 0x04
	.zero		2


	//----- nvinfo : EIATTR_MAX_THREADS
	.align		4
        /*0360*/ 	.byte	0x04, 0x05
        /*0362*/ 	.short	(.L_416 - .L_415)
.L_415:
        /*0364*/ 	.word	0x00000100
        /*0368*/ 	.word	0x00000001
        /*036c*/ 	.word	0x00000001


	//----- nvinfo : EIATTR_CRS_STACK_SIZE
	.align		4
.L_416:
        /*0370*/ 	.byte	0x04, 0x1e
        /*0372*/ 	.short	(.L_418 - .L_417)
.L_417:
        /*0374*/ 	.word	0x00000000
.L_418:


//--------------------- .nv.info._ZN7cutlass13device_kernelIN5flash19enable_sm80_to_sm89INS1_16FlashAttnFwdSm80INS1_25CollectiveMainloopFwdSm80ILi8ELi2ELb0EN4cute5tupleIJNS5_1CILi128EEENS7_ILi64EEENS7_ILi192EEEEEELi192ENS_10bfloat16_tEfNS_4arch4Sm80ELb1ELb0ELb0ELb1ELb0ELb1ELb1ELb0EEENS1_21CollectiveEpilogueFwdINS6_IJS8_SA_S9_EEENS6_IJNS7_ILi1EEESI_SI_EEESC_SE_Li256ELb1ELb1ELb0ELb0EEENS1_19SingleTileSchedulerILb1ELb0ELb1ELi128EEEEEEEEEvNT_6ParamsE --------------------------
	.section	.nv.info._ZN7cutlass13device_kernelIN5flash19enable_sm80_to_sm89INS1_16FlashAttnFwdSm80INS1_25CollectiveMainloopFwdSm80ILi8ELi2ELb0EN4cute5tupleIJNS5_1CILi128EEENS7_ILi64EEENS7_ILi192EEEEEELi192ENS_10bfloat16_tEfNS_4arch4Sm80ELb1ELb0ELb0ELb1ELb0ELb1ELb1ELb0EEENS1_21CollectiveEpilogueFwdINS6_IJS8_SA_S9_EEENS6_IJNS7_ILi1EEESI_SI_EEESC_SE_Li256ELb1ELb1ELb0ELb0EEENS1_19SingleTileSchedulerILb1ELb0ELb1ELi128EEEEEEEEEvNT_6ParamsE,"",@"SHT_CUDA_INFO"
	.sectionflags	@""
	.align	4


	//----- nvinfo : EIATTR_CUDA_API_VERSION
	.align		4
        /*0000*/ 	.byte	0x04, 0x37
        /*0002*/ 	.short	(.L_420 - .L_419)
.L_419:
        /*0004*/ 	.word	0x00000082


	//----- nvinfo : EIATTR_SW2861232_WAR
	.align		4
.L_420:
        /*0008*/ 	.byte	0x01, 0x35
	.zero		2


	//----- nvinfo : EIATTR_PARAM_CBANK
	.align		4
        /*000c*/ 	.byte	0x04, 0x0a
        /*000e*/ 	.short	(.L_422 - .L_421)
	.align		4
.L_421:
        /*0010*/ 	.word	index@(.nv.constant0._ZN7cutlass13device_kernelIN5flash19enable_sm80_to_sm89INS1_16FlashAttnFwdSm80INS1_25CollectiveMainloopFwdSm80ILi8ELi2ELb0EN4cute5tupleIJNS5_1CILi128EEENS7_ILi64EEENS7_ILi192EEEEEELi192ENS_10bfloat16_tEfNS_4arch4Sm80ELb1ELb0ELb0ELb1ELb0ELb1ELb1ELb0EEENS1_21CollectiveEpilogueFwdINS6_IJS8_SA_S9_EEENS6_IJNS7_ILi1EEESI_SI_EEESC_SE_Li256ELb1ELb1ELb0ELb0EEENS1_19SingleTileSchedulerILb1ELb0ELb1ELi128EEEEEEEEEvNT_6ParamsE)
        /*0014*/ 	.short	0x0160
        /*0016*/ 	.short	0x0418


	//----- nvinfo : EIATTR_CBANK_PARAM_SIZE
	.align		4
.L_422:
        /*0018*/ 	.byte	0x03, 0x19
        /*001a*/ 	.short	0x0418


	//----- nvinfo : EIATTR_KPARAM_INFO
	.align		4
        /*001c*/ 	.byte	0x04, 0x17
        /*001e*/ 	.short	(.L_424 - .L_423)
.L_423:
        /*0020*/ 	.word	0x00000000
        /*0024*/ 	.short	0x0000
        /*0026*/ 	.short	0x0000
        /*0028*/ 	.byte	0x00, 0xf0, 0x61, 0x10


	//----- nvinfo : EIATTR_MAXREG_COUNT
	.align		4
.L_424:
        /*002c*/ 	.byte	0x03, 0x1b
        /*002e*/ 	.short	0x00ff


	//----- nvinfo : EIATTR_NUM_BARRIERS
	.align		4
        /*0030*/ 	.byte	0x02, 0x4c
        /*0032*/ 	.byte	0x02
	.zero		1


	//----- nvinfo : EIATTR_MERCURY_ISA_VERSION
	.align		4
        /*0034*/ 	.byte	0x03, 0x5f
        /*0036*/ 	.short	0x0000


	//----- nvinfo : EIATTR_COOP_GROUP_MASK_REGIDS
	.align		4
        /*0038*/ 	.byte	0x04, 0x29
        /*003a*/ 	.short	(.L_426 - .L_425)


	//   ....[0]....
.L_425:
        /*003c*/ 	.word	0xffffffff


	//   ....[1]....
        /*0040*/ 	.word	0xffffffff


	//   ....[2]....
        /*0044*/ 	.word	0xffffffff


	//   ....[3]....
        /*0048*/ 	.word	0xffffffff


	//   ....[4]....
        /*004c*/ 	.word	0xffffffff


	//   ....[5]....
        /*0050*/ 	.word	0xffffffff


	//   ....[6]....
        /*0054*/ 	.word	0xffffffff


	//   ....[7]....
        /*0058*/ 	.word	0xffffffff


	//   ....[8]....
        /*005c*/ 	.word	0xffffffff


	//   ....[9]....
        /*0060*/ 	.word	0xffffffff


	//   ....[10]....
        /*0064*/ 	.word	0xffffffff


	//   ....[11]....
        /*0068*/ 	.word	0xffffffff


	//   ....[12]....
        /*006c*/ 	.word	0xffffffff


	//   ....[13]....
        /*0070*/ 	.word	0xffffffff


	//   ....[14]....
        /*0074*/ 	.word	0xffffffff


	//   ....[15]....
        /*0078*/ 	.word	0xffffffff


	//   ....[16]....
        /*007c*/ 	.word	0xffffffff


	//   ....[17]....
        /*0080*/ 	.word	0xffffffff


	//   ....[18]....
        /*0084*/ 	.word	0xffffffff


	//   ....[19]....
        /*0088*/ 	.word	0xffffffff


	//   ....[20]....
        /*008c*/ 	.word	0xffffffff


	//   ....[21]....
        /*0090*/ 	.word	0xffffffff


	//   ....[22]....
        /*0094*/ 	.word	0xffffffff


	//   ....[23]....
        /*0098*/ 	.word	0xffffffff


	//   ....[24]....
        /*009c*/ 	.word	0xffffffff


	//   ....[25]....
        /*00a0*/ 	.word	0xffffffff


	//   ....[26]....
        /*00a4*/ 	.word	0xffffffff


	//   ....[27]....
        /*00a8*/ 	.word	0xffffffff


	//   ....[28]....
        /*00ac*/ 	.word	0xffffffff


	//   ....[29]....
        /*00b0*/ 	.word	0xffffffff


	//   ....[30]....
        /*00b4*/ 	.word	0xffffffff


	//   ....[31]....
        /*00b8*/ 	.word	0xffffffff


	//   ....[32]....
        /*00bc*/ 	.word	0xffffffff


	//   ....[33]....
        /*00c0*/ 	.word	0xffffffff


	//   ....[34]....
        /*00c4*/ 	.word	0xffffffff


	//   ....[35]....
        /*00c8*/ 	.word	0xffffffff


	//   ....[36]....
        /*00cc*/ 	.word	0xffffffff


	//   ....[37]....
        /*00d0*/ 	.word	0xffffffff


	//   ....[38]....
        /*00d4*/ 	.word	0xffffffff


	//   ....[39]....
        /*00d8*/ 	.word	0xffffffff


	//   ....[40]....
        /*00dc*/ 	.word	0xffffffff


	//   ....[41]....
        /*00e0*/ 	.word	0xffffffff


	//   ....[42]....
        /*00e4*/ 	.word	0xffffffff


	//   ....[43]....
        /*00e8*/ 	.word	0xffffffff


	//   ....[44]....
        /*00ec*/ 	.word	0xffffffff


	//   ....[45]....
        /*00f0*/ 	.word	0xffffffff


	//   ....[46]....
        /*00f4*/ 	.word	0xffffffff


	//   ....[47]....
        /*00f8*/ 	.word	0xffffffff


	//   ....[48]....
        /*00fc*/ 	.word	0xffffffff


	//   ....[49]....
        /*0100*/ 	.word	0xffffffff


	//   ....[50]....
        /*0104*/ 	.word	0xffffffff


	//   ....[51]....
        /*0108*/ 	.word	0xffffffff


	//   ....[52]....
        /*010c*/ 	.word	0xffffffff


	//   ....[53]....
        /*0110*/ 	.word	0xffffffff


	//   ....[54]....
        /*0114*/ 	.word	0xffffffff


	//   ....[55]....
        /*0118*/ 	.word	0xffffffff


	//   ....[56]....
        /*011c*/ 	.word	0xffffffff


	//   ....[57]....
        /*0120*/ 	.word	0xffffffff


	//   ....[58]....
        /*0124*/ 	.word	0xffffffff


	//   ....[59]....
        /*0128*/ 	.word	0xffffffff


	//   ....[60]....
        /*012c*/ 	.word	0xffffffff


	//   ....[61]....
        /*0130*/ 	.word	0xffffffff


	//   ....[62]....
        /*0134*/ 	.word	0xffffffff


	//   ....[63]....
        /*0138*/ 	.word	0xffffffff


	//   ....[64]....
        /*013c*/ 	.word	0xffffffff


	//----- nvinfo : EIATTR_COOP_GROUP_INSTR_OFFSETS
	.align		4
.L_426:
        /*0140*/ 	.byte	0x04, 0x28
        /*0142*/ 	.short	(.L_428 - .L_427)


	//   ....[0]....
.L_427:
        /*0144*/ 	.word	0x00000080


	//   ....[1]....
        /*0148*/ 	.word	0x00006d10


	//   ....[2]....
        /*014c*/ 	.word	0x00006d30


	//   ....[3]....
        /*0150*/ 	.word	0x00006ea0


	//   ....[4]....
        /*0154*/ 	.word	0x00006ed0


	//   ....[5]....
        /*0158*/ 	.word	0x00007010


	//   ....[6]....
        /*015c*/ 	.word	0x00007040


	//   ....[7]....
        /*0160*/ 	.word	0x00007170


	//   ....[8]....
        /*0164*/ 	.word	0x000071a0


	//   ....[9]....
        /*0168*/ 	.word	0x00007b50


	//   ....[10]....
        /*016c*/ 	.word	0x00007c00


	//   ....[11]....
        /*0170*/ 	.word	0x00007c20


	//   ....[12]....
        /*0174*/ 	.word	0x00007c40


	//   ....[13]....
        /*0178*/ 	.word	0x00008080


	//   ....[14]....
        /*017c*/ 	.word	0x00008340


	//   ....[15]....
        /*0180*/ 	.word	0x00008380


	//   ....[16]....
        /*0184*/ 	.word	0x000083c0


	//   ....[17]....
        /*0188*/ 	.word	0x0000b440


	//   ....[18]....
        /*018c*/ 	.word	0x0000b4d0


	//   ....[19]....
        /*0190*/ 	.word	0x0000b520


	//   ....[20]....
        /*0194*/ 	.word	0x0000b530


	//   ....[21]....
        /*0198*/ 	.word	0x0000b7c0


	//   ....[22]....
        /*019c*/ 	.word	0x0000ba80


	//   ....[23]....
        /*01a0*/ 	.word	0x0000bac0


	//   ....[24]....
        /*01a4*/ 	.word	0x0000bb00


	//   ....[25]....
        /*01a8*/ 	.word	0x0000fc80


	//   ....[26]....
        /*01ac*/ 	.word	0x0000fdd0


	//   ....[27]....
        /*01b0*/ 	.word	0x000103d0


	//   ....[28]....
        /*01b4*/ 	.word	0x00010490


	//   ....[29]....
        /*01b8*/ 	.word	0x000104a0


	//   ....[30]....
        /*01bc*/ 	.word	0x000104d0


	//   ....[31]....
        /*01c0*/ 	.word	0x00012460


	//   ....[32]....
        /*01c4*/ 	.word	0x00012490


	//   ....[33]....
        /*01c8*/ 	.word	0x00012c00


	//   ....[34]....
        /*01cc*/ 	.word	0x00012c20


	//   ....[35]....
        /*01d0*/ 	.word	0x00012c40


	//   ....[36]....
        /*01d4*/ 	.word	0x00012c60


	//   ....[37]....
        /*01d8*/ 	.word	0x000157f0


	//   ....[38]....
        /*01dc*/ 	.word	0x00015810


	//   ....[39]....
        /*01e0*/ 	.word	0x00015830


	//   ....[40]....
        /*01e4*/ 	.word	0x00015850


	//   ....[41]....
        /*01e8*/ 	.word	0x00017290


	//   ....[42]....
        /*01ec*/ 	.word	0x000172c0


	//   ....[43]....
        /*01f0*/ 	.word	0x00017300


	//   ....[44]....
        /*01f4*/ 	.word	0x00017310


	//   ....[45]....
        /*01f8*/ 	.word	0x00018830


	//   ....[46]....
        /*01fc*/ 	.word	0x00018860


	//   ....[47]....
        /*0200*/ 	.word	0x000188a0


	//   ....[48]....
        /*0204*/ 	.word	0x000188e0


	//   ....[49]....
        /*0208*/ 	.word	0x00018ad0


	//   ....[50]....
        /*020c*/ 	.word	0x00018ae0


	//   ....[51]....
        /*0210*/ 	.word	0x00018c60


	//   ....[52]....
        /*0214*/ 	.word	0x00018c90


	//   ....[53]....
        /*0218*/ 	.word	0x00018de0


	//   ....[54]....
        /*021c*/ 	.word	0x00018e10


	//   ....[55]....
        /*0220*/ 	.word	0x00018f60


	//   ....[56]....
        /*0224*/ 	.word	0x00018f80


	//   ....[57]....
        /*0228*/ 	.word	0x00019760


	//   ....[58]....
        /*022c*/ 	.word	0x00019780


	//   ....[59]....
        /*0230*/ 	.word	0x000198b0


	//   ....[60]....
        /*0234*/ 	.word	0x000198e0


	//   ....[61]....
        /*0238*/ 	.word	0x00019a10


	//   ....[62]....
        /*023c*/ 	.word	0x00019a40


	//   ....[63]....
        /*0240*/ 	.word	0x00019b70


	//   ....[64]....
        /*0244*/ 	.word	0x00019b90


	//----- nvinfo : EIATTR_EXIT_INSTR_OFFSETS
	.align		4
.L_428:
        /*0248*/ 	.byte	0x04, 0x1c
        /*024a*/ 	.short	(.L_430 - .L_429)


	//   ....[0]....
.L_429:
        /*024c*/ 	.word	0x00000330


	//   ....[1]....
        /*0250*/ 	.word	0x00018f90


	//   ....[2]....
        /*0254*/ 	.word	0x00019060


	//   ....[3]....
        /*0258*/ 	.word	0x000190c0


	//   ....[4]....
        /*025c*/ 	.word	0x00019ba0


	//   ....[5]....
        /*0260*/ 	.word	0x00019c50


	//   ....[6]....
        /*0264*/ 	.word	0x00019cb0


	//----- nvinfo : EIATTR_CTAIDZ_USED
	.align		4
.L_430:
        /*0268*/ 	.byte	0x01, 0x04
	.zero		2


	//----- nvinfo : EIATTR_MAX_THREADS
	.align		4
        /*026c*/ 	.byte	0x04, 0x05
        /*026e*/ 	.short	(.L_432 - .L_431)
.L_431:
        /*0270*/ 	.word	0x00000100
        /*0274*/ 	.word	0x00000001
        /*0278*/ 	.word	0x00000001


	//----- nvinfo : EIATTR_CRS_STACK_SIZE
	.align		4
.L_432:
        /*027c*/ 	.byte	0x04, 0x1e
        /*027e*/ 	.short	(.L_434 - .L_433)
.L_433:
        /*0280*/ 	.word	0x00000000
.L_434:


//--------------------- .nv.callgraph             --------------------------
	.section	.nv.callgraph,"",@"SHT_CUDA_CALLGRAPH"
	.align	4
	.sectionentsize	8
	.align		4
        /*0000*/ 	.word	0x00000000
	.align		4
        /*0004*/ 	.word	0xffffffff
	.align		4
        /*0008*/ 	.word	0x00000000
	.align		4
        /*000c*/ 	.word	0xfffffffe
	.align		4
        /*0010*/ 	.word	0x00000000
	.align		4
        /*0014*/ 	.word	0xfffffffd
	.align		4
        /*0018*/ 	.word	0x00000000
	.align		4
        /*001c*/ 	.word	0xfffffffc


//--------------------- .nv.rel.action            --------------------------
	.section	.nv.rel.action,"",@"SHT_CUDA_RELOCINFO"
	.align	8
	.sectionentsize	8
        /*0000*/ 	.byte	0x73, 0x00, 0x00, 0x00, 0x00, 0x00, 0x00, 0x00, 0x00, 0x00, 0x00, 0x11, 0x25, 0x00, 0x05, 0x36


//--------------------- .nv.constant4             --------------------------
	.section	.nv.constant4,"a",@progbits
	.align	8
	.align		8
.nv.constant4:
        /*0000*/ 	.dword	_ZN66_INTERNAL_4f37314f_30_flash_fwd_hdim192_bf16_sm80_cu_49158569_30934cuda3std3__45__cpo5beginE
	.align		8
        /*0008*/ 	.dword	_ZN66_INTERNAL_4f37314f_30_flash_fwd_hdim192_bf16_sm80_cu_49158569_30934cuda3std3__45__cpo3endE
	.align		8
        /*0010*/ 	.dword	_ZN66_INTERNAL_4f37314f_30_flash_fwd_hdim192_bf16_sm80_cu_49158569_30934cuda3std3__45__cpo6cbeginE
	.align		8
        /*0018*/ 	.dword	_ZN66_INTERNAL_4f37314f_30_flash_fwd_hdim192_bf16_sm80_cu_49158569_30934cuda3std3__45__cpo4cendE
	.align		8
        /*0020*/ 	.dword	_ZN66_INTERNAL_4f37314f_30_flash_fwd_hdim192_bf16_sm80_cu_49158569_30934cuda3std3__468_GLOBAL__N__4f37314f_30_flash_fwd_hdim192_bf16_sm80_cu_49158569_30936ignoreE
	.align		8
        /*0028*/ 	.dword	_ZN66_INTERNAL_4f37314f_30_flash_fwd_hdim192_bf16_sm80_cu_49158569_30934cuda3std3__419piecewise_constructE
	.align		8
        /*0030*/ 	.dword	_ZN66_INTERNAL_4f37314f_30_flash_fwd_hdim192_bf16_sm80_cu_49158569_30934cuda3std3__48in_placeE
	.align		8
        /*0038*/ 	.dword	_ZN66_INTERNAL_4f37314f_30_flash_fwd_hdim192_bf16_sm80_cu_49158569_30934cuda3std6ranges3__45__cpo4swapE
	.align		8
        /*0040*/ 	.dword	_ZN66_INTERNAL_4f37314f_30_flash_fwd_hdim192_bf16_sm80_cu_49158569_30934cuda3std6ranges3__45__cpo9iter_moveE
	.align		8
        /*0048*/ 	.dword	_ZN66_INTERNAL_4f37314f_30_flash_fwd_hdim192_bf16_sm80_cu_49158569_30934cute7productE
	.align		8
        /*0050*/ 	.dword	_ZN66_INTERNAL_4f37314f_30_flash_fwd_hdim192_bf16_sm80_cu_49158569_30934cute1_E


//--------------------- .nv.constant0._ZN7cutlass13device_kernelIN5flash19enable_sm80_to_sm89INS1_16FlashAttnFwdSm80INS1_25CollectiveMainloopFwdSm80ILi8ELi1ELb1EN4cute5tupleIJNS5_1CILi128EEENS7_ILi96EEENS7_ILi192EEEEEELi192ENS_10bfloat16_tEfNS_4arch4Sm80ELb0ELb0ELb0ELb0ELb0ELb0ELb1ELb0EEENS1_21CollectiveEpilogueFwdINS6_IJS8_SA_S9_EEENS6_IJNS7_ILi1EEESI_SI_EEESC_SE_Li256ELb0ELb1ELb0ELb0EEENS1_19SingleTileSchedulerILb0ELb0ELb1ELi128EEEEEEEEEvNT_6ParamsE --------------------------
	.section	.nv.constant0._ZN7cutlass13device_kernelIN5flash19enable_sm80_to_sm89INS1_16FlashAttnFwdSm80INS1_25CollectiveMainloopFwdSm80ILi8ELi1ELb1EN4cute5tupleIJNS5_1CILi128EEENS7_ILi96EEENS7_ILi192EEEEEELi192ENS_10bfloat16_tEfNS_4arch4Sm80ELb0ELb0ELb0ELb0ELb0ELb0ELb1ELb0EEENS1_21CollectiveEpilogueFwdINS6_IJS8_SA_S9_EEENS6_IJNS7_ILi1EEESI_SI_EEESC_SE_Li256ELb0ELb1ELb0ELb0EEENS1_19SingleTileSchedulerILb0ELb0ELb1ELi128EEEEEEEEEvNT_6ParamsE,"a",@progbits
	.sectionflags	@""
	.align	4
.nv.constant0._ZN7cutlass13device_kernelIN5flash19enable_sm80_to_sm89INS1_16FlashAttnFwdSm80INS1_25CollectiveMainloopFwdSm80ILi8ELi1ELb1EN4cute5tupleIJNS5_1CILi128EEENS7_ILi96EEENS7_ILi192EEEEEELi192ENS_10bfloat16_tEfNS_4arch4Sm80ELb0ELb0ELb0ELb0ELb0ELb0ELb1ELb0EEENS1_21CollectiveEpilogueFwdINS6_IJS8_SA_S9_EEENS6_IJNS7_ILi1EEESI_SI_EEESC_SE_Li256ELb0ELb1ELb0ELb0EEENS1_19SingleTileSchedulerILb0ELb0ELb1ELi128EEEEEEEEEvNT_6ParamsE:
	.zero		1400


//--------------------- .nv.constant0._ZN7cutlass13device_kernelIN5flash19enable_sm80_to_sm89INS1_16FlashAttnFwdSm80INS1_25CollectiveMainloopFwdSm80ILi8ELi1ELb1EN4cute5tupleIJNS5_1CILi128EEENS7_ILi96EEENS7_ILi192EEEEEELi192ENS_10bfloat16_tEfNS_4arch4Sm80ELb0ELb0ELb0ELb1ELb0ELb0ELb1ELb0EEENS1_21CollectiveEpilogueFwdINS6_IJS8_SA_S9_EEENS6_IJNS7_ILi1EEESI_SI_EEESC_SE_Li256ELb1ELb1ELb0ELb0EEENS1_19SingleTileSchedulerILb1ELb0ELb1ELi128EEEEEEEEEvNT_6ParamsE --------------------------
	.section	.nv.constant0._ZN7cutlass13device_kernelIN5flash19enable_sm80_to_sm89INS1_16FlashAttnFwdSm80INS1_25CollectiveMainloopFwdSm80ILi8ELi1ELb1EN4cute5tupleIJNS5_1CILi128EEENS7_ILi96EEENS7_ILi192EEEEEELi192ENS_10bfloat16_tEfNS_4arch4Sm80ELb0ELb0ELb0ELb1ELb0ELb0ELb1ELb0EEENS1_21CollectiveEpilogueFwdINS6_IJS8_SA_S9_EEENS6_IJNS7_ILi1EEESI_SI_EEESC_SE_Li256ELb1ELb1ELb0ELb0EEENS1_19SingleTileSchedulerILb1ELb0ELb1ELi128EEEEEEEEEvNT_6ParamsE,"a",@progbits
	.sectionflags	@""
	.align	4
.nv.constant0._ZN7cutlass13device_kernelIN5flash19enable_sm80_to_sm89INS1_16FlashAttnFwdSm80INS1_25CollectiveMainloopFwdSm80ILi8ELi1ELb1EN4cute5tupleIJNS5_1CILi128EEENS7_ILi96EEENS7_ILi192EEEEEELi192ENS_10bfloat16_tEfNS_4arch4Sm80ELb0ELb0ELb0ELb1ELb0ELb0ELb1ELb0EEENS1_21CollectiveEpilogueFwdINS6_IJS8_SA_S9_EEENS6_IJNS7_ILi1EEESI_SI_EEESC_SE_Li256ELb1ELb1ELb0ELb0EEENS1_19SingleTileSchedulerILb1ELb0ELb1ELi128EEEEEEEEEvNT_6ParamsE:
	.zero		1400


//--------------------- .nv.constant0._ZN7cutlass13device_kernelIN5flash19enable_sm80_to_sm89INS1_16FlashAttnFwdSm80INS1_25CollectiveMainloopFwdSm80ILi8ELi1ELb0EN4cute5tupleIJNS5_1CILi128EEENS7_ILi64EEENS7_ILi192EEEEEELi192ENS_10bfloat16_tEfNS_4arch4Sm80ELb0ELb0ELb0ELb1ELb0ELb1ELb1ELb0EEENS1_21CollectiveEpilogueFwdINS6_IJS8_SA_S9_EEENS6_IJNS7_ILi1EEESI_SI_EEESC_SE_Li256ELb1ELb1ELb0ELb0EEENS1_19SingleTileSchedulerILb1ELb0ELb1ELi128EEEEEEEEEvNT_6ParamsE --------------------------
	.section	.nv.constant0._ZN7cutlass13device_kernelIN5flash19enable_sm80_to_sm89INS1_16FlashAttnFwdSm80INS1_25CollectiveMainloopFwdSm80ILi8ELi1ELb0EN4cute5tupleIJNS5_1CILi128EEENS7_ILi64EEENS7_ILi192EEEEEELi192ENS_10bfloat16_tEfNS_4arch4Sm80ELb0ELb0ELb0ELb1ELb0ELb1ELb1ELb0EEENS1_21CollectiveEpilogueFwdINS6_IJS8_SA_S9_EEENS6_IJNS7_ILi1EEESI_SI_EEESC_SE_Li256ELb1ELb1ELb0ELb0EEENS1_19SingleTileSchedulerILb1ELb0ELb1ELi128EEEEEEEEEvNT_6ParamsE,"a",@progbits
	.sectionflags	@""
	.align	4
.nv.constant0._ZN7cutlass13device_kernelIN5flash19enable_sm80_to_sm89INS1_16FlashAttnFwdSm80INS1_25CollectiveMainloopFwdSm80ILi8ELi1ELb0EN4cute5tupleIJNS5_1CILi128EEENS7_ILi64EEENS7_ILi192EEEEEELi192ENS_10bfloat16_tEfNS_4arch4Sm80ELb0ELb0ELb0ELb1ELb0ELb1ELb1ELb0EEENS1_21CollectiveEpilogueFwdINS6_IJS8_SA_S9_EEENS6_IJNS7_ILi1EEESI_SI_EEESC_SE_Li256ELb1ELb1ELb0ELb0EEENS1_19SingleTileSchedulerILb1ELb0ELb1ELi128EEEEEEEEEvNT_6ParamsE:
	.zero		1400


//--------------------- .nv.constant0._ZN7cutlass13device_kernelIN5flash19enable_sm80_to_sm89INS1_16FlashAttnFwdSm80INS1_25CollectiveMainloopFwdSm80ILi8ELi1ELb0EN4cute5tupleIJNS5_1CILi128EEENS7_ILi64EEENS7_ILi192EEEEEELi192ENS_10bfloat16_tEfNS_4arch4Sm80ELb0ELb1ELb0ELb0ELb0ELb0ELb1ELb0EEENS1_21CollectiveEpilogueFwdINS6_IJS8_SA_S9_EEENS6_IJNS7_ILi1EEESI_SI_EEESC_SE_Li256ELb0ELb1ELb0ELb0EEENS1_19SingleTileSchedulerILb0ELb0ELb1ELi128EEEEEEEEEvNT_6ParamsE --------------------------
	.section	.nv.constant0._ZN7cutlass13device_kernelIN5flash19enable_sm80_to_sm89INS1_16FlashAttnFwdSm80INS1_25CollectiveMainloopFwdSm80ILi8ELi1ELb0EN4cute5tupleIJNS5_1CILi128EEENS7_ILi64EEENS7_ILi192EEEEEELi192ENS_10bfloat16_tEfNS_4arch4Sm80ELb0ELb1ELb0ELb0ELb0ELb0ELb1ELb0EEENS1_21CollectiveEpilogueFwdINS6_IJS8_SA_S9_EEENS6_IJNS7_ILi1EEESI_SI_EEESC_SE_Li256ELb0ELb1ELb0ELb0EEENS1_19SingleTileSchedulerILb0ELb0ELb1ELi128EEEEEEEEEvNT_6ParamsE,"a",@progbits
	.sectionflags	@""
	.align	4
.nv.constant0._ZN7cutlass13device_kernelIN5flash19enable_sm80_to_sm89INS1_16FlashAttnFwdSm80INS1_25CollectiveMainloopFwdSm80ILi8ELi1ELb0EN4cute5tupleIJNS5_1CILi128EEENS7_ILi64EEENS7_ILi192EEEEEELi192ENS_10bfloat16_tEfNS_4arch4Sm80ELb0ELb1ELb0ELb0ELb0ELb0ELb1ELb0EEENS1_21CollectiveEpilogueFwdINS6_IJS8_SA_S9_EEENS6_IJNS7_ILi1EEESI_SI_EEESC_SE_Li256ELb0ELb1ELb0ELb0EEENS1_19SingleTileSchedulerILb0ELb0ELb1ELi128EEEEEEEEEvNT_6ParamsE:
	.zero		1400


//--------------------- .nv.constant0._ZN7cutlass13device_kernelIN5flash19enable_sm80_to_sm89INS1_16FlashAttnFwdSm80INS1_25CollectiveMainloopFwdSm80ILi8ELi1ELb0EN4cute5tupleIJNS5_1CILi128EEENS7_ILi64EEENS7_ILi192EEEEEELi192ENS_10bfloat16_tEfNS_4arch4Sm80ELb0ELb1ELb0ELb1ELb0ELb0ELb1ELb0EEENS1_21CollectiveEpilogueFwdINS6_IJS8_SA_S9_EEENS6_IJNS7_ILi1EEESI_SI_EEESC_SE_Li256ELb1ELb1ELb0ELb0EEENS1_19SingleTileSchedulerILb1ELb0ELb1ELi128EEEEEEEEEvNT_6ParamsE --------------------------
	.section	.nv.constant0._ZN7cutlass13device_kernelIN5flash19enable_sm80_to_sm89INS1_16FlashAttnFwdSm80INS1_25CollectiveMainloopFwdSm80ILi8ELi1ELb0EN4cute5tupleIJNS5_1CILi128EEENS7_ILi64EEENS7_ILi192EEEEEELi192ENS_10bfloat16_tEfNS_4arch4Sm80ELb0ELb1ELb0ELb1ELb0ELb0ELb1ELb0EEENS1_21CollectiveEpilogueFwdINS6_IJS8_SA_S9_EEENS6_IJNS7_ILi1EEESI_SI_EEESC_SE_Li256ELb1ELb1ELb0ELb0EEENS1_19SingleTileSchedulerILb1ELb0ELb1ELi128EEEEEEEEEvNT_6ParamsE,"a",@progbits
	.sectionflags	@""
	.align	4
.nv.constant0._ZN7cutlass13device_kernelIN5flash19enable_sm80_to_sm89INS1_16FlashAttnFwdSm80INS1_25CollectiveMainloopFwdSm80ILi8ELi1ELb0EN4cute5tupleIJNS5_1CILi128EEENS7_ILi64EEENS7_ILi192EEEEEELi192ENS_10bfloat16_tEfNS_4arch4Sm80ELb0ELb1ELb0ELb1ELb0ELb0ELb1ELb0EEENS1_21CollectiveEpilogueFwdINS6_IJS8_SA_S9_EEENS6_IJNS7_ILi1EEESI_SI_EEESC_SE_Li256ELb1ELb1ELb0ELb0EEENS1_19SingleTileSchedulerILb1ELb0ELb1ELi128EEEEEEEEEvNT_6ParamsE:
	.zero		1400


//--------------------- .nv.constant0._ZN7cutlass13device_kernelIN5flash19enable_sm80_to_sm89INS1_16FlashAttnFwdSm80INS1_25CollectiveMainloopFwdSm80ILi8ELi1ELb0EN4cute5tupleIJNS5_1CILi128EEENS7_ILi64EEENS7_ILi192EEEEEELi192ENS_10bfloat16_tEfNS_4arch4Sm80ELb0ELb1ELb0ELb1ELb0ELb1ELb1ELb0EEENS1_21CollectiveEpilogueFwdINS6_IJS8_SA_S9_EEENS6_IJNS7_ILi1EEESI_SI_EEESC_SE_Li256ELb1ELb1ELb0ELb0EEENS1_19SingleTileSchedulerILb1ELb0ELb1ELi128EEEEEEEEEvNT_6ParamsE --------------------------
	.section	.nv.constant0._ZN7cutlass13device_kernelIN5flash19enable_sm80_to_sm89INS1_16FlashAttnFwdSm80INS1_25CollectiveMainloopFwdSm80ILi8ELi1ELb0EN4cute5tupleIJNS5_1CILi128EEENS7_ILi64EEENS7_ILi192EEEEEELi192ENS_10bfloat16_tEfNS_4arch4Sm80ELb0ELb1ELb0ELb1ELb0ELb1ELb1ELb0EEENS1_21CollectiveEpilogueFwdINS6_IJS8_SA_S9_EEENS6_IJNS7_ILi1EEESI_SI_EEESC_SE_Li256ELb1ELb1ELb0ELb0EEENS1_19SingleTileSchedulerILb1ELb0ELb1ELi128EEEEEEEEEvNT_6ParamsE,"a",@progbits
	.sectionflags	@""
	.align	4
.nv.constant0._ZN7cutlass13device_kernelIN5flash19enable_sm80_to_sm89INS1_16FlashAttnFwdSm80INS1_25CollectiveMainloopFwdSm80ILi8ELi1ELb0EN4cute5tupleIJNS5_1CILi128EEENS7_ILi64EEENS7_ILi192EEEEEELi192ENS_10bfloat16_tEfNS_4arch4Sm80ELb0ELb1ELb0ELb1ELb0ELb1ELb1ELb0EEENS1_21CollectiveEpilogueFwdINS6_IJS8_SA_S9_EEENS6_IJNS7_ILi1EEESI_SI_EEESC_SE_Li256ELb1ELb1ELb0ELb0EEENS1_19SingleTileSchedulerILb1ELb0ELb1ELi128EEEEEEEEEvNT_6ParamsE:
	.zero		1400


//--------------------- .nv.constant0._ZN7cutlass13device_kernelIN5flash19enable_sm80_to_sm89INS1_16FlashAttnFwdSm80INS1_25CollectiveMainloopFwdSm80ILi8ELi1ELb1EN4cute5tupleIJNS5_1CILi128EEENS7_ILi96EEENS7_ILi192EEEEEELi192ENS_10bfloat16_tEfNS_4arch4Sm80ELb1ELb0ELb0ELb0ELb0ELb0ELb1ELb0EEENS1_21CollectiveEpilogueFwdINS6_IJS8_SA_S9_EEENS6_IJNS7_ILi1EEESI_SI_EEESC_SE_Li256ELb0ELb1ELb0ELb0EEENS1_30DynamicPersistentTileSchedulerILi256ELi256ELb0ELb1ELb0EEEEEEEEEvNT_6ParamsE --------------------------
	.section	.nv.constant0._ZN7cutlass13device_kernelIN5flash19enable_sm80_to_sm89INS1_16FlashAttnFwdSm80INS1_25CollectiveMainloopFwdSm80ILi8ELi1ELb1EN4cute5tupleIJNS5_1CILi128EEENS7_ILi96EEENS7_ILi192EEEEEELi192ENS_10bfloat16_tEfNS_4arch4Sm80ELb1ELb0ELb0ELb0ELb0ELb0ELb1ELb0EEENS1_21CollectiveEpilogueFwdINS6_IJS8_SA_S9_EEENS6_IJNS7_ILi1EEESI_SI_EEESC_SE_Li256ELb0ELb1ELb0ELb0EEENS1_30DynamicPersistentTileSchedulerILi256ELi256ELb0ELb1ELb0EEEEEEEEEvNT_6ParamsE,"a",@progbits
	.sectionflags	@""
	.align	4
.nv.constant0._ZN7cutlass13device_kernelIN5flash19enable_sm80_to_sm89INS1_16FlashAttnFwdSm80INS1_25CollectiveMainloopFwdSm80ILi8ELi1ELb1EN4cute5tupleIJNS5_1CILi128EEENS7_ILi96EEENS7_ILi192EEEEEELi192ENS_10bfloat16_tEfNS_4arch4Sm80ELb1ELb0ELb0ELb0ELb0ELb0ELb1ELb0EEENS1_21CollectiveEpilogueFwdINS6_IJS8_SA_S9_EEENS6_IJNS7_ILi1EEESI_SI_EEESC_SE_Li256ELb0ELb1ELb0ELb0EEENS1_30DynamicPersistentTileSchedulerILi256ELi256ELb0ELb1ELb0EEEEEEEEEvNT_6ParamsE:
	.zero		1416


//--------------------- .nv.constant0._ZN7cutlass13device_kernelIN5flash19enable_sm80_to_sm89INS1_16FlashAttnFwdSm80INS1_25CollectiveMainloopFwdSm80ILi8ELi1ELb1EN4cute5tupleIJNS5_1CILi128EEENS7_ILi96EEENS7_ILi192EEEEEELi192ENS_10bfloat16_tEfNS_4arch4Sm80ELb1ELb0ELb0ELb1ELb0ELb0ELb1ELb0EEENS1_21CollectiveEpilogueFwdINS6_IJS8_SA_S9_EEENS6_IJNS7_ILi1EEESI_SI_EEESC_SE_Li256ELb1ELb1ELb0ELb0EEENS1_19SingleTileSchedulerILb1ELb0ELb1ELi128EEEEEEEEEvNT_6ParamsE --------------------------
	.section	.nv.constant0._ZN7cutlass13device_kernelIN5flash19enable_sm80_to_sm89INS1_16FlashAttnFwdSm80INS1_25CollectiveMainloopFwdSm80ILi8ELi1ELb1EN4cute5tupleIJNS5_1CILi128EEENS7_ILi96EEENS7_ILi192EEEEEELi192ENS_10bfloat16_tEfNS_4arch4Sm80ELb1ELb0ELb0ELb1ELb0ELb0ELb1ELb0EEENS1_21CollectiveEpilogueFwdINS6_IJS8_SA_S9_EEENS6_IJNS7_ILi1EEESI_SI_EEESC_SE_Li256ELb1ELb1ELb0ELb0EEENS1_19SingleTileSchedulerILb1ELb0ELb1ELi128EEEEEEEEEvNT_6ParamsE,"a",@progbits
	.sectionflags	@""
	.align	4
.nv.constant0._ZN7cutlass13device_kernelIN5flash19enable_sm80_to_sm89INS1_16FlashAttnFwdSm80INS1_25CollectiveMainloopFwdSm80ILi8ELi1ELb1EN4cute5tupleIJNS5_1CILi128EEENS7_ILi96EEENS7_ILi192EEEEEELi192ENS_10bfloat16_tEfNS_4arch4Sm80ELb1ELb0ELb0ELb1ELb0ELb0ELb1ELb0EEENS1_21CollectiveEpilogueFwdINS6_IJS8_SA_S9_EEENS6_IJNS7_ILi1EEESI_SI_EEESC_SE_Li256ELb1ELb1ELb0ELb0EEENS1_19SingleTileSchedulerILb1ELb0ELb1ELi128EEEEEEEEEvNT_6ParamsE:
	.zero		1400


//--------------------- .nv.constant0._ZN7cutlass13device_kernelIN5flash19enable_sm80_to_sm89INS1_16FlashAttnFwdSm80INS1_25CollectiveMainloopFwdSm80ILi8ELi1ELb0EN4cute5tupleIJNS5_1CILi128EEENS7_ILi64EEENS7_ILi192EEEEEELi192ENS_10bfloat16_tEfNS_4arch4Sm80ELb1ELb0ELb0ELb1ELb0ELb1ELb1ELb0EEENS1_21CollectiveEpilogueFwdINS6_IJS8_SA_S9_EEENS6_IJNS7_ILi1EEESI_SI_EEESC_SE_Li256ELb1ELb1ELb0ELb0EEENS1_19SingleTileSchedulerILb1ELb0ELb1ELi128EEEEEEEEEvNT_6ParamsE --------------------------
	.section	.nv.constant0._ZN7cutlass13device_kernelIN5flash19enable_sm80_to_sm89INS1_16FlashAttnFwdSm80INS1_25CollectiveMainloopFwdSm80ILi8ELi1ELb0EN4cute5tupleIJNS5_1CILi128EEENS7_ILi64EEENS7_ILi192EEEEEELi192ENS_10bfloat16_tEfNS_4arch4Sm80ELb1ELb0ELb0ELb1ELb0ELb1ELb1ELb0EEENS1_21CollectiveEpilogueFwdINS6_IJS8_SA_S9_EEENS6_IJNS7_ILi1EEESI_SI_EEESC_SE_Li256ELb1ELb1ELb0ELb0EEENS1_19SingleTileSchedulerILb1ELb0ELb1ELi128EEEEEEEEEvNT_6ParamsE,"a",@progbits
	.sectionflags	@""
	.align	4
.nv.constant0._ZN7cutlass13device_kernelIN5flash19enable_sm80_to_sm89INS1_16FlashAttnFwdSm80INS1_25CollectiveMainloopFwdSm80ILi8ELi1ELb0EN4cute5tupleIJNS5_1CILi128EEENS7_ILi64EEENS7_ILi192EEEEEELi192ENS_10bfloat16_tEfNS_4arch4Sm80ELb1ELb0ELb0ELb1ELb0ELb1ELb1ELb0EEENS1_21CollectiveEpilogueFwdINS6_IJS8_SA_S9_EEENS6_IJNS7_ILi1EEESI_SI_EEESC_SE_Li256ELb1ELb1ELb0ELb0EEENS1_19SingleTileSchedulerILb1ELb0ELb1ELi128EEEEEEEEEvNT_6ParamsE:
	.zero		1400


//--------------------- .nv.constant0._ZN7cutlass13device_kernelIN5flash19enable_sm80_to_sm89INS1_16FlashAttnFwdSm80INS1_25CollectiveMainloopFwdSm80ILi8ELi2ELb1EN4cute5tupleIJNS5_1CILi128EEENS7_ILi96EEENS7_ILi192EEEEEELi192ENS_10bfloat16_tEfNS_4arch4Sm80ELb0ELb0ELb0ELb0ELb0ELb0ELb1ELb0EEENS1_21CollectiveEpilogueFwdINS6_IJS8_SA_S9_EEENS6_IJNS7_ILi1EEESI_SI_EEESC_SE_Li256ELb0ELb1ELb0ELb0EEENS1_19SingleTileSchedulerILb0ELb0ELb1ELi128EEEEEEEEEvNT_6ParamsE --------------------------
	.section	.nv.constant0._ZN7cutlass13device_kernelIN5flash19enable_sm80_to_sm89INS1_16FlashAttnFwdSm80INS1_25CollectiveMainloopFwdSm80ILi8ELi2ELb1EN4cute5tupleIJNS5_1CILi128EEENS7_ILi96EEENS7_ILi192EEEEEELi192ENS_10bfloat16_tEfNS_4arch4Sm80ELb0ELb0ELb0ELb0ELb0ELb0ELb1ELb0EEENS1_21CollectiveEpilogueFwdINS6_IJS8_SA_S9_EEENS6_IJNS7_ILi1EEESI_SI_EEESC_SE_Li256ELb0ELb1ELb0ELb0EEENS1_19SingleTileSchedulerILb0ELb0ELb1ELi128EEEEEEEEEvNT_6ParamsE,"a",@progbits
	.sectionflags	@""
	.align	4
.nv.constant0._ZN7cutlass13device_kernelIN5flash19enable_sm80_to_sm89INS1_16FlashAttnFwdSm80INS1_25CollectiveMainloopFwdSm80ILi8ELi2ELb1EN4cute5tupleIJNS5_1CILi128EEENS7_ILi96EEENS7_ILi192EEEEEELi192ENS_10bfloat16_tEfNS_4arch4Sm80ELb0ELb0ELb0ELb0ELb0ELb0ELb1ELb0EEENS1_21CollectiveEpilogueFwdINS6_IJS8_SA_S9_EEENS6_IJNS7_ILi1EEESI_SI_EEESC_SE_Li256ELb0ELb1ELb0ELb0EEENS1_19SingleTileSchedulerILb0ELb0ELb1ELi128EEEEEEEEEvNT_6ParamsE:
	.zero		1400


//--------------------- .nv.constant0._ZN7cutlass13device_kernelIN5flash19enable_sm80_to_sm89INS1_16FlashAttnFwdSm80INS1_25CollectiveMainloopFwdSm80ILi8ELi2ELb1EN4cute5tupleIJNS5_1CILi128EEENS7_ILi96EEENS7_ILi192EEEEEELi192ENS_10bfloat16_tEfNS_4arch4Sm80ELb0ELb0ELb0ELb1ELb0ELb0ELb1ELb0EEENS1_21CollectiveEpilogueFwdINS6_IJS8_SA_S9_EEENS6_IJNS7_ILi1EEESI_SI_EEESC_SE_Li256ELb1ELb1ELb0ELb0EEENS1_19SingleTileSchedulerILb1ELb0ELb1ELi128EEEEEEEEEvNT_6ParamsE --------------------------
	.section	.nv.constant0._ZN7cutlass13device_kernelIN5flash19enable_sm80_to_sm89INS1_16FlashAttnFwdSm80INS1_25CollectiveMainloopFwdSm80ILi8ELi2ELb1EN4cute5tupleIJNS5_1CILi128EEENS7_ILi96EEENS7_ILi192EEEEEELi192ENS_10bfloat16_tEfNS_4arch4Sm80ELb0ELb0ELb0ELb1ELb0ELb0ELb1ELb0EEENS1_21CollectiveEpilogueFwdINS6_IJS8_SA_S9_EEENS6_IJNS7_ILi1EEESI_SI_EEESC_SE_Li256ELb1ELb1ELb0ELb0EEENS1_19SingleTileSchedulerILb1ELb0ELb1ELi128EEEEEEEEEvNT_6ParamsE,"a",@progbits
	.sectionflags	@""
	.align	4
.nv.constant0._ZN7cutlass13device_kernelIN5flash19enable_sm80_to_sm89INS1_16FlashAttnFwdSm80INS1_25CollectiveMainloopFwdSm80ILi8ELi2ELb1EN4cute5tupleIJNS5_1CILi128EEENS7_ILi96EEENS7_ILi192EEEEEELi192ENS_10bfloat16_tEfNS_4arch4Sm80ELb0ELb0ELb0ELb1ELb0ELb0ELb1ELb0EEENS1_21CollectiveEpilogueFwdINS6_IJS8_SA_S9_EEENS6_IJNS7_ILi1EEESI_SI_EEESC_SE_Li256ELb1ELb1ELb0ELb0EEENS1_19SingleTileSchedulerILb1ELb0ELb1ELi128EEEEEEEEEvNT_6ParamsE:
	.zero		1400


//--------------------- .nv.constant0._ZN7cutlass13device_kernelIN5flash19enable_sm80_to_sm89INS1_16FlashAttnFwdSm80INS1_25CollectiveMainloopFwdSm80ILi8ELi2ELb0EN4cute5tupleIJNS5_1CILi128EEENS7_ILi64EEENS7_ILi192EEEEEELi192ENS_10bfloat16_tEfNS_4arch4Sm80ELb0ELb0ELb0ELb1ELb0ELb1ELb1ELb0EEENS1_21CollectiveEpilogueFwdINS6_IJS8_SA_S9_EEENS6_IJNS7_ILi1EEESI_SI_EEESC_SE_Li256ELb1ELb1ELb0ELb0EEENS1_19SingleTileSchedulerILb1ELb0ELb1ELi128EEEEEEEEEvNT_6ParamsE --------------------------
	.section	.nv.constant0._ZN7cutlass13device_kernelIN5flash19enable_sm80_to_sm89INS1_16FlashAttnFwdSm80INS1_25CollectiveMainloopFwdSm80ILi8ELi2ELb0EN4cute5tupleIJNS5_1CILi128EEENS7_ILi64EEENS7_ILi192EEEEEELi192ENS_10bfloat16_tEfNS_4arch4Sm80ELb0ELb0ELb0ELb1ELb0ELb1ELb1ELb0EEENS1_21CollectiveEpilogueFwdINS6_IJS8_SA_S9_EEENS6_IJNS7_ILi1EEESI_SI_EEESC_SE_Li256ELb1ELb1ELb0ELb0EEENS1_19SingleTileSchedulerILb1ELb0ELb1ELi128EEEEEEEEEvNT_6ParamsE,"a",@progbits
	.sectionflags	@""
	.align	4
.nv.constant0._ZN7cutlass13device_kernelIN5flash19enable_sm80_to_sm89INS1_16FlashAttnFwdSm80INS1_25CollectiveMainloopFwdSm80ILi8ELi2ELb0EN4cute5tupleIJNS5_1CILi128EEENS7_ILi64EEENS7_ILi192EEEEEELi192ENS_10bfloat16_tEfNS_4arch4Sm80ELb0ELb0ELb0ELb1ELb0ELb1ELb1ELb0EEENS1_21CollectiveEpilogueFwdINS6_IJS8_SA_S9_EEENS6_IJNS7_ILi1EEESI_SI_EEESC_SE_Li256ELb1ELb1ELb0ELb0EEENS1_19SingleTileSchedulerILb1ELb0ELb1ELi128EEEEEEEEEvNT_6ParamsE:
	.zero		1400


//--------------------- .nv.constant0._ZN7cutlass13device_kernelIN5flash19enable_sm80_to_sm89INS1_16FlashAttnFwdSm80INS1_25CollectiveMainloopFwdSm80ILi8ELi2ELb0EN4cute5tupleIJNS5_1CILi128EEENS7_ILi64EEENS7_ILi192EEEEEELi192ENS_10bfloat16_tEfNS_4arch4Sm80ELb0ELb1ELb0ELb0ELb0ELb0ELb1ELb0EEENS1_21CollectiveEpilogueFwdINS6_IJS8_SA_S9_EEENS6_IJNS7_ILi1EEESI_SI_EEESC_SE_Li256ELb0ELb1ELb0ELb0EEENS1_19SingleTileSchedulerILb0ELb0ELb1ELi128EEEEEEEEEvNT_6ParamsE --------------------------
	.section	.nv.constant0._ZN7cutlass13device_kernelIN5flash19enable_sm80_to_sm89INS1_16FlashAttnFwdSm80INS1_25CollectiveMainloopFwdSm80ILi8ELi2ELb0EN4cute5tupleIJNS5_1CILi128EEENS7_ILi64EEENS7_ILi192EEEEEELi192ENS_10bfloat16_tEfNS_4arch4Sm80ELb0ELb1ELb0ELb0ELb0ELb0ELb1ELb0EEENS1_21CollectiveEpilogueFwdINS6_IJS8_SA_S9_EEENS6_IJNS7_ILi1EEESI_SI_EEESC_SE_Li256ELb0ELb1ELb0ELb0EEENS1_19SingleTileSchedulerILb0ELb0ELb1ELi128EEEEEEEEEvNT_6ParamsE,"a",@progbits
	.sectionflags	@""
	.align	4
.nv.constant0._ZN7cutlass13device_kernelIN5flash19enable_sm80_to_sm89INS1_16FlashAttnFwdSm80INS1_25CollectiveMainloopFwdSm80ILi8ELi2ELb0EN4cute5tupleIJNS5_1CILi128EEENS7_ILi64EEENS7_ILi192EEEEEELi192ENS_10bfloat16_tEfNS_4arch4Sm80ELb0ELb1ELb0ELb0ELb0ELb0ELb1ELb0EEENS1_21CollectiveEpilogueFwdINS6_IJS8_SA_S9_EEENS6_IJNS7_ILi1EEESI_SI_EEESC_SE_Li256ELb0ELb1ELb0ELb0EEENS1_19SingleTileSchedulerILb0ELb0ELb1ELi128EEEEEEEEEvNT_6ParamsE:
	.zero		1400


//--------------------- .nv.constant0._ZN7cutlass13device_kernelIN5flash19enable_sm80_to_sm89INS1_16FlashAttnFwdSm80INS1_25CollectiveMainloopFwdSm80ILi8ELi2ELb0EN4cute5tupleIJNS5_1CILi128EEENS7_ILi64EEENS7_ILi192EEEEEELi192ENS_10bfloat16_tEfNS_4arch4Sm80ELb0ELb1ELb0ELb1ELb0ELb0ELb1ELb0EEENS1_21CollectiveEpilogueFwdINS6_IJS8_SA_S9_EEENS6_IJNS7_ILi1EEESI_SI_EEESC_SE_Li256ELb1ELb1ELb0ELb0EEENS1_19SingleTileSchedulerILb1ELb0ELb1ELi128EEEEEEEEEvNT_6ParamsE --------------------------
	.section	.nv.constant0._ZN7cutlass13device_kernelIN5flash19enable_sm80_to_sm89INS1_16FlashAttnFwdSm80INS1_25CollectiveMainloopFwdSm80ILi8ELi2ELb0EN4cute5tupleIJNS5_1CILi128EEENS7_ILi64EEENS7_ILi192EEEEEELi192ENS_10bfloat16_tEfNS_4arch4Sm80ELb0ELb1ELb0ELb1ELb0ELb0ELb1ELb0EEENS1_21CollectiveEpilogueFwdINS6_IJS8_SA_S9_EEENS6_IJNS7_ILi1EEESI_SI_EEESC_SE_Li256ELb1ELb1ELb0ELb0EEENS1_19SingleTileSchedulerILb1ELb0ELb1ELi128EEEEEEEEEvNT_6ParamsE,"a",@progbits
	.sectionflags	@""
	.align	4
.nv.constant0._ZN7cutlass13device_kernelIN5flash19enable_sm80_to_sm89INS1_16FlashAttnFwdSm80INS1_25CollectiveMainloopFwdSm80ILi8ELi2ELb0EN4cute5tupleIJNS5_1CILi128EEENS7_ILi64EEENS7_ILi192EEEEEELi192ENS_10bfloat16_tEfNS_4arch4Sm80ELb0ELb1ELb0ELb1ELb0ELb0ELb1ELb0EEENS1_21CollectiveEpilogueFwdINS6_IJS8_SA_S9_EEENS6_IJNS7_ILi1EEESI_SI_EEESC_SE_Li256ELb1ELb1ELb0ELb0EEENS1_19SingleTileSchedulerILb1ELb0ELb1ELi128EEEEEEEEEvNT_6ParamsE:
	.zero		1400


//--------------------- .nv.constant0._ZN7cutlass13device_kernelIN5flash19enable_sm80_to_sm89INS1_16FlashAttnFwdSm80INS1_25CollectiveMainloopFwdSm80ILi8ELi2ELb0EN4cute5tupleIJNS5_1CILi128EEENS7_ILi64EEENS7_ILi192EEEEEELi192ENS_10bfloat16_tEfNS_4arch4Sm80ELb0ELb1ELb0ELb1ELb0ELb1ELb1ELb0EEENS1_21CollectiveEpilogueFwdINS6_IJS8_SA_S9_EEENS6_IJNS7_ILi1EEESI_SI_EEESC_SE_Li256ELb1ELb1ELb0ELb0EEENS1_19SingleTileSchedulerILb1ELb0ELb1ELi128EEEEEEEEEvNT_6ParamsE --------------------------
	.section	.nv.constant0._ZN7cutlass13device_kernelIN5flash19enable_sm80_to_sm89INS1_16FlashAttnFwdSm80INS1_25CollectiveMainloopFwdSm80ILi8ELi2ELb0EN4cute5tupleIJNS5_1CILi128EEENS7_ILi64EEENS7_ILi192EEEEEELi192ENS_10bfloat16_tEfNS_4arch4Sm80ELb0ELb1ELb0ELb1ELb0ELb1ELb1ELb0EEENS1_21CollectiveEpilogueFwdINS6_IJS8_SA_S9_EEENS6_IJNS7_ILi1EEESI_SI_EEESC_SE_Li256ELb1ELb1ELb0ELb0EEENS1_19SingleTileSchedulerILb1ELb0ELb1ELi128EEEEEEEEEvNT_6ParamsE,"a",@progbits
	.sectionflags	@""
	.align	4
.nv.constant0._ZN7cutlass13device_kernelIN5flash19enable_sm80_to_sm89INS1_16FlashAttnFwdSm80INS1_25CollectiveMainloopFwdSm80ILi8ELi2ELb0EN4cute5tupleIJNS5_1CILi128EEENS7_ILi64EEENS7_ILi192EEEEEELi192ENS_10bfloat16_tEfNS_4arch4Sm80ELb0ELb1ELb0ELb1ELb0ELb1ELb1ELb0EEENS1_21CollectiveEpilogueFwdINS6_IJS8_SA_S9_EEENS6_IJNS7_ILi1EEESI_SI_EEESC_SE_Li256ELb1ELb1ELb0ELb0EEENS1_19SingleTileSchedulerILb1ELb0ELb1ELi128EEEEEEEEEvNT_6ParamsE:
	.zero		1400


//--------------------- .nv.constant0._ZN7cutlass13device_kernelIN5flash19enable_sm80_to_sm89INS1_16FlashAttnFwdSm80INS1_25CollectiveMainloopFwdSm80ILi8ELi2ELb1EN4cute5tupleIJNS5_1CILi128EEENS7_ILi96EEENS7_ILi192EEEEEELi192ENS_10bfloat16_tEfNS_4arch4Sm80ELb1ELb0ELb0ELb0ELb0ELb0ELb1ELb0EEENS1_21CollectiveEpilogueFwdINS6_IJS8_SA_S9_EEENS6_IJNS7_ILi1EEESI_SI_EEESC_SE_Li256ELb0ELb1ELb0ELb0EEENS1_30DynamicPersistentTileSchedulerILi256ELi256ELb0ELb1ELb0EEEEEEEEEvNT_6ParamsE --------------------------
	.section	.nv.constant0._ZN7cutlass13device_kernelIN5flash19enable_sm80_to_sm89INS1_16FlashAttnFwdSm80INS1_25CollectiveMainloopFwdSm80ILi8ELi2ELb1EN4cute5tupleIJNS5_1CILi128EEENS7_ILi96EEENS7_ILi192EEEEEELi192ENS_10bfloat16_tEfNS_4arch4Sm80ELb1ELb0ELb0ELb0ELb0ELb0ELb1ELb0EEENS1_21CollectiveEpilogueFwdINS6_IJS8_SA_S9_EEENS6_IJNS7_ILi1EEESI_SI_EEESC_SE_Li256ELb0ELb1ELb0ELb0EEENS1_30DynamicPersistentTileSchedulerILi256ELi256ELb0ELb1ELb0EEEEEEEEEvNT_6ParamsE,"a",@progbits
	.sectionflags	@""
	.align	4
.nv.constant0._ZN7cutlass13device_kernelIN5flash19enable_sm80_to_sm89INS1_16FlashAttnFwdSm80INS1_25CollectiveMainloopFwdSm80ILi8ELi2ELb1EN4cute5tupleIJNS5_1CILi128EEENS7_ILi96EEENS7_ILi192EEEEEELi192ENS_10bfloat16_tEfNS_4arch4Sm80ELb1ELb0ELb0ELb0ELb0ELb0ELb1ELb0EEENS1_21CollectiveEpilogueFwdINS6_IJS8_SA_S9_EEENS6_IJNS7_ILi1EEESI_SI_EEESC_SE_Li256ELb0ELb1ELb0ELb0EEENS1_30DynamicPersistentTileSchedulerILi256ELi256ELb0ELb1ELb0EEEEEEEEEvNT_6ParamsE:
	.zero		1416


//--------------------- .nv.constant0._ZN7cutlass13device_kernelIN5flash19enable_sm80_to_sm89INS1_16FlashAttnFwdSm80INS1_25CollectiveMainloopFwdSm80ILi8ELi2ELb1EN4cute5tupleIJNS5_1CILi128EEENS7_ILi96EEENS7_ILi192EEEEEELi192ENS_10bfloat16_tEfNS_4arch4Sm80ELb1ELb0ELb0ELb1ELb0ELb0ELb1ELb0EEENS1_21CollectiveEpilogueFwdINS6_IJS8_SA_S9_EEENS6_IJNS7_ILi1EEESI_SI_EEESC_SE_Li256ELb1ELb1ELb0ELb0EEENS1_19SingleTileSchedulerILb1ELb0ELb1ELi128EEEEEEEEEvNT_6ParamsE --------------------------
	.section	.nv.constant0._ZN7cutlass13device_kernelIN5flash19enable_sm80_to_sm89INS1_16FlashAttnFwdSm80INS1_25CollectiveMainloopFwdSm80ILi8ELi2ELb1EN4cute5tupleIJNS5_1CILi128EEENS7_ILi96EEENS7_ILi192EEEEEELi192ENS_10bfloat16_tEfNS_4arch4Sm80ELb1ELb0ELb0ELb1ELb0ELb0ELb1ELb0EEENS1_21CollectiveEpilogueFwdINS6_IJS8_SA_S9_EEENS6_IJNS7_ILi1EEESI_SI_EEESC_SE_Li256ELb1ELb1ELb0ELb0EEENS1_19SingleTileSchedulerILb1ELb0ELb1ELi128EEEEEEEEEvNT_6ParamsE,"a",@progbits
	.sectionflags	@""
	.align	4
.nv.constant0._ZN7cutlass13device_kernelIN5flash19enable_sm80_to_sm89INS1_16FlashAttnFwdSm80INS1_25CollectiveMainloopFwdSm80ILi8ELi2ELb1EN4cute5tupleIJNS5_1CILi128EEENS7_ILi96EEENS7_ILi192EEEEEELi192ENS_10bfloat16_tEfNS_4arch4Sm80ELb1ELb0ELb0ELb1ELb0ELb0ELb1ELb0EEENS1_21CollectiveEpilogueFwdINS6_IJS8_SA_S9_EEENS6_IJNS7_ILi1EEESI_SI_EEESC_SE_Li256ELb1ELb1ELb0ELb0EEENS1_19SingleTileSchedulerILb1ELb0ELb1ELi128EEEEEEEEEvNT_6ParamsE:
	.zero		1400


//--------------------- .nv.constant0._ZN7cutlass13device_kernelIN5flash19enable_sm80_to_sm89INS1_16FlashAttnFwdSm80INS1_25CollectiveMainloopFwdSm80ILi8ELi2ELb0EN4cute5tupleIJNS5_1CILi128EEENS7_ILi64EEENS7_ILi192EEEEEELi192ENS_10bfloat16_tEfNS_4arch4Sm80ELb1ELb0ELb0ELb1ELb0ELb1ELb1ELb0EEENS1_21CollectiveEpilogueFwdINS6_IJS8_SA_S9_EEENS6_IJNS7_ILi1EEESI_SI_EEESC_SE_Li256ELb1ELb1ELb0ELb0EEENS1_19SingleTileSchedulerILb1ELb0ELb1ELi128EEEEEEEEEvNT_6ParamsE --------------------------
	.section	.nv.constant0._ZN7cutlass13device_kernelIN5flash19enable_sm80_to_sm89INS1_16FlashAttnFwdSm80INS1_25CollectiveMainloopFwdSm80ILi8ELi2ELb0EN4cute5tupleIJNS5_1CILi128EEENS7_ILi64EEENS7_ILi192EEEEEELi192ENS_10bfloat16_tEfNS_4arch4Sm80ELb1ELb0ELb0ELb1ELb0ELb1ELb1ELb0EEENS1_21CollectiveEpilogueFwdINS6_IJS8_SA_S9_EEENS6_IJNS7_ILi1EEESI_SI_EEESC_SE_Li256ELb1ELb1ELb0ELb0EEENS1_19SingleTileSchedulerILb1ELb0ELb1ELi128EEEEEEEEEvNT_6ParamsE,"a",@progbits
	.sectionflags	@""
	.align	4
.nv.constant0._ZN7cutlass13device_kernelIN5flash19enable_sm80_to_sm89INS1_16FlashAttnFwdSm80INS1_25CollectiveMainloopFwdSm80ILi8ELi2ELb0EN4cute5tupleIJNS5_1CILi128EEENS7_ILi64EEENS7_ILi192EEEEEELi192ENS_10bfloat16_tEfNS_4arch4Sm80ELb1ELb0ELb0ELb1ELb0ELb1ELb1ELb0EEENS1_21CollectiveEpilogueFwdINS6_IJS8_SA_S9_EEENS6_IJNS7_ILi1EEESI_SI_EEESC_SE_Li256ELb1ELb1ELb0ELb0EEENS1_19SingleTileSchedulerILb1ELb0ELb1ELi128EEEEEEEEEvNT_6ParamsE:
	.zero		1400


//--------------------- .text._ZN7cutlass13device_kernelIN5flash19enable_sm80_to_sm89INS1_16FlashAttnFwdSm80INS1_25CollectiveMainloopFwdSm80ILi8ELi1ELb1EN4cute5tupleIJNS5_1CILi128EEENS7_ILi96EEENS7_ILi192EEEEEELi192ENS_10bfloat16_tEfNS_4arch4Sm80ELb0ELb0ELb0ELb0ELb0ELb0ELb1ELb0EEENS1_21CollectiveEpilogueFwdINS6_IJS8_SA_S9_EEENS6_IJNS7_ILi1EEESI_SI_EEESC_SE_Li256ELb0ELb1ELb0ELb0EEENS1_19SingleTileSchedulerILb0ELb0ELb1ELi128EEEEEEEEEvNT_6ParamsE --------------------------
	.section	.text._ZN7cutlass13device_kernelIN5flash19enable_sm80_to_sm89INS1_16FlashAttnFwdSm80INS1_25CollectiveMainloopFwdSm80ILi8ELi1ELb1EN4cute5tupleIJNS5_1CILi128EEENS7_ILi96EEENS7_ILi192EEEEEELi192ENS_10bfloat16_tEfNS_4arch4Sm80ELb0ELb0ELb0ELb0ELb0ELb0ELb1ELb0EEENS1_21CollectiveEpilogueFwdINS6_IJS8_SA_S9_EEENS6_IJNS7_ILi1EEESI_SI_EEESC_SE_Li256ELb0ELb1ELb0ELb0EEENS1_19SingleTileSchedulerILb0ELb0ELb1ELi128EEEEEEEEEvNT_6ParamsE,"ax",@progbits
	.sectioninfo	@"SHI_REGISTERS=255"
	.align	128
.text._ZN7cutlass13device_kernelIN5flash19enable_sm80_to_sm89INS1_16FlashAttnFwdSm80INS1_25CollectiveMainloopFwdSm80ILi8ELi1ELb1EN4cute5tupleIJNS5_1CILi128EEENS7_ILi96EEENS7_ILi192EEEEEELi192ENS_10bfloat16_tEfNS_4arch4Sm80ELb0ELb0ELb0ELb0ELb0ELb0ELb1ELb0EEENS1_21CollectiveEpilogueFwdINS6_IJS8_SA_S9_EEENS6_IJNS7_ILi1EEESI_SI_EEESC_SE_Li256ELb0ELb1ELb0ELb0EEENS1_19SingleTileSchedulerILb0ELb0ELb1ELi128EEEEEEEEEvNT_6ParamsE:
        .type           _ZN7cutlass13device_kernelIN5flash19enable_sm80_to_sm89INS1_16FlashAttnFwdSm80INS1_25CollectiveMainloopFwdSm80ILi8ELi1ELb1EN4cute5tupleIJNS5_1CILi128EEENS7_ILi96EEENS7_ILi192EEEEEELi192ENS_10bfloat16_tEfNS_4arch4Sm80ELb0ELb0ELb0ELb0ELb0ELb0ELb1ELb0EEENS1_21CollectiveEpilogueFwdINS6_IJS8_SA_S9_EEENS6_IJNS7_ILi1EEESI_SI_EEESC_SE_Li256ELb0ELb1ELb0ELb0EEENS1_19SingleTileSchedulerILb0ELb0ELb1ELi128EEEEEEEEEvNT_6ParamsE,@function
        .size           _ZN7cutlass13device_kernelIN5flash19enable_sm80_to_sm89INS1_16FlashAttnFwdSm80INS1_25CollectiveMainloopFwdSm80ILi8ELi1ELb1EN4cute5tupleIJNS5_1CILi128EEENS7_ILi96EEENS7_ILi192EEEEEELi192ENS_10bfloat16_tEfNS_4arch4Sm80ELb0ELb0ELb0ELb0ELb0ELb0ELb1ELb0EEENS1_21CollectiveEpilogueFwdINS6_IJS8_SA_S9_EEENS6_IJNS7_ILi1EEESI_SI_EEESC_SE_Li256ELb0ELb1ELb0ELb0EEENS1_19SingleTileSchedulerILb0ELb0ELb1ELi128EEEEEEEEEvNT_6ParamsE,(.L_x_1283 - _ZN7cutlass13device_kernelIN5flash19enable_sm80_to_sm89INS1_16FlashAttnFwdSm80INS1_25CollectiveMainloopFwdSm80ILi8ELi1ELb1EN4cute5tupleIJNS5_1CILi128EEENS7_ILi96EEENS7_ILi192EEEEEELi192ENS_10bfloat16_tEfNS_4arch4Sm80ELb0ELb0ELb0ELb0ELb0ELb0ELb1ELb0EEENS1_21CollectiveEpilogueFwdINS6_IJS8_SA_S9_EEENS6_IJNS7_ILi1EEESI_SI_EEESC_SE_Li256ELb0ELb1ELb0ELb0EEENS1_19SingleTileSchedulerILb0ELb0ELb1ELi128EEEEEEEEEvNT_6ParamsE)
        .other          _ZN7cutlass13device_kernelIN5flash19enable_sm80_to_sm89INS1_16FlashAttnFwdSm80INS1_25CollectiveMainloopFwdSm80ILi8ELi1ELb1EN4cute5tupleIJNS5_1CILi128EEENS7_ILi96EEENS7_ILi192EEEEEELi192ENS_10bfloat16_tEfNS_4arch4Sm80ELb0ELb0ELb0ELb0ELb0ELb0ELb1ELb0EEENS1_21CollectiveEpilogueFwdINS6_IJS8_SA_S9_EEENS6_IJNS7_ILi1EEESI_SI_EEESC_SE_Li256ELb0ELb1ELb0ELb0EEENS1_19SingleTileSchedulerILb0ELb0ELb1ELi128EEEEEEEEEvNT_6ParamsE,@"STO_CUDA_ENTRY STV_DEFAULT"
_ZN7cutlass13device_kernelIN5flash19enable_sm80_to_sm89INS1_16FlashAttnFwdSm80INS1_25CollectiveMainloopFwdSm80ILi8ELi1ELb1EN4cute5tupleIJNS5_1CILi128EEENS7_ILi96EEENS7_ILi192EEEEEELi192ENS_10bfloat16_tEfNS_4arch4Sm80ELb0ELb0ELb0ELb0ELb0ELb0ELb1ELb0EEENS1_21CollectiveEpilogueFwdINS6_IJS8_SA_S9_EEENS6_IJNS7_ILi1EEESI_SI_EEESC_SE_Li256ELb0ELb1ELb0ELb0EEENS1_19SingleTileSchedulerILb0ELb0ELb1ELi128EEEEEEEEEvNT_6ParamsE:
[----:B------:R-:W-:-:S03]  /*0000*/  MOV R1, c[0x0][0x28] ;  /* 0x00000a0000017a02 */ /* 0x000fc60000000f00 */
[----:B------:R-:W1:Y:S01]  /*0010*/  S2R R17, SR_CTAID.Z ;  /* 0x0000000000117919 */ /* 0x000e620000002700 */
[----:B------:R-:W-:Y:S02]  /*0020*/  IADD3 R1, R1, -0x90, RZ ;  /* 0xffffff7001017810 */ /* 0x000fe40007ffe0ff */
[----:B-1----:R-:W-:-:S13]  /*0030*/  ISETP.GE.AND P0, PT, R17, RZ, PT ;  /* 0x000000ff1100720c */ /* 0x002fda0003f06270 */
[----:B------:R-:W-:Y:S05]  /*0040*/  @!P0 EXIT ;  /* 0x000000000000894d */ /* 0x000fea0003800000 */
[----:B------:R-:W-:Y:S01]  /*0050*/  ISETP.NE.U32.AND P4, PT, RZ, c[0x0][0x340], PT ;  /* 0x0000d000ff007a0c */ /* 0x000fe20003f85070 */
[----:B------:R-:W-:-:S03]  /*0060*/  ULDC.64 UR8, c[0x0][0x118] ;  /* 0x0000460000087ab9 */ /* 0x000fc60000000a00 */
[----:B------:R-:W-:-:S13]  /*0070*/  ISETP.NE.AND.EX P4, PT, RZ, c[0x0][0x344], PT, P4 ;  /* 0x0000d100ff007a0c */ /* 0x000fda0003f85340 */
[----:B------:R-:W-:-:S04]  /*0080*/  @P4 IMAD.MOV.U32 R2, RZ, RZ, 0x4 ;  /* 0x00000004ff024424 */ /* 0x000fc800078e00ff */
[----:B------:R-:W-:-:S05]  /*0090*/  @P4 IMAD.WIDE R2, R17, R2, c[0x0][0x340] ;  /* 0x0000d00011024625 */ /* 0x000fca00078e0202 */
[----:B------:R1:W2:Y:S01]  /*00a0*/  @P4 LDG.E R20, [R2.64] ;  /* 0x0000000802144981 */ /* 0x0002a2000c1e1900 */
[----:B------:R-:W-:Y:S01]  /*00b0*/  IMAD.MOV.U32 R13, RZ, RZ, c[0x0][0x2c4] ;  /* 0x0000b100ff0d7624 */ /* 0x000fe200078e00ff */
[----:B------:R-:W-:Y:S01]  /*00c0*/  SHF.R.S32.HI R22, RZ, 0x1f, R17 ;  /* 0x0000001fff167819 */ /* 0x000fe20000011411 */
[----:B------:R-:W-:Y:S01]  /*00d0*/  IMAD.MOV.U32 R123, RZ, RZ, c[0x0][0x1d0] ;  /* 0x00007400ff7b7624 */ /* 0x000fe200078e00ff */
[----:B------:R-:W3:Y:S01]  /*00e0*/  S2R R35, SR_TID.X ;  /* 0x0000000000237919 */ /* 0x000ee20000002100 */
[----:B------:R-:W-:Y:S01]  /*00f0*/  IMAD.MOV.U32 R119, RZ, RZ, c[0x0][0x1e0] ;  /* 0x00007800ff777624 */ /* 0x000fe200078e00ff */
[----:B------:R-:W-:Y:S01]  /*0100*/  ISETP.NE.AND P0, PT, R13, 0x1, PT ;  /* 0x000000010d00780c */ /* 0x000fe20003f05270 */
[----:B------:R-:W-:Y:S01]  /*0110*/  IMAD R6, R22, c[0x0][0x1c0], RZ ;  /* 0x0000700016067a24 */ /* 0x000fe200078e02ff */
[----:B------:R-:W4:Y:S01]  /*0120*/  S2R R40, SR_CTAID.Y ;  /* 0x0000000000287919 */ /* 0x000f220000002600 */
[----:B------:R-:W-:Y:S01]  /*0130*/  IADD3 R9, R123, 0x5f, RZ ;  /* 0x0000005f7b097810 */ /* 0x000fe20007ffe0ff */
[----:B------:R-:W-:-:S02]  /*0140*/  IMAD R13, R13, c[0x0][0x168], RZ ;  /* 0x00005a000d0d7a24 */ /* 0x000fc400078e02ff */
[----:B------:R-:W5:Y:S01]  /*0150*/  S2R R7, SR_CTAID.X ;  /* 0x0000000000077919 */ /* 0x000f620000002500 */
[----:B------:R-:W-:Y:S02]  /*0160*/  IMAD.MOV.U32 R122, RZ, RZ, c[0x0][0x1e4] ;  /* 0x00007900ff7a7624 */ /* 0x000fe400078e00ff */
[----:B------:R-:W-:Y:S01]  /*0170*/  IMAD.HI R9, R9, 0x2aaaaaab, RZ ;  /* 0x2aaaaaab09097827 */ /* 0x000fe200078e02ff */
[----:B---3--:R-:W-:-:S04]  /*0180*/  SHF.R.S32.HI R34, RZ, 0x1f, R35 ;  /* 0x0000001fff227819 */ /* 0x008fc80000011423 */
[-C--:B-1----:R-:W-:Y:S01]  /*0190*/  LEA.HI R2, R34, R35.reuse, RZ, 0x3 ;  /* 0x0000002322027211 */ /* 0x082fe200078f18ff */
[----:B----4-:R-:W-:Y:S01]  /*01a0*/  IMAD.WIDE.U32 R4, R40, c[0x0][0x1b8], RZ ;  /* 0x00006e0028047a25 */ /* 0x010fe200078e00ff */
[----:B------:R-:W-:Y:S02]  /*01b0*/  SHF.R.S32.HI R41, RZ, 0x1f, R40 ;  /* 0x0000001fff297819 */ /* 0x000fe40000011428 */
[----:B------:R-:W-:Y:S02]  /*01c0*/  LOP3.LUT R0, R2, 0xfffffff8, RZ, 0xc0, !PT ;  /* 0xfffffff802007812 */ /* 0x000fe400078ec0ff */
[----:B------:R-:W-:Y:S01]  /*01d0*/  SHF.R.S32.HI R24, RZ, 0x3, R2 ;  /* 0x00000003ff187819 */ /* 0x000fe20000011402 */
[----:B------:R-:W-:Y:S01]  /*01e0*/  IMAD R3, R41, c[0x0][0x1b8], RZ ;  /* 0x00006e0029037a24 */ /* 0x000fe200078e02ff */
[----:B------:R-:W-:Y:S01]  /*01f0*/  LEA.HI R32, R34, R35, RZ, 0x4 ;  /* 0x0000002322207211 */ /* 0x000fe200078f20ff */
[----:B------:R-:W-:Y:S01]  /*0200*/  IMAD.IADD R30, R35, 0x1, -R0 ;  /* 0x00000001231e7824 */ /* 0x000fe200078e0a00 */
[----:B------:R-:W-:Y:S01]  /*0210*/  SHF.R.S32.HI R33, RZ, 0x1f, R24 ;  /* 0x0000001fff217819 */ /* 0x000fe20000011418 */
[----:B------:R-:W-:Y:S01]  /*0220*/  IMAD R2, R40, c[0x0][0x1bc], R3 ;  /* 0x00006f0028027a24 */ /* 0x000fe200078e0203 */
[----:B------:R-:W-:Y:S01]  /*0230*/  SHF.R.S32.HI R12, RZ, 0x4, R32 ;  /* 0x00000004ff0c7819 */ /* 0x000fe20000011420 */
[----:B------:R-:W-:-:S02]  /*0240*/  IMAD R0, R30, 0x20, R24 ;  /* 0x000000201e007824 */ /* 0x000fc400078e0218 */
[----:B------:R-:W-:Y:S02]  /*0250*/  IMAD.IADD R3, R5, 0x1, R2 ;  /* 0x0000000105037824 */ /* 0x000fe400078e0202 */
[----:B-----5:R-:W-:Y:S02]  /*0260*/  IMAD R8, R7, 0x80, R0 ;  /* 0x0000008007087824 */ /* 0x020fe400078e0200 */
[----:B------:R-:W-:Y:S02]  /*0270*/  IMAD.MOV.U32 R2, RZ, RZ, R4 ;  /* 0x000000ffff027224 */ /* 0x000fe400078e0004 */
[----:B------:R-:W-:Y:S01]  /*0280*/  @P0 IMAD.HI.U32 R5, R8, c[0x0][0x2c8], RZ ;  /* 0x0000b20008050a27 */ /* 0x000fe200078e00ff */
[----:B------:R1:W-:Y:S03]  /*0290*/  STL [R1+0x40], R8 ;  /* 0x0000400801007387 */ /* 0x0003e60000100800 */
[----:B------:R-:W-:Y:S01]  /*02a0*/  IMAD.MOV.U32 R0, RZ, RZ, R8 ;  /* 0x000000ffff007224 */ /* 0x000fe200078e0008 */
[----:B------:R-:W-:Y:S01]  /*02b0*/  @P0 SHF.R.U32.HI R0, RZ, c[0x0][0x2cc], R5 ;  /* 0x0000b300ff000a19 */ /* 0x000fe20000011605 */
[C---:B------:R-:W-:Y:S01]  /*02c0*/  IMAD R4, R17.reuse, c[0x0][0x1c4], R6 ;  /* 0x0000710011047a24 */ /* 0x040fe200078e0206 */
[----:B------:R-:W-:Y:S01]  /*02d0*/  SHF.R.U32.HI R6, RZ, 0x1f, R9 ;  /* 0x0000001fff067819 */ /* 0x000fe20000011609 */
[----:B------:R-:W-:-:S03]  /*02e0*/  IMAD.WIDE.U32 R2, R17, c[0x0][0x1c0], R2 ;  /* 0x0000700011027a25 */ /* 0x000fc600078e0002 */
[----:B------:R-:W-:Y:S01]  /*02f0*/  LEA.HI.SX32 R125, R9, R6, 0x1c ;  /* 0x00000006097d7211 */ /* 0x000fe200078fe2ff */
[----:B------:R-:W-:Y:S01]  /*0300*/  IMAD.IADD R3, R3, 0x1, R4 ;  /* 0x0000000103037824 */ /* 0x000fe200078e0204 */
[--C-:B------:R-:W-:Y:S01]  /*0310*/  SHF.R.S32.HI R4, RZ, 0x1f, R0.reuse ;  /* 0x0000001fff047819 */ /* 0x100fe20000011400 */
[----:B------:R-:W-:Y:S01]  /*0320*/  IMAD.MOV R5, RZ, RZ, -R0 ;  /* 0x000000ffff057224 */ /* 0x000fe200078e0a00 */
[----:B------:R-:W-:Y:S01]  /*0330*/  LEA.HI R9, R32, R12, RZ, 0x1 ;  /* 0x0000000c20097211 */ /* 0x000fe200078f08ff */
[----:B------:R-:W-:-:S03]  /*0340*/  IMAD.WIDE.U32 R2, R0, c[0x0][0x1b0], R2 ;  /* 0x00006c0000027a25 */ /* 0x000fc600078e0002 */
[----:B------:R-:W-:Y:S01]  /*0350*/  LOP3.LUT R9, R9, 0xfffffffe, RZ, 0xc0, !PT ;  /* 0xfffffffe09097812 */ /* 0x000fe200078ec0ff */
[----:B------:R-:W-:Y:S02]  /*0360*/  IMAD R4, R4, c[0x0][0x1b0], RZ ;  /* 0x00006c0004047a24 */ /* 0x000fe400078e02ff */
[----:B------:R-:W-:Y:S02]  /*0370*/  IMAD R10, R7, 0x80, R24 ;  /* 0x00000080070a7824 */ /* 0x000fe400078e0218 */
[----:B------:R-:W-:Y:S02]  /*0380*/  IMAD R4, R0, c[0x0][0x1b4], R4 ;  /* 0x00006d0000047a24 */ /* 0x000fe400078e0204 */
[----:B------:R-:W-:Y:S01]  /*0390*/  IMAD R0, R5, c[0x0][0x2c4], R8 ;  /* 0x0000b10005007a24 */ /* 0x000fe200078e0208 */
[C---:B-1----:R-:W-:Y:S01]  /*03a0*/  IADD3 R8, R10.reuse, 0x20, RZ ;  /* 0x000000200a087810 */ /* 0x042fe20007ffe0ff */
[----:B------:R-:W-:Y:S01]  /*03b0*/  IMAD.IADD R3, R3, 0x1, R4 ;  /* 0x0000000103037824 */ /* 0x000fe200078e0204 */
[----:B------:R-:W-:Y:S01]  /*03c0*/  IADD3 R7, R10, 0x40, RZ ;  /* 0x000000400a077810 */ /* 0x000fe20007ffe0ff */
[----:B------:R-:W-:Y:S01]  /*03d0*/  IMAD.SHL.U32 R42, R30, 0x8, RZ ;  /* 0x000000081e2a7824 */ /* 0x000fe200078e00ff */
[----:B------:R-:W-:Y:S01]  /*03e0*/  SHF.R.S32.HI R5, RZ, 0x1f, R0 ;  /* 0x0000001fff057819 */ /* 0x000fe20000011400 */
[----:B------:R-:W-:Y:S01]  /*03f0*/  IMAD.WIDE.U32 R2, R0, c[0x0][0x1a8], R2 ;  /* 0x00006a0000027a25 */ /* 0x000fe200078e0002 */
[-C--:B------:R-:W-:Y:S01]  /*0400*/  ISETP.GE.AND P3, PT, R8, R13.reuse, PT ;  /* 0x0000000d0800720c */ /* 0x080fe20003f66270 */
[----:B------:R1:W-:Y:S01]  /*0410*/  STL [R1+0x58], R10 ;  /* 0x0000580a01007387 */ /* 0x0003e20000100800 */
[-C--:B------:R-:W-:Y:S01]  /*0420*/  ISETP.GE.AND P2, PT, R7, R13.reuse, PT ;  /* 0x0000000d0700720c */ /* 0x080fe20003f46270 */
[----:B------:R-:W-:Y:S01]  /*0430*/  IMAD R4, R5, c[0x0][0x1a8], RZ ;  /* 0x00006a0005047a24 */ /* 0x000fe200078e02ff */
[CC--:B------:R-:W-:Y:S01]  /*0440*/  ISETP.GE.AND P1, PT, R10.reuse, R13.reuse, PT ;  /* 0x0000000d0a00720c */ /* 0x0c0fe20003f26270 */
[----:B------:R-:W-:Y:S01]  /*0450*/  IMAD R6, R33, c[0x0][0x1e0], RZ ;  /* 0x0000780021067a24 */ /* 0x000fe200078e02ff */
[----:B------:R-:W-:Y:S01]  /*0460*/  IADD3 R8, R10, 0x60, RZ ;  /* 0x000000600a087810 */ /* 0x000fe20007ffe0ff */
[----:B------:R-:W-:Y:S01]  /*0470*/  IMAD R11, R0, c[0x0][0x1ac], R4 ;  /* 0x00006b00000b7a24 */ /* 0x000fe200078e0204 */
[----:B------:R-:W-:Y:S01]  /*0480*/  SHF.R.S32.HI R43, RZ, 0x1f, R42 ;  /* 0x0000001fff2b7819 */ /* 0x000fe2000001142a */
[----:B------:R-:W-:Y:S01]  /*0490*/  IMAD.SHL.U32 R0, R24, 0x40, RZ ;  /* 0x0000004018007824 */ /* 0x000fe200078e00ff */
[----:B------:R-:W-:Y:S01]  /*04a0*/  LEA R16, P0, R2, c[0x0][0x160], 0x1 ;  /* 0x0000580002107a11 */ /* 0x000fe200078008ff */
[----:B------:R-:W-:Y:S01]  /*04b0*/  IMAD R6, R24, c[0x0][0x1e4], R6 ;  /* 0x0000790018067a24 */ /* 0x000fe200078e0206 */
[----:B------:R-:W-:Y:S01]  /*04c0*/  IADD3 R36, R42, 0x80, RZ ;  /* 0x000000802a247810 */ /* 0x000fe20007ffe0ff */
[----:B------:R-:W-:Y:S01]  /*04d0*/  IMAD.WIDE.U32 R4, R24, c[0x0][0x1e0], R42 ;  /* 0x0000780018047a25 */ /* 0x000fe200078e002a */
[----:B------:R-:W-:Y:S01]  /*04e0*/  LOP3.LUT R0, R0, 0x1c0, RZ, 0xc0, !PT ;  /* 0x000001c000007812 */ /* 0x000fe200078ec0ff */
[----:B------:R-:W-:Y:S01]  /*04f0*/  STL [R1+0x3c], R125 ;  /* 0x00003c7d01007387 */ /* 0x000fe20000100800 */
[----:B------:R-:W-:Y:S01]  /*0500*/  IADD3 R37, R42, 0x40, RZ ;  /* 0x000000402a257810 */ /* 0x000fe20007ffe0ff */
[----:B------:R-:W-:Y:S01]  /*0510*/  IMAD.IADD R5, R5, 0x1, R6 ;  /* 0x0000000105057824 */ /* 0x000fe200078e0206 */
[----:B------:R-:W-:Y:S01]  /*0520*/  SHF.R.U32.HI R7, RZ, 0x3, R0 ;  /* 0x00000003ff077819 */ /* 0x000fe20000011600 */
[----:B------:R-:W-:Y:S01]  /*0530*/  IMAD.SHL.U32 R6, R24, 0x8, RZ ;  /* 0x0000000818067824 */ /* 0x000fe200078e00ff */
[----:B------:R-:W-:Y:S01]  /*0540*/  BAR.SYNC.DEFER_BLOCKING 0x0 ;  /* 0x0000000000007b1d */ /* 0x000fe20000010000 */
[----:B------:R-:W-:Y:S01]  /*0550*/  IMAD.IADD R25, R12, 0x1, -R9 ;  /* 0x000000010c197824 */ /* 0x000fe200078e0a09 */
[----:B------:R-:W-:Y:S01]  /*0560*/  ISETP.GE.AND P5, PT, R8, R13, PT ;  /* 0x0000000d0800720c */ /* 0x000fe20003fa6270 */
[----:B------:R-:W-:Y:S01]  /*0570*/  IMAD.WIDE.U32 R4, R40, c[0x0][0x1e8], R4 ;  /* 0x00007a0028047a25 */ /* 0x000fe200078e0004 */
[----:B------:R-:W-:-:S02]  /*0580*/  @!P1 SHF.R.S32.HI R8, RZ, 0x1f, R37 ;  /* 0x0000001fff089819 */ /* 0x000fc40000011425 */
[----:B-1----:R-:W-:Y:S01]  /*0590*/  LOP3.LUT R10, R0, 0x38, R42, 0xf8, !PT ;  /* 0x00000038000a7812 */ /* 0x002fe200078ef82a */
[----:B------:R-:W-:Y:S01]  /*05a0*/  IMAD.IADD R0, R3, 0x1, R11 ;  /* 0x0000000103007824 */ /* 0x000fe200078e020b */
[----:B------:R-:W-:Y:S01]  /*05b0*/  LEA.HI R9, R34, R35, RZ, 0x6 ;  /* 0x0000002322097211 */ /* 0x000fe200078f30ff */
[----:B------:R-:W-:Y:S01]  /*05c0*/  IMAD.MOV.U32 R18, RZ, RZ, R4 ;  /* 0x000000ffff127224 */ /* 0x000fe200078e0004 */
[----:B------:R-:W-:Y:S01]  /*05d0*/  LOP3.LUT R12, R10, R7, RZ, 0x3c, !PT ;  /* 0x000000070a0c7212 */ /* 0x000fe200078e3cff */
[----:B------:R-:W-:Y:S01]  /*05e0*/  IMAD R10, R41, c[0x0][0x1e8], RZ ;  /* 0x00007a00290a7a24 */ /* 0x000fe200078e02ff */
[----:B------:R-:W-:Y:S01]  /*05f0*/  LEA.HI.X R11, R2, c[0x0][0x164], R0, 0x1, P0 ;  /* 0x00005900020b7a11 */ /* 0x000fe200000f0c00 */
[----:B------:R-:W-:Y:S01]  /*0600*/  IMAD.SHL.U32 R0, R30, 0x40, RZ ;  /* 0x000000401e007824 */ /* 0x000fe200078e00ff */
[----:B------:R-:W-:Y:S01]  /*0610*/  SHFL.IDX PT, R2, R16, RZ, 0x181f ;  /* 0x00181fff10027589 */ /* 0x000fe200000e0000 */
[----:B------:R-:W-:Y:S01]  /*0620*/  @!P1 SHF.R.S32.HI R7, RZ, 0x1f, R36 ;  /* 0x0000001fff079819 */ /* 0x000fe20000011424 */
[----:B------:R-:W-:Y:S01]  /*0630*/  IMAD.SHL.U32 R9, R9, 0x8, RZ ;  /* 0x0000000809097824 */ /* 0x000fe200078e00ff */
[----:B------:R-:W-:Y:S01]  /*0640*/  @!P1 LEA.HI R8, R8, R37, RZ, 0x3 ;  /* 0x0000002508089211 */ /* 0x000fe200078f18ff */
[----:B------:R-:W1:Y:S01]  /*0650*/  SHFL.IDX PT, R3, R11, RZ, 0x181f ;  /* 0x00181fff0b037589 */ /* 0x000e6200000e0000 */
[----:B------:R-:W-:Y:S01]  /*0660*/  LOP3.LUT R0, R0, 0x1c0, RZ, 0xc0, !PT ;  /* 0x000001c000007812 */ /* 0x000fe200078ec0ff */
[----:B------:R-:W-:Y:S01]  /*0670*/  IMAD R10, R40, c[0x0][0x1ec], R10 ;  /* 0x00007b00280a7a24 */ /* 0x000fe200078e020a */
[----:B------:R-:W-:Y:S01]  /*0680*/  @!P3 SHF.R.S32.HI R4, RZ, 0x1f, R36 ;  /* 0x0000001fff04b819 */ /* 0x000fe20000011424 */
[----:B------:R-:W-:Y:S01]  /*0690*/  STL.64 [R1+0x18], R42 ;  /* 0x0000182a01007387 */ /* 0x000fe20000100a00 */
[----:B------:R-:W-:Y:S01]  /*06a0*/  LOP3.LUT R6, R0, 0x8, R6, 0xf8, !PT ;  /* 0x0000000800067812 */ /* 0x000fe200078ef806 */
[----:B------:R-:W-:Y:S01]  /*06b0*/  IMAD.IADD R19, R5, 0x1, R10 ;  /* 0x0000000105137824 */ /* 0x000fe200078e020a */
[----:B------:R-:W-:Y:S01]  /*06c0*/  SHF.R.U32.HI R0, RZ, 0x3, R0 ;  /* 0x00000003ff007819 */ /* 0x000fe20000011600 */
[----:B------:R-:W-:Y:S01]  /*06d0*/  SHFL.IDX PT, R5, R11, 0x2, 0x181f ;  /* 0x00581f000b057f89 */ /* 0x000fe200000e0000 */
[----:B------:R-:W-:-:S02]  /*06e0*/  @!P1 LOP3.LUT R8, R8, 0xfffffff8, RZ, 0xc0, !PT ;  /* 0xfffffff808089812 */ /* 0x000fc400078ec0ff */
[----:B------:R-:W-:Y:S01]  /*06f0*/  LOP3.LUT R31, R6, R0, RZ, 0x3c, !PT ;  /* 0x00000000061f7212 */ /* 0x000fe200078e3cff */
[----:B------:R-:W-:Y:S01]  /*0700*/  STL [R1+0x28], R37 ;  /* 0x0000282501007387 */ /* 0x000fe20000100800 */
[-C--:B------:R-:W-:Y:S02]  /*0710*/  @!P1 LEA.HI R0, R7, R36.reuse, RZ, 0x3 ;  /* 0x0000002407009211 */ /* 0x080fe400078f18ff */
[----:B------:R-:W-:Y:S01]  /*0720*/  @!P3 LEA.HI R4, R4, R36, RZ, 0x3 ;  /* 0x000000240404b211 */ /* 0x000fe200078f18ff */
[----:B------:R-:W-:Y:S01]  /*0730*/  SHFL.IDX PT, R6, R16, 0x1, 0x181f ;  /* 0x00381f0010067f89 */ /* 0x000fe200000e0000 */
[----:B------:R-:W-:Y:S02]  /*0740*/  @!P1 LOP3.LUT R0, R0, 0xfffffff8, RZ, 0xc0, !PT ;  /* 0xfffffff800009812 */ /* 0x000fe400078ec0ff */
[----:B------:R-:W-:Y:S01]  /*0750*/  LOP3.LUT R124, R12, 0xfffffe00, R9, 0xf8, !PT ;  /* 0xfffffe000c7c7812 */ /* 0x000fe200078ef809 */
[----:B------:R-:W3:Y:S01]  /*0760*/  SHFL.IDX PT, R7, R11, 0x1, 0x181f ;  /* 0x00381f000b077f89 */ /* 0x000ee200000e0000 */
[----:B------:R-:W-:Y:S01]  /*0770*/  ISETP.GE.AND P0, PT, R37, c[0x0][0x198], PT ;  /* 0x0000660025007a0c */ /* 0x000fe20003f06270 */
[--C-:B-1----:R-:W-:Y:S01]  /*0780*/  @!P1 IMAD.WIDE R12, R8, 0x2, R2.reuse ;  /* 0x00000002080c9825 */ /* 0x102fe200078e0202 */
[----:B------:R-:W-:Y:S01]  /*0790*/  @!P1 LEA R8, P6, R42, R2, 0x1 ;  /* 0x000000022a089211 */ /* 0x000fe200078c08ff */
[----:B------:R-:W-:Y:S02]  /*07a0*/  STL [R1+0x8], R36 ;  /* 0x0000082401007387 */ /* 0x000fe40000100800 */
[----:B------:R-:W-:Y:S01]  /*07b0*/  @!P1 IMAD.WIDE R14, R0, 0x2, R2 ;  /* 0x00000002000e9825 */ /* 0x000fe200078e0202 */
[----:B------:R-:W-:Y:S01]  /*07c0*/  @!P3 SHF.R.S32.HI R0, RZ, 0x1f, R37 ;  /* 0x0000001fff00b819 */ /* 0x000fe20000011425 */
[----:B------:R-:W-:Y:S01]  /*07d0*/  STL [R1+0x38], R124 ;  /* 0x0000387c01007387 */ /* 0x000fe20000100800 */
[----:B------:R-:W-:-:S02]  /*07e0*/  @!P3 LOP3.LUT R2, R4, 0xfffffff8, RZ, 0xc0, !PT ;  /* 0xfffffff80402b812 */ /* 0x000fc400078ec0ff */
[----:B------:R-:W-:Y:S01]  /*07f0*/  @!P1 LEA.HI.X R9, R42, R3, R43, 0x1, P6 ;  /* 0x000000032a099211 */ /* 0x000fe200030f0c2b */
[----:B------:R-:W-:Y:S01]  /*0800*/  SHFL.IDX PT, R4, R16, 0x2, 0x181f ;  /* 0x00581f0010047f89 */ /* 0x000fe200000e0000 */
[----:B------:R-:W-:Y:S02]  /*0810*/  ISETP.GE.AND P6, PT, R36, c[0x0][0x198], PT ;  /* 0x0000660024007a0c */ /* 0x000fe40003fc6270 */
[----:B------:R-:W-:Y:S01]  /*0820*/  @!P3 LEA.HI R0, R0, R37, RZ, 0x3 ;  /* 0x000000250000b211 */ /* 0x000fe200078f18ff */
[----:B------:R1:W-:Y:S03]  /*0830*/  SHFL.IDX PT, R3, R11, 0x3, 0x181f ;  /* 0x00781f000b037f89 */ /* 0x0003e600000e0000 */
[----:B------:R-:W-:Y:S01]  /*0840*/  @!P3 LOP3.LUT R10, R0, 0xfffffff8, RZ, 0xc0, !PT ;  /* 0xfffffff8000ab812 */ /* 0x000fe200078ec0ff */
[----:B------:R-:W-:Y:S02]  /*0850*/  @!P1 IMAD.SHL.U32 R0, R124, 0x2, RZ ;  /* 0x000000027c009824 */ /* 0x000fe400078e00ff */
[----:B---3--:R-:W-:-:S02]  /*0860*/  @!P3 IMAD.WIDE R26, R2, 0x2, R6 ;  /* 0x00000002021ab825 */ /* 0x008fc400078e0206 */
[----:B------:R-:W3:Y:S02]  /*0870*/  SHFL.IDX PT, R2, R16, 0x3, 0x181f ;  /* 0x00781f0010027f89 */ /* 0x000ee400000e0000 */
[----:B------:R-:W-:-:S04]  /*0880*/  @!P3 IMAD.WIDE R28, R10, 0x2, R6 ;  /* 0x000000020a1cb825 */ /* 0x000fc800078e0206 */
[----:B------:R-:W-:Y:S01]  /*0890*/  @!P3 IMAD.SHL.U32 R10, R124, 0x2, RZ ;  /* 0x000000027c0ab824 */ /* 0x000fe200078e00ff */
[----:B-1----:R-:W-:-:S04]  /*08a0*/  @!P5 SHF.R.S32.HI R11, RZ, 0x1f, R37 ;  /* 0x0000001fff0bd819 */ /* 0x002fc80000011425 */
[----:B------:R-:W-:-:S04]  /*08b0*/  @!P5 LEA.HI R11, R11, R37, RZ, 0x3 ;  /* 0x000000250b0bd211 */ /* 0x000fc800078f18ff */
[----:B------:R-:W-:Y:S02]  /*08c0*/  @!P5 LOP3.LUT R11, R11, 0xfffffff8, RZ, 0xc0, !PT ;  /* 0xfffffff80b0bd812 */ /* 0x000fe400078ec0ff */
[----:B--2---:R-:W-:Y:S01]  /*08d0*/  @P4 SHF.R.S32.HI R21, RZ, 0x1f, R20 ;  /* 0x0000001fff154819 */ /* 0x004fe20000011414 */
[----:B------:R-:W-:Y:S02]  /*08e0*/  @!P4 IMAD.MOV.U32 R20, RZ, RZ, R17 ;  /* 0x000000ffff14c224 */ /* 0x000fe400078e0011 */
[----:B------:R-:W-:Y:S01]  /*08f0*/  @!P4 IMAD.MOV.U32 R21, RZ, RZ, R22 ;  /* 0x000000ffff15c224 */ /* 0x000fe200078e0016 */
[----:B------:R-:W-:Y:S01]  /*0900*/  ISETP.GE.AND P4, PT, R42, c[0x0][0x198], PT ;  /* 0x000066002a007a0c */ /* 0x000fe20003f86270 */
[----:B---3--:R-:W-:-:S04]  /*0910*/  @!P5 IMAD.WIDE R16, R11, 0x2, R2 ;  /* 0x000000020b10d825 */ /* 0x008fc800078e0202 */
[----:B------:R-:W-:-:S04]  /*0920*/  IMAD.WIDE.U32 R38, R20, c[0x0][0x1f0], R18 ;  /* 0x00007c0014267a25 */ /* 0x000fc800078e0012 */
[----:B------:R-:W-:Y:S01]  /*0930*/  IMAD.MOV.U32 R126, RZ, RZ, R38 ;  /* 0x000000ffff7e7224 */ /* 0x000fe200078e0026 */
[----:B------:R1:W-:Y:S04]  /*0940*/  STL.64 [R1+0x30], R38 ;  /* 0x0000302601007387 */ /* 0x0003e80000100a00 */
[----:B------:R2:W-:Y:S04]  /*0950*/  @!P1 LDGSTS.E.BYPASS.LTC128B.128 [R0+0x100], [R8.64], !P4 ;  /* 0x0010000008009fae */ /* 0x0005e8000e101d48 */
[----:B------:R3:W-:Y:S04]  /*0960*/  @!P1 LDGSTS.E.BYPASS.LTC128B.128 [R0+0x4100], [R12.64], !P0 ;  /* 0x041000000c009fae */ /* 0x0007e8000c101d48 */
[----:B------:R3:W-:Y:S01]  /*0970*/  @!P1 LDGSTS.E.BYPASS.LTC128B.128 [R0+0x8100], [R14.64], !P6 ;  /* 0x081000000e009fae */ /* 0x0007e2000f101d48 */
[----:B------:R-:W-:-:S04]  /*0980*/  @!P3 LEA R6, P1, R42, R6, 0x1 ;  /* 0x000000062a06b211 */ /* 0x000fc800078208ff */
[----:B------:R-:W-:-:S05]  /*0990*/  @!P3 LEA.HI.X R7, R42, R7, R43, 0x1, P1 ;  /* 0x000000072a07b211 */ /* 0x000fca00008f0c2b */
[----:B------:R4:W-:Y:S04]  /*09a0*/  @!P3 LDGSTS.E.BYPASS.LTC128B.128 [R10+0x1100], [R6.64], !P4 ;  /* 0x01100000060abfae */ /* 0x0009e8000e101d48 */
[----:B------:R5:W-:Y:S04]  /*09b0*/  @!P3 LDGSTS.E.BYPASS.LTC128B.128 [R10+0x5100], [R28.64], !P0 ;  /* 0x051000001c0abfae */ /* 0x000be8000c101d48 */
[----:B------:R1:W-:Y:S01]  /*09c0*/  @!P3 LDGSTS.E.BYPASS.LTC128B.128 [R10+0x9100], [R26.64], !P6 ;  /* 0x091000001a0abfae */ /* 0x0003e2000f101d48 */
[----:B--2---:R-:W-:Y:S02]  /*09d0*/  @!P2 SHF.R.S32.HI R9, RZ, 0x1f, R37 ;  /* 0x0000001fff09a819 */ /* 0x004fe40000011425 */
[----:B------:R-:W-:-:S02]  /*09e0*/  @!P2 SHF.R.S32.HI R8, RZ, 0x1f, R36 ;  /* 0x0000001fff08a819 */ /* 0x000fc40000011424 */
[----:B------:R-:W-:Y:S02]  /*09f0*/  @!P2 LEA.HI R9, R9, R37, RZ, 0x3 ;  /* 0x000000250909a211 */ /* 0x000fe400078f18ff */
[-C--:B------:R-:W-:Y:S02]  /*0a00*/  @!P2 LEA.HI R8, R8, R36.reuse, RZ, 0x3 ;  /* 0x000000240808a211 */ /* 0x080fe400078f18ff */
[----:B---3--:R-:W-:Y:S02]  /*0a10*/  @!P5 SHF.R.S32.HI R0, RZ, 0x1f, R36 ;  /* 0x0000001fff00d819 */ /* 0x008fe40000011424 */
[----:B------:R-:W-:Y:S02]  /*0a20*/  @!P2 LOP3.LUT R9, R9, 0xfffffff8, RZ, 0xc0, !PT ;  /* 0xfffffff80909a812 */ /* 0x000fe400078ec0ff */
[----:B------:R-:W-:Y:S02]  /*0a30*/  @!P5 LEA.HI R0, R0, R36, RZ, 0x3 ;  /* 0x000000240000d211 */ /* 0x000fe400078f18ff */
[----:B------:R-:W-:Y:S01]  /*0a40*/  @!P2 LOP3.LUT R14, R8, 0xfffffff8, RZ, 0xc0, !PT ;  /* 0xfffffff8080ea812 */ /* 0x000fe200078ec0ff */
[----:B------:R-:W-:Y:S01]  /*0a50*/  @!P2 IMAD.WIDE R12, R9, 0x2, R4 ;  /* 0x00000002090ca825 */ /* 0x000fe200078e0204 */
[----:B------:R-:W-:-:S02]  /*0a60*/  @!P2 LEA R8, P1, R42, R4, 0x1 ;  /* 0x000000042a08a211 */ /* 0x000fc400078208ff */
[----:B------:R-:W-:Y:S01]  /*0a70*/  @!P5 LOP3.LUT R0, R0, 0xfffffff8, RZ, 0xc0, !PT ;  /* 0xfffffff80000d812 */ /* 0x000fe200078ec0ff */
[----:B------:R-:W-:Y:S01]  /*0a80*/  @!P2 IMAD.WIDE R14, R14, 0x2, R4 ;  /* 0x000000020e0ea825 */ /* 0x000fe200078e0204 */
[C---:B------:R-:W-:Y:S02]  /*0a90*/  @!P2 LEA.HI.X R9, R42.reuse, R5, R43, 0x1, P1 ;  /* 0x000000052a09a211 */ /* 0x040fe400008f0c2b */
[----:B------:R-:W-:Y:S01]  /*0aa0*/  @!P5 LEA R4, P1, R42, R2, 0x1 ;  /* 0x000000022a04d211 */ /* 0x000fe200078208ff */
[----:B------:R-:W-:Y:S01]  /*0ab0*/  @!P5 IMAD.WIDE R22, R0, 0x2, R2 ;  /* 0x000000020016d825 */ /* 0x000fe200078e0202 */
[----:B------:R-:W-:Y:S02]  /*0ac0*/  LOP3.LUT R2, R32, 0xfffffff0, RZ, 0xc0, !PT ;  /* 0xfffffff020027812 */ /* 0x000fe400078ec0ff */
[----:B------:R-:W-:Y:S01]  /*0ad0*/  @!P5 LEA.HI.X R5, R42, R3, R43, 0x1, P1 ;  /* 0x000000032a05d211 */ /* 0x000fe200008f0c2b */
[----:B------:R-:W-:Y:S02]  /*0ae0*/  @!P2 IMAD.SHL.U32 R0, R124, 0x2, RZ ;  /* 0x000000027c00a824 */ /* 0x000fe400078e00ff */
[----:B------:R-:W-:-:S02]  /*0af0*/  IMAD.MOV.U32 R3, RZ, RZ, 0x60 ;  /* 0x00000060ff037424 */ /* 0x000fc400078e00ff */
[----:B-----5:R-:W-:Y:S01]  /*0b00*/  IMAD.MOV.U32 R28, RZ, RZ, 0x40 ;  /* 0x00000040ff1c7424 */ /* 0x020fe200078e00ff */
[----:B------:R2:W-:Y:S01]  /*0b10*/  @!P2 LDGSTS.E.BYPASS.LTC128B.128 [R0+0x2100], [R8.64], !P4 ;  /* 0x021000000800afae */ /* 0x0005e2000e101d48 */
[----:B------:R-:W-:-:S03]  /*0b20*/  IMAD.WIDE.U32 R120, R3, c[0x0][0x1e0], RZ ;  /* 0x0000780003787a25 */ /* 0x000fc600078e00ff */
[----:B------:R3:W-:Y:S01]  /*0b30*/  @!P2 LDGSTS.E.BYPASS.LTC128B.128 [R0+0x6100], [R12.64], !P0 ;  /* 0x061000000c00afae */ /* 0x0007e2000c101d48 */
[----:B------:R-:W-:-:S03]  /*0b40*/  IMAD R117, R125, -0x60, R3 ;  /* 0xffffffa07d757824 */ /* 0x000fc600078e0203 */
[----:B------:R5:W-:Y:S01]  /*0b50*/  @!P2 LDGSTS.E.BYPASS.LTC128B.128 [R0+0xa100], [R14.64], !P6 ;  /* 0x0a1000000e00afae */ /* 0x000be2000f101d48 */
[----:B--2---:R-:W-:Y:S01]  /*0b60*/  @!P5 IMAD.SHL.U32 R8, R124, 0x2, RZ ;  /* 0x000000027c08d824 */ /* 0x004fe200078e00ff */
[----:B---3--:R-:W-:-:S04]  /*0b70*/  IADD3 R12, R117, c[0x0][0x1d0], -R24 ;  /* 0x00007400750c7a10 */ /* 0x008fc80007ffe818 */
[----:B------:R2:W-:Y:S01]  /*0b80*/  @!P5 LDGSTS.E.BYPASS.LTC128B.128 [R8+0x3100], [R4.64], !P4 ;  /* 0x031000000408dfae */ /* 0x0005e2000e101d48 */
[----:B-----5:R-:W-:Y:S01]  /*0b90*/  IMAD R0, R3, c[0x0][0x1e4], RZ ;  /* 0x0000790003007a24 */ /* 0x020fe200078e02ff */
[----:B------:R-:W-:Y:S02]  /*0ba0*/  IADD3 R15, R125, -0x1, RZ ;  /* 0xffffffff7d0f7810 */ /* 0x000fe40007ffe0ff */
[----:B------:R3:W-:Y:S01]  /*0bb0*/  @!P5 LDGSTS.E.BYPASS.LTC128B.128 [R8+0x7100], [R16.64], !P0 ;  /* 0x071000001008dfae */ /* 0x0007e2000c101d48 */
[C---:B------:R-:W-:Y:S01]  /*0bc0*/  ISETP.GE.AND P3, PT, R12.reuse, 0x1, PT ;  /* 0x000000010c00780c */ /* 0x040fe20003f66270 */
[----:B------:R-:W-:Y:S01]  /*0bd0*/  IMAD.IADD R118, R121, 0x1, R0 ;  /* 0x0000000179767824 */ /* 0x000fe200078e0200 */
[----:B-1----:R-:W-:Y:S01]  /*0be0*/  SHF.R.S32.HI R26, RZ, 0x1f, R15 ;  /* 0x0000001fff1a7819 */ /* 0x002fe2000001140f */
[----:B------:R-:W-:Y:S01]  /*0bf0*/  IMAD R0, R21, c[0x0][0x1f0], RZ ;  /* 0x00007c0015007a24 */ /* 0x000fe200078e02ff */
[----:B------:R-:W-:Y:S01]  /*0c00*/  ISETP.GE.AND P1, PT, R12, 0x41, PT ;  /* 0x000000410c00780c */ /* 0x000fe20003f26270 */
[----:B------:R-:W-:Y:S01]  /*0c10*/  IMAD.SHL.U32 R14, R122, 0x40, RZ ;  /* 0x000000407a0e7824 */ /* 0x000fe200078e00ff */
[----:B------:R-:W-:Y:S01]  /*0c20*/  ISETP.GE.AND P2, PT, R12, 0x21, PT ;  /* 0x000000210c00780c */ /* 0x000fe20003f46270 */
[----:B------:R1:W-:Y:S01]  /*0c30*/  @!P5 LDGSTS.E.BYPASS.LTC128B.128 [R8+0xb100], [R22.64], !P6 ;  /* 0x0b1000001608dfae */ /* 0x0003e2000f101d48 */
[----:B------:R-:W-:-:S02]  /*0c40*/  ISETP.GE.AND P6, PT, R42, c[0x0][0x1d4], PT ;  /* 0x000075002a007a0c */ /* 0x000fc40003fc6270 */
[----:B------:R-:W-:Y:S01]  /*0c50*/  ISETP.GE.AND P5, PT, R37, c[0x0][0x1d4], PT ;  /* 0x0000750025007a0c */ /* 0x000fe20003fa6270 */
[----:B------:R-:W0:Y:S01]  /*0c60*/  LDGDEPBAR ;  /* 0x00000000000079af */ /* 0x000e220000000000 */
[----:B--2---:R-:W-:Y:S02]  /*0c70*/  IMAD.IADD R4, R35, 0x1, -R2 ;  /* 0x0000000123047824 */ /* 0x004fe400078e0a02 */
[----:B------:R-:W-:Y:S02]  /*0c80*/  IMAD R2, R20, c[0x0][0x1f4], R0 ;  /* 0x00007d0014027a24 */ /* 0x000fe400078e0200 */
[----:B------:R-:W-:Y:S01]  /*0c90*/  IMAD R0, R118, R15, RZ ;  /* 0x0000000f76007224 */ /* 0x000fe200078e02ff */
[----:B------:R-:W-:Y:S01]  /*0ca0*/  SHF.R.S32.HI R3, RZ, 0x1f, R4 ;  /* 0x0000001fff037819 */ /* 0x000fe20000011404 */
[----:B------:R-:W-:Y:S02]  /*0cb0*/  IMAD.IADD R127, R39, 0x1, R2 ;  /* 0x00000001277f7824 */ /* 0x000fe400078e0202 */
[----:B------:R-:W-:Y:S01]  /*0cc0*/  IMAD R0, R26, R120, R0 ;  /* 0x000000781a007224 */ /* 0x000fe200078e0200 */
[----:B------:R-:W-:Y:S01]  /*0cd0*/  LEA.HI R13, R3, R4, RZ, 0x3 ;  /* 0x00000004030d7211 */ /* 0x000fe200078f18ff */
[----:B------:R-:W-:Y:S01]  /*0ce0*/  IMAD.WIDE.U32 R2, R15, R120, R126 ;  /* 0x000000780f027225 */ /* 0x000fe200078e007e */
[----:B------:R2:W-:Y:S02]  /*0cf0*/  STL.64 [R1+0x20], R126 ;  /* 0x0000207e01007387 */ /* 0x0005e40000100a00 */
[----:B------:R-:W-:Y:S01]  /*0d00*/  LOP3.LUT R5, R13, 0xfffffff8, RZ, 0xc0, !PT ;  /* 0xfffffff80d057812 */ /* 0x000fe200078ec0ff */
[----:B------:R-:W-:Y:S01]  /*0d10*/  IMAD.IADD R0, R3, 0x1, R0 ;  /* 0x0000000103007824 */ /* 0x000fe200078e0200 */
[----:B----4-:R-:W-:Y:S01]  /*0d20*/  @P3 LEA R6, P0, R2, c[0x0][0x1c8], 0x1 ;  /* 0x0000720002063a11 */ /* 0x010fe200078008ff */
[----:B---3--:R-:W-:-:S03]  /*0d30*/  IMAD.WIDE.U32 R16, R119, 0x40, RZ ;  /* 0x0000004077107825 */ /* 0x008fc600078e00ff */
[----:B------:R-:W-:Y:S01]  /*0d40*/  @P3 LEA.HI.X R7, R2, c[0x0][0x1cc], R0, 0x1, P0 ;  /* 0x0000730002073a11 */ /* 0x000fe200000f0c00 */
[----:B------:R-:W-:Y:S01]  /*0d50*/  IMAD.IADD R11, R4, 0x1, -R5 ;  /* 0x00000001040b7824 */ /* 0x000fe200078e0a05 */
[----:B------:R-:W-:Y:S01]  /*0d60*/  @P1 IADD3 R9, P4, R2, R16, RZ ;  /* 0x0000001002091210 */ /* 0x000fe20007f9e0ff */
[----:B------:R-:W-:Y:S01]  /*0d70*/  IMAD.SHL.U32 R5, R25, 0x8, RZ ;  /* 0x0000000819057824 */ /* 0x000fe200078e00ff */
[----:B------:R-:W-:Y:S01]  /*0d80*/  @P2 LEA R3, P0, R119, R2, 0x5 ;  /* 0x0000000277032211 */ /* 0x000fe200078028ff */
[----:B------:R-:W-:Y:S01]  /*0d90*/  IMAD.SHL.U32 R2, R11, 0x40, RZ ;  /* 0x000000400b027824 */ /* 0x000fe200078e00ff */
[----:B------:R-:W-:Y:S02]  /*0da0*/  @P1 IADD3.X R14, R0, R17, R14, P4, !PT ;  /* 0x00000011000e1210 */ /* 0x000fe400027fe40e */
[----:B------:R-:W-:Y:S02]  /*0db0*/  @P2 LEA.HI.X R0, R119, R0, R122, 0x5, P0 ;  /* 0x0000000077002211 */ /* 0x000fe400000f2c7a */
[----:B------:R-:W-:-:S02]  /*0dc0*/  LOP3.LUT R2, R2, 0x1c0, RZ, 0xc0, !PT ;  /* 0x000001c002027812 */ /* 0x000fc400078ec0ff */
[----:B------:R-:W-:Y:S02]  /*0dd0*/  ISETP.GE.AND P4, PT, R36, c[0x0][0x1d4], PT ;  /* 0x0000750024007a0c */ /* 0x000fe40003f86270 */
[C---:B------:R-:W-:Y:S02]  /*0de0*/  @P2 LEA R4, P0, R3.reuse, c[0x0][0x1c8], 0x1 ;  /* 0x0000720003042a11 */ /* 0x040fe400078008ff */
[----:B------:R-:W-:Y:S02]  /*0df0*/  LOP3.LUT R10, R2, 0x8, R5, 0xf8, !PT ;  /* 0x00000008020a7812 */ /* 0x000fe400078ef805 */
[----:B-1----:R-:W-:Y:S02]  /*0e00*/  SHF.R.U32.HI R8, RZ, 0x3, R2 ;  /* 0x00000003ff087819 */ /* 0x002fe40000011602 */
[----:B------:R-:W-:Y:S01]  /*0e10*/  @P2 LEA.HI.X R5, R3, c[0x0][0x1cc], R0, 0x1, P0 ;  /* 0x0000730003052a11 */ /* 0x000fe200000f0c00 */
[----:B------:R-:W-:Y:S01]  /*0e20*/  IMAD R0, R25, 0x200, R31 ;  /* 0x0000020019007824 */ /* 0x000fe200078e021f */
[----:B------:R-:W-:Y:S01]  /*0e30*/  LOP3.LUT R10, R10, R8, RZ, 0x3c, !PT ;  /* 0x000000080a0a7212 */ /* 0x000fe200078e3cff */
[----:B------:R-:W-:Y:S01]  /*0e40*/  @P3 IMAD.SHL.U32 R8, R124, 0x2, RZ ;  /* 0x000000027c083824 */ /* 0x000fe200078e00ff */
[----:B------:R-:W-:Y:S01]  /*0e50*/  @P1 LEA R2, P0, R9, c[0x0][0x1c8], 0x1 ;  /* 0x0000720009021a11 */ /* 0x000fe200078008ff */
[----:B------:R-:W-:-:S02]  /*0e60*/  IMAD.SHL.U32 R135, R0, 0x2, RZ ;  /* 0x0000000200877824 */ /* 0x000fc400078e00ff */
[----:B------:R-:W-:Y:S01]  /*0e70*/  IMAD.MOV.U32 R0, RZ, RZ, 0x20 ;  /* 0x00000020ff007424 */ /* 0x000fe200078e00ff */
[----:B------:R-:W-:Y:S01]  /*0e80*/  @P1 LEA.HI.X R3, R9, c[0x0][0x1cc], R14, 0x1, P0 ;  /* 0x0000730009031a11 */ /* 0x000fe200000f0c0e */
[----:B------:R-:W-:Y:S01]  /*0e90*/  @P2 IMAD.SHL.U32 R9, R124, 0x2, RZ ;  /* 0x000000027c092824 */ /* 0x000fe200078e00ff */
[----:B------:R1:W-:Y:S01]  /*0ea0*/  @P3 LDGSTS.E.BYPASS.LTC128B.128 [R8+0xc100], [R6.64], !P6 ;  /* 0x0c10000006083fae */ /* 0x0003e2000f101d48 */
[----:B------:R-:W-:Y:S02]  /*0eb0*/  LOP3.LUT P0, RZ, R30, 0x2, RZ, 0xc0, !PT ;  /* 0x000000021eff7812 */ /* 0x000fe4000780c0ff */
[----:B------:R-:W-:Y:S01]  /*0ec0*/  IADD3 R230, R135, 0xc120, RZ ;  /* 0x0000c12087e67810 */ /* 0x000fe20007ffe0ff */
[----:B------:R1:W-:Y:S04]  /*0ed0*/  @P3 LDGSTS.E.BYPASS.LTC128B.128 [R8+0xf100], [R6.64+0x80], !P5 ;  /* 0x0f10008006083fae */ /* 0x0003e8000e901d48 */
[----:B------:R1:W-:Y:S04]  /*0ee0*/  @P3 LDGSTS.E.BYPASS.LTC128B.128 [R8+0x12100], [R6.64+0x100], !P4 ;  /* 0x1210010006083fae */ /* 0x0003e8000e101d48 */
[----:B------:R3:W-:Y:S04]  /*0ef0*/  @P2 LDGSTS.E.BYPASS.LTC128B.128 [R9+0xd100], [R4.64], !P6 ;  /* 0x0d10000004092fae */ /* 0x0007e8000f101d48 */
[----:B------:R3:W-:Y:S04]  /*0f00*/  @P2 LDGSTS.E.BYPASS.LTC128B.128 [R9+0x10100], [R4.64+0x80], !P5 ;  /* 0x1010008004092fae */ /* 0x0007e8000e901d48 */
[----:B------:R3:W-:Y:S01]  /*0f10*/  @P2 LDGSTS.E.BYPASS.LTC128B.128 [R9+0x13100], [R4.64+0x100], !P4 ;  /* 0x1310010004092fae */ /* 0x0007e2000e101d48 */
[----:B------:R-:W-:-:S04]  /*0f20*/  LOP3.LUT P2, RZ, R11, 0x4, RZ, 0xc0, !PT ;  /* 0x000000040bff7812 */ /* 0x000fc8000784c0ff */
[----:B------:R-:W-:Y:S01]  /*0f30*/  SEL R0, R0, 0xffffffe0, !P2 ;  /* 0xffffffe000007807 */ /* 0x000fe20005000000 */
[----:B-1----:R-:W-:Y:S01]  /*0f40*/  @P1 IMAD.SHL.U32 R6, R124, 0x2, RZ ;  /* 0x000000027c061824 */ /* 0x002fe200078e00ff */
[----:B------:R-:W-:-:S04]  /*0f50*/  LEA.HI R7, R34, R35, RZ, 0x5 ;  /* 0x0000002322077211 */ /* 0x000fc800078f28ff */
[----:B------:R1:W-:Y:S01]  /*0f60*/  @P1 LDGSTS.E.BYPASS.LTC128B.128 [R6+0xe100], [R2.64], !P6 ;  /* 0x0e10000002061fae */ /* 0x0003e2000f101d48 */
[----:B------:R-:W-:Y:S02]  /*0f70*/  SHF.R.S32.HI R208, RZ, 0x5, R7 ;  /* 0x00000005ffd07819 */ /* 0x000fe40000011407 */
[----:B------:R-:W-:Y:S01]  /*0f80*/  LOP3.LUT R7, R7, 0xffffffe0, RZ, 0xc0, !PT ;  /* 0xffffffe007077812 */ /* 0x000fe200078ec0ff */
[----:B------:R1:W-:Y:S01]  /*0f90*/  @P1 LDGSTS.E.BYPASS.LTC128B.128 [R6+0x11100], [R2.64+0x80], !P5 ;  /* 0x1110008002061fae */ /* 0x0003e2000e901d48 */
[----:B---3--:R-:W-:-:S03]  /*0fa0*/  IMAD.SHL.U32 R5, R13, 0x40, RZ ;  /* 0x000000400d057824 */ /* 0x008fc600078e00ff */
[----:B------:R1:W-:Y:S01]  /*0fb0*/  @P1 LDGSTS.E.BYPASS.LTC128B.128 [R6+0x14100], [R2.64+0x100], !P4 ;  /* 0x1410010002061fae */ /* 0x0003e2000e101d48 */
[----:B------:R-:W-:Y:S01]  /*0fc0*/  IMAD.MOV.U32 R4, RZ, RZ, 0x10 ;  /* 0x00000010ff047424 */ /* 0x000fe200078e00ff */
[----:B------:R-:W-:Y:S01]  /*0fd0*/  LOP3.LUT P1, RZ, R11, 0x2, RZ, 0xc0, !PT ;  /* 0x000000020bff7812 */ /* 0x000fe2000782c0ff */
[----:B------:R-:W-:Y:S01]  /*0fe0*/  IMAD.IADD R116, R35, 0x1, -R7 ;  /* 0x0000000123747824 */ /* 0x000fe200078e0a07 */
[----:B------:R-:W0:Y:S01]  /*0ff0*/  LDGDEPBAR ;  /* 0x00000000000079af */ /* 0x000e220000000000 */
[----:B------:R-:W-:Y:S02]  /*1000*/  LOP3.LUT R5, R10, 0xfffffe00, R5, 0xf8, !PT ;  /* 0xfffffe000a057812 */ /* 0x000fe400078ef805 */
[----:B------:R-:W-:-:S03]  /*1010*/  SEL R4, R4, 0xfffffff0, !P1 ;  /* 0xfffffff004047807 */ /* 0x000fc60004800000 */
[----:B------:R-:W-:-:S04]  /*1020*/  IMAD R208, R208, 0x400, R5 ;  /* 0x00000400d0d07824 */ /* 0x000fc800078e0205 */
[----:B------:R-:W-:-:S04]  /*1030*/  IMAD.SHL.U32 R208, R208, 0x2, RZ ;  /* 0x00000002d0d07824 */ /* 0x000fc800078e00ff */
[--C-:B------:R-:W-:Y:S02]  /*1040*/  IMAD R212, R4, 0x2, R208.reuse ;  /* 0x0000000204d47824 */ /* 0x100fe400078e02d0 */
[C---:B------:R-:W-:Y:S02]  /*1050*/  IMAD R216, R0.reuse, 0x2, R208 ;  /* 0x0000000200d87824 */ /* 0x040fe400078e02d0 */
[----:B------:R-:W-:Y:S01]  /*1060*/  IMAD R220, R0, 0x2, R212 ;  /* 0x0000000200dc7824 */ /* 0x000fe200078e02d4 */
[----:B-1----:R-:W-:Y:S01]  /*1070*/  IADD3 R3, R135, 0xc100, RZ ;  /* 0x0000c10087037810 */ /* 0x002fe20007ffe0ff */
[----:B------:R-:W-:-:S04]  /*1080*/  DEPBAR.LE SB0, 0x1 ;  /* 0x000080400000791a */ /* 0x000fc80000000000 */
[----:B------:R-:W-:Y:S01]  /*1090*/  BAR.SYNC.DEFER_BLOCKING 0x0 ;  /* 0x0000000000007b1d */ /* 0x000fe20000010000 */
[----:B------:R-:W-:Y:S01]  /*10a0*/  IMAD R2, R33, c[0x0][0x208], RZ ;  /* 0x0000820021027a24 */ /* 0x000fe200078e02ff */
[----:B------:R-:W-:Y:S02]  /*10b0*/  @P0 IADD3 R230, R3, -0x20, RZ ;  /* 0xffffffe003e60810 */ /* 0x000fe40007ffe0ff */
[----:B------:R-:W-:Y:S01]  /*10c0*/  ISETP.GE.AND P0, PT, R123, 0x1, PT ;  /* 0x000000017b00780c */ /* 0x000fe20003f06270 */
[----:B------:R-:W-:Y:S01]  /*10d0*/  IMAD R6, R24, c[0x0][0x20c], R2 ;  /* 0x0000830018067a24 */ /* 0x000fe200078e0202 */
[----:B------:R-:W-:Y:S01]  /*10e0*/  IADD3 R247, R230, 0x800, RZ ;  /* 0x00000800e6f77810 */ /* 0x000fe20007ffe0ff */
[----:B------:R-:W-:Y:S01]  /*10f0*/  IMAD.WIDE.U32 R2, R24, c[0x0][0x208], R42 ;  /* 0x0000820018027a25 */ /* 0x000fe200078e002a */
[C---:B------:R-:W-:Y:S02]  /*1100*/  IADD3 R246, R230.reuse, 0x1000, RZ ;  /* 0x00001000e6f67810 */ /* 0x040fe40007ffe0ff */
[C---:B------:R-:W-:Y:S01]  /*1110*/  IADD3 R245, R230.reuse, 0x1800, RZ ;  /* 0x00001800e6f57810 */ /* 0x040fe20007ffe0ff */
[----:B------:R-:W-:Y:S01]  /*1120*/  IMAD.IADD R3, R3, 0x1, R6 ;  /* 0x0000000103037824 */ /* 0x000fe200078e0206 */
[C---:B------:R-:W-:Y:S01]  /*1130*/  IADD3 R244, R230.reuse, 0x2000, RZ ;  /* 0x00002000e6f47810 */ /* 0x040fe20007ffe0ff */
[----:B------:R-:W-:Y:S01]  /*1140*/  IMAD R6, R41, c[0x0][0x210], RZ ;  /* 0x0000840029067a24 */ /* 0x000fe200078e02ff */
[----:B------:R-:W-:Y:S01]  /*1150*/  IADD3 R243, R230, 0x2800, RZ ;  /* 0x00002800e6f37810 */ /* 0x000fe20007ffe0ff */
[----:B------:R-:W-:-:S04]  /*1160*/  IMAD.WIDE.U32 R2, R40, c[0x0][0x210], R2 ;  /* 0x0000840028027a25 */ /* 0x000fc800078e0002 */
[----:B------:R-:W-:-:S04]  /*1170*/  IMAD R6, R40, c[0x0][0x214], R6 ;  /* 0x0000850028067a24 */ /* 0x000fc800078e0206 */
[----:B------:R-:W-:Y:S01]  /*1180*/  IMAD.IADD R3, R3, 0x1, R6 ;  /* 0x0000000103037824 */ /* 0x000fe200078e0206 */
[----:B------:R2:W1:Y:S01]  /*1190*/  LDSM.16.M88.4 R152, [R208+0x100] ;  /* 0x00010000d098783b */ /* 0x0004620000000200 */
[----:B------:R-:W-:Y:S02]  /*11a0*/  IMAD R6, R21, c[0x0][0x218], RZ ;  /* 0x0000860015067a24 */ /* 0x000fe400078e02ff */
[C---:B------:R-:W-:Y:S01]  /*11b0*/  IMAD.WIDE.U32 R10, R20.reuse, c[0x0][0x218], R2 ;  /* 0x00008600140a7a25 */ /* 0x040fe200078e0002 */
[----:B------:R2:W3:Y:S03]  /*11c0*/  LDSM.16.M88.4 R192, [R208+0x4100] ;  /* 0x00410000d0c0783b */ /* 0x0004e60000000200 */
[----:B------:R-:W-:Y:S01]  /*11d0*/  IMAD R6, R20, c[0x0][0x21c], R6 ;  /* 0x0000870014067a24 */ /* 0x000fe200078e0206 */
[----:B------:R2:W4:Y:S03]  /*11e0*/  LDSM.16.M88.4 R156, [R212+0x100] ;  /* 0x00010000d49c783b */ /* 0x0005260000000200 */
[----:B------:R-:W-:Y:S01]  /*11f0*/  IMAD.IADD R9, R11, 0x1, R6 ;  /* 0x000000010b097824 */ /* 0x000fe200078e0206 */
[----:B------:R2:W1:Y:S04]  /*1200*/  LDSM.16.M88.4 R196, [R212+0x4100] ;  /* 0x00410000d4c4783b */ /* 0x0004680000000200 */
[----:B------:R2:W1:Y:S04]  /*1210*/  LDSM.16.M88.4 R184, [R216+0x100] ;  /* 0x00010000d8b8783b */ /* 0x0004680000000200 */
[----:B------:R2:W1:Y:S04]  /*1220*/  LDSM.16.M88.4 R200, [R216+0x4100] ;  /* 0x00410000d8c8783b */ /* 0x0004680000000200 */
[----:B------:R2:W1:Y:S04]  /*1230*/  LDSM.16.M88.4 R188, [R220+0x100] ;  /* 0x00010000dcbc783b */ /* 0x0004680000000200 */
[----:B------:R2:W1:Y:S04]  /*1240*/  LDSM.16.M88.4 R204, [R220+0x4100] ;  /* 0x00410000dccc783b */ /* 0x0004680000000200 */
[----:B------:R-:W1:Y:S04]  /*1250*/  LDSM.16.M88.4 R208, [R208+0x8100] ;  /* 0x00810000d0d0783b */ /* 0x000e680000000200 */
[----:B------:R-:W1:Y:S04]  /*1260*/  LDSM.16.M88.4 R212, [R212+0x8100] ;  /* 0x00810000d4d4783b */ /* 0x000e680000000200 */
[----:B------:R-:W1:Y:S04]  /*1270*/  LDSM.16.M88.4 R216, [R216+0x8100] ;  /* 0x00810000d8d8783b */ /* 0x000e680000000200 */
[----:B------:R-:W1:Y:S04]  /*1280*/  LDSM.16.M88.4 R220, [R220+0x8100] ;  /* 0x00810000dcdc783b */ /* 0x000e680000000200 */
[----:B------:R-:W-:Y:S06]  /*1290*/  BAR.SYNC.DEFER_BLOCKING 0x0 ;  /* 0x0000000000007b1d */ /* 0x000fec0000010000 */
[----:B------:R2:W-:Y:S04]  /*12a0*/  STL.64 [R1+0x50], R10 ;  /* 0x0000500a01007387 */ /* 0x0005e80000100a00 */
[----:B------:R2:W-:Y:S01]  /*12b0*/  STL [R1+0x4c], R9 ;  /* 0x00004c0901007387 */ /* 0x0005e20000100800 */
[----:B------:R-:W-:-:S04]  /*12c0*/  DEPBAR.LE SB0, 0x0 ;  /* 0x000080000000791a */ /* 0x000fc80000000000 */
[----:B------:R-:W-:Y:S06]  /*12d0*/  BAR.SYNC.DEFER_BLOCKING 0x0 ;  /* 0x0000000000007b1d */ /* 0x000fec0000010000 */
[----:B------:R2:W1:Y:S04]  /*12e0*/  LDSM.16.M88.4 R36, [R135+0xc100] ;  /* 0x00c100008724783b */ /* 0x0004680000000200 */
[----:B------:R2:W1:Y:S04]  /*12f0*/  LDSM.16.M88.4 R16, [R135+0xc900] ;  /* 0x00c900008710783b */ /* 0x0004680000000200 */
[----:B------:R2:W1:Y:S04]  /*1300*/  LDSM.16.M88.4 R44, [R135+0xd100] ;  /* 0x00d10000872c783b */ /* 0x0004680000000200 */
[----:B------:R2:W1:Y:S04]  /*1310*/  LDSM.16.M88.4 R48, [R135+0xd900] ;  /* 0x00d900008730783b */ /* 0x0004680000000200 */
[----:B------:R2:W1:Y:S04]  /*1320*/  LDSM.16.M88.4 R68, [R135+0xe100] ;  /* 0x00e100008744783b */ /* 0x0004680000000200 */
[----:B------:R2:W1:Y:S04]  /*1330*/  LDSM.16.M88.4 R72, [R135+0xe900] ;  /* 0x00e900008748783b */ /* 0x0004680000000200 */
[----:B------:R2:W1:Y:S04]  /*1340*/  LDSM.16.M88.4 R52, [R230] ;  /* 0x00000000e634783b */ /* 0x0004680000000200 */
[----:B------:R2:W1:Y:S04]  /*1350*/  LDSM.16.M88.4 R64, [R230+0x800] ;  /* 0x00080000e640783b */ /* 0x0004680000000200 */
[----:B------:R2:W1:Y:S04]  /*1360*/  LDSM.16.M88.4 R60, [R230+0x1000] ;  /* 0x00100000e63c783b */ /* 0x0004680000000200 */
[----:B------:R2:W1:Y:S04]  /*1370*/  LDSM.16.M88.4 R76, [R230+0x1800] ;  /* 0x00180000e64c783b */ /* 0x0004680000000200 */
[----:B------:R2:W1:Y:S04]  /*1380*/  LDSM.16.M88.4 R104, [R230+0x2000] ;  /* 0x00200000e668783b */ /* 0x0004680000000200 */
[----:B------:R2:W1:Y:S01]  /*1390*/  LDSM.16.M88.4 R108, [R230+0x2800] ;  /* 0x00280000e66c783b */ /* 0x0004620000000200 */
[----:B------:R-:W-:Y:S05]  /*13a0*/  @!P0 BRA `(.L_x_0) ;  /* 0x0000032000008947 */ /* 0x000fea0003800000 */
[----:B---34-:R-:W-:Y:S01]  /*13b0*/  IMAD R2, R26, c[0x0][0x208], RZ ;  /* 0x000082001a027a24 */ /* 0x018fe200078e02ff */
[----:B------:R-:W-:Y:S01]  /*13c0*/  ISETP.LT.OR P3, PT, R12, 0x1, P6 ;  /* 0x000000010c00780c */ /* 0x000fe20003761670 */
[----:B------:R-:W-:-:S04]  /*13d0*/  IMAD.WIDE.U32 R6, R15, c[0x0][0x208], RZ ;  /* 0x000082000f067a25 */ /* 0x000fc800078e00ff */
[----:B------:R-:W-:Y:S02]  /*13e0*/  IMAD R2, R15, c[0x0][0x20c], R2 ;  /* 0x000083000f027a24 */ /* 0x000fe400078e0202 */
[----:B------:R-:W-:Y:S01]  /*13f0*/  IMAD.MOV.U32 R8, RZ, RZ, R10 ;  /* 0x000000ffff087224 */ /* 0x000fe200078e000a */
[----:B--2---:R-:W-:Y:S01]  /*1400*/  SEL R10, RZ, 0x2, P5 ;  /* 0x00000002ff0a7807 */ /* 0x004fe20002800000 */
[----:B------:R-:W-:Y:S02]  /*1410*/  IMAD.IADD R2, R7, 0x1, R2 ;  /* 0x0000000107027824 */ /* 0x000fe400078e0202 */
[----:B------:R-:W-:Y:S01]  /*1420*/  IMAD.WIDE.U32 R6, R6, 0x60, R8 ;  /* 0x0000006006067825 */ /* 0x000fe200078e0008 */
[----:B------:R2:W-:Y:S03]  /*1430*/  STL.64 [R1+0x48], R8 ;  /* 0x0000480801007387 */ /* 0x0005e60000100a00 */
[----:B------:R-:W-:Y:S01]  /*1440*/  IMAD R3, R2, 0x60, RZ ;  /* 0x0000006002037824 */ /* 0x000fe200078e02ff */
[----:B------:R-:W-:Y:S01]  /*1450*/  LEA R2, P0, R6, c[0x0][0x1f8], 0x1 ;  /* 0x00007e0006027a11 */ /* 0x000fe200078008ff */
[----:B------:R-:W-:-:S02]  /*1460*/  IMAD R11, R28, c[0x0][0x20c], RZ ;  /* 0x000083001c0b7a24 */ /* 0x000fc400078e02ff */
[----:B------:R-:W-:Y:S01]  /*1470*/  IMAD.IADD R3, R7, 0x1, R3 ;  /* 0x0000000107037824 */ /* 0x000fe200078e0203 */
[----:B------:R-:W-:Y:S01]  /*1480*/  SEL R7, RZ, 0x4, P4 ;  /* 0x00000004ff077807 */ /* 0x000fe20002000000 */
[----:B------:R-:W-:-:S03]  /*1490*/  IMAD.WIDE.U32 R14, R28, c[0x0][0x208], RZ ;  /* 0x000082001c0e7a25 */ /* 0x000fc600078e00ff */
[----:B------:R-:W-:Y:S01]  /*14a0*/  LEA.HI.X R3, R6, c[0x0][0x1fc], R3, 0x1, P0 ;  /* 0x00007f0006037a11 */ /* 0x000fe200000f0c03 */
[----:B------:R-:W-:Y:S01]  /*14b0*/  IMAD.IADD R11, R15, 0x1, R11 ;  /* 0x000000010f0b7824 */ /* 0x000fe200078e020b */
[----:B------:R-:W-:Y:S01]  /*14c0*/  SEL R6, RZ, 0x1, P6 ;  /* 0x00000001ff067807 */ /* 0x000fe20003000000 */
[----:B------:R-:W-:-:S03]  /*14d0*/  IMAD.SHL.U32 R13, R124, 0x2, RZ ;  /* 0x000000027c0d7824 */ /* 0x000fc600078e00ff */
[----:B------:R-:W-:Y:S02]  /*14e0*/  IADD3 R10, R7, R10, R6 ;  /* 0x0000000a070a7210 */ /* 0x000fe40007ffe006 */
[----:B------:R-:W-:Y:S01]  /*14f0*/  @!PT LDS RZ, [RZ] ;  /* 0x00000000fffff984 */ /* 0x000fe20000000800 */
[----:B------:R-:W-:Y:S01]  /*1500*/  @!PT LDS RZ, [RZ] ;  /* 0x00000000fffff984 */ /* 0x000fe20000000800 */
[----:B------:R-:W-:Y:S01]  /*1510*/  @!PT LDS RZ, [RZ] ;  /* 0x00000000fffff984 */ /* 0x000fe20000000800 */
[----:B------:R3:W-:Y:S02]  /*1520*/  LDGSTS.E.BYPASS.LTC128B.128 [R13+0x100], [R2.64], !P3 ;  /* 0x00100000020d7fae */ /* 0x0007e4000d901d48 */
[----:B------:R-:W-:Y:S02]  /*1530*/  LOP3.LUT P2, RZ, R10, 0x2, RZ, 0xc0, !PT ;  /* 0x000000020aff7812 */ /* 0x000fe4000784c0ff */
[----:B--2---:R-:W-:-:S04]  /*1540*/  IADD3 R8, P1, P0, R14, 0x80, R2 ;  /* 0x000000800e087810 */ /* 0x004fc8000783e002 */
[----:B------:R-:W-:Y:S02]  /*1550*/  IADD3.X R9, R11, RZ, R3, P1, P0 ;  /* 0x000000ff0b097210 */ /* 0x000fe40000fe0403 */
[----:B------:R-:W-:-:S04]  /*1560*/  IADD3 R6, P1, P0, R14, 0x100, R2 ;  /* 0x000001000e067810 */ /* 0x000fc8000783e002 */
[----:B------:R-:W-:Y:S02]  /*1570*/  IADD3.X R7, R11, RZ, R3, P1, P0 ;  /* 0x000000ff0b077210 */ /* 0x000fe40000fe0403 */
[----:B------:R-:W-:Y:S02]  /*1580*/  LOP3.LUT P1, RZ, R10, 0x4, RZ, 0xc0, !PT ;  /* 0x000000040aff7812 */ /* 0x000fe4000782c0ff */
[C---:B------:R-:W-:Y:S02]  /*1590*/  ISETP.LT.OR P0, PT, R12.reuse, 0x1, !P2 ;  /* 0x000000010c00780c */ /* 0x040fe40005701670 */
[----:B------:R-:W-:-:S11]  /*15a0*/  ISETP.LT.OR P3, PT, R12, 0x1, !P1 ;  /* 0x000000010c00780c */ /* 0x000fd60004f61670 */
[----:B------:R3:W-:Y:S01]  /*15b0*/  LDGSTS.E.BYPASS.LTC128B.128 [R13+0x3100], [R2.64+0x80], !P0 ;  /* 0x03100080020d7fae */ /* 0x0007e2000c101d48 */
[----:B------:R-:W-:-:S03]  /*15c0*/  ISETP.LT.OR P0, PT, R12, 0x21, P6 ;  /* 0x000000210c00780c */ /* 0x000fc60003701670 */
[----:B------:R3:W-:Y:S02]  /*15d0*/  LDGSTS.E.BYPASS.LTC128B.128 [R13+0x6100], [R2.64+0x100], !P3 ;  /* 0x06100100020d7fae */ /* 0x0007e4000d901d48 */
[----:B---3--:R-:W-:-:S05]  /*15e0*/  IADD3 R2, P3, R2, R14, RZ ;  /* 0x0000000e02027210 */ /* 0x008fca0007f7e0ff */
[----:B------:R-:W-:Y:S01]  /*15f0*/  IMAD.X R3, R11, 0x1, R3, P3 ;  /* 0x000000010b037824 */ /* 0x000fe200018e0603 */
[C---:B------:R-:W-:Y:S02]  /*1600*/  ISETP.LT.OR P3, PT, R12.reuse, 0x21, !P2 ;  /* 0x000000210c00780c */ /* 0x040fe40005761670 */
[C---:B------:R-:W-:Y:S02]  /*1610*/  ISETP.LT.OR P2, PT, R12.reuse, 0x41, !P2 ;  /* 0x000000410c00780c */ /* 0x040fe40005741670 */
[----:B------:R2:W-:Y:S01]  /*1620*/  LDGSTS.E.BYPASS.LTC128B.128 [R13+0x1100], [R2.64], !P0 ;  /* 0x01100000020d7fae */ /* 0x0005e2000c101d48 */
[C---:B------:R-:W-:Y:S02]  /*1630*/  ISETP.LT.OR P0, PT, R12.reuse, 0x21, !P1 ;  /* 0x000000210c00780c */ /* 0x040fe40004f01670 */
[----:B------:R-:W-:-:S06]  /*1640*/  ISETP.LT.OR P1, PT, R12, 0x41, !P1 ;  /* 0x000000410c00780c */ /* 0x000fcc0004f21670 */
[----:B------:R3:W-:Y:S01]  /*1650*/  LDGSTS.E.BYPASS.LTC128B.128 [R13+0x4100], [R8.64], !P3 ;  /* 0x04100000080d7fae */ /* 0x0007e2000d901d48 */
[----:B------:R-:W-:-:S04]  /*1660*/  ISETP.LT.OR P3, PT, R12, 0x41, P6 ;  /* 0x000000410c00780c */ /* 0x000fc80003761670 */
[----:B------:R3:W-:Y:S01]  /*1670*/  LDGSTS.E.BYPASS.LTC128B.128 [R13+0x7100], [R6.64], !P0 ;  /* 0x07100000060d7fae */ /* 0x0007e2000c101d48 */
[----:B--2---:R-:W-:-:S05]  /*1680*/  IADD3 R2, P0, R2, R14, RZ ;  /* 0x0000000e02027210 */ /* 0x004fca0007f1e0ff */
[----:B------:R-:W-:-:S05]  /*1690*/  IMAD.X R3, R3, 0x1, R11, P0 ;  /* 0x0000000103037824 */ /* 0x000fca00000e060b */
[----:B------:R3:W-:Y:S04]  /*16a0*/  LDGSTS.E.BYPASS.LTC128B.128 [R13+0x2100], [R2.64], !P3 ;  /* 0x02100000020d7fae */ /* 0x0007e8000d901d48 */
[----:B------:R3:W-:Y:S04]  /*16b0*/  LDGSTS.E.BYPASS.LTC128B.128 [R13+0x5100], [R2.64+0x80], !P2 ;  /* 0x05100080020d7fae */ /* 0x0007e8000d101d48 */
[----:B------:R3:W-:Y:S02]  /*16c0*/  LDGSTS.E.BYPASS.LTC128B.128 [R13+0x8100], [R2.64+0x100], !P1 ;  /* 0x08100100020d7fae */ /* 0x0007e4000c901d48 */
.L_x_0:
[----:B-1-34-:R-:W-:Y:S01]  /*16d0*/  HMMA.16816.F32.BF16 R32, R152, R16, RZ ;  /* 0x000000109820723c */ /* 0x01afe200000418ff */
[----:B------:R-:W-:Y:S01]  /*16e0*/  LOP3.LUT P0, RZ, R30, 0x4, RZ, 0xc0, !PT ;  /* 0x000000041eff7812 */ /* 0x000fe2000780c0ff */
[----:B------:R-:W0:Y:S01]  /*16f0*/  LDGDEPBAR ;  /* 0x00000000000079af */ /* 0x000e220000000000 */
[----:B------:R-:W-:-:S02]  /*1700*/  ISETP.GE.AND P3, PT, R123, 0x61, PT ;  /* 0x000000617b00780c */ /* 0x000fc40003f66270 */
[----:B------:R-:W-:Y:S02]  /*1710*/  SEL R2, R28, 0xffffffc0, !P0 ;  /* 0xffffffc01c027807 */ /* 0x000fe40004000000 */
[C---:B------:R-:W-:Y:S01]  /*1720*/  IADD3 R242, R230.reuse, 0x3000, RZ ;  /* 0x00003000e6f27810 */ /* 0x040fe20007ffe0ff */
[C---:B------:R-:W-:Y:S01]  /*1730*/  HMMA.16816.F32.BF16 R24, R152.reuse, R18, RZ ;  /* 0x000000129818723c */ /* 0x040fe200000418ff */
[C---:B------:R-:W-:Y:S01]  /*1740*/  IADD3 R241, R230.reuse, 0x3800, RZ ;  /* 0x00003800e6f17810 */ /* 0x040fe20007ffe0ff */
[--C-:B------:R-:W-:Y:S01]  /*1750*/  IMAD.IADD R229, R135, 0x1, R2.reuse ;  /* 0x0000000187e57824 */ /* 0x100fe200078e0202 */
[C---:B------:R-:W-:Y:S01]  /*1760*/  IADD3 R240, R230.reuse, 0x4000, RZ ;  /* 0x00004000e6f07810 */ /* 0x040fe20007ffe0ff */
[C---:B------:R-:W-:Y:S01]  /*1770*/  IMAD.IADD R226, R230.reuse, 0x1, R2 ;  /* 0x00000001e6e27824 */ /* 0x040fe200078e0202 */
[C---:B------:R-:W-:Y:S02]  /*1780*/  IADD3 R239, R230.reuse, 0x4800, RZ ;  /* 0x00004800e6ef7810 */ /* 0x040fe40007ffe0ff */
[C---:B------:R-:W-:Y:S01]  /*1790*/  IADD3 R238, R230.reuse, 0x5000, RZ ;  /* 0x00005000e6ee7810 */ /* 0x040fe20007ffe0ff */
[----:B------:R-:W-:Y:S01]  /*17a0*/  HMMA.16816.F32.BF16 R20, R152, R44, RZ ;  /* 0x0000002c9814723c */ /* 0x000fe200000418ff */
[----:B------:R-:W-:Y:S01]  /*17b0*/  LDSM.16.M88.4 R28, [R226] ;  /* 0x00000000e21c783b */ /* 0x000fe20000000200 */
[----:B------:R-:W-:-:S02]  /*17c0*/  IADD3 R237, R230, 0x5800, RZ ;  /* 0x00005800e6ed7810 */ /* 0x000fc40007ffe0ff */
[C---:B------:R-:W-:Y:S01]  /*17d0*/  IADD3 R236, R230.reuse, 0x6000, RZ ;  /* 0x00006000e6ec7810 */ /* 0x040fe20007ffe0ff */
[----:B------:R-:W-:Y:S01]  /*17e0*/  LDSM.16.M88.4 R112, [R226+0x5000] ;  /* 0x00500000e270783b */ /* 0x000fe20000000200 */
[C---:B------:R-:W-:Y:S02]  /*17f0*/  IADD3 R235, R230.reuse, 0x6800, RZ ;  /* 0x00006800e6eb7810 */ /* 0x040fe40007ffe0ff */
[----:B------:R-:W-:Y:S01]  /*1800*/  HMMA.16816.F32.BF16 R16, R152, R46, RZ ;  /* 0x0000002e9810723c */ /* 0x000fe200000418ff */
[----:B------:R-:W-:Y:S01]  /*1810*/  LDSM.16.M88.4 R44, [R229+0xc900] ;  /* 0x00c90000e52c783b */ /* 0x000fe20000000200 */
[C---:B------:R-:W-:Y:S02]  /*1820*/  IADD3 R234, R230.reuse, 0x7000, RZ ;  /* 0x00007000e6ea7810 */ /* 0x040fe40007ffe0ff */
[C---:B------:R-:W-:Y:S02]  /*1830*/  IADD3 R233, R230.reuse, 0x7800, RZ ;  /* 0x00007800e6e97810 */ /* 0x040fe40007ffe0ff */
[----:B------:R-:W-:-:S02]  /*1840*/  IADD3 R232, R230, 0x8000, RZ ;  /* 0x00008000e6e87810 */ /* 0x000fc40007ffe0ff */
[----:B------:R-:W-:Y:S01]  /*1850*/  HMMA.16816.F32.BF16 R12, R152, R48, RZ ;  /* 0x00000030980c723c */ /* 0x000fe200000418ff */
[----:B------:R-:W-:-:S07]  /*1860*/  IADD3 R231, R230, 0x8800, RZ ;  /* 0x00008800e6e77810 */ /* 0x000fce0007ffe0ff */
[C---:B--2---:R-:W-:Y:S08]  /*1870*/  HMMA.16816.F32.BF16 R8, R152.reuse, R50, RZ ;  /* 0x000000329808723c */ /* 0x044ff000000418ff */
[C---:B------:R-:W-:Y:S08]  /*1880*/  HMMA.16816.F32.BF16 R40, R152.reuse, R36, RZ ;  /* 0x000000249828723c */ /* 0x040ff000000418ff */
[----:B------:R-:W-:Y:S08]  /*1890*/  HMMA.16816.F32.BF16 R36, R152, R38, RZ ;  /* 0x000000269824723c */ /* 0x000ff000000418ff */
[C---:B------:R-:W-:Y:S01]  /*18a0*/  HMMA.16816.F32.BF16 R96, R156.reuse, R64, R32 ;  /* 0x000000409c60723c */ /* 0x040fe20000041820 */
[----:B------:R-:W1:Y:S07]  /*18b0*/  LDSM.16.M88.4 R32, [R229+0xc100] ;  /* 0x00c10000e520783b */ /* 0x000e6e0000000200 */
[C---:B------:R-:W-:Y:S08]  /*18c0*/  HMMA.16816.F32.BF16 R88, R156.reuse, R60, R20 ;  /* 0x0000003c9c58723c */ /* 0x040ff00000041814 */
[----:B------:R-:W-:Y:S01]  /*18d0*/  HMMA.16816.F32.BF16 R84, R156, R62, R16 ;  /* 0x0000003e9c54723c */ /* 0x000fe20000041810 */
[----:B------:R-:W2:Y:S07]  /*18e0*/  LDSM.16.M88.4 R60, [R229+0xd100] ;  /* 0x00d10000e53c783b */ /* 0x000eae0000000200 */
[----:B------:R-:W-:Y:S08]  /*18f0*/  HMMA.16816.F32.BF16 R20, R152, R68, RZ ;  /* 0x000000449814723c */ /* 0x000ff000000418ff */
[C---:B------:R-:W-:Y:S08]  /*1900*/  HMMA.16816.F32.BF16 R80, R156.reuse, R76, R12 ;  /* 0x0000004c9c50723c */ /* 0x040ff0000004180c */
[----:B------:R-:W-:Y:S08]  /*1910*/  HMMA.16816.F32.BF16 R76, R156, R78, R8 ;  /* 0x0000004e9c4c723c */ /* 0x000ff00000041808 */
[C---:B------:R-:W-:Y:S01]  /*1920*/  HMMA.16816.F32.BF16 R16, R152.reuse, R70, RZ ;  /* 0x000000469810723c */ /* 0x040fe200000418ff */
[----:B------:R-:W3:Y:S07]  /*1930*/  LDSM.16.M88.4 R68, [R229+0xd900] ;  /* 0x00d90000e544783b */ /* 0x000eee0000000200 */
[C---:B------:R-:W-:Y:S08]  /*1940*/  HMMA.16816.F32.BF16 R12, R152.reuse, R72, RZ ;  /* 0x00000048980c723c */ /* 0x040ff000000418ff */
[----:B------:R-:W-:Y:S08]  /*1950*/  HMMA.16816.F32.BF16 R8, R152, R74, RZ ;  /* 0x0000004a9808723c */ /* 0x000ff000000418ff */
[C---:B------:R-:W-:Y:S01]  /*1960*/  HMMA.16816.F32.BF16 R100, R156.reuse, R54, R36 ;  /* 0x000000369c64723c */ /* 0x040fe20000041824 */
[----:B------:R-:W-:Y:S07]  /*1970*/  LDSM.16.M88.4 R36, [R229+0xe900] ;  /* 0x00e90000e524783b */ /* 0x000fee0000000200 */
[C---:B------:R-:W-:Y:S01]  /*1980*/  HMMA.16816.F32.BF16 R92, R156.reuse, R66, R24 ;  /* 0x000000429c5c723c */ /* 0x040fe20000041818 */
[----:B------:R-:W-:Y:S07]  /*1990*/  LDSM.16.M88.4 R24, [R226+0x800] ;  /* 0x00080000e218783b */ /* 0x000fee0000000200 */
[C---:B------:R-:W-:Y:S01]  /*19a0*/  HMMA.16816.F32.BF16 R56, R156.reuse, R52, R40 ;  /* 0x000000349c38723c */ /* 0x040fe20000041828 */
[----:B------:R-:W4:Y:S07]  /*19b0*/  LDSM.16.M88.4 R52, [R229+0xe100] ;  /* 0x00e10000e534783b */ /* 0x000f2e0000000200 */
[C---:B------:R-:W-:Y:S08]  /*19c0*/  HMMA.16816.F32.BF16 R72, R156.reuse, R104, R20 ;  /* 0x000000689c48723c */ /* 0x040ff00000041814 */
[C---:B------:R-:W-:Y:S01]  /*19d0*/  HMMA.16816.F32.BF16 R64, R156.reuse, R106, R16 ;  /* 0x0000006a9c40723c */ /* 0x040fe20000041810 */
[----:B------:R-:W-:Y:S07]  /*19e0*/  LDSM.16.M88.4 R104, [R226+0x1000] ;  /* 0x00100000e268783b */ /* 0x000fee0000000200 */
[C---:B------:R-:W-:Y:S08]  /*19f0*/  HMMA.16816.F32.BF16 R48, R156.reuse, R108, R12 ;  /* 0x0000006c9c30723c */ /* 0x040ff0000004180c */
[----:B------:R-:W-:Y:S01]  /*1a00*/  HMMA.16816.F32.BF16 R40, R156, R110, R8 ;  /* 0x0000006e9c28723c */ /* 0x000fe20000041808 */
[----:B------:R-:W-:Y:S07]  /*1a10*/  LDSM.16.M88.4 R108, [R135+0x13900] ;  /* 0x01390000876c783b */ /* 0x000fee0000000200 */
[C---:B-1----:R-:W-:Y:S01]  /*1a20*/  HMMA.16816.F32.BF16 R16, R184.reuse, R34, R100 ;  /* 0x00000022b810723c */ /* 0x042fe20000041864 */
[----:B------:R-:W1:Y:S07]  /*1a30*/  LDSM.16.M88.4 R100, [R226+0x1800] ;  /* 0x00180000e264783b */ /* 0x000e6e0000000200 */
[C---:B------:R-:W-:Y:S01]  /*1a40*/  HMMA.16816.F32.BF16 R12, R184.reuse, R44, R96 ;  /* 0x0000002cb80c723c */ /* 0x040fe20000041860 */
[----:B------:R-:W-:Y:S07]  /*1a50*/  LDSM.16.M88.4 R96, [R230+0x3800] ;  /* 0x00380000e660783b */ /* 0x000fee0000000200 */
[C---:B------:R-:W-:Y:S01]  /*1a60*/  HMMA.16816.F32.BF16 R8, R184.reuse, R46, R92 ;  /* 0x0000002eb808723c */ /* 0x040fe2000004185c */
[----:B------:R-:W-:Y:S07]  /*1a70*/  LDSM.16.M88.4 R92, [R226+0x2800] ;  /* 0x00280000e25c783b */ /* 0x000fee0000000200 */
[C---:B------:R-:W-:Y:S08]  /*1a80*/  HMMA.16816.F32.BF16 R20, R184.reuse, R32, R56 ;  /* 0x00000020b814723c */ /* 0x040ff00000041838 */
[C---:B--2---:R-:W-:Y:S01]  /*1a90*/  HMMA.16816.F32.BF16 R44, R184.reuse, R60, R88 ;  /* 0x0000003cb82c723c */ /* 0x044fe20000041858 */
[----:B------:R-:W2:Y:S07]  /*1aa0*/  LDSM.16.M88.4 R88, [R226+0x2000] ;  /* 0x00200000e258783b */ /* 0x000eae0000000200 */
[C---:B------:R-:W-:Y:S08]  /*1ab0*/  HMMA.16816.F32.BF16 R56, R184.reuse, R62, R84 ;  /* 0x0000003eb838723c */ /* 0x040ff00000041854 */
[C---:B---3--:R-:W-:Y:S08]  /*1ac0*/  HMMA.16816.F32.BF16 R60, R184.reuse, R68, R80 ;  /* 0x00000044b83c723c */ /* 0x048ff00000041850 */
[C---:B----4-:R-:W-:Y:S08]  /*1ad0*/  HMMA.16816.F32.BF16 R72, R184.reuse, R52, R72 ;  /* 0x00000034b848723c */ /* 0x050ff00000041848 */
[----:B------:R-:W-:Y:S08]  /*1ae0*/  HMMA.16816.F32.BF16 R84, R184, R54, R64 ;  /* 0x00000036b854723c */ /* 0x000ff00000041840 */
[C---:B------:R-:W-:Y:S01]  /*1af0*/  HMMA.16816.F32.BF16 R64, R188.reuse, R28, R20 ;  /* 0x0000001cbc40723c */ /* 0x040fe20000041814 */
[----:B------:R-:W-:Y:S07]  /*1b00*/  LDSM.16.M88.4 R20, [R135+0x10100] ;  /* 0x010100008714783b */ /* 0x000fee0000000200 */
[----:B------:R-:W-:Y:S01]  /*1b10*/  HMMA.16816.F32.BF16 R52, R188, R30, R16 ;  /* 0x0000001ebc34723c */ /* 0x000fe20000041810 */
[----:B------:R-:W3:Y:S07]  /*1b20*/  LDSM.16.M88.4 R28, [R135+0xf100] ;  /* 0x00f10000871c783b */ /* 0x000eee0000000200 */
[----:B------:R-:W-:Y:S08]  /*1b30*/  HMMA.16816.F32.BF16 R80, R184, R70, R76 ;  /* 0x00000046b850723c */ /* 0x000ff0000004184c */
[C---:B------:R-:W-:Y:S08]  /*1b40*/  HMMA.16816.F32.BF16 R32, R188.reuse, R24, R12 ;  /* 0x00000018bc20723c */ /* 0x040ff0000004180c */
[----:B------:R-:W-:Y:S01]  /*1b50*/  HMMA.16816.F32.BF16 R16, R188, R26, R8 ;  /* 0x0000001abc10723c */ /* 0x000fe20000041808 */
[----:B------:R-:W4:Y:S07]  /*1b60*/  LDSM.16.M88.4 R24, [R135+0xf900] ;  /* 0x00f900008718783b */ /* 0x000f2e0000000200 */
[C---:B------:R-:W-:Y:S08]  /*1b70*/  HMMA.16816.F32.BF16 R76, R184.reuse, R36, R48 ;  /* 0x00000024b84c723c */ /* 0x040ff00000041830 */
[----:B------:R-:W-:Y:S01]  /*1b80*/  HMMA.16816.F32.BF16 R68, R184, R38, R40 ;  /* 0x00000026b844723c */ /* 0x000fe20000041828 */
[----:B------:R-:W5:Y:S07]  /*1b90*/  LDSM.16.M88.4 R40, [R135+0x10900] ;  /* 0x010900008728783b */ /* 0x000f6e0000000200 */
[C---:B-1----:R-:W-:Y:S08]  /*1ba0*/  HMMA.16816.F32.BF16 R36, R188.reuse, R100, R60 ;  /* 0x00000064bc24723c */ /* 0x042ff0000004183c */
[C---:B--2---:R-:W-:Y:S01]  /*1bb0*/  HMMA.16816.F32.BF16 R60, R188.reuse, R88, R72 ;  /* 0x00000058bc3c723c */ /* 0x044fe20000041848 */
[----:B------:R-:W1:Y:S07]  /*1bc0*/  LDSM.16.M88.4 R72, [R135+0x11100] ;  /* 0x011100008748783b */ /* 0x000e6e0000000200 */
[C---:B------:R-:W-:Y:S08]  /*1bd0*/  HMMA.16816.F32.BF16 R12, R188.reuse, R104, R44 ;  /* 0x00000068bc0c723c */ /* 0x040ff0000004182c */
[C---:B------:R-:W-:Y:S01]  /*1be0*/  HMMA.16816.F32.BF16 R8, R188.reuse, R106, R56 ;  /* 0x0000006abc08723c */ /* 0x040fe20000041838 */
[----:B------:R-:W-:Y:S07]  /*1bf0*/  LDSM.16.M88.4 R104, [R230+0x4800] ;  /* 0x00480000e668783b */ /* 0x000fee0000000200 */
[C---:B------:R-:W-:Y:S01]  /*1c00*/  HMMA.16816.F32.BF16 R48, R188.reuse, R102, R80 ;  /* 0x00000066bc30723c */ /* 0x040fe20000041850 */
[----:B------:R-:W-:Y:S07]  /*1c10*/  LDSM.16.M88.4 R100, [R230+0x4000] ;  /* 0x00400000e664783b */ /* 0x000fee0000000200 */
[----:B------:R-:W-:Y:S01]  /*1c20*/  HMMA.16816.F32.BF16 R80, R188, R90, R84 ;  /* 0x0000005abc50723c */ /* 0x000fe20000041854 */
[----:B------:R-:W2:Y:S04]  /*1c30*/  LDSM.16.M88.4 R84, [R135+0x11900] ;  /* 0x011900008754783b */ /* 0x000ea80000000200 */
[----:B------:R-:W1:Y:S03]  /*1c40*/  LDSM.16.M88.4 R88, [R230+0x3000] ;  /* 0x00300000e658783b */ /* 0x000e660000000200 */
[C---:B---3--:R-:W-:Y:S08]  /*1c50*/  HMMA.16816.F32.BF16 R64, R192.reuse, R28, R64 ;  /* 0x0000001cc040723c */ /* 0x048ff00000041840 */
[----:B------:R-:W-:Y:S01]  /*1c60*/  HMMA.16816.F32.BF16 R56, R192, R30, R52 ;  /* 0x0000001ec038723c */ /* 0x000fe20000041834 */
[----:B------:R-:W3:Y:S07]  /*1c70*/  LDSM.16.M88.4 R28, [R230+0x5000] ;  /* 0x00500000e61c783b */ /* 0x000eee0000000200 */
[C---:B------:R-:W-:Y:S08]  /*1c80*/  HMMA.16816.F32.BF16 R76, R188.reuse, R92, R76 ;  /* 0x0000005cbc4c723c */ /* 0x040ff0000004184c */
[----:B------:R-:W-:Y:S01]  /*1c90*/  HMMA.16816.F32.BF16 R68, R188, R94, R68 ;  /* 0x0000005ebc44723c */ /* 0x000fe20000041844 */
[----:B------:R-:W1:Y:S07]  /*1ca0*/  LDSM.16.M88.4 R92, [R230+0x5800] ;  /* 0x00580000e65c783b */ /* 0x000e6e0000000200 */
[C---:B----4-:R-:W-:Y:S08]  /*1cb0*/  HMMA.16816.F32.BF16 R52, R192.reuse, R24, R32 ;  /* 0x00000018c034723c */ /* 0x050ff00000041820 */
[C---:B------:R-:W-:Y:S08]  /*1cc0*/  HMMA.16816.F32.BF16 R44, R192.reuse, R26, R16 ;  /* 0x0000001ac02c723c */ /* 0x040ff00000041810 */
[C---:B------:R-:W-:Y:S08]  /*1cd0*/  HMMA.16816.F32.BF16 R32, R192.reuse, R20, R12 ;  /* 0x00000014c020723c */ /* 0x040ff0000004180c */
[C---:B------:R-:W-:Y:S08]  /*1ce0*/  HMMA.16816.F32.BF16 R24, R192.reuse, R22, R8 ;  /* 0x00000016c018723c */ /* 0x040ff00000041808 */
[C---:B-----5:R-:W-:Y:S08]  /*1cf0*/  HMMA.16816.F32.BF16 R16, R192.reuse, R42, R48 ;  /* 0x0000002ac010723c */ /* 0x060ff00000041830 */
[C---:B-1----:R-:W-:Y:S08]  /*1d00*/  HMMA.16816.F32.BF16 R12, R192.reuse, R72, R60 ;  /* 0x00000048c00c723c */ /* 0x042ff0000004183c */
[C---:B------:R-:W-:Y:S08]  /*1d10*/  HMMA.16816.F32.BF16 R8, R192.reuse, R74, R80 ;  /* 0x0000004ac008723c */ /* 0x040ff00000041850 */
[C---:B------:R-:W-:Y:S08]  /*1d20*/  HMMA.16816.F32.BF16 R20, R192.reuse, R40, R36 ;  /* 0x00000028c014723c */ /* 0x040ff00000041824 */
[C---:B--2---:R-:W-:Y:S08]  /*1d30*/  HMMA.16816.F32.BF16 R72, R192.reuse, R84, R76 ;  /* 0x00000054c048723c */ /* 0x044ff0000004184c */
[----:B------:R-:W-:Y:S08]  /*1d40*/  HMMA.16816.F32.BF16 R84, R192, R86, R68 ;  /* 0x00000056c054723c */ /* 0x000ff00000041844 */
[C---:B------:R-:W-:Y:S01]  /*1d50*/  HMMA.16816.F32.BF16 R68, R196.reuse, R96, R52 ;  /* 0x00000060c444723c */ /* 0x040fe20000041834 */
[----:B------:R-:W1:Y:S07]  /*1d60*/  LDSM.16.M88.4 R52, [R229+0xf100] ;  /* 0x00f10000e534783b */ /* 0x000e6e0000000200 */
[C---:B------:R-:W-:Y:S08]  /*1d70*/  HMMA.16816.F32.BF16 R80, R196.reuse, R88, R64 ;  /* 0x00000058c450723c */ /* 0x040ff00000041840 */
[C---:B------:R-:W-:Y:S01]  /*1d80*/  HMMA.16816.F32.BF16 R64, R196.reuse, R98, R44 ;  /* 0x00000062c440723c */ /* 0x040fe2000004182c */
[----:B------:R-:W2:Y:S04]  /*1d90*/  LDSM.16.M88.4 R44, [R229+0xf900] ;  /* 0x00f90000e52c783b */ /* 0x000ea80000000200 */
[----:B------:R-:W-:Y:S03]  /*1da0*/  LDSM.16.M88.4 R96, [R135+0x13100] ;  /* 0x013100008760783b */ /* 0x000fe60000000200 */
[C---:B------:R-:W-:Y:S01]  /*1db0*/  HMMA.16816.F32.BF16 R60, R196.reuse, R100, R32 ;  /* 0x00000064c43c723c */ /* 0x040fe20000041820 */
[----:B------:R-:W4:Y:S07]  /*1dc0*/  LDSM.16.M88.4 R32, [R229+0x10100] ;  /* 0x01010000e520783b */ /* 0x000f2e0000000200 */
[C---:B------:R-:W-:Y:S08]  /*1dd0*/  HMMA.16816.F32.BF16 R40, R196.reuse, R106, R16 ;  /* 0x0000006ac428723c */ /* 0x040ff00000041810 */
[C---:B---3--:R-:W-:Y:S08]  /*1de0*/  HMMA.16816.F32.BF16 R36, R196.reuse, R28, R12 ;  /* 0x0000001cc424723c */ /* 0x048ff0000004180c */
[C---:B------:R-:W-:Y:S01]  /*1df0*/  HMMA.16816.F32.BF16 R16, R196.reuse, R30, R8 ;  /* 0x0000001ec410723c */ /* 0x040fe20000041808 */
[----:B------:R-:W3:Y:S07]  /*1e00*/  LDSM.16.M88.4 R28, [R229+0x10900] ;  /* 0x01090000e51c783b */ /* 0x000eee0000000200 */
[C---:B------:R-:W-:Y:S01]  /*1e10*/  HMMA.16816.F32.BF16 R76, R196.reuse, R90, R56 ;  /* 0x0000005ac44c723c */ /* 0x040fe20000041838 */
[----:B------:R-:W-:Y:S07]  /*1e20*/  LDSM.16.M88.4 R88, [R226+0x3800] ;  /* 0x00380000e258783b */ /* 0x000fee0000000200 */
[C---:B------:R-:W-:Y:S01]  /*1e30*/  HMMA.16816.F32.BF16 R56, R196.reuse, R102, R24 ;  /* 0x00000066c438723c */ /* 0x040fe20000041818 */
[----:B------:R-:W5:Y:S04]  /*1e40*/  LDSM.16.M88.4 R24, [R229+0x11100] ;  /* 0x01110000e518783b */ /* 0x000f680000000200 */
[----:B------:R-:W-:Y:S03]  /*1e50*/  LDSM.16.M88.4 R100, [R226+0x4000] ;  /* 0x00400000e264783b */ /* 0x000fe60000000200 */
[C---:B------:R-:W-:Y:S01]  /*1e60*/  HMMA.16816.F32.BF16 R48, R196.reuse, R104, R20 ;  /* 0x00000068c430723c */ /* 0x040fe20000041814 */
[----:B------:R-:W3:Y:S04]  /*1e70*/  LDSM.16.M88.4 R20, [R229+0x11900] ;  /* 0x01190000e514783b */ /* 0x000ee80000000200 */
[----:B------:R-:W-:Y:S03]  /*1e80*/  LDSM.16.M88.4 R104, [R226+0x4800] ;  /* 0x00480000e268783b */ /* 0x000fe60000000200 */
[C---:B------:R-:W-:Y:S08]  /*1e90*/  HMMA.16816.F32.BF16 R12, R196.reuse, R92, R72 ;  /* 0x0000005cc40c723c */ /* 0x040ff00000041848 */
[----:B------:R-:W-:Y:S01]  /*1ea0*/  HMMA.16816.F32.BF16 R8, R196, R94, R84 ;  /* 0x0000005ec408723c */ /* 0x000fe20000041854 */
[----:B------:R-:W3:Y:S07]  /*1eb0*/  LDSM.16.M88.4 R92, [R226+0x3000] ;  /* 0x00300000e25c783b */ /* 0x000eee0000000200 */
[C---:B-1----:R-:W-:Y:S08]  /*1ec0*/  HMMA.16816.F32.BF16 R84, R200.reuse, R52, R80 ;  /* 0x00000034c854723c */ /* 0x042ff00000041850 */
[C---:B------:R-:W-:Y:S08]  /*1ed0*/  HMMA.16816.F32.BF16 R80, R200.reuse, R54, R76 ;  /* 0x00000036c850723c */ /* 0x040ff0000004184c */
[C---:B--2---:R-:W-:Y:S08]  /*1ee0*/  HMMA.16816.F32.BF16 R76, R200.reuse, R44, R68 ;  /* 0x0000002cc84c723c */ /* 0x044ff00000041844 */
[C---:B------:R-:W-:Y:S08]  /*1ef0*/  HMMA.16816.F32.BF16 R72, R200.reuse, R46, R64 ;  /* 0x0000002ec848723c */ /* 0x040ff00000041840 */
[C---:B----4-:R-:W-:Y:S08]  /*1f00*/  HMMA.16816.F32.BF16 R44, R200.reuse, R32, R60 ;  /* 0x00000020c82c723c */ /* 0x050ff0000004183c */
[C---:B---3--:R-:W-:Y:S08]  /*1f10*/  HMMA.16816.F32.BF16 R64, R200.reuse, R28, R48 ;  /* 0x0000001cc840723c */ /* 0x048ff00000041830 */
[C---:B------:R-:W-:Y:S01]  /*1f20*/  HMMA.16816.F32.BF16 R68, R200.reuse, R34, R56 ;  /* 0x00000022c844723c */ /* 0x040fe20000041838 */
[----:B------:R-:W-:Y:S07]  /*1f30*/  LDSM.16.M88.4 R32, [R135+0x12900] ;  /* 0x012900008720783b */ /* 0x000fee0000000200 */
[C---:B------:R-:W-:Y:S01]  /*1f40*/  HMMA.16816.F32.BF16 R60, R200.reuse, R30, R40 ;  /* 0x0000001ec83c723c */ /* 0x040fe20000041828 */
[----:B------:R-:W1:Y:S07]  /*1f50*/  LDSM.16.M88.4 R28, [R226+0x5800] ;  /* 0x00580000e21c783b */ /* 0x000e6e0000000200 */
[C---:B-----5:R-:W-:Y:S08]  /*1f60*/  HMMA.16816.F32.BF16 R56, R200.reuse, R24, R36 ;  /* 0x00000018c838723c */ /* 0x060ff00000041824 */
[C---:B------:R-:W-:Y:S08]  /*1f70*/  HMMA.16816.F32.BF16 R52, R200.reuse, R26, R16 ;  /* 0x0000001ac834723c */ /* 0x040ff00000041810 */
[C---:B------:R-:W-:Y:S08]  /*1f80*/  HMMA.16816.F32.BF16 R40, R200.reuse, R20, R12 ;  /* 0x00000014c828723c */ /* 0x040ff0000004180c */
[----:B------:R-:W-:Y:S01]  /*1f90*/  HMMA.16816.F32.BF16 R24, R200, R22, R8 ;  /* 0x00000016c818723c */ /* 0x000fe20000041808 */
[----:B------:R-:W2:Y:S07]  /*1fa0*/  LDSM.16.M88.4 R20, [R135+0x12100] ;  /* 0x012100008714783b */ /* 0x000eae0000000200 */
[C---:B------:R-:W-:Y:S01]  /*1fb0*/  HMMA.16816.F32.BF16 R16, R204.reuse, R92, R84 ;  /* 0x0000005ccc10723c */ /* 0x040fe20000041854 */
[----:B------:R-:W3:Y:S07]  /*1fc0*/  LDSM.16.M88.4 R84, [R135+0x14100] ;  /* 0x014100008754783b */ /* 0x000eee0000000200 */
[C---:B------:R-:W-:Y:S01]  /*1fd0*/  HMMA.16816.F32.BF16 R12, R204.reuse, R94, R80 ;  /* 0x0000005ecc0c723c */ /* 0x040fe20000041850 */
[----:B------:R-:W-:Y:S07]  /*1fe0*/  LDSM.16.M88.4 R92, [R230+0x6000] ;  /* 0x00600000e65c783b */ /* 0x000fee0000000200 */
[C---:B------:R-:W-:Y:S08]  /*1ff0*/  HMMA.16816.F32.BF16 R8, R204.reuse, R88, R76 ;  /* 0x00000058cc08723c */ /* 0x040ff0000004184c */
[C---:B------:R-:W-:Y:S01]  /*2000*/  HMMA.16816.F32.BF16 R36, R204.reuse, R90, R72 ;  /* 0x0000005acc24723c */ /* 0x040fe20000041848 */
[----:B------:R-:W4:Y:S07]  /*2010*/  LDSM.16.M88.4 R88, [R135+0x14900] ;  /* 0x014900008758783b */ /* 0x000f2e0000000200 */
[C---:B------:R-:W-:Y:S08]  /*2020*/  HMMA.16816.F32.BF16 R44, R204.reuse, R100, R44 ;  /* 0x00000064cc2c723c */ /* 0x040ff0000004182c */
[C---:B------:R-:W-:Y:S08]  /*2030*/  HMMA.16816.F32.BF16 R64, R204.reuse, R104, R64 ;  /* 0x00000068cc40723c */ /* 0x040ff00000041840 */
[C---:B------:R-:W-:Y:S01]  /*2040*/  HMMA.16816.F32.BF16 R48, R204.reuse, R102, R68 ;  /* 0x00000066cc30723c */ /* 0x040fe20000041844 */
[----:B------:R-:W-:Y:S07]  /*2050*/  LDSM.16.M88.4 R100, [R230+0x6800] ;  /* 0x00680000e664783b */ /* 0x000fee0000000200 */
[C---:B------:R-:W-:Y:S01]  /*2060*/  HMMA.16816.F32.BF16 R80, R204.reuse, R106, R60 ;  /* 0x0000006acc50723c */ /* 0x040fe2000004183c */
[----:B------:R-:W5:Y:S07]  /*2070*/  LDSM.16.M88.4 R104, [R230+0x7000] ;  /* 0x00700000e668783b */ /* 0x000f6e0000000200 */
[C---:B------:R-:W-:Y:S08]  /*2080*/  HMMA.16816.F32.BF16 R76, R204.reuse, R112, R56 ;  /* 0x00000070cc4c723c */ /* 0x040ff00000041838 */
[C---:B------:R-:W-:Y:S01]  /*2090*/  HMMA.16816.F32.BF16 R72, R204.reuse, R114, R52 ;  /* 0x00000072cc48723c */ /* 0x040fe20000041834 */
[----:B------:R-:W-:Y:S07]  /*20a0*/  LDSM.16.M88.4 R112, [R229+0x12100] ;  /* 0x01210000e570783b */ /* 0x000fee0000000200 */
[C---:B-1----:R-:W-:Y:S08]  /*20b0*/  HMMA.16816.F32.BF16 R68, R204.reuse, R28, R40 ;  /* 0x0000001ccc44723c */ /* 0x042ff00000041828 */
[----:B------:R-:W-:Y:S08]  /*20c0*/  HMMA.16816.F32.BF16 R56, R204, R30, R24 ;  /* 0x0000001ecc38723c */ /* 0x000ff00000041818 */
[C---:B--2---:R-:W-:Y:S08]  /*20d0*/  HMMA.16816.F32.BF16 R60, R208.reuse, R20, R16 ;  /* 0x00000014d03c723c */ /* 0x044ff00000041810 */
[C---:B------:R-:W-:Y:S08]  /*20e0*/  HMMA.16816.F32.BF16 R52, R208.reuse, R22, R12 ;  /* 0x00000016d034723c */ /* 0x040ff0000004180c */
[C---:B------:R-:W-:Y:S08]  /*20f0*/  HMMA.16816.F32.BF16 R28, R208.reuse, R32, R8 ;  /* 0x00000020d01c723c */ /* 0x040ff00000041808 */
[C---:B------:R-:W-:Y:S01]  /*2100*/  HMMA.16816.F32.BF16 R24, R208.reuse, R34, R36 ;  /* 0x00000022d018723c */ /* 0x040fe20000041824 */
[----:B------:R-:W1:Y:S07]  /*2110*/  LDSM.16.M88.4 R32, [R230+0x7800] ;  /* 0x00780000e620783b */ /* 0x000e6e0000000200 */
[C---:B------:R-:W-:Y:S08]  /*2120*/  HMMA.16816.F32.BF16 R20, R208.reuse, R96, R44 ;  /* 0x00000060d014723c */ /* 0x040ff0000004182c */
[C---:B------:R-:W-:Y:S01]  /*2130*/  HMMA.16816.F32.BF16 R12, R208.reuse, R108, R64 ;  /* 0x0000006cd00c723c */ /* 0x040fe20000041840 */
[----:B------:R-:W2:Y:S07]  /*2140*/  LDSM.16.M88.4 R64, [R230+0x8000] ;  /* 0x00800000e640783b */ /* 0x000eae0000000200 */
[C---:B------:R-:W-:Y:S01]  /*2150*/  HMMA.16816.F32.BF16 R16, R208.reuse, R98, R48 ;  /* 0x00000062d010723c */ /* 0x040fe20000041830 */
[----:B------:R-:W1:Y:S07]  /*2160*/  LDSM.16.M88.4 R96, [R230+0x8800] ;  /* 0x00880000e660783b */ /* 0x000e6e0000000200 */
[C---:B------:R-:W-:Y:S01]  /*2170*/  HMMA.16816.F32.BF16 R8, R208.reuse, R110, R80 ;  /* 0x0000006ed008723c */ /* 0x040fe20000041850 */
[----:B------:R-:W-:Y:S07]  /*2180*/  LDSM.16.M88.4 R108, [R229+0x14900] ;  /* 0x01490000e56c783b */ /* 0x000fee0000000200 */
[C---:B---3--:R-:W-:Y:S08]  /*2190*/  HMMA.16816.F32.BF16 R36, R208.reuse, R84, R76 ;  /* 0x00000054d024723c */ /* 0x048ff0000004184c */
[C---:B------:R-:W-:Y:S01]  /*21a0*/  HMMA.16816.F32.BF16 R40, R208.reuse, R86, R72 ;  /* 0x00000056d028723c */ /* 0x040fe20000041848 */
[----:B------:R-:W-:Y:S07]  /*21b0*/  LDSM.16.M88.4 R84, [R229+0x13100] ;  /* 0x01310000e554783b */ /* 0x000fee0000000200 */
[C---:B----4-:R-:W-:Y:S01]  /*21c0*/  HMMA.16816.F32.BF16 R44, R208.reuse, R88, R68 ;  /* 0x00000058d02c723c */ /* 0x050fe20000041844 */
[----:B------:R-:W-:Y:S07]  /*21d0*/  LDSM.16.M88.4 R68, [R226+0x6000] ;  /* 0x00600000e244783b */ /* 0x000fee0000000200 */
[----:B------:R-:W-:Y:S01]  /*21e0*/  HMMA.16816.F32.BF16 R48, R208, R90, R56 ;  /* 0x0000005ad030723c */ /* 0x000fe20000041838 */
[----:B------:R-:W-:Y:S07]  /*21f0*/  LDSM.16.M88.4 R88, [R226+0x7000] ;  /* 0x00700000e258783b */ /* 0x000fee0000000200 */
[C---:B------:R-:W-:Y:S08]  /*2200*/  HMMA.16816.F32.BF16 R60, R212.reuse, R92, R60 ;  /* 0x0000005cd43c723c */ /* 0x040ff0000004183c */
[C---:B------:R-:W-:Y:S01]  /*2210*/  HMMA.16816.F32.BF16 R56, R212.reuse, R94, R52 ;  /* 0x0000005ed438723c */ /* 0x040fe20000041834 */
[----:B------:R-:W-:Y:S07]  /*2220*/  LDSM.16.M88.4 R92, [R229+0x13900] ;  /* 0x01390000e55c783b */ /* 0x000fee0000000200 */
[C---:B-----5:R-:W-:Y:S01]  /*2230*/  HMMA.16816.F32.BF16 R76, R212.reuse, R104, R20 ;  /* 0x00000068d44c723c */ /* 0x060fe20000041814 */
[----:B------:R-:W3:Y:S07]  /*2240*/  LDSM.16.M88.4 R20, [R229+0x12900] ;  /* 0x01290000e514783b */ /* 0x000eee0000000200 */
[C---:B------:R-:W-:Y:S08]  /*2250*/  HMMA.16816.F32.BF16 R52, R212.reuse, R100, R28 ;  /* 0x00000064d434723c */ /* 0x040ff0000004181c */
[C---:B------:R-:W-:Y:S01]  /*2260*/  HMMA.16816.F32.BF16 R80, R212.reuse, R102, R24 ;  /* 0x00000066d450723c */ /* 0x040fe20000041818 */
[----:B------:R-:W4:Y:S07]  /*2270*/  LDSM.16.M88.4 R100, [R229+0x14100] ;  /* 0x01410000e564783b */ /* 0x000f2e0000000200 */
[C---:B------:R-:W-:Y:S01]  /*2280*/  HMMA.16816.F32.BF16 R72, R212.reuse, R106, R16 ;  /* 0x0000006ad448723c */ /* 0x040fe20000041810 */
[----:B------:R-:W-:Y:S07]  /*2290*/  LDSM.16.M88.4 R104, [R226+0x8000] ;  /* 0x00800000e268783b */ /* 0x000fee0000000200 */
[C---:B-1----:R-:W-:Y:S08]  /*22a0*/  HMMA.16816.F32.BF16 R28, R212.reuse, R32, R12 ;  /* 0x00000020d41c723c */ /* 0x042ff0000004180c */
[C---:B------:R-:W-:Y:S08]  /*22b0*/  HMMA.16816.F32.BF16 R16, R212.reuse, R34, R8 ;  /* 0x00000022d410723c */ /* 0x040ff00000041808 */
[C---:B--2---:R-:W-:Y:S08]  /*22c0*/  HMMA.16816.F32.BF16 R12, R212.reuse, R64, R36 ;  /* 0x00000040d40c723c */ /* 0x044ff00000041824 */
[C---:B------:R-:W-:Y:S01]  /*22d0*/  HMMA.16816.F32.BF16 R8, R212.reuse, R66, R40 ;  /* 0x00000042d408723c */ /* 0x040fe20000041828 */
[----:B------:R-:W1:Y:S07]  /*22e0*/  LDSM.16.M88.4 R64, [R226+0x6800] ;  /* 0x00680000e240783b */ /* 0x000e6e0000000200 */
[C---:B------:R-:W-:Y:S08]  /*22f0*/  HMMA.16816.F32.BF16 R24, R212.reuse, R96, R44 ;  /* 0x00000060d418723c */ /* 0x040ff0000004182c */
[----:B------:R-:W-:Y:S01]  /*2300*/  HMMA.16816.F32.BF16 R48, R212, R98, R48 ;  /* 0x00000062d430723c */ /* 0x000fe20000041830 */
[----:B------:R-:W2:Y:S07]  /*2310*/  LDSM.16.M88.4 R96, [R226+0x7800] ;  /* 0x00780000e260783b */ /* 0x000eae0000000200 */
[C---:B------:R-:W-:Y:S08]  /*2320*/  HMMA.16816.F32.BF16 R60, R216.reuse, R112, R60 ;  /* 0x00000070d83c723c */ /* 0x040ff0000004183c */
[----:B------:R-:W-:Y:S01]  /*2330*/  HMMA.16816.F32.BF16 R56, R216, R114, R56 ;  /* 0x00000072d838723c */ /* 0x000fe20000041838 */
[----:B------:R-:W5:Y:S01]  /*2340*/  LDSM.16.M88.4 R112, [R226+0x8800] ;  /* 0x00880000e270783b */ /* 0x000f620000000200 */
[----:B------:R-:W-:-:S06]  /*2350*/  DEPBAR.LE SB0, 0x0 ;  /* 0x000080000000791a */ /* 0x000fcc0000000000 */
[C---:B---3--:R-:W-:Y:S08]  /*2360*/  HMMA.16816.F32.BF16 R52, R216.reuse, R20, R52 ;  /* 0x00000014d834723c */ /* 0x048ff00000041834 */
[C---:B------:R-:W-:Y:S08]  /*2370*/  HMMA.16816.F32.BF16 R32, R216.reuse, R92, R28 ;  /* 0x0000005cd820723c */ /* 0x040ff0000004181c */
[C---:B------:R-:W-:Y:S08]  /*2380*/  HMMA.16816.F32.BF16 R44, R216.reuse, R22, R80 ;  /* 0x00000016d82c723c */ /* 0x040ff00000041850 */
[C---:B------:R-:W-:Y:S08]  /*2390*/  HMMA.16816.F32.BF16 R28, R216.reuse, R94, R16 ;  /* 0x0000005ed81c723c */ /* 0x040ff00000041810 */
[C---:B------:R-:W-:Y:S08]  /*23a0*/  HMMA.16816.F32.BF16 R40, R216.reuse, R84, R76 ;  /* 0x00000054d828723c */ /* 0x040ff0000004184c */
[C---:B------:R-:W-:Y:S08]  /*23b0*/  HMMA.16816.F32.BF16 R36, R216.reuse, R86, R72 ;  /* 0x00000056d824723c */ /* 0x040ff00000041848 */
[C---:B----4-:R-:W-:Y:S08]  /*23c0*/  HMMA.16816.F32.BF16 R20, R216.reuse, R100, R12 ;  /* 0x00000064d814723c */ /* 0x050ff0000004180c */
[C---:B------:R-:W-:Y:S08]  /*23d0*/  HMMA.16816.F32.BF16 R16, R216.reuse, R102, R8 ;  /* 0x00000066d810723c */ /* 0x040ff00000041808 */
[C---:B------:R-:W-:Y:S08]  /*23e0*/  HMMA.16816.F32.BF16 R12, R216.reuse, R108, R24 ;  /* 0x0000006cd80c723c */ /* 0x040ff00000041818 */
[----:B------:R-:W-:Y:S08]  /*23f0*/  HMMA.16816.F32.BF16 R8, R216, R110, R48 ;  /* 0x0000006ed808723c */ /* 0x000ff00000041830 */
[C---:B------:R-:W-:Y:S08]  /*2400*/  HMMA.16816.F32.BF16 R24, R220.reuse, R68, R60 ;  /* 0x00000044dc18723c */ /* 0x040ff0000004183c */
[C---:B-1----:R-:W-:Y:S08]  /*2410*/  HMMA.16816.F32.BF16 R52, R220.reuse, R64, R52 ;  /* 0x00000040dc34723c */ /* 0x042ff00000041834 */
[C---:B------:R-:W-:Y:S08]  /*2420*/  HMMA.16816.F32.BF16 R68, R220.reuse, R70, R56 ;  /* 0x00000046dc44723c */ /* 0x040ff00000041838 */
[C---:B------:R-:W-:Y:S08]  /*2430*/  HMMA.16816.F32.BF16 R64, R220.reuse, R66, R44 ;  /* 0x00000042dc40723c */ /* 0x040ff0000004182c */
[C---:B------:R-:W-:Y:S08]  /*2440*/  HMMA.16816.F32.BF16 R56, R220.reuse, R88, R40 ;  /* 0x00000058dc38723c */ /* 0x040ff00000041828 */
[C---:B------:R-:W-:Y:S08]  /*2450*/  HMMA.16816.F32.BF16 R48, R220.reuse, R90, R36 ;  /* 0x0000005adc30723c */ /* 0x040ff00000041824 */
[C---:B--2---:R-:W-:Y:S08]  /*2460*/  HMMA.16816.F32.BF16 R44, R220.reuse, R96, R32 ;  /* 0x00000060dc2c723c */ /* 0x044ff00000041820 */
[C---:B------:R-:W-:Y:S08]  /*2470*/  HMMA.16816.F32.BF16 R32, R220.reuse, R98, R28 ;  /* 0x00000062dc20723c */ /* 0x040ff0000004181c */
[C---:B------:R-:W-:Y:S08]  /*2480*/  HMMA.16816.F32.BF16 R36, R220.reuse, R104, R20 ;  /* 0x00000068dc24723c */ /* 0x040ff00000041814 */
[C---:B------:R-:W-:Y:S08]  /*2490*/  HMMA.16816.F32.BF16 R40, R220.reuse, R106, R16 ;  /* 0x0000006adc28723c */ /* 0x040ff00000041810 */
[C---:B-----5:R-:W-:Y:S08]  /*24a0*/  HMMA.16816.F32.BF16 R60, R220.reuse, R112, R12 ;  /* 0x00000070dc3c723c */ /* 0x060ff0000004180c */
[----:B------:R-:W-:Y:S01]  /*24b0*/  HMMA.16816.F32.BF16 R72, R220, R114, R8 ;  /* 0x00000072dc48723c */ /* 0x000fe20000041808 */
[----:B------:R-:W-:Y:S06]  /*24c0*/  BAR.SYNC.DEFER_BLOCKING 0x0 ;  /* 0x0000000000007b1d */ /* 0x000fec0000010000 */
[----:B------:R-:W-:Y:S05]  /*24d0*/  @!P3 BRA `(.L_x_1) ;  /* 0x000001f00000b947 */ /* 0x000fea0003800000 */
[----:B------:R-:W-:Y:S01]  /*24e0*/  IADD3 R6, R125, -0x2, RZ ;  /* 0xfffffffe7d067810 */ /* 0x000fe20007ffe0ff */
[C---:B------:R-:W-:Y:S01]  /*24f0*/  IMAD.SHL.U32 R8, R119.reuse, 0x40, RZ ;  /* 0x0000004077087824 */ /* 0x040fe200078e00ff */
[----:B------:R-:W-:Y:S01]  /*2500*/  SHF.L.U64.HI R9, R119, 0x6, R122 ;  /* 0x0000000677097819 */ /* 0x000fe2000001027a */
[----:B------:R-:W-:Y:S01]  /*2510*/  IMAD.SHL.U32 R14, R124, 0x2, RZ ;  /* 0x000000027c0e7824 */ /* 0x000fe200078e00ff */
[----:B------:R-:W-:Y:S01]  /*2520*/  SHF.R.S32.HI R3, RZ, 0x1f, R6 ;  /* 0x0000001fff037819 */ /* 0x000fe20000011406 */
[----:B------:R-:W-:-:S02]  /*2530*/  IMAD R2, R118, R6, RZ ;  /* 0x0000000676027224 */ /* 0x000fc400078e02ff */
[----:B------:R-:W-:-:S04]  /*2540*/  IMAD.WIDE.U32 R6, R6, R120, R126 ;  /* 0x0000007806067225 */ /* 0x000fc800078e007e */
[----:B------:R-:W-:Y:S01]  /*2550*/  IMAD R3, R3, R120, R2 ;  /* 0x0000007803037224 */ /* 0x000fe200078e0202 */
[----:B------:R-:W-:-:S03]  /*2560*/  LEA R2, P0, R6, c[0x0][0x1c8], 0x1 ;  /* 0x0000720006027a11 */ /* 0x000fc600078008ff */
[----:B------:R-:W-:Y:S01]  /*2570*/  IMAD.IADD R3, R7, 0x1, R3 ;  /* 0x0000000107037824 */ /* 0x000fe200078e0203 */
[----:B------:R-:W-:-:S04]  /*2580*/  IADD3 R12, P2, P1, R8, 0x80, R2 ;  /* 0x00000080080c7810 */ /* 0x000fc8000795e002 */
[----:B------:R-:W-:Y:S02]  /*2590*/  LEA.HI.X R3, R6, c[0x0][0x1cc], R3, 0x1, P0 ;  /* 0x0000730006037a11 */ /* 0x000fe400000f0c03 */
[C---:B------:R-:W-:Y:S02]  /*25a0*/  IADD3 R6, P0, R8.reuse, R2, RZ ;  /* 0x0000000208067210 */ /* 0x040fe40007f1e0ff */
[C-C-:B------:R-:W-:Y:S01]  /*25b0*/  IADD3.X R13, R9.reuse, RZ, R3.reuse, P2, P1 ;  /* 0x000000ff090d7210 */ /* 0x140fe200017e2403 */
[----:B------:R-:W-:Y:S01]  /*25c0*/  @!PT LDS RZ, [RZ] ;  /* 0x00000000fffff984 */ /* 0x000fe20000000800 */
[----:B------:R-:W-:Y:S01]  /*25d0*/  @!PT LDS RZ, [RZ] ;  /* 0x00000000fffff984 */ /* 0x000fe20000000800 */
[----:B------:R-:W-:Y:S01]  /*25e0*/  @!PT LDS RZ, [RZ] ;  /* 0x00000000fffff984 */ /* 0x000fe20000000800 */
[----:B------:R1:W-:Y:S01]  /*25f0*/  LDGSTS.E.BYPASS.LTC128B.128 [R14+0xc100], [R2.64], !P6 ;  /* 0x0c100000020e7fae */ /* 0x0003e2000f101d48 */
[----:B------:R-:W-:Y:S01]  /*2600*/  IADD3 R10, P2, P1, R8, 0x100, R2 ;  /* 0x00000100080a7810 */ /* 0x000fe2000795e002 */
[C-C-:B------:R-:W-:Y:S01]  /*2610*/  IMAD.X R7, R9.reuse, 0x1, R3.reuse, P0 ;  /* 0x0000000109077824 */ /* 0x140fe200000e0603 */
[----:B------:R-:W-:Y:S01]  /*2620*/  IADD3 R8, P0, R6, R8, RZ ;  /* 0x0000000806087210 */ /* 0x000fe20007f1e0ff */
[----:B------:R1:W-:Y:S01]  /*2630*/  LDGSTS.E.BYPASS.LTC128B.128 [R14+0xf100], [R2.64+0x80], !P5 ;  /* 0x0f100080020e7fae */ /* 0x0003e2000e901d48 */
[----:B------:R-:W-:-:S03]  /*2640*/  IADD3.X R11, R9, RZ, R3, P2, P1 ;  /* 0x000000ff090b7210 */ /* 0x000fc600017e2403 */
[----:B------:R-:W-:Y:S01]  /*2650*/  IMAD.X R9, R7, 0x1, R9, P0 ;  /* 0x0000000107097824 */ /* 0x000fe200000e0609 */
[----:B------:R1:W-:Y:S04]  /*2660*/  LDGSTS.E.BYPASS.LTC128B.128 [R14+0x12100], [R2.64+0x100], !P4 ;  /* 0x12100100020e7fae */ /* 0x0003e8000e101d48 */
[----:B------:R1:W-:Y:S04]  /*2670*/  LDGSTS.E.BYPASS.LTC128B.128 [R14+0xd100], [R6.64], !P6 ;  /* 0x0d100000060e7fae */ /* 0x0003e8000f101d48 */
[----:B------:R1:W-:Y:S04]  /*2680*/  LDGSTS.E.BYPASS.LTC128B.128 [R14+0x10100], [R12.64], !P5 ;  /* 0x101000000c0e7fae */ /* 0x0003e8000e901d48 */
[----:B------:R1:W-:Y:S04]  /*2690*/  LDGSTS.E.BYPASS.LTC128B.128 [R14+0x13100], [R10.64], !P4 ;  /* 0x131000000a0e7fae */ /* 0x0003e8000e101d48 */
[----:B------:R1:W-:Y:S04]  /*26a0*/  LDGSTS.E.BYPASS.LTC128B.128 [R14+0xe100], [R8.64], !P6 ;  /* 0x0e100000080e7fae */ /* 0x0003e8000f101d48 */
[----:B------:R1:W-:Y:S04]  /*26b0*/  LDGSTS.E.BYPASS.LTC128B.128 [R14+0x11100], [R8.64+0x80], !P5 ;  /* 0x11100080080e7fae */ /* 0x0003e8000e901d48 */
[----:B------:R1:W-:Y:S02]  /*26c0*/  LDGSTS.E.BYPASS.LTC128B.128 [R14+0x14100], [R8.64+0x100], !P4 ;  /* 0x14100100080e7fae */ /* 0x0003e4000e101d48 */
.L_x_1:
[----:B------:R-:W-:Y:S01]  /*26d0*/  STL [R1+0x88], R185 ;  /* 0x000088b901007387 */ /* 0x000fe20000100800 */
[----:B-1----:R-:W-:-:S02]  /*26e0*/  SHF.R.S32.HI R2, RZ, 0x1f, R116 ;  /* 0x0000001fff027819 */ /* 0x002fc40000011474 */
[----:B------:R-:W-:Y:S01]  /*26f0*/  SHF.L.U32 R224, R5, 0x1, RZ ;  /* 0x0000000105e07819 */ /* 0x000fe200000006ff */
[----:B------:R-:W-:Y:S01]  /*2700*/  STL [R1+0x84], R184 ;  /* 0x000084b801007387 */ /* 0x000fe20000100800 */
[----:B------:R-:W-:-:S03]  /*2710*/  LEA.HI R3, R2, R116, RZ, 0x2 ;  /* 0x0000007402037211 */ /* 0x000fc600078f10ff */
[----:B------:R-:W-:Y:S01]  /*2720*/  STL [R1+0x80], R159 ;  /* 0x0000809f01007387 */ /* 0x000fe20000100800 */
[----:B------:R-:W-:Y:S01]  /*2730*/  LOP3.LUT R2, R3, 0x7ffffffc, RZ, 0xc0, !PT ;  /* 0x7ffffffc03027812 */ /* 0x000fe200078ec0ff */
[--C-:B------:R-:W-:Y:S02]  /*2740*/  IMAD R225, R4, 0x2, R224.reuse ;  /* 0x0000000204e17824 */ /* 0x100fe400078e02e0 */
[----:B------:R-:W-:Y:S01]  /*2750*/  STL [R1+0x7c], R158 ;  /* 0x00007c9e01007387 */ /* 0x000fe20000100800 */
[----:B------:R-:W-:Y:S02]  /*2760*/  IMAD R228, R0, 0x2, R224 ;  /* 0x0000000200e47824 */ /* 0x000fe400078e02e0 */
[----:B------:R-:W-:Y:S01]  /*2770*/  IMAD.IADD R2, R116, 0x1, -R2 ;  /* 0x0000000174027824 */ /* 0x000fe200078e0a02 */
[----:B------:R-:W-:Y:S01]  /*2780*/  STL [R1+0x78], R157 ;  /* 0x0000789d01007387 */ /* 0x000fe20000100800 */
[----:B------:R-:W-:-:S03]  /*2790*/  LEA R227, R0, R225, 0x1 ;  /* 0x000000e100e37211 */ /* 0x000fc600078e08ff */
[----:B------:R-:W-:Y:S04]  /*27a0*/  STL [R1+0x74], R156 ;  /* 0x0000749c01007387 */ /* 0x000fe80000100800 */
[----:B------:R-:W-:Y:S04]  /*27b0*/  STL [R1+0x70], R155 ;  /* 0x0000709b01007387 */ /* 0x000fe80000100800 */
[----:B------:R-:W-:Y:S04]  /*27c0*/  STL [R1+0x6c], R154 ;  /* 0x00006c9a01007387 */ /* 0x000fe80000100800 */
[----:B------:R-:W-:Y:S04]  /*27d0*/  STL [R1+0x68], R153 ;  /* 0x0000689901007387 */ /* 0x000fe80000100800 */
[----:B------:R-:W-:Y:S04]  /*27e0*/  STL [R1+0x64], R152 ;  /* 0x0000649801007387 */ /* 0x000fe80000100800 */
[----:B------:R-:W-:Y:S04]  /*27f0*/  STL [R1+0x60], R135 ;  /* 0x0000608701007387 */ /* 0x000fe80000100800 */
[----:B------:R1:W-:Y:S04]  /*2800*/  STL [R1+0x5c], R3 ;  /* 0x00005c0301007387 */ /* 0x0003e80000100800 */
[----:B------:R-:W-:Y:S04]  /*2810*/  LDSM.16.MT88.4 R76, [R228+0x3900] ;  /* 0x00390000e44c783b */ /* 0x000fe80000004200 */
[----:B------:R-:W0:Y:S01]  /*2820*/  LDGDEPBAR ;  /* 0x00000000000079af */ /* 0x000e220000000000 */
[----:B-1----:R-:W-:-:S05]  /*2830*/  IADD3 R3, R117, c[0x0][0x1d0], RZ ;  /* 0x0000740075037a10 */ /* 0x002fca0007ffe0ff */
[----:B------:R-:W-:-:S05]  /*2840*/  IMAD R2, R2, -0x2, R3 ;  /* 0xfffffffe02027824 */ /* 0x000fca00078e0203 */
[C---:B------:R-:W-:Y:S02]  /*2850*/  ISETP.GT.AND P2, PT, R2.reuse, RZ, PT ;  /* 0x000000ff0200720c */ /* 0x040fe40003f44270 */
[C---:B------:R-:W-:Y:S02]  /*2860*/  ISETP.GT.AND P0, PT, R2.reuse, 0x1, PT ;  /* 0x000000010200780c */ /* 0x040fe40003f04270 */
[----:B------:R-:W-:Y:S02]  /*2870*/  ISETP.GT.AND P1, PT, R2, 0x8, PT ;  /* 0x000000080200780c */ /* 0x000fe40003f24270 */
[----:B------:R-:W-:Y:S02]  /*2880*/  FSEL R7, R24, -INF , P2 ;  /* 0xff80000018077808 */ /* 0x000fe40001000000 */
[----:B------:R-:W-:Y:S02]  /*2890*/  FSEL R8, R25, -INF , P0 ;  /* 0xff80000019087808 */ /* 0x000fe40000000000 */
[----:B------:R-:W-:-:S02]  /*28a0*/  FSEL R20, R27, -INF , P0 ;  /* 0xff8000001b147808 */ /* 0x000fc40000000000 */
[----:B------:R-:W-:Y:S02]  /*28b0*/  ISETP.GT.AND P0, PT, R2, 0x9, PT ;  /* 0x000000090200780c */ /* 0x000fe40003f04270 */
[----:B------:R-:W-:Y:S02]  /*28c0*/  FSEL R9, R68, -INF , P1 ;  /* 0xff80000044097808 */ /* 0x000fe40000800000 */
[----:B------:R-:W-:Y:S02]  /*28d0*/  FMNMX.FTZ R3, R7, R8, !PT ;  /* 0x0000000807037209 */ /* 0x000fe40007810000 */
[----:B------:R-:W-:Y:S02]  /*28e0*/  FSEL R16, R26, -INF , P2 ;  /* 0xff8000001a107808 */ /* 0x000fe40001000000 */
[----:B------:R-:W-:Y:S02]  /*28f0*/  ISETP.GT.AND P2, PT, R2, 0x10, PT ;  /* 0x000000100200780c */ /* 0x000fe40003f44270 */
[----:B------:R-:W-:-:S02]  /*2900*/  FSEL R10, R69, -INF , P0 ;  /* 0xff800000450a7808 */ /* 0x000fc40000000000 */
[----:B------:R-:W-:Y:S02]  /*2910*/  FMNMX.FTZ R3, R9, R3, !PT ;  /* 0x0000000309037209 */ /* 0x000fe40007810000 */
[----:B------:R-:W-:Y:S02]  /*2920*/  FSEL R21, R70, -INF , P1 ;  /* 0xff80000046157808 */ /* 0x000fe40000800000 */
[----:B------:R-:W-:Y:S02]  /*2930*/  ISETP.GT.AND P1, PT, R2, 0x11, PT ;  /* 0x000000110200780c */ /* 0x000fe40003f24270 */
[----:B------:R-:W-:Y:S02]  /*2940*/  FSEL R11, R52, -INF , P2 ;  /* 0xff800000340b7808 */ /* 0x000fe40001000000 */
[----:B------:R-:W-:Y:S02]  /*2950*/  FMNMX.FTZ R3, R10, R3, !PT ;  /* 0x000000030a037209 */ /* 0x000fe40007810000 */
[----:B------:R-:W-:-:S02]  /*2960*/  FSEL R22, R71, -INF , P0 ;  /* 0xff80000047167808 */ /* 0x000fc40000000000 */
[C---:B------:R-:W-:Y:S01]  /*2970*/  ISETP.GT.AND P0, PT, R2.reuse, 0x18, PT ;  /* 0x000000180200780c */ /* 0x040fe20003f04270 */
[----:B------:R-:W-:Y:S01]  /*2980*/  LDSM.16.MT88.4 R68, [R227+0x900] ;  /* 0x00090000e344783b */ /* 0x000fe20000004200 */
[----:B------:R-:W-:Y:S02]  /*2990*/  FSEL R13, R53, -INF , P1 ;  /* 0xff800000350d7808 */ /* 0x000fe40000800000 */
[----:B------:R-:W-:Y:S02]  /*29a0*/  FMNMX.FTZ R3, R11, R3, !PT ;  /* 0x000000030b037209 */ /* 0x000fe40007810000 */
[----:B------:R-:W-:Y:S02]  /*29b0*/  FSEL R24, R55, -INF , P1 ;  /* 0xff80000037187808 */ /* 0x000fe40000800000 */
[----:B------:R-:W-:Y:S02]  /*29c0*/  ISETP.GT.AND P1, PT, R2, 0x19, PT ;  /* 0x000000190200780c */ /* 0x000fe40003f24270 */
[----:B------:R-:W-:-:S02]  /*29d0*/  FSEL R14, R64, -INF , P0 ;  /* 0xff800000400e7808 */ /* 0x000fc40000000000 */
[----:B------:R-:W-:Y:S02]  /*29e0*/  FMNMX.FTZ R3, R13, R3, !PT ;  /* 0x000000030d037209 */ /* 0x000fe40007810000 */
[----:B------:R-:W-:Y:S02]  /*29f0*/  FSEL R23, R54, -INF , P2 ;  /* 0xff80000036177808 */ /* 0x000fe40001000000 */
[----:B------:R-:W-:Y:S01]  /*2a00*/  FSEL R15, R65, -INF , P1 ;  /* 0xff800000410f7808 */ /* 0x000fe20000800000 */
[----:B------:R-:W-:Y:S01]  /*2a10*/  LDSM.16.MT88.4 R52, [R225+0x900] ;  /* 0x00090000e134783b */ /* 0x000fe20000004200 */
[----:B------:R-:W-:Y:S02]  /*2a20*/  ISETP.GT.AND P2, PT, R2, 0x20, PT ;  /* 0x000000200200780c */ /* 0x000fe40003f44270 */
[----:B------:R-:W-:Y:S02]  /*2a30*/  FMNMX.FTZ R3, R14, R3, !PT ;  /* 0x000000030e037209 */ /* 0x000fe40007810000 */
[----:B------:R-:W-:-:S02]  /*2a40*/  FSEL R29, R67, -INF , P1 ;  /* 0xff800000431d7808 */ /* 0x000fc40000800000 */
[----:B------:R-:W-:Y:S02]  /*2a50*/  ISETP.GT.AND P1, PT, R2, 0x21, PT ;  /* 0x000000210200780c */ /* 0x000fe40003f24270 */
[----:B------:R-:W-:Y:S02]  /*2a60*/  FSEL R83, R56, -INF , P2 ;  /* 0xff80000038537808 */ /* 0x000fe40001000000 */
[----:B------:R-:W-:Y:S02]  /*2a70*/  FMNMX.FTZ R3, R15, R3, !PT ;  /* 0x000000030f037209 */ /* 0x000fe40007810000 */
[----:B------:R-:W-:Y:S02]  /*2a80*/  FSEL R28, R66, -INF , P0 ;  /* 0xff800000421c7808 */ /* 0x000fe40000000000 */
[----:B------:R-:W-:Y:S01]  /*2a90*/  ISETP.GT.AND P0, PT, R2, 0x28, PT ;  /* 0x000000280200780c */ /* 0x000fe20003f04270 */
[----:B------:R-:W-:Y:S01]  /*2aa0*/  LDSM.16.MT88.4 R64, [R224+0x3900] ;  /* 0x00390000e040783b */ /* 0x000fe20000004200 */
[----:B------:R-:W-:-:S02]  /*2ab0*/  FSEL R82, R57, -INF , P1 ;  /* 0xff80000039527808 */ /* 0x000fc40000800000 */
[----:B------:R-:W-:Y:S02]  /*2ac0*/  FMNMX.FTZ R3, R83, R3, !PT ;  /* 0x0000000353037209 */ /* 0x000fe40007810000 */
[----:B------:R-:W-:Y:S02]  /*2ad0*/  FSEL R89, R59, -INF , P1 ;  /* 0xff8000003b597808 */ /* 0x000fe40000800000 */
[----:B------:R-:W-:Y:S02]  /*2ae0*/  ISETP.GT.AND P1, PT, R2, 0x29, PT ;  /* 0x000000290200780c */ /* 0x000fe40003f24270 */
[----:B------:R-:W-:Y:S02]  /*2af0*/  FSEL R81, R48, -INF , P0 ;  /* 0xff80000030517808 */ /* 0x000fe40000000000 */
[----:B------:R-:W-:Y:S02]  /*2b00*/  FMNMX.FTZ R3, R82, R3, !PT ;  /* 0x0000000352037209 */ /* 0x000fe40007810000 */
[----:B------:R-:W-:-:S02]  /*2b10*/  FSEL R90, R58, -INF , P2 ;  /* 0xff8000003a5a7808 */ /* 0x000fc40001000000 */
[----:B------:R-:W-:Y:S01]  /*2b20*/  FSEL R80, R49, -INF , P1 ;  /* 0xff80000031507808 */ /* 0x000fe20000800000 */
[----:B------:R-:W-:Y:S01]  /*2b30*/  LDSM.16.MT88.4 R56, [R225+0x3100] ;  /* 0x00310000e138783b */ /* 0x000fe20000004200 */
[C---:B------:R-:W-:Y:S02]  /*2b40*/  ISETP.GT.AND P2, PT, R2.reuse, 0x30, PT ;  /* 0x000000300200780c */ /* 0x040fe40003f44270 */
[----:B------:R-:W-:Y:S02]  /*2b50*/  FMNMX.FTZ R3, R81, R3, !PT ;  /* 0x0000000351037209 */ /* 0x000fe40007810000 */
[----:B------:R-:W-:Y:S02]  /*2b60*/  FSEL R91, R51, -INF , P1 ;  /* 0xff800000335b7808 */ /* 0x000fe40000800000 */
[----:B------:R-:W-:Y:S02]  /*2b70*/  ISETP.GT.AND P1, PT, R2, 0x31, PT ;  /* 0x000000310200780c */ /* 0x000fe40003f24270 */
[----:B------:R-:W-:-:S02]  /*2b80*/  FSEL R100, R44, -INF , P2 ;  /* 0xff8000002c647808 */ /* 0x000fc40001000000 */
[----:B------:R-:W-:Y:S02]  /*2b90*/  FMNMX.FTZ R3, R80, R3, !PT ;  /* 0x0000000350037209 */ /* 0x000fe40007810000 */
[----:B------:R-:W-:Y:S02]  /*2ba0*/  FSEL R88, R50, -INF , P0 ;  /* 0xff80000032587808 */ /* 0x000fe40000000000 */
[----:B------:R-:W-:Y:S01]  /*2bb0*/  ISETP.GT.AND P0, PT, R2, 0x38, PT ;  /* 0x000000380200780c */ /* 0x000fe20003f04270 */
[----:B------:R-:W-:Y:S01]  /*2bc0*/  LDSM.16.MT88.4 R48, [R224+0x3100] ;  /* 0x00310000e030783b */ /* 0x000fe20000004200 */
[----:B------:R-:W-:Y:S02]  /*2bd0*/  FSEL R252, R45, -INF , P1 ;  /* 0xff8000002dfc7808 */ /* 0x000fe40000800000 */
[----:B------:R-:W-:Y:S02]  /*2be0*/  FMNMX.FTZ R6, R16, R20, !PT ;  /* 0x0000001410067209 */ /* 0x000fe40007810000 */
[----:B------:R-:W-:-:S02]  /*2bf0*/  FMNMX.FTZ R3, R100, R3, !PT ;  /* 0x0000000364037209 */ /* 0x000fc40007810000 */
[----:B------:R-:W-:Y:S02]  /*2c00*/  FSEL R87, R47, -INF , P1 ;  /* 0xff8000002f577808 */ /* 0x000fe40000800000 */
[----:B------:R-:W-:Y:S02]  /*2c10*/  ISETP.GT.AND P1, PT, R2, 0x39, PT ;  /* 0x000000390200780c */ /* 0x000fe40003f24270 */
[----:B------:R-:W-:Y:S02]  /*2c20*/  FSEL R134, R32, -INF , P0 ;  /* 0xff80000020867808 */ /* 0x000fe40000000000 */
[----:B------:R-:W-:Y:S02]  /*2c30*/  FMNMX.FTZ R6, R21, R6, !PT ;  /* 0x0000000615067209 */ /* 0x000fe40007810000 */
[----:B------:R-:W-:Y:S02]  /*2c40*/  FMNMX.FTZ R3, R252, R3, !PT ;  /* 0x00000003fc037209 */ /* 0x000fe40007810000 */
[----:B------:R-:W-:-:S02]  /*2c50*/  FSEL R99, R35, -INF , P1 ;  /* 0xff80000023637808 */ /* 0x000fc40000800000 */
[----:B------:R-:W-:Y:S02]  /*2c60*/  FSEL R133, R33, -INF , P1 ;  /* 0xff80000021857808 */ /* 0x000fe40000800000 */
[----:B------:R-:W-:Y:S02]  /*2c70*/  ISETP.GT.AND P1, PT, R2, 0x40, PT ;  /* 0x000000400200780c */ /* 0x000fe40003f24270 */
[----:B------:R-:W-:Y:S02]  /*2c80*/  FMNMX.FTZ R6, R22, R6, !PT ;  /* 0x0000000616067209 */ /* 0x000fe40007810000 */
[----:B------:R-:W-:Y:S02]  /*2c90*/  FMNMX.FTZ R3, R134, R3, !PT ;  /* 0x0000000386037209 */ /* 0x000fe40007810000 */
[----:B------:R-:W-:Y:S02]  /*2ca0*/  FSEL R107, R34, -INF , P0 ;  /* 0xff800000226b7808 */ /* 0x000fe40000000000 */
[----:B------:R-:W-:Y:S01]  /*2cb0*/  ISETP.GT.AND P0, PT, R2, 0x41, PT ;  /* 0x000000410200780c */ /* 0x000fe20003f04270 */
[----:B------:R-:W-:Y:S01]  /*2cc0*/  LDSM.16.MT88.4 R32, [R228+0x900] ;  /* 0x00090000e420783b */ /* 0x000fe20000004200 */
[----:B------:R-:W-:-:S02]  /*2cd0*/  FSEL R106, R36, -INF , P1 ;  /* 0xff800000246a7808 */ /* 0x000fc40000800000 */
[----:B------:R-:W-:Y:S02]  /*2ce0*/  FMNMX.FTZ R6, R23, R6, !PT ;  /* 0x0000000617067209 */ /* 0x000fe40007810000 */
[----:B------:R-:W-:Y:S02]  /*2cf0*/  FMNMX.FTZ R3, R133, R3, !PT ;  /* 0x0000000385037209 */ /* 0x000fe40007810000 */
[----:B------:R-:W-:Y:S02]  /*2d00*/  FSEL R159, R38, -INF , P1 ;  /* 0xff800000269f7808 */ /* 0x000fe40000800000 */
[----:B------:R-:W-:Y:S02]  /*2d10*/  FSEL R96, R37, -INF , P0 ;  /* 0xff80000025607808 */ /* 0x000fe40000000000 */
[----:B------:R-:W-:Y:S02]  /*2d20*/  ISETP.GT.AND P1, PT, R2, 0x48, PT ;  /* 0x000000480200780c */ /* 0x000fe40003f24270 */
[----:B------:R-:W-:-:S02]  /*2d30*/  FMNMX.FTZ R6, R24, R6, !PT ;  /* 0x0000000618067209 */ /* 0x000fc40007810000 */
        /* <DEDUP_REMOVED lines=8> */
[----:B------:R-:W-:Y:S02]  /*2dc0*/  FSEL R97, R41, -INF , P0 ;  /* 0xff80000029617808 */ /* 0x000fe40000000000 */
[----:B------:R-:W-:Y:S02]  /*2dd0*/  ISETP.GT.AND P0, PT, R2, 0x50, PT ;  /* 0x000000500200780c */ /* 0x000fe40003f04270 */
[----:B------:R-:W-:Y:S02]  /*2de0*/  FMNMX.FTZ R6, R29, R6, !PT ;  /* 0x000000061d067209 */ /* 0x000fe40007810000 */
[----:B------:R-:W-:Y:S02]  /*2df0*/  FMNMX.FTZ R3, R108, R3, !PT ;  /* 0x000000036c037209 */ /* 0x000fe40007810000 */
[----:B------:R-:W-:-:S02]  /*2e00*/  FSEL R111, R46, -INF , P2 ;  /* 0xff8000002e6f7808 */ /* 0x000fc40001000000 */
[----:B------:R-:W-:Y:S01]  /*2e10*/  ISETP.GT.AND P2, PT, R2, 0x51, PT ;  /* 0x000000510200780c */ /* 0x000fe20003f44270 */
[----:B------:R-:W-:Y:S01]  /*2e20*/  LDSM.16.MT88.4 R44, [R228+0x100] ;  /* 0x00010000e42c783b */ /* 0x000fe20000004200 */
[----:B------:R-:W-:Y:S02]  /*2e30*/  FSEL R102, R60, -INF , P0 ;  /* 0xff8000003c667808 */ /* 0x000fe40000000000 */
        /* <DEDUP_REMOVED lines=9> */
[----:B------:R-:W-:Y:S02]  /*2ed0*/  ISETP.GT.AND P0, PT, R2, 0x59, PT ;  /* 0x000000590200780c */ /* 0x000fe40003f04270 */
[----:B------:R-:W-:Y:S02]  /*2ee0*/  FSEL R155, R72, -INF , P1 ;  /* 0xff800000489b7808 */ /* 0x000fe40000800000 */
[----:B------:R-:W-:-:S02]  /*2ef0*/  FMNMX.FTZ R2, R88, R6, !PT ;  /* 0x0000000658027209 */ /* 0x000fc40007810000 */
[----:B------:R-:W-:Y:S02]  /*2f00*/  FMNMX.FTZ R132, R156, R3, !PT ;  /* 0x000000039c847209 */ /* 0x000fe40007810000 */
[----:B------:R-:W-:Y:S02]  /*2f10*/  FSEL R154, R73, -INF , P0 ;  /* 0xff800000499a7808 */ /* 0x000fe40000000000 */
[----:B------:R-:W-:Y:S02]  /*2f20*/  FMNMX.FTZ R2, R91, R2, !PT ;  /* 0x000000025b027209 */ /* 0x000fe40007810000 */
[----:B------:R-:W-:Y:S02]  /*2f30*/  FMNMX.FTZ R132, R155, R132, !PT ;  /* 0x000000849b847209 */ /* 0x000fe40007810000 */
[----:B------:R-:W-:Y:S02]  /*2f40*/  FMNMX.FTZ R2, R111, R2, !PT ;  /* 0x000000026f027209 */ /* 0x000fe40007810000 */
[----:B------:R-:W-:-:S02]  /*2f50*/  FMNMX.FTZ R132, R154, R132, !PT ;  /* 0x000000849a847209 */ /* 0x000fc40007810000 */
[----:B------:R-:W-:Y:S02]  /*2f60*/  FMNMX.FTZ R2, R87, R2, !PT ;  /* 0x0000000257027209 */ /* 0x000fe40007810000 */
[----:B------:R-:W-:Y:S01]  /*2f70*/  FSEL R152, R63, -INF , P2 ;  /* 0xff8000003f987808 */ /* 0x000fe20001000000 */
[----:B------:R-:W1:Y:S01]  /*2f80*/  SHFL.BFLY PT, R3, R132, 0x2, 0x1f ;  /* 0x0c401f0084037f89 */ /* 0x000e6200000e0000 */
[----:B------:R-:W-:Y:S02]  /*2f90*/  FMNMX.FTZ R2, R107, R2, !PT ;  /* 0x000000026b027209 */ /* 0x000fe40007810000 */
[----:B------:R-:W-:Y:S01]  /*2fa0*/  FSEL R135, R74, -INF , P1 ;  /* 0xff8000004a877808 */ /* 0x000fe20000800000 */
[----:B------:R-:W-:Y:S01]  /*2fb0*/  LDSM.16.MT88.4 R60, [R225+0x3900] ;  /* 0x00390000e13c783b */ /* 0x000fe20000004200 */
[----:B------:R-:W-:Y:S02]  /*2fc0*/  FMNMX.FTZ R2, R99, R2, !PT ;  /* 0x0000000263027209 */ /* 0x000fe40007810000 */
[----:B------:R-:W-:-:S02]  /*2fd0*/  FSEL R101, R75, -INF , P0 ;  /* 0xff8000004b657808 */ /* 0x000fc40000000000 */
[----:B------:R-:W-:Y:S01]  /*2fe0*/  FMNMX.FTZ R2, R159, R2, !PT ;  /* 0x000000029f027209 */ /* 0x000fe20007810000 */
[----:B------:R-:W-:Y:S03]  /*2ff0*/  LDSM.16.MT88.4 R72, [R228+0x3100] ;  /* 0x00310000e448783b */ /* 0x000fe60000004200 */
[----:B------:R-:W-:-:S04]  /*3000*/  FMNMX.FTZ R2, R98, R2, !PT ;  /* 0x0000000262027209 */ /* 0x000fc80007810000 */
[----:B------:R-:W-:-:S04]  /*3010*/  FMNMX.FTZ R2, R84, R2, !PT ;  /* 0x0000000254027209 */ /* 0x000fc80007810000 */
[----:B------:R-:W-:Y:S02]  /*3020*/  FMNMX.FTZ R2, R110, R2, !PT ;  /* 0x000000026e027209 */ /* 0x000fe40007810000 */
[----:B-1----:R-:W-:Y:S02]  /*3030*/  FMNMX.FTZ R132, R132, R3, !PT ;  /* 0x0000000384847209 */ /* 0x002fe40007810000 */
[----:B------:R-:W-:-:S03]  /*3040*/  FMNMX.FTZ R3, R153, R2, !PT ;  /* 0x0000000299037209 */ /* 0x000fc60007810000 */
[----:B------:R-:W1:Y:S01]  /*3050*/  SHFL.BFLY PT, R2, R132, 0x1, 0x1f ;  /* 0x0c201f0084027f89 */ /* 0x000e6200000e0000 */
[----:B------:R-:W-:-:S04]  /*3060*/  FMNMX.FTZ R3, R152, R3, !PT ;  /* 0x0000000398037209 */ /* 0x000fc80007810000 */
[----:B------:R-:W-:-:S04]  /*3070*/  FMNMX.FTZ R3, R135, R3, !PT ;  /* 0x0000000387037209 */ /* 0x000fc80007810000 */
[----:B------:R-:W-:-:S05]  /*3080*/  FMNMX.FTZ R3, R101, R3, !PT ;  /* 0x0000000365037209 */ /* 0x000fca0007810000 */
[----:B------:R-:W2:Y:S01]  /*3090*/  SHFL.BFLY PT, R6, R3, 0x2, 0x1f ;  /* 0x0c401f0003067f89 */ /* 0x000ea200000e0000 */
[----:B-1----:R-:W-:-:S04]  /*30a0*/  FMNMX.FTZ R132, R132, R2, !PT ;  /* 0x0000000284847209 */ /* 0x002fc80007810000 */
[C---:B------:R-:W-:Y:S01]  /*30b0*/  FSETP.NEU.FTZ.AND P0, PT, R132.reuse, -INF , PT ;  /* 0xff8000008400780b */ /* 0x040fe20003f1d000 */
[----:B------:R-:W-:-:S05]  /*30c0*/  FMUL.FTZ R12, R132, c[0x0][0x2d0] ;  /* 0x0000b400840c7a20 */ /* 0x000fca0000410000 */
[----:B------:R-:W-:Y:S02]  /*30d0*/  FSEL R12, R12, RZ, P0 ;  /* 0x000000ff0c0c7208 */ /* 0x000fe40000000000 */
[----:B--2---:R-:W-:-:S03]  /*30e0*/  FMNMX.FTZ R3, R3, R6, !PT ;  /* 0x0000000603037209 */ /* 0x004fc60007810000 */
[----:B------:R-:W-:-:S04]  /*30f0*/  FFMA.FTZ R2, R7, c[0x0][0x2d0], -R12 ;  /* 0x0000b40007027a23 */ /* 0x000fc8000001080c */
[----:B------:R1:W-:Y:S01]  /*3100*/  MUFU.EX2 R112, R2 ;  /* 0x0000000200707308 */ /* 0x0003e20000000800 */
[----:B------:R-:W2:Y:S01]  /*3110*/  SHFL.BFLY PT, R6, R3, 0x1, 0x1f ;  /* 0x0c201f0003067f89 */ /* 0x000ea200000e0000 */
[----:B-1----:R-:W-:-:S06]  /*3120*/  FFMA.FTZ R2, R8, c[0x0][0x2d0], -R12 ;  /* 0x0000b40008027a23 */ /* 0x002fcc000001080c */
[----:B------:R1:W3:Y:S01]  /*3130*/  MUFU.EX2 R85, R2 ;  /* 0x0000000200557308 */ /* 0x0002e20000000800 */
[----:B--2---:R-:W-:Y:S01]  /*3140*/  FMNMX.FTZ R3, R3, R6, !PT ;  /* 0x0000000603037209 */ /* 0x004fe20007810000 */
[----:B------:R-:W-:-:S03]  /*3150*/  FFMA.FTZ R6, R14, c[0x0][0x2d0], -R12 ;  /* 0x0000b4000e067a23 */ /* 0x000fc6000001080c */
[----:B------:R-:W-:-:S03]  /*3160*/  FSETP.NEU.FTZ.AND P0, PT, R3, -INF , PT ;  /* 0xff8000000300780b */ /* 0x000fc60003f1d000 */
[----:B------:R2:W-:Y:S01]  /*3170*/  MUFU.EX2 R86, R6 ;  /* 0x0000000600567308 */ /* 0x0005e20000000800 */
[----:B-1----:R-:W-:Y:S01]  /*3180*/  FFMA.FTZ R2, R9, c[0x0][0x2d0], -R12 ;  /* 0x0000b40009027a23 */ /* 0x002fe2000001080c */
[----:B---3--:R-:W-:-:S06]  /*3190*/  F2FP.BF16.PACK_AB R8, R85, R112 ;  /* 0x000000705508723e */ /* 0x008fcc00000010ff */
[----:B------:R1:W-:Y:S01]  /*31a0*/  MUFU.EX2 R109, R2 ;  /* 0x00000002006d7308 */ /* 0x0003e20000000800 */
[----:B--2---:R-:W-:-:S07]  /*31b0*/  FFMA.FTZ R6, R15, c[0x0][0x2d0], -R12 ;  /* 0x0000b4000f067a23 */ /* 0x004fce000001080c */
[----:B------:R-:W2:Y:S01]  /*31c0*/  MUFU.EX2 R184, R6 ;  /* 0x0000000600b87308 */ /* 0x000ea20000000800 */
[----:B-1----:R-:W-:-:S07]  /*31d0*/  FFMA.FTZ R2, R10, c[0x0][0x2d0], -R12 ;  /* 0x0000b4000a027a23 */ /* 0x002fce000001080c */
[----:B------:R1:W3:Y:S01]  /*31e0*/  MUFU.EX2 R104, R2 ;  /* 0x0000000200687308 */ /* 0x0002e20000000800 */
[----:B--2---:R-:W-:Y:S01]  /*31f0*/  F2FP.BF16.PACK_AB R6, R184, R86 ;  /* 0x00000056b806723e */ /* 0x004fe200000010ff */
[----:B-1----:R-:W-:Y:S01]  /*3200*/  FFMA.FTZ R2, R11, c[0x0][0x2d0], -R12 ;  /* 0x0000b4000b027a23 */ /* 0x002fe2000001080c */
[----:B---3--:R-:W-:-:S05]  /*3210*/  F2FP.BF16.PACK_AB R10, R104, R109 ;  /* 0x0000006d680a723e */ /* 0x008fca00000010ff */
[----:B------:R1:W-:Y:S02]  /*3220*/  MUFU.EX2 R103, R2 ;  /* 0x0000000200677308 */ /* 0x0003e40000000800 */
[----:B-1----:R-:W-:-:S06]  /*3230*/  FFMA.FTZ R2, R13, c[0x0][0x2d0], -R12 ;  /* 0x0000b4000d027a23 */ /* 0x002fcc000001080c */
[----:B------:R1:W2:Y:S02]  /*3240*/  MUFU.EX2 R17, R2 ;  /* 0x0000000200117308 */ /* 0x0002a40000000800 */
[----:B-1----:R-:W-:Y:S02]  /*3250*/  FMUL.FTZ R2, R3, c[0x0][0x2d0] ;  /* 0x0000b40003027a20 */ /* 0x002fe40000410000 */
[----:B--2---:R-:W-:-:S03]  /*3260*/  IMAD.MOV.U32 R15, RZ, RZ, R17 ;  /* 0x000000ffff0f7224 */ /* 0x004fc600078e0011 */
[----:B------:R-:W-:-:S05]  /*3270*/  FSEL R2, R2, RZ, P0 ;  /* 0x000000ff02027208 */ /* 0x000fca0000000000 */
[--C-:B------:R-:W-:Y:S02]  /*3280*/  FFMA.FTZ R5, R16, c[0x0][0x2d0], -R2.reuse ;  /* 0x0000b40010057a23 */ /* 0x100fe40000010802 */
[----:B------:R-:W1:Y:S01]  /*3290*/  LDSM.16.MT88.4 R16, [R224+0x100] ;  /* 0x00010000e010783b */ /* 0x000e620000004200 */
[--C-:B------:R-:W-:Y:S01]  /*32a0*/  FFMA.FTZ R4, R24, c[0x0][0x2d0], -R2.reuse ;  /* 0x0000b40018047a23 */ /* 0x100fe20000010802 */
[----:B------:R2:W-:Y:S02]  /*32b0*/  MUFU.EX2 R105, R5 ;  /* 0x0000000500697308 */ /* 0x0005e40000000800 */
[----:B------:R-:W3:Y:S06]  /*32c0*/  LDSM.16.MT88.4 R24, [R224+0x900] ;  /* 0x00090000e018783b */ /* 0x000eec0000004200 */
[----:B------:R4:W-:Y:S01]  /*32d0*/  MUFU.EX2 R14, R4 ;  /* 0x00000004000e7308 */ /* 0x0009e20000000800 */
[----:B--2---:R-:W-:-:S07]  /*32e0*/  FFMA.FTZ R5, R20, c[0x0][0x2d0], -R2 ;  /* 0x0000b40014057a23 */ /* 0x004fce0000010802 */
[----:B------:R2:W2:Y:S01]  /*32f0*/  MUFU.EX2 R113, R5 ;  /* 0x0000000500717308 */ /* 0x0004a20000000800 */
[----:B----4-:R-:W-:-:S07]  /*3300*/  FFMA.FTZ R4, R28, c[0x0][0x2d0], -R2 ;  /* 0x0000b4001c047a23 */ /* 0x010fce0000010802 */
[----:B------:R4:W-:Y:S01]  /*3310*/  MUFU.EX2 R185, R4 ;  /* 0x0000000400b97308 */ /* 0x0009e20000000800 */
[----:B--2---:R-:W-:Y:S01]  /*3320*/  FFMA.FTZ R5, R21, c[0x0][0x2d0], -R2 ;  /* 0x0000b40015057a23 */ /* 0x004fe20000010802 */
[----:B------:R-:W-:Y:S01]  /*3330*/  F2FP.BF16.PACK_AB R9, R113, R105 ;  /* 0x000000697109723e */ /* 0x000fe200000010ff */
[----:B------:R-:W-:-:S05]  /*3340*/  IMAD.MOV.U32 R0, RZ, RZ, R113 ;  /* 0x000000ffff007224 */ /* 0x000fca00078e0071 */
[----:B------:R2:W-:Y:S01]  /*3350*/  MUFU.EX2 R13, R5 ;  /* 0x00000005000d7308 */ /* 0x0005e20000000800 */
[----:B----4-:R-:W-:-:S07]  /*3360*/  FFMA.FTZ R4, R29, c[0x0][0x2d0], -R2 ;  /* 0x0000b4001d047a23 */ /* 0x010fce0000010802 */
[----:B------:R4:W1:Y:S01]  /*3370*/  MUFU.EX2 R114, R4 ;  /* 0x0000000400727308 */ /* 0x0008620000000800 */
[----:B--2---:R-:W-:-:S07]  /*3380*/  FFMA.FTZ R5, R22, c[0x0][0x2d0], -R2 ;  /* 0x0000b40016057a23 */ /* 0x004fce0000010802 */
[----:B------:R-:W2:Y:S01]  /*3390*/  MUFU.EX2 R157, R5 ;  /* 0x00000005009d7308 */ /* 0x000ea20000000800 */
[----:B----4-:R-:W-:Y:S02]  /*33a0*/  F2FP.BF16.PACK_AB R4, R15, R103 ;  /* 0x000000670f04723e */ /* 0x010fe400000010ff */
[----:B-1----:R-:W-:Y:S02]  /*33b0*/  F2FP.BF16.PACK_AB R7, R114, R185 ;  /* 0x000000b97207723e */ /* 0x002fe400000010ff */
[----:B--2---:R-:W-:Y:S01]  /*33c0*/  F2FP.BF16.PACK_AB R11, R157, R13 ;  /* 0x0000000d9d0b723e */ /* 0x004fe200000010ff */
[----:B------:R-:W-:-:S04]  /*33d0*/  FFMA.FTZ R5, R23, c[0x0][0x2d0], -R2 ;  /* 0x0000b40017057a23 */ /* 0x000fc80000010802 */
[----:B------:R-:W1:Y:S02]  /*33e0*/  MUFU.EX2 R158, R5 ;  /* 0x00000005009e7308 */ /* 0x000e640000000800 */
[C---:B------:R-:W-:Y:S08]  /*33f0*/  HMMA.16816.F32.BF16 R20, R8.reuse, R16, RZ ;  /* 0x000000100814723c */ /* 0x040ff000000418ff */
[----:B------:R-:W-:Y:S01]  /*3400*/  HMMA.16816.F32.BF16 R16, R8, R18, RZ ;  /* 0x000000120810723c */ /* 0x000fe200000418ff */
[----:B-1----:R-:W-:-:S07]  /*3410*/  F2FP.BF16.PACK_AB R5, R14, R158 ;  /* 0x0000009e0e05723e */ /* 0x002fce00000010ff */
[----:B------:R-:W-:Y:S08]  /*3420*/  HMMA.16816.F32.BF16 R28, R8, R40, RZ ;  /* 0x00000028081c723c */ /* 0x000ff000000418ff */
[C---:B---3--:R-:W-:Y:S08]  /*3430*/  HMMA.16816.F32.BF16 R248, R4.reuse, R24, R20 ;  /* 0x0000001804f8723c */ /* 0x048ff00000041814 */
[----:B------:R-:W-:Y:S08]  /*3440*/  HMMA.16816.F32.BF16 R180, R4, R26, R16 ;  /* 0x0000001a04b4723c */ /* 0x000ff00000041810 */
[C---:B------:R-:W-:Y:S08]  /*3450*/  HMMA.16816.F32.BF16 R24, R8.reuse, R42, RZ ;  /* 0x0000002a0818723c */ /* 0x040ff000000418ff */
[C---:B------:R-:W-:Y:S08]  /*3460*/  HMMA.16816.F32.BF16 R20, R8.reuse, R44, RZ ;  /* 0x0000002c0814723c */ /* 0x040ff000000418ff */
[----:B------:R-:W-:Y:S08]  /*3470*/  HMMA.16816.F32.BF16 R16, R8, R46, RZ ;  /* 0x0000002e0810723c */ /* 0x000ff000000418ff */
[C---:B------:R-:W-:Y:S08]  /*3480*/  HMMA.16816.F32.BF16 R176, R4.reuse, R54, R24 ;  /* 0x0000003604b0723c */ /* 0x040ff00000041818 */
[----:B------:R-:W-:Y:S01]  /*3490*/  HMMA.16816.F32.BF16 R164, R4, R52, R28 ;  /* 0x0000003404a4723c */ /* 0x000fe2000004181c */
[----:B------:R-:W1:Y:S07]  /*34a0*/  LDSM.16.MT88.4 R52, [R227+0x3100] ;  /* 0x00310000e334783b */ /* 0x000e6e0000004200 */
[----:B------:R-:W-:Y:S08]  /*34b0*/  HMMA.16816.F32.BF16 R24, R8, R56, RZ ;  /* 0x000000380818723c */ /* 0x000ff000000418ff */
[C---:B------:R-:W-:Y:S08]  /*34c0*/  HMMA.16816.F32.BF16 R172, R4.reuse, R32, R20 ;  /* 0x0000002004ac723c */ /* 0x040ff00000041814 */
[----:B------:R-:W-:Y:S08]  /*34d0*/  HMMA.16816.F32.BF16 R168, R4, R34, R16 ;  /* 0x0000002204a8723c */ /* 0x000ff00000041810 */
[C---:B------:R-:W-:Y:S08]  /*34e0*/  HMMA.16816.F32.BF16 R40, R8.reuse, R36, RZ ;  /* 0x000000240828723c */ /* 0x040ff000000418ff */
[C---:B------:R-:W-:Y:S08]  /*34f0*/  HMMA.16816.F32.BF16 R36, R8.reuse, R38, RZ ;  /* 0x000000260824723c */ /* 0x040ff000000418ff */
[C---:B------:R-:W-:Y:S08]  /*3500*/  HMMA.16816.F32.BF16 R32, R8.reuse, R48, RZ ;  /* 0x000000300820723c */ /* 0x040ff000000418ff */
[C---:B------:R-:W-:Y:S08]  /*3510*/  HMMA.16816.F32.BF16 R28, R8.reuse, R50, RZ ;  /* 0x00000032081c723c */ /* 0x040ff000000418ff */
[C---:B------:R-:W-:Y:S01]  /*3520*/  HMMA.16816.F32.BF16 R20, R8.reuse, R58, RZ ;  /* 0x0000003a0814723c */ /* 0x040fe200000418ff */
[----:B------:R-:W2:Y:S07]  /*3530*/  LDSM.16.MT88.4 R56, [R224+0x6100] ;  /* 0x00610000e038783b */ /* 0x000eae0000004200 */
[C---:B------:R-:W-:Y:S08]  /*3540*/  HMMA.16816.F32.BF16 R16, R8.reuse, R72, RZ ;  /* 0x000000480810723c */ /* 0x040ff000000418ff */
[----:B------:R-:W-:Y:S01]  /*3550*/  HMMA.16816.F32.BF16 R44, R8, R74, RZ ;  /* 0x0000004a082c723c */ /* 0x000fe200000418ff */
[----:B------:R-:W3:Y:S07]  /*3560*/  LDSM.16.MT88.4 R72, [R225+0x6100] ;  /* 0x00610000e148783b */ /* 0x000eee0000004200 */
[C---:B------:R-:W-:Y:S01]  /*3570*/  HMMA.16816.F32.BF16 R92, R4.reuse, R60, R24 ;  /* 0x0000003c045c723c */ /* 0x040fe20000041818 */
[----:B------:R-:W4:Y:S07]  /*3580*/  LDSM.16.MT88.4 R24, [R227+0x3900] ;  /* 0x00390000e318783b */ /* 0x000f2e0000004200 */
[C---:B------:R-:W-:Y:S08]  /*3590*/  HMMA.16816.F32.BF16 R124, R4.reuse, R68, R40 ;  /* 0x00000044047c723c */ /* 0x040ff00000041828 */
[C---:B------:R-:W-:Y:S01]  /*35a0*/  HMMA.16816.F32.BF16 R160, R4.reuse, R70, R36 ;  /* 0x0000004604a0723c */ /* 0x040fe20000041824 */
[----:B------:R-:W3:Y:S07]  /*35b0*/  LDSM.16.MT88.4 R68, [R224+0x6900] ;  /* 0x00690000e044783b */ /* 0x000eee0000004200 */
[C---:B------:R-:W-:Y:S08]  /*35c0*/  HMMA.16816.F32.BF16 R144, R4.reuse, R64, R32 ;  /* 0x000000400490723c */ /* 0x040ff00000041820 */
[C---:B------:R-:W-:Y:S01]  /*35d0*/  HMMA.16816.F32.BF16 R136, R4.reuse, R66, R28 ;  /* 0x000000420488723c */ /* 0x040fe2000004181c */
[----:B------:R-:W4:Y:S07]  /*35e0*/  LDSM.16.MT88.4 R64, [R225+0x6900] ;  /* 0x00690000e140783b */ /* 0x000f2e0000004200 */
[----:B------:R-:W-:Y:S07]  /*35f0*/  HMMA.16816.F32.BF16 R140, R4, R76, R16 ;  /* 0x0000004c048c723c */ /* 0x000fee0000041810 */
[----:B------:R-:W-:Y:S01]  /*3600*/  IMAD.MOV.U32 R77, RZ, RZ, R114 ;  /* 0x000000ffff4d7224 */ /* 0x000fe200078e0072 */
[----:B-1----:R-:W-:Y:S01]  /*3610*/  HMMA.16816.F32.BF16 R16, R8, R52, RZ ;  /* 0x000000340810723c */ /* 0x002fe200000418ff */
[----:B------:R-:W-:-:S07]  /*3620*/  MOV R76, R112 ;  /* 0x00000070004c7202 */ /* 0x000fce0000000f00 */
[C---:B--2---:R-:W-:Y:S08]  /*3630*/  HMMA.16816.F32.BF16 R48, R8.reuse, R56, RZ ;  /* 0x000000380830723c */ /* 0x044ff000000418ff */
[----:B---3--:R-:W-:Y:S07]  /*3640*/  HMMA.16816.F32.BF16 R40, R8, R72, RZ ;  /* 0x000000480828723c */ /* 0x008fee00000418ff */
[----:B------:R-:W-:Y:S01]  /*3650*/  MOV R73, R97 ;  /* 0x0000006100497202 */ /* 0x000fe20000000f00 */
[----:B------:R-:W-:Y:S01]  /*3660*/  HMMA.16816.F32.BF16 R148, R4, R62, R20 ;  /* 0x0000003e0494723c */ /* 0x000fe20000041814 */
[----:B------:R-:W1:Y:S01]  /*3670*/  LDSM.16.MT88.4 R20, [R228+0x6100] ;  /* 0x00610000e414783b */ /* 0x000e620000004200 */
[----:B------:R-:W-:-:S03]  /*3680*/  IMAD.MOV.U32 R72, RZ, RZ, R96 ;  /* 0x000000ffff487224 */ /* 0x000fc600078e0060 */
[----:B------:R-:W2:Y:S03]  /*3690*/  LDSM.16.MT88.4 R60, [R227+0x6100] ;  /* 0x00610000e33c783b */ /* 0x000ea60000004200 */
[----:B------:R-:W-:Y:S07]  /*36a0*/  HMMA.16816.F32.BF16 R128, R4, R78, R44 ;  /* 0x0000004e0480723c */ /* 0x000fee000004182c */
[----:B------:R-:W-:Y:S01]  /*36b0*/  IMAD.MOV.U32 R79, RZ, RZ, R99 ;  /* 0x000000ffff4f7224 */ /* 0x000fe200078e0063 */
[----:B------:R-:W-:Y:S01]  /*36c0*/  HMMA.16816.F32.BF16 R44, R8, R58, RZ ;  /* 0x0000003a082c723c */ /* 0x000fe200000418ff */
[----:B------:R-:W-:-:S07]  /*36d0*/  IMAD.MOV.U32 R78, RZ, RZ, R98 ;  /* 0x000000ffff4e7224 */ /* 0x000fce00078e0062 */
[----:B----4-:R-:W-:Y:S07]  /*36e0*/  HMMA.16816.F32.BF16 R96, R4, R24, R16 ;  /* 0x000000180460723c */ /* 0x010fee0000041810 */
[----:B------:R-:W-:Y:S01]  /*36f0*/  IMAD.MOV.U32 R16, RZ, RZ, R107 ;  /* 0x000000ffff107224 */ /* 0x000fe200078e006b */
[----:B------:R-:W-:Y:S01]  /*3700*/  MOV R17, R106 ;  /* 0x0000006a00117202 */ /* 0x000fe20000000f00 */
[----:B------:R-:W-:Y:S01]  /*3710*/  IMAD.MOV.U32 R18, RZ, RZ, R105 ;  /* 0x000000ffff127224 */ /* 0x000fe200078e0069 */
[----:B------:R-:W-:Y:S01]  /*3720*/  HMMA.16816.F32.BF16 R56, R8, R74, RZ ;  /* 0x0000004a0838723c */ /* 0x000fe200000418ff */
[----:B------:R-:W-:Y:S01]  /*3730*/  IMAD.MOV.U32 R19, RZ, RZ, R104 ;  /* 0x000000ffff137224 */ /* 0x000fe200078e0068 */
[----:B------:R-:W-:Y:S01]  /*3740*/  MOV R25, R159 ;  /* 0x0000009f00197202 */ /* 0x000fe20000000f00 */
[----:B------:R-:W-:-:S04]  /*3750*/  IMAD.MOV.U32 R24, RZ, RZ, R111 ;  /* 0x000000ffff187224 */ /* 0x000fc800078e006f */
[----:B------:R-:W-:Y:S01]  /*3760*/  IMAD.MOV.U32 R75, RZ, RZ, R17 ;  /* 0x000000ffff4b7224 */ /* 0x000fe200078e0011 */
[C---:B------:R-:W-:Y:S07]  /*3770*/  HMMA.16816.F32.BF16 R116, R4.reuse, R68, R48 ;  /* 0x000000440474723c */ /* 0x040fee0000041830 */
[----:B------:R-:W-:Y:S01]  /*3780*/  IMAD.MOV.U32 R51, RZ, RZ, R18 ;  /* 0x000000ffff337224 */ /* 0x000fe200078e0012 */
[----:B------:R-:W-:Y:S01]  /*3790*/  HMMA.16816.F32.BF16 R104, R4, R64, R40 ;  /* 0x000000400468723c */ /* 0x000fe20000041828 */
[----:B------:R-:W-:Y:S01]  /*37a0*/  MOV R50, R19 ;  /* 0x0000001300327202 */ /* 0x000fe20000000f00 */
[----:B------:R-:W-:Y:S01]  /*37b0*/  IMAD.MOV.U32 R49, RZ, RZ, R108 ;  /* 0x000000ffff317224 */ /* 0x000fe200078e006c */
[----:B------:R-:W-:-:S04]  /*37c0*/  MOV R48, R103 ;  /* 0x0000006700307202 */ /* 0x000fc80000000f00 */
[----:B------:R-:W-:Y:S01]  /*37d0*/  MOV R43, R16 ;  /* 0x00000010002b7202 */ /* 0x000fe20000000f00 */
[C---:B------:R-:W-:Y:S01]  /*37e0*/  HMMA.16816.F32.BF16 R52, R8.reuse, R54, RZ ;  /* 0x000000360834723c */ /* 0x040fe200000418ff */
[----:B------:R-:W3:Y:S07]  /*37f0*/  LDSM.16.MT88.4 R16, [R227+0x6900] ;  /* 0x00690000e310783b */ /* 0x000eee0000004200 */
[C---:B-1----:R-:W-:Y:S08]  /*3800*/  HMMA.16816.F32.BF16 R36, R8.reuse, R20, RZ ;  /* 0x000000140824723c */ /* 0x042ff000000418ff */
[C---:B------:R-:W-:Y:S01]  /*3810*/  HMMA.16816.F32.BF16 R32, R8.reuse, R22, RZ ;  /* 0x000000160820723c */ /* 0x040fe200000418ff */
[----:B------:R-:W1:Y:S07]  /*3820*/  LDSM.16.MT88.4 R20, [R228+0x6900] ;  /* 0x00690000e414783b */ /* 0x000e6e0000004200 */
[C---:B--2---:R-:W-:Y:S07]  /*3830*/  HMMA.16816.F32.BF16 R28, R8.reuse, R60, RZ ;  /* 0x0000003c081c723c */ /* 0x044fee00000418ff */
[----:B------:R-:W-:Y:S01]  /*3840*/  IMAD.MOV.U32 R61, RZ, RZ, R0 ;  /* 0x000000ffff3d7224 */ /* 0x000fe200078e0000 */
[----:B------:R-:W-:Y:S01]  /*3850*/  HMMA.16816.F32.BF16 R8, R8, R62, RZ ;  /* 0x0000003e0808723c */ /* 0x000fe200000418ff */
[----:B------:R-:W-:-:S02]  /*3860*/  FFMA.FTZ R0, R83, c[0x0][0x2d0], -R12 ;  /* 0x0000b40053007a23 */ /* 0x000fc4000001080c */
[----:B------:R-:W-:-:S04]  /*3870*/  IMAD.MOV.U32 R60, RZ, RZ, R184 ;  /* 0x000000ffff3c7224 */ /* 0x000fc800078e00b8 */
[----:B------:R-:W-:Y:S01]  /*3880*/  MOV R62, R13 ;  /* 0x0000000d003e7202 */ /* 0x000fe20000000f00 */
[----:B------:R-:W-:Y:S01]  /*3890*/  HMMA.16816.F32.BF16 R120, R4, R26, R52 ;  /* 0x0000001a0478723c */ /* 0x000fe20000041834 */
[----:B------:R2:W-:Y:S01]  /*38a0*/  MUFU.EX2 R13, R0 ;  /* 0x00000000000d7308 */ /* 0x0005e20000000800 */
[----:B------:R-:W-:-:S05]  /*38b0*/  IMAD.MOV.U32 R63, RZ, RZ, R110 ;  /* 0x000000ffff3f7224 */ /* 0x000fca00078e006e */
[----:B------:R-:W-:Y:S01]  /*38c0*/  IMAD.MOV.U32 R26, RZ, RZ, R109 ;  /* 0x000000ffff1a7224 */ /* 0x000fe200078e006d */
[----:B------:R-:W-:Y:S01]  /*38d0*/  HMMA.16816.F32.BF16 R112, R4, R70, R44 ;  /* 0x000000460470723c */ /* 0x000fe2000004182c */
[----:B------:R-:W-:-:S06]  /*38e0*/  IMAD.MOV.U32 R55, RZ, RZ, R86 ;  /* 0x000000ffff377224 */ /* 0x000fcc00078e0056 */
[----:B------:R-:W-:Y:S01]  /*38f0*/  IMAD.MOV.U32 R47, RZ, RZ, R102 ;  /* 0x000000ffff2f7224 */ /* 0x000fe200078e0066 */
[C---:B---3--:R-:W-:Y:S01]  /*3900*/  HMMA.16816.F32.BF16 R68, R4.reuse, R16, R28 ;  /* 0x000000100444723c */ /* 0x048fe2000004181c */
[--C-:B--2---:R-:W-:Y:S01]  /*3910*/  FFMA.FTZ R0, R82, c[0x0][0x2d0], -R12.reuse ;  /* 0x0000b40052007a23 */ /* 0x104fe2000001080c */
[----:B------:R-:W-:Y:S01]  /*3920*/  MOV R45, R100 ;  /* 0x00000064002d7202 */ /* 0x000fe20000000f00 */
[----:B------:R-:W-:Y:S02]  /*3930*/  IMAD.MOV.U32 R46, RZ, RZ, R101 ;  /* 0x000000ffff2e7224 */ /* 0x000fe400078e0065 */
[----:B------:R2:W3:Y:S01]  /*3940*/  MUFU.EX2 R40, R0 ;  /* 0x0000000000287308 */ /* 0x0004e20000000800 */
[----:B------:R-:W-:Y:S02]  /*3950*/  IMAD.MOV.U32 R44, RZ, RZ, R87 ;  /* 0x000000ffff2c7224 */ /* 0x000fe400078e0057 */
[C---:B------:R-:W-:Y:S01]  /*3960*/  HMMA.16816.F32.BF16 R28, R4.reuse, R18, R8 ;  /* 0x00000012041c723c */ /* 0x040fe20000041808 */
[----:B------:R-:W4:Y:S04]  /*3970*/  LDSM.16.MT88.4 R8, [R224+0x1100] ;  /* 0x00110000e008783b */ /* 0x000f280000004200 */
[----:B------:R-:W4:Y:S03]  /*3980*/  LDSM.16.MT88.4 R16, [R225+0x1100] ;  /* 0x00110000e110783b */ /* 0x000f260000004200 */
[----:B------:R-:W-:Y:S01]  /*3990*/  HMMA.16816.F32.BF16 R108, R4, R66, R56 ;  /* 0x00000042046c723c */ /* 0x000fe20000041838 */
[----:B--2---:R-:W-:-:S06]  /*39a0*/  FFMA.FTZ R0, R81, c[0x0][0x2d0], -R12 ;  /* 0x0000b40051007a23 */ /* 0x004fcc000001080c */
[----:B------:R-:W-:Y:S01]  /*39b0*/  MOV R58, R85 ;  /* 0x00000055003a7202 */ /* 0x000fe20000000f00 */
[----:B------:R-:W-:Y:S01]  /*39c0*/  IMAD.MOV.U32 R59, RZ, RZ, R84 ;  /* 0x000000ffff3b7224 */ /* 0x000fe200078e0054 */
[----:B------:R2:W-:Y:S01]  /*39d0*/  MUFU.EX2 R27, R0 ;  /* 0x00000000001b7308 */ /* 0x0005e20000000800 */
[----:B-1----:R-:W-:Y:S01]  /*39e0*/  HMMA.16816.F32.BF16 R100, R4, R20, R36 ;  /* 0x000000140464723c */ /* 0x002fe20000041824 */
[----:B------:R-:W-:Y:S02]  /*39f0*/  IMAD.MOV.U32 R57, RZ, RZ, R79 ;  /* 0x000000ffff397224 */ /* 0x000fe400078e004f */
[----:B------:R-:W-:-:S04]  /*3a00*/  IMAD.MOV.U32 R56, RZ, RZ, R76 ;  /* 0x000000ffff387224 */ /* 0x000fc800078e004c */
[----:B------:R-:W-:Y:S01]  /*3a10*/  IMAD.MOV.U32 R39, RZ, RZ, R59 ;  /* 0x000000ffff277224 */ /* 0x000fe200078e003b */
[----:B------:R-:W-:Y:S01]  /*3a20*/  HMMA.16816.F32.BF16 R84, R4, R22, R32 ;  /* 0x000000160454723c */ /* 0x000fe20000041820 */
[----:B------:R-:W1:Y:S01]  /*3a30*/  LDSM.16.MT88.4 R20, [R227+0x1100] ;  /* 0x00110000e314783b */ /* 0x000e620000004200 */
[----:B------:R-:W-:Y:S02]  /*3a40*/  IMAD.MOV.U32 R59, RZ, RZ, R43 ;  /* 0x000000ffff3b7224 */ /* 0x000fe400078e002b */
[----:B--2---:R-:W-:-:S03]  /*3a50*/  FFMA.FTZ R0, R80, c[0x0][0x2d0], -R12 ;  /* 0x0000b40050007a23 */ /* 0x004fc6000001080c */
[----:B---3--:R-:W-:Y:S01]  /*3a60*/  F2FP.BF16.PACK_AB R4, R40, R13 ;  /* 0x0000000d2804723e */ /* 0x008fe200000010ff */
[----:B------:R-:W-:Y:S01]  /*3a70*/  IMAD.MOV.U32 R33, RZ, RZ, R44 ;  /* 0x000000ffff217224 */ /* 0x000fe200078e002c */
[----:B------:R-:W-:Y:S01]  /*3a80*/  MOV R32, R77 ;  /* 0x0000004d00207202 */ /* 0x000fe20000000f00 */
[----:B------:R2:W3:Y:S01]  /*3a90*/  MUFU.EX2 R184, R0 ;  /* 0x0000000000b87308 */ /* 0x0004e20000000800 */
[----:B------:R-:W-:Y:S01]  /*3aa0*/  IMAD.MOV.U32 R44, RZ, RZ, R47 ;  /* 0x000000ffff2c7224 */ /* 0x000fe200078e002f */
[----:B------:R-:W-:Y:S01]  /*3ab0*/  MOV R34, R45 ;  /* 0x0000002d00227202 */ /* 0x000fe20000000f00 */
[----:B------:R-:W-:Y:S01]  /*3ac0*/  IMAD.MOV.U32 R47, RZ, RZ, R26 ;  /* 0x000000ffff2f7224 */ /* 0x000fe200078e001a */
[----:B------:R-:W-:Y:S01]  /*3ad0*/  MOV R26, R62 ;  /* 0x0000003e001a7202 */ /* 0x000fe20000000f00 */
[----:B------:R-:W-:Y:S01]  /*3ae0*/  IMAD.MOV.U32 R35, RZ, RZ, R46 ;  /* 0x000000ffff237224 */ /* 0x000fe200078e002e */
[----:B------:R-:W-:Y:S01]  /*3af0*/  MOV R45, R48 ;  /* 0x00000030002d7202 */ /* 0x000fe20000000f00 */
[----:B------:R-:W-:-:S02]  /*3b00*/  IMAD.MOV.U32 R46, RZ, RZ, R49 ;  /* 0x000000ffff2e7224 */ /* 0x000fc400078e0031 */
[----:B--2---:R-:W-:Y:S01]  /*3b10*/  FFMA.FTZ R0, R90, c[0x0][0x2d0], -R2 ;  /* 0x0000b4005a007a23 */ /* 0x004fe20000010802 */
[----:B---3--:R-:W-:-:S03]  /*3b20*/  F2FP.BF16.PACK_AB R6, R184, R27 ;  /* 0x0000001bb806723e */ /* 0x008fc600000010ff */
[----:B------:R2:W-:Y:S02]  /*3b30*/  MUFU.EX2 R41, R0 ;  /* 0x0000000000297308 */ /* 0x0005e40000000800 */
[----:B--2---:R-:W-:-:S06]  /*3b40*/  FFMA.FTZ R0, R89, c[0x0][0x2d0], -R2 ;  /* 0x0000b40059007a23 */ /* 0x004fcc0000010802 */
[----:B------:R2:W3:Y:S02]  /*3b50*/  MUFU.EX2 R42, R0 ;  /* 0x00000000002a7308 */ /* 0x0004e40000000800 */
[----:B--2---:R-:W-:Y:S01]  /*3b60*/  FFMA.FTZ R0, R88, c[0x0][0x2d0], -R2 ;  /* 0x0000b40058007a23 */ /* 0x004fe20000010802 */
[----:B---3--:R-:W-:-:S05]  /*3b70*/  F2FP.BF16.PACK_AB R5, R42, R41 ;  /* 0x000000292a05723e */ /* 0x008fca00000010ff */
[----:B------:R2:W-:Y:S02]  /*3b80*/  MUFU.EX2 R74, R0 ;  /* 0x00000000004a7308 */ /* 0x0005e40000000800 */
[----:B--2---:R-:W-:-:S06]  /*3b90*/  FFMA.FTZ R0, R91, c[0x0][0x2d0], -R2 ;  /* 0x0000b4005b007a23 */ /* 0x004fcc0000010802 */
[----:B------:R-:W2:Y:S02]  /*3ba0*/  MUFU.EX2 R159, R0 ;  /* 0x00000000009f7308 */ /* 0x000ea40000000800 */
[----:B--2---:R-:W-:Y:S01]  /*3bb0*/  F2FP.BF16.PACK_AB R7, R159, R74 ;  /* 0x0000004a9f07723e */ /* 0x004fe200000010ff */
[----:B------:R-:W-:-:S04]  /*3bc0*/  IMAD.MOV.U32 R0, RZ, RZ, R34 ;  /* 0x000000ffff007224 */ /* 0x000fc800078e0022 */
[----:B------:R-:W-:Y:S02]  /*3bd0*/  FFMA.FTZ R0, R0, c[0x0][0x2d0], -R12 ;  /* 0x0000b40000007a23 */ /* 0x000fe4000001080c */
[C---:B----4-:R-:W-:Y:S07]  /*3be0*/  HMMA.16816.F32.BF16 R64, R4.reuse, R8, R248 ;  /* 0x000000080440723c */ /* 0x050fee00000418f8 */
[----:B------:R-:W-:Y:S01]  /*3bf0*/  IMAD.MOV.U32 R248, RZ, RZ, R55 ;  /* 0x000000fffff87224 */ /* 0x000fe200078e0037 */
[----:B------:R-:W-:Y:S01]  /*3c00*/  MOV R251, R47 ;  /* 0x0000002f00fb7202 */ /* 0x000fe20000000f00 */
[----:B------:R-:W-:Y:S01]  /*3c10*/  HMMA.16816.F32.BF16 R52, R4, R10, R180 ;  /* 0x0000000a0434723c */ /* 0x000fe200000418b4 */
[----:B------:R-:W2:Y:S01]  /*3c20*/  LDSM.16.MT88.4 R8, [R228+0x1100] ;  /* 0x00110000e408783b */ /* 0x000ea20000004200 */
[----:B------:R-:W-:-:S02]  /*3c30*/  IMAD.MOV.U32 R250, RZ, RZ, R26 ;  /* 0x000000fffffa7224 */ /* 0x000fc400078e001a */
[----:B------:R-:W-:-:S03]  /*3c40*/  IMAD.MOV.U32 R249, RZ, RZ, R27 ;  /* 0x000000fffff97224 */ /* 0x000fc600078e001b */
[----:B------:R-:W-:Y:S01]  /*3c50*/  MOV R183, R58 ;  /* 0x0000003a00b77202 */ /* 0x000fe20000000f00 */
[----:B------:R-:W-:Y:S01]  /*3c60*/  IMAD.MOV.U32 R182, RZ, RZ, R42 ;  /* 0x000000ffffb67224 */ /* 0x000fe200078e002a */
[----:B------:R-:W-:Y:S01]  /*3c70*/  MOV R58, R78 ;  /* 0x0000004e003a7202 */ /* 0x000fe20000000f00 */
[----:B------:R-:W-:Y:S01]  /*3c80*/  IMAD.MOV.U32 R180, RZ, RZ, R40 ;  /* 0x000000ffffb47224 */ /* 0x000fe200078e0028 */
[----:B------:R-:W-:Y:S01]  /*3c90*/  HMMA.16816.F32.BF16 R76, R4, R18, R176 ;  /* 0x00000012044c723c */ /* 0x000fe200000418b0 */
[----:B------:R-:W-:-:S06]  /*3ca0*/  MOV R181, R41 ;  /* 0x0000002900b57202 */ /* 0x000fcc0000000f00 */
[----:B------:R-:W-:Y:S01]  /*3cb0*/  IMAD.MOV.U32 R178, RZ, RZ, R63 ;  /* 0x000000ffffb27224 */ /* 0x000fe200078e003f */
[----:B------:R-:W-:Y:S01]  /*3cc0*/  MOV R176, R61 ;  /* 0x0000003d00b07202 */ /* 0x000fe20000000f00 */
[----:B------:R-:W-:Y:S01]  /*3cd0*/  IMAD.MOV.U32 R177, RZ, RZ, R60 ;  /* 0x000000ffffb17224 */ /* 0x000fe200078e003c */
[----:B------:R-:W-:Y:S01]  /*3ce0*/  HMMA.16816.F32.BF16 R40, R4, R16, R164 ;  /* 0x000000100428723c */ /* 0x000fe200000418a4 */
[----:B------:R-:W3:Y:S01]  /*3cf0*/  LDSM.16.MT88.4 R16, [R225+0x4100] ;  /* 0x00410000e110783b */ /* 0x000ee20000004200 */
[----:B------:R-:W-:-:S05]  /*3d00*/  IMAD.MOV.U32 R179, RZ, RZ, R39 ;  /* 0x000000ffffb37224 */ /* 0x000fca00078e0027 */
[----:B------:R-:W-:Y:S01]  /*3d10*/  MOV R164, R74 ;  /* 0x0000004a00a47202 */ /* 0x000fe20000000f00 */
[----:B------:R-:W-:Y:S01]  /*3d20*/  IMAD.MOV.U32 R166, RZ, RZ, R35 ;  /* 0x000000ffffa67224 */ /* 0x000fe200078e0023 */
[----:B------:R-:W-:Y:S01]  /*3d30*/  MOV R165, R44 ;  /* 0x0000002c00a57202 */ /* 0x000fe20000000f00 */
[----:B------:R-:W-:Y:S01]  /*3d40*/  IMAD.MOV.U32 R167, RZ, RZ, R25 ;  /* 0x000000ffffa77224 */ /* 0x000fe200078e0019 */
[C---:B-1----:R-:W-:Y:S08]  /*3d50*/  HMMA.16816.F32.BF16 R36, R4.reuse, R20, R124 ;  /* 0x000000140424723c */ /* 0x042ff0000004187c */
[----:B--2---:R-:W-:Y:S07]  /*3d60*/  HMMA.16816.F32.BF16 R60, R4, R8, R172 ;  /* 0x00000008043c723c */ /* 0x004fee00000418ac */
[----:B------:R-:W-:-:S02]  /*3d70*/  IMAD.MOV.U32 R175, RZ, RZ, R50 ;  /* 0x000000ffffaf7224 */ /* 0x000fc400078e0032 */
[----:B------:R-:W-:Y:S02]  /*3d80*/  IMAD.MOV.U32 R174, RZ, RZ, R51 ;  /* 0x000000ffffae7224 */ /* 0x000fe400078e0033 */
[----:B------:R-:W-:Y:S01]  /*3d90*/  HMMA.16816.F32.BF16 R48, R4, R10, R168 ;  /* 0x0000000a0430723c */ /* 0x000fe200000418a8 */
[----:B------:R-:W1:Y:S01]  /*3da0*/  LDSM.16.MT88.4 R8, [R224+0x4100] ;  /* 0x00410000e008783b */ /* 0x000e620000004200 */
[----:B------:R-:W-:Y:S02]  /*3db0*/  IMAD.MOV.U32 R173, RZ, RZ, R75 ;  /* 0x000000ffffad7224 */ /* 0x000fe400078e004b */
[----:B------:R-:W-:-:S03]  /*3dc0*/  IMAD.MOV.U32 R172, RZ, RZ, R72 ;  /* 0x000000ffffac7224 */ /* 0x000fc600078e0048 */
[----:B------:R-:W-:Y:S01]  /*3dd0*/  MOV R171, R73 ;  /* 0x0000004900ab7202 */ /* 0x000fe20000000f00 */
[----:B------:R-:W-:Y:S01]  /*3de0*/  IMAD.MOV.U32 R170, RZ, RZ, R58 ;  /* 0x000000ffffaa7224 */ /* 0x000fe200078e003a */
[----:B------:R-:W-:Y:S01]  /*3df0*/  HMMA.16816.F32.BF16 R72, R4, R22, R160 ;  /* 0x000000160448723c */ /* 0x000fe200000418a0 */
[----:B------:R-:W-:Y:S01]  /*3e00*/  IMAD.MOV.U32 R169, RZ, RZ, R45 ;  /* 0x000000ffffa97224 */ /* 0x000fe200078e002d */
[----:B------:R-:W2:Y:S01]  /*3e10*/  LDSM.16.MT88.4 R20, [R225+0x7100] ;  /* 0x00710000e114783b */ /* 0x000ea20000004200 */
[----:B------:R-:W-:-:S04]  /*3e20*/  IMAD.MOV.U32 R168, RZ, RZ, R46 ;  /* 0x000000ffffa87224 */ /* 0x000fc800078e002e */
[----:B------:R-:W-:Y:S01]  /*3e30*/  IMAD.MOV.U32 R162, RZ, RZ, R56 ;  /* 0x000000ffffa27224 */ /* 0x000fe200078e0038 */
[----:B------:R-:W-:Y:S01]  /*3e40*/  MOV R161, R57 ;  /* 0x0000003900a17202 */ /* 0x000fe20000000f00 */
[----:B------:R-:W-:Y:S01]  /*3e50*/  IMAD.MOV.U32 R160, RZ, RZ, R59 ;  /* 0x000000ffffa07224 */ /* 0x000fe200078e003b */
[----:B---3--:R-:W-:Y:S01]  /*3e60*/  HMMA.16816.F32.BF16 R80, R4, R18, R148 ;  /* 0x000000120450723c */ /* 0x008fe20000041894 */
[----:B------:R-:W-:-:S07]  /*3e70*/  IMAD.MOV.U32 R163, RZ, RZ, R32 ;  /* 0x000000ffffa37224 */ /* 0x000fce00078e0020 */
[C---:B-1----:R-:W-:Y:S07]  /*3e80*/  HMMA.16816.F32.BF16 R56, R4.reuse, R8, R144 ;  /* 0x000000080438723c */ /* 0x042fee0000041890 */
[----:B------:R-:W-:Y:S01]  /*3e90*/  MOV R147, R33 ;  /* 0x0000002100937202 */ /* 0x000fe20000000f00 */
[----:B------:R-:W-:Y:S01]  /*3ea0*/  HMMA.16816.F32.BF16 R44, R4, R10, R136 ;  /* 0x0000000a042c723c */ /* 0x000fe20000041888 */
[----:B------:R-:W1:Y:S01]  /*3eb0*/  LDSM.16.MT88.4 R8, [R228+0x4100] ;  /* 0x00410000e408783b */ /* 0x000e620000004200 */
[----:B------:R-:W-:-:S02]  /*3ec0*/  MOV R146, R24 ;  /* 0x0000001800927202 */ /* 0x000fc40000000f00 */
[----:B------:R-:W-:Y:S01]  /*3ed0*/  MOV R145, R147 ;  /* 0x0000009300917202 */ /* 0x000fe20000000f00 */
[----:B------:R-:W3:Y:S01]  /*3ee0*/  LDSM.16.MT88.4 R24, [R227+0x4100] ;  /* 0x00410000e318783b */ /* 0x000ee20000004200 */
[----:B------:R-:W-:Y:S01]  /*3ef0*/  IMAD.MOV.U32 R147, RZ, RZ, R161 ;  /* 0x000000ffff937224 */ /* 0x000fe200078e00a1 */
[----:B------:R-:W-:Y:S01]  /*3f00*/  MOV R161, R162 ;  /* 0x000000a200a17202 */ /* 0x000fe20000000f00 */
[C---:B------:R-:W-:Y:S01]  /*3f10*/  HMMA.16816.F32.BF16 R32, R4.reuse, R16, R92 ;  /* 0x000000100420723c */ /* 0x040fe2000004185c */
[----:B------:R-:W-:Y:S01]  /*3f20*/  IMAD.MOV.U32 R162, RZ, RZ, R163 ;  /* 0x000000ffffa27224 */ /* 0x000fe200078e00a3 */
[----:B------:R-:W4:Y:S01]  /*3f30*/  LDSM.16.MT88.4 R16, [R228+0x7100] ;  /* 0x00710000e410783b */ /* 0x000f220000004200 */
[----:B------:R-:W-:Y:S01]  /*3f40*/  IMAD.MOV.U32 R163, RZ, RZ, R171 ;  /* 0x000000ffffa37224 */ /* 0x000fe200078e00ab */
[----:B------:R-:W-:Y:S01]  /*3f50*/  MOV R171, R172 ;  /* 0x000000ac00ab7202 */ /* 0x000fe20000000f00 */
[----:B------:R-:W-:Y:S02]  /*3f60*/  IMAD.MOV.U32 R172, RZ, RZ, R173 ;  /* 0x000000ffffac7224 */ /* 0x000fe400078e00ad */
[----:B------:R-:W-:Y:S01]  /*3f70*/  IMAD.MOV.U32 R173, RZ, RZ, R174 ;  /* 0x000000ffffad7224 */ /* 0x000fe200078e00ae */
[----:B------:R-:W-:Y:S01]  /*3f80*/  MOV R174, R175 ;  /* 0x000000af00ae7202 */ /* 0x000fe20000000f00 */
[----:B------:R-:W-:Y:S01]  /*3f90*/  IMAD.MOV.U32 R175, RZ, RZ, R176 ;  /* 0x000000ffffaf7224 */ /* 0x000fe200078e00b0 */
[----:B--2---:R-:W-:Y:S01]  /*3fa0*/  HMMA.16816.F32.BF16 R124, R4, R22, R108 ;  /* 0x00000016047c723c */ /* 0x004fe2000004186c */
[----:B------:R-:W-:Y:S01]  /*3fb0*/  IMAD.MOV.U32 R176, RZ, RZ, R177 ;  /* 0x000000ffffb07224 */ /* 0x000fe200078e00b1 */
[----:B------:R-:W-:Y:S01]  /*3fc0*/  MOV R177, R178 ;  /* 0x000000b200b17202 */ /* 0x000fe20000000f00 */
[----:B------:R-:W-:-:S02]  /*3fd0*/  IMAD.MOV.U32 R178, RZ, RZ, R179 ;  /* 0x000000ffffb27224 */ /* 0x000fc400078e00b3 */
[----:B------:R-:W-:Y:S01]  /*3fe0*/  IMAD.MOV.U32 R179, RZ, RZ, R180 ;  /* 0x000000ffffb37224 */ /* 0x000fe200078e00b4 */
[----:B------:R-:W-:Y:S01]  /*3ff0*/  MOV R180, R181 ;  /* 0x000000b500b47202 */ /* 0x000fe20000000f00 */
[----:B------:R-:W-:Y:S01]  /*4000*/  IMAD.MOV.U32 R181, RZ, RZ, R182 ;  /* 0x000000ffffb57224 */ /* 0x000fe200078e00b6 */
[----:B------:R-:W-:Y:S01]  /*4010*/  HMMA.16816.F32.BF16 R104, R4, R20, R104 ;  /* 0x000000140468723c */ /* 0x000fe20000041868 */
[----:B------:R-:W-:Y:S01]  /*4020*/  IMAD.MOV.U32 R182, RZ, RZ, R183 ;  /* 0x000000ffffb67224 */ /* 0x000fe200078e00b7 */
[----:B------:R-:W-:Y:S01]  /*4030*/  MOV R183, R248 ;  /* 0x000000f800b77202 */ /* 0x000fe20000000f00 */
[----:B------:R-:W-:Y:S01]  /*4040*/  IMAD.MOV.U32 R248, RZ, RZ, R159 ;  /* 0x000000fffff87224 */ /* 0x000fe200078e009f */
[----:B------:R-:W-:Y:S01]  /*4050*/  MOV R148, R251 ;  /* 0x000000fb00947202 */ /* 0x000fe20000000f00 */
[----:B------:R2:W-:Y:S01]  /*4060*/  MUFU.EX2 R159, R0 ;  /* 0x00000000009f7308 */ /* 0x0005e20000000800 */
[----:B------:R-:W-:Y:S01]  /*4070*/  IMAD.MOV.U32 R144, RZ, RZ, R146 ;  /* 0x000000ffff907224 */ /* 0x000fe200078e0092 */
[----:B------:R-:W-:Y:S01]  /*4080*/  LDSM.16.MT88.4 R20, [R227+0x1900] ;  /* 0x00190000e314783b */ /* 0x000fe20000004200 */
[----:B------:R-:W-:-:S02]  /*4090*/  IMAD.MOV.U32 R146, RZ, RZ, R160 ;  /* 0x000000ffff927224 */ /* 0x000fc400078e00a0 */
[----:B------:R-:W-:Y:S02]  /*40a0*/  IMAD.MOV.U32 R139, RZ, RZ, R145 ;  /* 0x000000ffff8b7224 */ /* 0x000fe400078e0091 */
[----:B------:R-:W-:Y:S01]  /*40b0*/  IMAD.MOV.U32 R145, RZ, RZ, R147 ;  /* 0x000000ffff917224 */ /* 0x000fe200078e0093 */
[----:B------:R-:W-:Y:S01]  /*40c0*/  MOV R147, R162 ;  /* 0x000000a200937202 */ /* 0x000fe20000000f00 */
[----:B------:R-:W-:Y:S01]  /*40d0*/  IMAD.MOV.U32 R162, RZ, RZ, R168 ;  /* 0x000000ffffa27224 */ /* 0x000fe200078e00a8 */
[----:B-1----:R-:W-:Y:S01]  /*40e0*/  HMMA.16816.F32.BF16 R88, R4, R8, R140 ;  /* 0x000000080458723c */ /* 0x002fe2000004188c */
[----:B------:R-:W-:Y:S02]  /*40f0*/  IMAD.MOV.U32 R168, RZ, RZ, R165 ;  /* 0x000000ffffa87224 */ /* 0x000fe400078e00a5 */
[----:B--2---:R-:W-:-:S05]  /*4100*/  FFMA.FTZ R0, R252, c[0x0][0x2d0], -R12 ;  /* 0x0000b400fc007a23 */ /* 0x004fca000001080c */
[C---:B------:R-:W-:Y:S01]  /*4110*/  HMMA.16816.F32.BF16 R92, R4.reuse, R10, R128 ;  /* 0x0000000a045c723c */ /* 0x040fe20000041880 */
[----:B------:R-:W1:Y:S07]  /*4120*/  LDSM.16.MT88.4 R8, [R224+0x7100] ;  /* 0x00710000e008783b */ /* 0x000e6e0000004200 */
[C---:B---3--:R-:W-:Y:S08]  /*4130*/  HMMA.16816.F32.BF16 R128, R4.reuse, R26, R120 ;  /* 0x0000001a0480723c */ /* 0x048ff00000041878 */
[C---:B------:R-:W-:Y:S01]  /*4140*/  HMMA.16816.F32.BF16 R96, R4.reuse, R24, R96 ;  /* 0x000000180460723c */ /* 0x040fe20000041860 */
[----:B------:R2:W3:Y:S07]  /*4150*/  MUFU.EX2 R24, R0 ;  /* 0x0000000000187308 */ /* 0x0004ee0000000800 */
[----:B----4-:R-:W-:Y:S01]  /*4160*/  HMMA.16816.F32.BF16 R108, R4, R18, R84 ;  /* 0x00000012046c723c */ /* 0x010fe20000041854 */
[----:B--2---:R-:W-:-:S04]  /*4170*/  FFMA.FTZ R0, R134, c[0x0][0x2d0], -R12 ;  /* 0x0000b40086007a23 */ /* 0x004fc8000001080c */
[----:B------:R2:W-:Y:S03]  /*4180*/  MUFU.EX2 R160, R0 ;  /* 0x0000000000a07308 */ /* 0x0005e60000000800 */
[C---:B-1----:R-:W-:Y:S08]  /*4190*/  HMMA.16816.F32.BF16 R120, R4.reuse, R8, R116 ;  /* 0x000000080478723c */ /* 0x042ff00000041874 */
[----:B------:R-:W-:Y:S01]  /*41a0*/  HMMA.16816.F32.BF16 R112, R4, R10, R112 ;  /* 0x0000000a0470723c */ /* 0x000fe20000041870 */
[----:B------:R-:W1:Y:S01]  /*41b0*/  LDSM.16.MT88.4 R8, [R227+0x7100] ;  /* 0x00710000e308783b */ /* 0x000e620000004200 */
[----:B--2---:R-:W-:-:S04]  /*41c0*/  FFMA.FTZ R0, R133, c[0x0][0x2d0], -R12 ;  /* 0x0000b40085007a23 */ /* 0x004fc8000001080c */
[----:B------:R2:W4:Y:S02]  /*41d0*/  MUFU.EX2 R25, R0 ;  /* 0x0000000000197308 */ /* 0x0005240000000800 */
[----:B------:R-:W-:Y:S01]  /*41e0*/  HMMA.16816.F32.BF16 R116, R4, R16, R100 ;  /* 0x000000100474723c */ /* 0x000fe20000041864 */
[----:B------:R-:W-:Y:S01]  /*41f0*/  IMAD.MOV.U32 R150, RZ, RZ, R180 ;  /* 0x000000ffff967224 */ /* 0x000fe200078e00b4 */
[----:B------:R-:W-:Y:S01]  /*4200*/  MOV R143, R181 ;  /* 0x000000b5008f7202 */ /* 0x000fe20000000f00 */
[----:B------:R-:W-:Y:S01]  /*4210*/  IMAD.MOV.U32 R149, RZ, RZ, R249 ;  /* 0x000000ffff957224 */ /* 0x000fe200078e00f9 */
[----:B------:R-:W-:Y:S01]  /*4220*/  MOV R142, R172 ;  /* 0x000000ac008e7202 */ /* 0x000fe20000000f00 */
[----:B------:R-:W-:Y:S01]  /*4230*/  IMAD.MOV.U32 R151, RZ, RZ, R179 ;  /* 0x000000ffff977224 */ /* 0x000fe200078e00b3 */
[----:B------:R-:W-:Y:S01]  /*4240*/  LDSM.16.MT88.4 R16, [R225+0x1900] ;  /* 0x00190000e110783b */ /* 0x000fe20000004200 */
[----:B--2---:R-:W-:Y:S01]  /*4250*/  FFMA.FTZ R0, R144, c[0x0][0x2d0], -R2 ;  /* 0x0000b40090007a23 */ /* 0x004fe20000010802 */
[----:B------:R-:W-:Y:S01]  /*4260*/  MOV R144, R146 ;  /* 0x0000009200907202 */ /* 0x000fe20000000f00 */
[----:B------:R-:W-:-:S02]  /*4270*/  IMAD.MOV.U32 R146, RZ, RZ, R161 ;  /* 0x000000ffff927224 */ /* 0x000fc400078e00a1 */
[----:B------:R2:W-:Y:S01]  /*4280*/  MUFU.EX2 R165, R0 ;  /* 0x0000000000a57308 */ /* 0x0005e20000000800 */
[----:B------:R-:W-:Y:S01]  /*4290*/  IMAD.MOV.U32 R161, RZ, RZ, R163 ;  /* 0x000000ffffa17224 */ /* 0x000fe200078e00a3 */
[----:B------:R-:W-:Y:S01]  /*42a0*/  MOV R163, R169 ;  /* 0x000000a900a37202 */ /* 0x000fe20000000f00 */
[----:B------:R-:W-:Y:S01]  /*42b0*/  IMAD.MOV.U32 R169, RZ, RZ, R166 ;  /* 0x000000ffffa97224 */ /* 0x000fe200078e00a6 */
[----:B------:R-:W-:Y:S01]  /*42c0*/  MOV R166, R185 ;  /* 0x000000b900a67202 */ /* 0x000fe20000000f00 */
[C---:B-1----:R-:W-:Y:S08]  /*42d0*/  HMMA.16816.F32.BF16 R100, R4.reuse, R8, R68 ;  /* 0x000000080464723c */ /* 0x042ff00000041844 */
[----:B------:R-:W-:Y:S01]  /*42e0*/  HMMA.16816.F32.BF16 R28, R4, R10, R28 ;  /* 0x0000000a041c723c */ /* 0x000fe2000004181c */
[----:B--2---:R-:W-:Y:S01]  /*42f0*/  FFMA.FTZ R0, R139, c[0x0][0x2d0], -R2 ;  /* 0x0000b4008b007a23 */ /* 0x004fe20000010802 */
[----:B------:R-:W1:Y:S01]  /*4300*/  LDSM.16.MT88.4 R8, [R224+0x1900] ;  /* 0x00190000e008783b */ /* 0x000e620000004200 */
[----:B------:R-:W-:-:S02]  /*4310*/  IMAD.MOV.U32 R139, RZ, RZ, R144 ;  /* 0x000000ffff8b7224 */ /* 0x000fc400078e0090 */
[----:B------:R-:W-:Y:S01]  /*4320*/  IMAD.MOV.U32 R144, RZ, RZ, R145 ;  /* 0x000000ffff907224 */ /* 0x000fe200078e0091 */
[----:B------:R-:W-:Y:S01]  /*4330*/  MOV R145, R146 ;  /* 0x0000009200917202 */ /* 0x000fe20000000f00 */
[----:B------:R-:W-:Y:S01]  /*4340*/  IMAD.MOV.U32 R146, RZ, RZ, R147 ;  /* 0x000000ffff927224 */ /* 0x000fe200078e0093 */
[----:B------:R2:W5:Y:S01]  /*4350*/  LDL.LU R185, [R1+0x88] ;  /* 0x0000880001b97983 */ /* 0x0005620000300800 */
[----:B------:R-:W-:Y:S01]  /*4360*/  IMAD.MOV.U32 R147, RZ, RZ, R161 ;  /* 0x000000ffff937224 */ /* 0x000fe200078e00a1 */
[----:B------:R-:W-:Y:S01]  /*4370*/  MOV R161, R162 ;  /* 0x000000a200a17202 */ /* 0x000fe20000000f00 */
[----:B------:R-:W-:Y:S01]  /*4380*/  IMAD.MOV.U32 R162, RZ, RZ, R163 ;  /* 0x000000ffffa27224 */ /* 0x000fe200078e00a3 */
[----:B---3--:R-:W-:Y:S01]  /*4390*/  F2FP.BF16.PACK_AB R4, R24, R159 ;  /* 0x0000009f1804723e */ /* 0x008fe200000010ff */
[----:B------:R-:W-:Y:S01]  /*43a0*/  IMAD.MOV.U32 R163, RZ, RZ, R168 ;  /* 0x000000ffffa37224 */ /* 0x000fe200078e00a8 */
[----:B------:R-:W-:Y:S01]  /*43b0*/  MOV R168, R169 ;  /* 0x000000a900a87202 */ /* 0x000fe20000000f00 */
[----:B------:R-:W-:Y:S01]  /*43c0*/  IMAD.MOV.U32 R169, RZ, RZ, R166 ;  /* 0x000000ffffa97224 */ /* 0x000fe200078e00a6 */
[----:B----4-:R-:W-:Y:S01]  /*43d0*/  F2FP.BF16.PACK_AB R6, R25, R160 ;  /* 0x000000a01906723e */ /* 0x010fe200000010ff */
[----:B------:R-:W-:-:S02]  /*43e0*/  IMAD.MOV.U32 R166, RZ, RZ, R167 ;  /* 0x000000ffffa67224 */ /* 0x000fc400078e00a7 */
[----:B------:R3:W4:Y:S01]  /*43f0*/  MUFU.EX2 R167, R0 ;  /* 0x0000000000a77308 */ /* 0x0007220000000800 */
[----:B------:R-:W-:Y:S01]  /*4400*/  IMAD.MOV.U32 R180, RZ, RZ, R182 ;  /* 0x000000ffffb47224 */ /* 0x000fe200078e00b6 */
[----:B------:R-:W-:Y:S01]  /*4410*/  MOV R182, R248 ;  /* 0x000000f800b67202 */ /* 0x000fe20000000f00 */
[----:B------:R-:W-:Y:S02]  /*4420*/  IMAD.MOV.U32 R181, RZ, RZ, R183 ;  /* 0x000000ffffb57224 */ /* 0x000fe400078e00b7 */
[----:B------:R-:W-:Y:S02]  /*4430*/  IMAD.MOV.U32 R183, RZ, RZ, R250 ;  /* 0x000000ffffb77224 */ /* 0x000fe400078e00fa */
[----:B---3--:R-:W-:Y:S01]  /*4440*/  FFMA.FTZ R0, R139, c[0x0][0x2d0], -R2 ;  /* 0x0000b4008b007a23 */ /* 0x008fe20000010802 */
[----:B------:R-:W-:Y:S01]  /*4450*/  MOV R139, R144 ;  /* 0x00000090008b7202 */ /* 0x000fe20000000f00 */
[----:B------:R-:W-:Y:S01]  /*4460*/  IMAD.MOV.U32 R144, RZ, RZ, R145 ;  /* 0x000000ffff907224 */ /* 0x000fe200078e0091 */
[----:B----4-:R-:W-:Y:S01]  /*4470*/  F2FP.BF16.PACK_AB R5, R167, R165 ;  /* 0x000000a5a705723e */ /* 0x010fe200000010ff */
[----:B------:R-:W-:Y:S01]  /*4480*/  IMAD.MOV.U32 R145, RZ, RZ, R146 ;  /* 0x000000ffff917224 */ /* 0x000fe200078e0092 */
[----:B------:R-:W-:Y:S01]  /*4490*/  MOV R146, R147 ;  /* 0x0000009300927202 */ /* 0x000fe20000000f00 */
[----:B------:R-:W-:-:S02]  /*44a0*/  IMAD.MOV.U32 R147, RZ, RZ, R161 ;  /* 0x000000ffff937224 */ /* 0x000fc400078e00a1 */
[----:B------:R-:W-:Y:S01]  /*44b0*/  IMAD.MOV.U32 R161, RZ, RZ, R162 ;  /* 0x000000ffffa17224 */ /* 0x000fe200078e00a2 */
[----:B------:R-:W-:Y:S01]  /*44c0*/  MOV R162, R163 ;  /* 0x000000a300a27202 */ /* 0x000fe20000000f00 */
[----:B------:R-:W-:Y:S01]  /*44d0*/  IMAD.MOV.U32 R163, RZ, RZ, R168 ;  /* 0x000000ffffa37224 */ /* 0x000fe200078e00a8 */
[----:B------:R-:W-:Y:S01]  /*44e0*/  MOV R69, R146 ;  /* 0x0000009200457202 */ /* 0x000fe20000000f00 */
[----:B------:R-:W-:Y:S01]  /*44f0*/  IMAD.MOV.U32 R168, RZ, RZ, R169 ;  /* 0x000000ffffa87224 */ /* 0x000fe200078e00a9 */
[----:B------:R-:W-:Y:S01]  /*4500*/  MOV R169, R166 ;  /* 0x000000a600a97202 */ /* 0x000fe20000000f00 */
[----:B------:R-:W-:Y:S01]  /*4510*/  IMAD.MOV.U32 R70, RZ, RZ, R145 ;  /* 0x000000ffff467224 */ /* 0x000fe200078e0091 */
[----:B------:R3:W-:Y:S01]  /*4520*/  MUFU.EX2 R166, R0 ;  /* 0x0000000000a67308 */ /* 0x0007e20000000800 */
[----:B------:R-:W-:Y:S01]  /*4530*/  IMAD.MOV.U32 R71, RZ, RZ, R144 ;  /* 0x000000ffff477224 */ /* 0x000fe200078e0090 */
[----:B------:R-:W-:Y:S01]  /*4540*/  MOV R145, R169 ;  /* 0x000000a900917202 */ /* 0x000fe20000000f00 */
[----:B------:R-:W-:Y:S01]  /*4550*/  IMAD.MOV.U32 R68, RZ, RZ, R147 ;  /* 0x000000ffff447224 */ /* 0x000fe200078e0093 */
[----:B------:R-:W-:Y:S01]  /*4560*/  MOV R140, R162 ;  /* 0x000000a2008c7202 */ /* 0x000fe20000000f00 */
[----:B------:R-:W-:Y:S01]  /*4570*/  IMAD.MOV.U32 R146, RZ, RZ, R168 ;  /* 0x000000ffff927224 */ /* 0x000fe200078e00a8 */
[----:B------:R-:W-:Y:S01]  /*4580*/  MOV R162, R175 ;  /* 0x000000af00a27202 */ /* 0x000fe20000000f00 */
[----:B------:R-:W-:-:S02]  /*4590*/  IMAD.MOV.U32 R147, RZ, RZ, R163 ;  /* 0x000000ffff937224 */ /* 0x000fc400078e00a3 */
[----:B------:R-:W-:Y:S02]  /*45a0*/  IMAD.MOV.U32 R144, RZ, RZ, R170 ;  /* 0x000000ffff907224 */ /* 0x000fe400078e00aa */
[----:B------:R-:W-:Y:S02]  /*45b0*/  IMAD.MOV.U32 R141, RZ, RZ, R161 ;  /* 0x000000ffff8d7224 */ /* 0x000fe400078e00a1 */
[----:B------:R-:W-:Y:S02]  /*45c0*/  IMAD.MOV.U32 R161, RZ, RZ, R173 ;  /* 0x000000ffffa17224 */ /* 0x000fe400078e00ad */
[----:B------:R-:W-:Y:S02]  /*45d0*/  IMAD.MOV.U32 R163, RZ, RZ, R174 ;  /* 0x000000ffffa37224 */ /* 0x000fe400078e00ae */
[----:B---3--:R-:W-:Y:S01]  /*45e0*/  FFMA.FTZ R0, R139, c[0x0][0x2d0], -R2 ;  /* 0x0000b4008b007a23 */ /* 0x008fe20000010802 */
[----:B------:R-:W-:-:S03]  /*45f0*/  MOV R134, R161 ;  /* 0x000000a100867202 */ /* 0x000fc60000000f00 */
[----:B------:R-:W3:Y:S02]  /*4600*/  MUFU.EX2 R252, R0 ;  /* 0x0000000000fc7308 */ /* 0x000ee40000000800 */
[----:B---3--:R-:W-:Y:S01]  /*4610*/  F2FP.BF16.PACK_AB R7, R252, R166 ;  /* 0x000000a6fc07723e */ /* 0x008fe200000010ff */
[----:B------:R-:W-:-:S04]  /*4620*/  IMAD.MOV.U32 R0, RZ, RZ, R142 ;  /* 0x000000ffff007224 */ /* 0x000fc800078e008e */
[----:B------:R-:W-:Y:S02]  /*4630*/  FFMA.FTZ R0, R0, c[0x0][0x2d0], -R12 ;  /* 0x0000b40000007a23 */ /* 0x000fe4000001080c */
[C---:B-1----:R-:W-:Y:S07]  /*4640*/  HMMA.16816.F32.BF16 R136, R4.reuse, R8, R64 ;  /* 0x000000080488723c */ /* 0x042fee0000041840 */
[----:B------:R-:W-:Y:S01]  /*4650*/  IMAD.MOV.U32 R67, RZ, RZ, R171 ;  /* 0x000000ffff437224 */ /* 0x000fe200078e00ab */
[----:B------:R-:W-:Y:S01]  /*4660*/  HMMA.16816.F32.BF16 R248, R4, R10, R52 ;  /* 0x0000000a04f8723c */ /* 0x000fe20000041834 */
[----:B------:R-:W1:Y:S01]  /*4670*/  LDSM.16.MT88.4 R8, [R228+0x1900] ;  /* 0x00190000e408783b */ /* 0x000e620000004200 */
[----:B------:R-:W-:Y:S01]  /*4680*/  MOV R64, R178 ;  /* 0x000000b200407202 */ /* 0x000fe20000000f00 */
[----:B------:R-:W-:-:S02]  /*4690*/  IMAD.MOV.U32 R66, RZ, RZ, R176 ;  /* 0x000000ffff427224 */ /* 0x000fc400078e00b0 */
[----:B------:R-:W-:-:S03]  /*46a0*/  IMAD.MOV.U32 R65, RZ, RZ, R177 ;  /* 0x000000ffff417224 */ /* 0x000fc600078e00b1 */
[C---:B------:R-:W-:Y:S08]  /*46b0*/  HMMA.16816.F32.BF16 R172, R4.reuse, R18, R76 ;  /* 0x0000001204ac723c */ /* 0x040ff0000004184c */
[C---:B------:R-:W-:Y:S01]  /*46c0*/  HMMA.16816.F32.BF16 R176, R4.reuse, R16, R40 ;  /* 0x0000001004b0723c */ /* 0x040fe20000041828 */
[----:B------:R-:W3:Y:S07]  /*46d0*/  LDSM.16.MT88.4 R16, [R225+0x4900] ;  /* 0x00490000e110783b */ /* 0x000eee0000004200 */
[----:B-1----:R-:W-:Y:S07]  /*46e0*/  HMMA.16816.F32.BF16 R168, R4, R8, R60 ;  /* 0x0000000804a8723c */ /* 0x002fee000004183c */
[----:B------:R-:W-:Y:S01]  /*46f0*/  IMAD.MOV.U32 R63, RZ, RZ, R144 ;  /* 0x000000ffff3f7224 */ /* 0x000fe200078e0090 */
[----:B------:R-:W-:Y:S01]  /*4700*/  MOV R61, R146 ;  /* 0x00000092003d7202 */ /* 0x000fe20000000f00 */
[----:B------:R-:W-:-:S02]  /*4710*/  IMAD.MOV.U32 R62, RZ, RZ, R145 ;  /* 0x000000ffff3e7224 */ /* 0x000fc400078e0091 */
[----:B------:R-:W-:Y:S02]  /*4720*/  IMAD.MOV.U32 R60, RZ, RZ, R147 ;  /* 0x000000ffff3c7224 */ /* 0x000fe400078e0093 */
[C---:B------:R-:W-:Y:S07]  /*4730*/  HMMA.16816.F32.BF16 R144, R4.reuse, R10, R48 ;  /* 0x0000000a0490723c */ /* 0x040fee0000041830 */
[----:B------:R-:W-:Y:S01]  /*4740*/  MOV R49, R24 ;  /* 0x0000001800317202 */ /* 0x000fe20000000f00 */
[----:B------:R-:W-:Y:S01]  /*4750*/  HMMA.16816.F32.BF16 R8, R4, R20, R36 ;  /* 0x000000140408723c */ /* 0x000fe20000041824 */
[----:B------:R-:W-:Y:S01]  /*4760*/  IMAD.MOV.U32 R48, RZ, RZ, R162 ;  /* 0x000000ffff307224 */ /* 0x000fe200078e00a2 */
[----:B------:R-:W-:Y:S01]  /*4770*/  MOV R51, R140 ;  /* 0x0000008c00337202 */ /* 0x000fe20000000f00 */
[----:B------:R-:W-:-:S04]  /*4780*/  IMAD.MOV.U32 R50, RZ, RZ, R141 ;  /* 0x000000ffff327224 */ /* 0x000fc800078e008d */
[----:B------:R-:W-:Y:S01]  /*4790*/  IMAD.MOV.U32 R21, RZ, RZ, R180 ;  /* 0x000000ffff157224 */ /* 0x000fe200078e00b4 */
[----:B------:R-:W-:Y:S01]  /*47a0*/  MOV R36, R181 ;  /* 0x000000b500247202 */ /* 0x000fe20000000f00 */
[----:B------:R-:W-:Y:S01]  /*47b0*/  IMAD.MOV.U32 R37, RZ, RZ, R182 ;  /* 0x000000ffff257224 */ /* 0x000fe200078e00b6 */
[----:B------:R-:W-:Y:S01]  /*47c0*/  MOV R20, R143 ;  /* 0x0000008f00147202 */ /* 0x000fe20000000f00 */
[----:B------:R-:W-:Y:S01]  /*47d0*/  IMAD.MOV.U32 R39, RZ, RZ, R183 ;  /* 0x000000ffff277224 */ /* 0x000fe200078e00b7 */
[----:B------:R-:W-:Y:S01]  /*47e0*/  MOV R38, R25 ;  /* 0x0000001900267202 */ /* 0x000fe20000000f00 */
[C---:B------:R-:W-:Y:S07]  /*47f0*/  HMMA.16816.F32.BF16 R180, R4.reuse, R22, R72 ;  /* 0x0000001604b4723c */ /* 0x040fee0000041848 */
[----:B------:R-:W-:Y:S01]  /*4800*/  IMAD.MOV.U32 R72, RZ, RZ, R148 ;  /* 0x000000ffff487224 */ /* 0x000fe200078e0094 */
[----:B------:R-:W-:Y:S01]  /*4810*/  MOV R73, R149 ;  /* 0x0000009500497202 */ /* 0x000fe20000000f00 */
[----:B------:R-:W-:Y:S01]  /*4820*/  IMAD.MOV.U32 R74, RZ, RZ, R150 ;  /* 0x000000ffff4a7224 */ /* 0x000fe200078e0096 */
[----:B------:R-:W-:Y:S01]  /*4830*/  MOV R75, R151 ;  /* 0x00000097004b7202 */ /* 0x000fe20000000f00 */
[----:B------:R-:W-:Y:S01]  /*4840*/  IMAD.MOV.U32 R133, RZ, RZ, R8 ;  /* 0x000000ffff857224 */ /* 0x000fe200078e0008 */
[----:B------:R-:W-:Y:S01]  /*4850*/  MOV R24, R9 ;  /* 0x0000000900187202 */ /* 0x000fe20000000f00 */
[----:B------:R-:W-:Y:S01]  /*4860*/  IMAD.MOV.U32 R162, RZ, RZ, R11 ;  /* 0x000000ffffa27224 */ /* 0x000fe200078e000b */
[----:B------:R-:W-:Y:S01]  /*4870*/  MOV R161, R10 ;  /* 0x0000000a00a17202 */ /* 0x000fe20000000f00 */
[----:B------:R-:W-:Y:S01]  /*4880*/  IMAD.MOV.U32 R22, RZ, RZ, R73 ;  /* 0x000000ffff167224 */ /* 0x000fe200078e0049 */
[----:B------:R-:W1:Y:S01]  /*4890*/  LDSM.16.MT88.4 R8, [R224+0x4900] ;  /* 0x00490000e008783b */ /* 0x000e620000004200 */
[----:B------:R-:W-:Y:S01]  /*48a0*/  MOV R23, R24 ;  /* 0x0000001800177202 */ /* 0x000fe20000000f00 */
[C---:B---3--:R-:W-:Y:S01]  /*48b0*/  HMMA.16816.F32.BF16 R40, R4.reuse, R18, R80 ;  /* 0x000000120428723c */ /* 0x048fe20000041850 */
[----:B------:R-:W-:Y:S01]  /*48c0*/  MOV R73, R20 ;  /* 0x0000001400497202 */ /* 0x000fe20000000f00 */
[----:B------:R-:W-:Y:S01]  /*48d0*/  LDSM.16.MT88.4 R24, [R227+0x4900] ;  /* 0x00490000e318783b */ /* 0x000fe20000004200 */
        /* <DEDUP_REMOVED lines=8> */
[C---:B------:R-:W-:Y:S01]  /*4960*/  HMMA.16816.F32.BF16 R52, R4.reuse, R16, R32 ;  /* 0x000000100434723c */ /* 0x040fe20000041820 */
[----:B------:R-:W-:Y:S07]  /*4970*/  LDSM.16.MT88.4 R16, [R228+0x7900] ;  /* 0x00790000e410783b */ /* 0x000fee0000004200 */
[C---:B-1----:R-:W-:Y:S07]  /*4980*/  HMMA.16816.F32.BF16 R148, R4.reuse, R8, R56 ;  /* 0x000000080494723c */ /* 0x042fee0000041838 */
[----:B------:R-:W-:Y:S01]  /*4990*/  MOV R59, R72 ;  /* 0x00000048003b7202 */ /* 0x000fe20000000f00 */
[----:B------:R-:W-:Y:S01]  /*49a0*/  HMMA.16816.F32.BF16 R140, R4, R10, R44 ;  /* 0x0000000a048c723c */ /* 0x000fe2000004182c */
[----:B------:R-:W1:Y:S01]  /*49b0*/  LDSM.16.MT88.4 R8, [R228+0x4900] ;  /* 0x00490000e408783b */ /* 0x000e620000004200 */
        /* <DEDUP_REMOVED lines=9> */
[----:B------:R-:W-:-:S02]  /*4a50*/  MOV R66, R68 ;  /* 0x0000004400427202 */ /* 0x000fc40000000f00 */
[----:B------:R-:W-:Y:S02]  /*4a60*/  MOV R36, R37 ;  /* 0x0000002500247202 */ /* 0x000fe40000000f00 */
[----:B------:R-:W-:Y:S02]  /*4a70*/  MOV R37, R39 ;  /* 0x0000002700257202 */ /* 0x000fe40000000f00 */
[----:B------:R-:W-:Y:S01]  /*4a80*/  MOV R58, R73 ;  /* 0x00000049003a7202 */ /* 0x000fe20000000f00 */
[----:B------:R-:W-:Y:S01]  /*4a90*/  IMAD.MOV.U32 R73, RZ, RZ, R20 ;  /* 0x000000ffff497224 */ /* 0x000fe200078e0014 */
[C---:B-1----:R-:W-:Y:S07]  /*4aa0*/  HMMA.16816.F32.BF16 R84, R4.reuse, R8, R88 ;  /* 0x000000080454723c */ /* 0x042fee0000041858 */
[----:B------:R-:W-:Y:S01]  /*4ab0*/  IMAD.MOV.U32 R88, RZ, RZ, R48 ;  /* 0x000000ffff587224 */ /* 0x000fe200078e0030 */
[----:B------:R-:W-:Y:S01]  /*4ac0*/  HMMA.16816.F32.BF16 R76, R4, R10, R92 ;  /* 0x0000000a044c723c */ /* 0x000fe2000004185c */
[----:B------:R-:W1:Y:S01]  /*4ad0*/  LDSM.16.MT88.4 R8, [R224+0x7900] ;  /* 0x00790000e008783b */ /* 0x000e620000004200 */
[----:B------:R-:W-:Y:S01]  /*4ae0*/  MOV R91, R49 ;  /* 0x00000031005b7202 */ /* 0x000fe20000000f00 */
[----:B------:R-:W-:Y:S01]  /*4af0*/  IMAD.MOV.U32 R90, RZ, RZ, R75 ;  /* 0x000000ffff5a7224 */ /* 0x000fe200078e004b */
[----:B------:R-:W-:-:S03]  /*4b00*/  MOV R89, R36 ;  /* 0x0000002400597202 */ /* 0x000fc60000000f00 */
        /* <DEDUP_REMOVED lines=12> */
[----:B------:R-:W-:Y:S01]  /*4bd0*/  HMMA.16816.F32.BF16 R68, R4, R24, R96 ;  /* 0x000000180444723c */ /* 0x000fe20000041860 */
[----:B------:R-:W-:-:S06]  /*4be0*/  IMAD.MOV.U32 R94, RZ, RZ, R73 ;  /* 0x000000ffff5e7224 */ /* 0x000fcc00078e0049 */
[----:B------:R-:W-:Y:S01]  /*4bf0*/  IMAD.MOV.U32 R96, RZ, RZ, R38 ;  /* 0x000000ffff607224 */ /* 0x000fe200078e0026 */
[----:B------:R-:W-:Y:S01]  /*4c00*/  MOV R24, R63 ;  /* 0x0000003f00187202 */ /* 0x000fe20000000f00 */
[----:B------:R-:W-:Y:S01]  /*4c10*/  IMAD.MOV.U32 R38, RZ, RZ, R60 ;  /* 0x000000ffff267224 */ /* 0x000fe200078e003c */
[----:B------:R-:W-:Y:S01]  /*4c20*/  MOV R97, R59 ;  /* 0x0000003b00617202 */ /* 0x000fe20000000f00 */
[----:B------:R-:W-:Y:S01]  /*4c30*/  IMAD.MOV.U32 R25, RZ, RZ, R62 ;  /* 0x000000ffff197224 */ /* 0x000fe200078e003e */
[----:B------:R-:W-:Y:S01]  /*4c40*/  MOV R98, R72 ;  /* 0x0000004800627202 */ /* 0x000fe20000000f00 */
[C---:B------:R-:W-:Y:S01]  /*4c50*/  HMMA.16816.F32.BF16 R60, R4.reuse, R26, R128 ;  /* 0x0000001a043c723c */ /* 0x040fe20000041880 */
[----:B------:R-:W-:Y:S01]  /*4c60*/  IMAD.MOV.U32 R59, RZ, RZ, R74 ;  /* 0x000000ffff3b7224 */ /* 0x000fe200078e004a */
[----:B------:R-:W-:Y:S02]  /*4c70*/  MOV R74, R21 ;  /* 0x00000015004a7202 */ /* 0x000fe40000000f00 */
[----:B------:R-:W3:Y:S01]  /*4c80*/  LDSM.16.MT88.4 R20, [R225+0x7900] ;  /* 0x00790000e114783b */ /* 0x000ee20000004200 */
[----:B------:R-:W-:Y:S01]  /*4c90*/  IMAD.MOV.U32 R99, RZ, RZ, R59 ;  /* 0x000000ffff637224 */ /* 0x000fe200078e003b */
[----:B------:R-:W-:Y:S01]  /*4ca0*/  MOV R95, R74 ;  /* 0x0000004a005f7202 */ /* 0x000fe20000000f00 */
[----:B------:R-:W-:Y:S01]  /*4cb0*/  IMAD.MOV.U32 R26, RZ, RZ, R50 ;  /* 0x000000ffff1a7224 */ /* 0x000fe200078e0032 */
[----:B------:R-:W-:Y:S01]  /*4cc0*/  MOV R27, R51 ;  /* 0x00000033001b7202 */ /* 0x000fe20000000f00 */
[----:B------:R-:W-:Y:S01]  /*4cd0*/  IMAD.MOV.U32 R129, RZ, RZ, R57 ;  /* 0x000000ffff817224 */ /* 0x000fe200078e0039 */
[----:B-1----:R-:W-:Y:S01]  /*4ce0*/  HMMA.16816.F32.BF16 R48, R4, R8, R120 ;  /* 0x000000080430723c */ /* 0x002fe20000041878 */
[----:B------:R-:W-:Y:S01]  /*4cf0*/  MOV R128, R58 ;  /* 0x0000003a00807202 */ /* 0x000fe20000000f00 */
[----:B------:R-:W-:Y:S01]  /*4d00*/  IMAD.MOV.U32 R131, RZ, RZ, R47 ;  /* 0x000000ffff837224 */ /* 0x000fe200078e002f */
[----:B------:R-:W-:-:S04]  /*4d10*/  MOV R130, R56 ;  /* 0x0000003800827202 */ /* 0x000fc80000000f00 */
[----:B------:R-:W-:Y:S01]  /*4d20*/  IMAD.MOV.U32 R120, RZ, RZ, R37 ;  /* 0x000000ffff787224 */ /* 0x000fe200078e0025 */
[----:B------:R-:W-:Y:S01]  /*4d30*/  MOV R121, R38 ;  /* 0x0000002600797202 */ /* 0x000fe20000000f00 */
[----:B------:R-:W-:Y:S01]  /*4d40*/  IMAD.MOV.U32 R122, RZ, RZ, R39 ;  /* 0x000000ffff7a7224 */ /* 0x000fe200078e0027 */
[----:B------:R-:W-:Y:S01]  /*4d50*/  MOV R123, R64 ;  /* 0x00000040007b7202 */ /* 0x000fe20000000f00 */
[C---:B------:R-:W-:Y:S01]  /*4d60*/  HMMA.16816.F32.BF16 R36, R4.reuse, R10, R112 ;  /* 0x0000000a0424723c */ /* 0x040fe20000041870 */
[----:B------:R-:W1:Y:S06]  /*4d70*/  LDSM.16.MT88.4 R8, [R227+0x7900] ;  /* 0x00790000e308783b */ /* 0x000e6c0000004200 */
[----:B------:R-:W-:Y:S01]  /*4d80*/  IMAD.MOV.U32 R113, RZ, RZ, R65 ;  /* 0x000000ffff717224 */ /* 0x000fe200078e0041 */
[----:B------:R-:W-:Y:S01]  /*4d90*/  MOV R114, R66 ;  /* 0x0000004200727202 */ /* 0x000fe20000000f00 */
[----:B------:R-:W-:Y:S01]  /*4da0*/  IMAD.MOV.U32 R115, RZ, RZ, R67 ;  /* 0x000000ffff737224 */ /* 0x000fe200078e0043 */
[C---:B------:R-:W-:Y:S02]  /*4db0*/  HMMA.16816.F32.BF16 R56, R4.reuse, R18, R108 ;  /* 0x000000120438723c */ /* 0x040fe4000004186c */
        /* <DEDUP_REMOVED lines=19> */
[C---:B---3--:R-:W-:Y:S01]  /*4ef0*/  HMMA.16816.F32.BF16 R80, R4.reuse, R20, R104 ;  /* 0x000000140450723c */ /* 0x048fe20000041868 */
[----:B------:R3:W-:Y:S07]  /*4f00*/  MUFU.EX2 R133, R0 ;  /* 0x0000000000857308 */ /* 0x0007ee0000000800 */
[C---:B------:R-:W-:Y:S01]  /*4f10*/  HMMA.16816.F32.BF16 R72, R4.reuse, R22, R124 ;  /* 0x000000160448723c */ /* 0x040fe2000004187c */
[----:B------:R-:W4:Y:S07]  /*4f20*/  LDSM.16.MT88.4 R20, [R224+0x2100] ;  /* 0x00210000e014783b */ /* 0x000f2e0000004200 */
[----:B-1----:R-:W-:Y:S01]  /*4f30*/  HMMA.16816.F32.BF16 R32, R4, R10, R28 ;  /* 0x0000000a0420723c */ /* 0x002fe2000004181c */
[----:B---3--:R-:W-:-:S02]  /*4f40*/  FFMA.FTZ R0, R112, c[0x0][0x2d0], -R12 ;  /* 0x0000b40070007a23 */ /* 0x008fc4000001080c */
        /* <DEDUP_REMOVED lines=21> */
[C---:B------:R-:W-:Y:S01]  /*50a0*/  HMMA.16816.F32.BF16 R64, R4.reuse, R16, R116 ;  /* 0x000000100440723c */ /* 0x040fe20000041874 */
[----:B------:R1:W3:Y:S01]  /*50b0*/  MUFU.EX2 R161, R0 ;  /* 0x0000000000a17308 */ /* 0x0002e20000000800 */
[----:B------:R-:W2:Y:S06]  /*50c0*/  LDSM.16.MT88.4 R16, [R225+0x2100] ;  /* 0x00210000e110783b */ /* 0x000eac0000004200 */
[----:B------:R-:W-:Y:S01]  /*50d0*/  HMMA.16816.F32.BF16 R44, R4, R8, R100 ;  /* 0x00000008042c723c */ /* 0x000fe20000041864 */
[----:B------:R-:W2:Y:S01]  /*50e0*/  LDSM.16.MT88.4 R8, [R228+0x2100] ;  /* 0x00210000e408783b */ /* 0x000ea20000004200 */
[----:B-1----:R-:W-:Y:S01]  /*50f0*/  FFMA.FTZ R0, R112, c[0x0][0x2d0], -R12 ;  /* 0x0000b40070007a23 */ /* 0x002fe2000001080c */
        /* <DEDUP_REMOVED lines=23> */
[----:B------:R1:W-:Y:S01]  /*5270*/  MUFU.EX2 R162, R0 ;  /* 0x0000000000a27308 */ /* 0x0003e20000000800 */
[----:B------:R-:W-:-:S02]  /*5280*/  MOV R113, R115 ;  /* 0x0000007300717202 */ /* 0x000fc40000000f00 */
[----:B------:R-:W-:Y:S01]  /*5290*/  MOV R115, R121 ;  /* 0x0000007900737202 */ /* 0x000fe20000000f00 */
[----:B------:R-:W-:Y:S02]  /*52a0*/  IMAD.MOV.U32 R121, RZ, RZ, R26 ;  /* 0x000000ffff797224 */ /* 0x000fe400078e001a */
[----:B------:R-:W-:Y:S01]  /*52b0*/  IMAD.MOV.U32 R26, RZ, RZ, R128 ;  /* 0x000000ffff1a7224 */ /* 0x000fe200078e0080 */
[----:B------:R-:W-:Y:S01]  /*52c0*/  MOV R128, R129 ;  /* 0x0000008100807202 */ /* 0x000fe20000000f00 */
[----:B------:R-:W-:Y:S01]  /*52d0*/  IMAD.MOV.U32 R129, RZ, RZ, R130 ;  /* 0x000000ffff817224 */ /* 0x000fe200078e0082 */
[----:B------:R-:W-:Y:S02]  /*52e0*/  MOV R130, R131 ;  /* 0x0000008300827202 */ /* 0x000fe40000000f00 */
[----:B------:R-:W-:Y:S02]  /*52f0*/  MOV R131, R25 ;  /* 0x0000001900837202 */ /* 0x000fe40000000f00 */
[----:B------:R-:W-:-:S02]  /*5300*/  MOV R25, R97 ;  /* 0x0000006100197202 */ /* 0x000fc40000000f00 */
[----:B------:R-:W-:Y:S01]  /*5310*/  MOV R97, R99 ;  /* 0x0000006300617202 */ /* 0x000fe20000000f00 */
[----:B-1----:R-:W-:Y:S01]  /*5320*/  FFMA.FTZ R0, R112, c[0x0][0x2d0], -R12 ;  /* 0x0000b40070007a23 */ /* 0x002fe2000001080c */
[----:B------:R-:W-:Y:S01]  /*5330*/  MOV R99, R93 ;  /* 0x0000005d00637202 */ /* 0x000fe20000000f00 */
[----:B------:R-:W-:Y:S01]  /*5340*/  IMAD.MOV.U32 R112, RZ, RZ, R114 ;  /* 0x000000ffff707224 */ /* 0x000fe200078e0072 */
[----:B------:R-:W-:Y:S01]  /*5350*/  MOV R93, R184 ;  /* 0x000000b8005d7202 */ /* 0x000fe20000000f00 */
[----:B------:R-:W-:Y:S01]  /*5360*/  IMAD.MOV.U32 R114, RZ, RZ, R120 ;  /* 0x000000ffff727224 */ /* 0x000fe200078e0078 */
[----:B---3--:R-:W-:Y:S01]  /*5370*/  F2FP.BF16.PACK_AB R4, R161, R133 ;  /* 0x00000085a104723e */ /* 0x008fe200000010ff */
[----:B------:R-:W-:Y:S01]  /*5380*/  IMAD.MOV.U32 R120, RZ, RZ, R122 ;  /* 0x000000ffff787224 */ /* 0x000fe200078e007a */
[----:B------:R-:W-:Y:S01]  /*5390*/  MOV R122, R123 ;  /* 0x0000007b007a7202 */ /* 0x000fe20000000f00 */
[----:B------:R-:W-:Y:S01]  /*53a0*/  FFMA.FTZ R29, R135, c[0x0][0x2d0], -R2 ;  /* 0x0000b400871d7a23 */ /* 0x000fe20000010802 */
[----:B------:R-:W-:Y:S01]  /*53b0*/  MOV R123, R27 ;  /* 0x0000001b007b7202 */ /* 0x000fe20000000f00 */
[----:B------:R-:W-:Y:S01]  /*53c0*/  IMAD.MOV.U32 R27, RZ, RZ, R24 ;  /* 0x000000ffff1b7224 */ /* 0x000fe200078e0018 */
[----:B------:R1:W5:Y:S01]  /*53d0*/  LDL.LU R184, [R1+0x84] ;  /* 0x0000840001b87983 */ /* 0x0003620000300800 */
[----:B------:R-:W-:-:S02]  /*53e0*/  IMAD.MOV.U32 R24, RZ, RZ, R96 ;  /* 0x000000ffff187224 */ /* 0x000fc400078e0060 */
[----:B------:R-:W-:Y:S02]  /*53f0*/  IMAD.MOV.U32 R96, RZ, RZ, R98 ;  /* 0x000000ffff607224 */ /* 0x000fe400078e0062 */
[----:B------:R-:W-:Y:S02]  /*5400*/  IMAD.MOV.U32 R98, RZ, RZ, R92 ;  /* 0x000000ffff627224 */ /* 0x000fe400078e005c */
[----:B------:R-:W-:Y:S02]  /*5410*/  IMAD.MOV.U32 R92, RZ, RZ, R164 ;  /* 0x000000ffff5c7224 */ /* 0x000fe400078e00a4 */
[----:B------:R3:W1:Y:S02]  /*5420*/  MUFU.EX2 R164, R0 ;  /* 0x0000000000a47308 */ /* 0x0006640000000800 */
[----:B---3--:R-:W-:Y:S02]  /*5430*/  FFMA.FTZ R0, R107, c[0x0][0x2d0], -R2 ;  /* 0x0000b4006b007a23 */ /* 0x008fe40000010802 */
        /* <DEDUP_REMOVED lines=18> */
[----:B------:R-:W-:Y:S01]  /*5560*/  MOV R112, R114 ;  /* 0x0000007200707202 */ /* 0x000fe20000000f00 */
[----:B------:R-:W-:Y:S01]  /*5570*/  IMAD.MOV.U32 R114, RZ, RZ, R27 ;  /* 0x000000ffff727224 */ /* 0x000fe200078e001b */
[----:B------:R-:W-:Y:S01]  /*5580*/  MOV R93, R94 ;  /* 0x0000005e005d7202 */ /* 0x000fe20000000f00 */
[----:B------:R3:W-:Y:S01]  /*5590*/  MUFU.EX2 R31, R0 ;  /* 0x00000000001f7308 */ /* 0x0007e20000000800 */
[----:B------:R-:W-:Y:S02]  /*55a0*/  MOV R27, R25 ;  /* 0x00000019001b7202 */ /* 0x000fe40000000f00 */
[----:B------:R-:W-:Y:S02]  /*55b0*/  MOV R25, R97 ;  /* 0x0000006100197202 */ /* 0x000fe40000000f00 */
[----:B------:R-:W-:Y:S02]  /*55c0*/  MOV R97, R99 ;  /* 0x0000006300617202 */ /* 0x000fe40000000f00 */
[----:B------:R-:W-:-:S02]  /*55d0*/  MOV R99, R93 ;  /* 0x0000005d00637202 */ /* 0x000fc40000000f00 */
[----:B------:R-:W-:Y:S01]  /*55e0*/  MOV R93, R134 ;  /* 0x00000086005d7202 */ /* 0x000fe20000000f00 */
[----:B---3--:R-:W-:Y:S02]  /*55f0*/  FFMA.FTZ R0, R107, c[0x0][0x2d0], -R2 ;  /* 0x0000b4006b007a23 */ /* 0x008fe40000010802 */
[----:B------:R-:W-:Y:S02]  /*5600*/  IMAD.MOV.U32 R107, RZ, RZ, R113 ;  /* 0x000000ffff6b7224 */ /* 0x000fe400078e0071 */
[----:B------:R-:W-:Y:S01]  /*5610*/  IMAD.MOV.U32 R113, RZ, RZ, R115 ;  /* 0x000000ffff717224 */ /* 0x000fe200078e0073 */
[----:B------:R-:W-:Y:S01]  /*5620*/  MOV R115, R26 ;  /* 0x0000001a00737202 */ /* 0x000fe20000000f00 */
[----:B------:R3:W2:Y:S01]  /*5630*/  MUFU.EX2 R134, R0 ;  /* 0x0000000000867308 */ /* 0x0006a20000000800 */
[----:B------:R-:W-:Y:S01]  /*5640*/  MOV R26, R131 ;  /* 0x00000083001a7202 */ /* 0x000fe20000000f00 */
[----:B------:R-:W-:Y:S02]  /*5650*/  IMAD.MOV.U32 R131, RZ, RZ, R24 ;  /* 0x000000ffff837224 */ /* 0x000fe400078e0018 */
[----:B------:R-:W-:-:S02]  /*5660*/  IMAD.MOV.U32 R24, RZ, RZ, R96 ;  /* 0x000000ffff187224 */ /* 0x000fc400078e0060 */
[----:B------:R-:W-:Y:S02]  /*5670*/  IMAD.MOV.U32 R94, RZ, RZ, R159 ;  /* 0x000000ffff5e7224 */ /* 0x000fe400078e009f */
[----:B------:R-:W-:Y:S01]  /*5680*/  IMAD.MOV.U32 R96, RZ, RZ, R98 ;  /* 0x000000ffff607224 */ /* 0x000fe200078e0062 */
[----:B-1----:R-:W-:Y:S01]  /*5690*/  F2FP.BF16.PACK_AB R6, R164, R162 ;  /* 0x000000a2a406723e */ /* 0x002fe200000010ff */
[----:B------:R-:W-:Y:S01]  /*56a0*/  IMAD.MOV.U32 R98, RZ, RZ, R92 ;  /* 0x000000ffff627224 */ /* 0x000fe200078e005c */
[----:B------:R1:W5:Y:S01]  /*56b0*/  LDL.LU R159, [R1+0x80] ;  /* 0x00008000019f7983 */ /* 0x0003620000300800 */
[----:B---3--:R-:W-:Y:S01]  /*56c0*/  FFMA.FTZ R0, R106, c[0x0][0x2d0], -R2 ;  /* 0x0000b4006a007a23 */ /* 0x008fe20000010802 */
        /* <DEDUP_REMOVED lines=8> */
[----:B------:R-:W-:Y:S01]  /*5750*/  IMAD.MOV.U32 R25, RZ, RZ, R96 ;  /* 0x000000ffff197224 */ /* 0x000fe200078e0060 */
[----:B------:R-:W-:Y:S01]  /*5760*/  MOV R96, R97 ;  /* 0x0000006100607202 */ /* 0x000fe20000000f00 */
[----:B------:R-:W-:Y:S02]  /*5770*/  IMAD.MOV.U32 R94, RZ, RZ, R158 ;  /* 0x000000ffff5e7224 */ /* 0x000fe400078e009e */
        /* <DEDUP_REMOVED lines=9> */
[----:B------:R-:W-:Y:S01]  /*5810*/  MOV R107, R26 ;  /* 0x0000001a006b7202 */ /* 0x000fe20000000f00 */
[----:B------:R1:W5:Y:S01]  /*5820*/  LDL.LU R158, [R1+0x7c] ;  /* 0x00007c00019e7983 */ /* 0x0003620000300800 */
[----:B------:R-:W-:Y:S01]  /*5830*/  MOV R26, R24 ;  /* 0x00000018001a7202 */ /* 0x000fe20000000f00 */
[----:B------:R-:W-:-:S02]  /*5840*/  FFMA.FTZ R28, R105, c[0x0][0x2d0], -R12 ;  /* 0x0000b400691c7a23 */ /* 0x000fc4000001080c */
[----:B---3--:R-:W-:Y:S02]  /*5850*/  FFMA.FTZ R0, R106, c[0x0][0x2d0], -R2 ;  /* 0x0000b4006a007a23 */ /* 0x008fe40000010802 */
[----:B------:R-:W-:Y:S02]  /*5860*/  IMAD.MOV.U32 R106, RZ, RZ, R112 ;  /* 0x000000ffff6a7224 */ /* 0x000fe400078e0070 */
[----:B------:R-:W-:Y:S02]  /*5870*/  IMAD.MOV.U32 R112, RZ, RZ, R27 ;  /* 0x000000ffff707224 */ /* 0x000fe400078e001b */
[----:B------:R-:W-:Y:S02]  /*5880*/  IMAD.MOV.U32 R27, RZ, RZ, R25 ;  /* 0x000000ffff1b7224 */ /* 0x000fe400078e0019 */
[----:B------:R-:W-:Y:S02]  /*5890*/  IMAD.MOV.U32 R25, RZ, RZ, R97 ;  /* 0x000000ffff197224 */ /* 0x000fe400078e0061 */
[----:B------:R-:W-:-:S02]  /*58a0*/  IMAD.MOV.U32 R97, RZ, RZ, R99 ;  /* 0x000000ffff617224 */ /* 0x000fc400078e0063 */
[----:B------:R-:W-:Y:S02]  /*58b0*/  IMAD.MOV.U32 R99, RZ, RZ, R93 ;  /* 0x000000ffff637224 */ /* 0x000fe400078e005d */
[----:B------:R-:W-:Y:S02]  /*58c0*/  IMAD.MOV.U32 R93, RZ, RZ, R95 ;  /* 0x000000ffff5d7224 */ /* 0x000fe400078e005f */
[----:B------:R-:W-:Y:S02]  /*58d0*/  IMAD.MOV.U32 R95, RZ, RZ, R89 ;  /* 0x000000ffff5f7224 */ /* 0x000fe400078e0059 */
[----:B------:R-:W-:Y:S02]  /*58e0*/  IMAD.MOV.U32 R89, RZ, RZ, R163 ;  /* 0x000000ffff597224 */ /* 0x000fe400078e00a3 */
[----:B------:R-:W-:Y:S01]  /*58f0*/  IMAD.MOV.U32 R105, RZ, RZ, R106 ;  /* 0x000000ffff697224 */ /* 0x000fe200078e006a */
[----:B------:R-:W3:Y:S01]  /*5900*/  MUFU.EX2 R163, R0 ;  /* 0x0000000000a37308 */ /* 0x000ee20000000800 */
        /* <DEDUP_REMOVED lines=14> */
[----:B------:R-:W-:Y:S01]  /*59f0*/  IMAD.MOV.U32 R107, RZ, RZ, R112 ;  /* 0x000000ffff6b7224 */ /* 0x000fe200078e0070 */
[----:B------:R-:W-:Y:S01]  /*5a00*/  MOV R112, R24 ;  /* 0x0000001800707202 */ /* 0x000fe20000000f00 */
[----:B------:R-:W-:Y:S01]  /*5a10*/  IMAD.MOV.U32 R24, RZ, RZ, R25 ;  /* 0x000000ffff187224 */ /* 0x000fe200078e0019 */
[----:B------:R-:W-:Y:S02]  /*5a20*/  MOV R96, R98 ;  /* 0x0000006200607202 */ /* 0x000fe40000000f00 */
[----:B------:R-:W-:Y:S02]  /*5a30*/  MOV R98, R92 ;  /* 0x0000005c00627202 */ /* 0x000fe40000000f00 */
[----:B--2---:R-:W-:-:S02]  /*5a40*/  F2FP.BF16.PACK_AB R5, R134, R31 ;  /* 0x0000001f8605723e */ /* 0x004fc400000010ff */
[----:B---3--:R-:W-:Y:S02]  /*5a50*/  F2FP.BF16.PACK_AB R7, R163, R160 ;  /* 0x000000a0a307723e */ /* 0x008fe400000010ff */
[----:B------:R-:W-:Y:S02]  /*5a60*/  MOV R92, R94 ;  /* 0x0000005e005c7202 */ /* 0x000fe40000000f00 */
[----:B------:R-:W-:Y:S02]  /*5a70*/  MOV R94, R88 ;  /* 0x00000058005e7202 */ /* 0x000fe40000000f00 */
[----:B------:R-:W-:Y:S01]  /*5a80*/  MOV R126, R127 ;  /* 0x0000007f007e7202 */ /* 0x000fe20000000f00 */
[----:B------:R-:W-:Y:S01]  /*5a90*/  IMAD.MOV.U32 R127, RZ, RZ, R112 ;  /* 0x000000ffff7f7224 */ /* 0x000fe200078e0070 */
[----:B------:R-:W-:Y:S02]  /*5aa0*/  MOV R88, R90 ;  /* 0x0000005a00587202 */ /* 0x000fe40000000f00 */
[----:B------:R-:W-:-:S02]  /*5ab0*/  MOV R90, R157 ;  /* 0x0000009d005a7202 */ /* 0x000fc40000000f00 */
[----:B------:R-:W-:Y:S01]  /*5ac0*/  MOV R112, R24 ;  /* 0x0000001800707202 */ /* 0x000fe20000000f00 */
[C---:B----4-:R-:W-:Y:S01]  /*5ad0*/  HMMA.16816.F32.BF16 R136, R4.reuse, R20, R136 ;  /* 0x000000140488723c */ /* 0x050fe20000041888 */
[----:B------:R-:W-:Y:S01]  /*5ae0*/  FFMA.FTZ R30, R126, c[0x0][0x2d0], -R2 ;  /* 0x0000b4007e1e7a23 */ /* 0x000fe20000010802 */
[----:B------:R-:W-:Y:S01]  /*5af0*/  MOV R110, R93 ;  /* 0x0000005d006e7202 */ /* 0x000fe20000000f00 */
[----:B------:R-:W-:Y:S01]  /*5b00*/  IMAD.MOV.U32 R116, RZ, RZ, R127 ;  /* 0x000000ffff747224 */ /* 0x000fe200078e007f */
[----:B------:R-:W-:Y:S01]  /*5b10*/  MOV R117, R112 ;  /* 0x0000007000757202 */ /* 0x000fe20000000f00 */
[--C-:B------:R-:W-:Y:S01]  /*5b20*/  FFMA.FTZ R27, R156, c[0x0][0x2d0], -R12.reuse ;  /* 0x0000b4009c1b7a23 */ /* 0x100fe2000001080c */
[----:B------:R-:W-:Y:S01]  /*5b30*/  MOV R124, R95 ;  /* 0x0000005f007c7202 */ /* 0x000fe20000000f00 */
[--C-:B------:R-:W-:Y:S01]  /*5b40*/  FFMA.FTZ R26, R155, c[0x0][0x2d0], -R12.reuse ;  /* 0x0000b4009b1a7a23 */ /* 0x100fe2000001080c */
[C---:B------:R-:W-:Y:S01]  /*5b50*/  HMMA.16816.F32.BF16 R20, R4.reuse, R22, R248 ;  /* 0x000000160414723c */ /* 0x040fe200000418f8 */
[----:B------:R-:W-:Y:S01]  /*5b60*/  FFMA.FTZ R25, R154, c[0x0][0x2d0], -R12 ;  /* 0x0000b4009a197a23 */ /* 0x000fe2000001080c */
        /* <DEDUP_REMOVED lines=8> */
[----:B------:R-:W-:Y:S01]  /*5bf0*/  HMMA.16816.F32.BF16 R92, R4, R18, R172 ;  /* 0x00000012045c723c */ /* 0x000fe200000418ac */
[----:B------:R-:W-:Y:S01]  /*5c00*/  IMAD.MOV.U32 R249, RZ, RZ, R15 ;  /* 0x000000fffff97224 */ /* 0x000fe200078e000f */
[----:B------:R-:W-:Y:S01]  /*5c10*/  MOV R108, R99 ;  /* 0x00000063006c7202 */ /* 0x000fe20000000f00 */
[----:B------:R-:W-:Y:S01]  /*5c20*/  IMAD.MOV.U32 R251, RZ, RZ, R13 ;  /* 0x000000fffffb7224 */ /* 0x000fe200078e000d */
[----:B------:R1:W5:Y:S01]  /*5c30*/  LDL.LU R157, [R1+0x78] ;  /* 0x00007800019d7983 */ /* 0x0003620000300800 */
[----:B------:R-:W-:-:S03]  /*5c40*/  FFMA.FTZ R24, R153, c[0x0][0x2d0], -R2 ;  /* 0x0000b40099187a23 */ /* 0x000fc60000010802 */
[----:B------:R-:W-:Y:S01]  /*5c50*/  HMMA.16816.F32.BF16 R88, R4, R16, R176 ;  /* 0x000000100458723c */ /* 0x000fe200000418b0 */
[----:B------:R-:W2:Y:S01]  /*5c60*/  LDSM.16.MT88.4 R12, [R224+0x5100] ;  /* 0x00510000e00c783b */ /* 0x000ea20000004200 */
[----:B------:R-:W-:-:S03]  /*5c70*/  FFMA.FTZ R0, R152, c[0x0][0x2d0], -R2 ;  /* 0x0000b40098007a23 */ /* 0x000fc60000010802 */
[----:B------:R-:W3:Y:S01]  /*5c80*/  LDSM.16.MT88.4 R16, [R227+0x2100] ;  /* 0x00210000e310783b */ /* 0x000ee20000004200 */
[----:B------:R-:W-:Y:S02]  /*5c90*/  IMAD.MOV.U32 R118, RZ, RZ, R96 ;  /* 0x000000ffff767224 */ /* 0x000fe400078e0060 */
[----:B------:R-:W-:Y:S01]  /*5ca0*/  IMAD.MOV.U32 R2, RZ, RZ, R98 ;  /* 0x000000ffff027224 */ /* 0x000fe200078e0062 */
[C---:B------:R-:W-:Y:S01]  /*5cb0*/  HMMA.16816.F32.BF16 R100, R4.reuse, R10, R144 ;  /* 0x0000000a0464723c */ /* 0x040fe20000041890 */
[----:B------:R-:W-:Y:S01]  /*5cc0*/  IMAD.MOV.U32 R248, RZ, RZ, R124 ;  /* 0x000000fffff87224 */ /* 0x000fe200078e007c */
[----:B------:R1:W5:Y:S06]  /*5cd0*/  LDL.LU R156, [R1+0x74] ;  /* 0x00007400019c7983 */ /* 0x00036c0000300800 */
[----:B------:R-:W-:Y:S01]  /*5ce0*/  HMMA.16816.F32.BF16 R96, R4, R8, R168 ;  /* 0x000000080460723c */ /* 0x000fe200000418a8 */
[----:B------:R-:W4:Y:S01]  /*5cf0*/  LDSM.16.MT88.4 R8, [R225+0x5100] ;  /* 0x00510000e108783b */ /* 0x000f220000004200 */
        /* <DEDUP_REMOVED lines=9> */
[----:B------:R1:W5:Y:S01]  /*5d90*/  LDL.LU R155, [R1+0x70] ;  /* 0x00007000019b7983 */ /* 0x0003620000300800 */
[----:B------:R-:W-:-:S03]  /*5da0*/  MOV R127, R115 ;  /* 0x00000073007f7202 */ /* 0x000fc60000000f00 */
[----:B------:R1:W5:Y:S04]  /*5db0*/  LDL.LU R154, [R1+0x6c] ;  /* 0x00006c00019a7983 */ /* 0x0003680000300800 */
[----:B------:R1:W5:Y:S04]  /*5dc0*/  LDL.LU R153, [R1+0x68] ;  /* 0x0000680001997983 */ /* 0x0003680000300800 */
[----:B------:R1:W5:Y:S01]  /*5dd0*/  LDL.LU R152, [R1+0x64] ;  /* 0x0000640001987983 */ /* 0x0003620000300800 */
[C---:B--2---:R-:W-:Y:S03]  /*5de0*/  HMMA.16816.F32.BF16 R172, R4.reuse, R12, R148 ;  /* 0x0000000c04ac723c */ /* 0x044fe60000041894 */
[----:B------:R1:W5:Y:S05]  /*5df0*/  LDL.LU R135, [R1+0x60] ;  /* 0x0000600001877983 */ /* 0x00036a0000300800 */
[C---:B---3--:R-:W-:Y:S08]  /*5e00*/  HMMA.16816.F32.BF16 R104, R4.reuse, R16, R104 ;  /* 0x000000100468723c */ /* 0x048ff00000041868 */
[C---:B------:R-:W-:Y:S01]  /*5e10*/  HMMA.16816.F32.BF16 R112, R4.reuse, R18, R180 ;  /* 0x000000120470723c */ /* 0x040fe200000418b4 */
[----:B------:R-:W2:Y:S07]  /*5e20*/  LDSM.16.MT88.4 R16, [R228+0x5100] ;  /* 0x00510000e410783b */ /* 0x000eae0000004200 */
[C---:B------:R-:W-:Y:S01]  /*5e30*/  HMMA.16816.F32.BF16 R148, R4.reuse, R14, R140 ;  /* 0x0000000e0494723c */ /* 0x040fe2000004188c */
[----:B------:R-:W3:Y:S06]  /*5e40*/  LDSM.16.MT88.4 R12, [R227+0x5100] ;  /* 0x00510000e30c783b */ /* 0x000eec0000004200 */
        /* <DEDUP_REMOVED lines=11> */
[C---:B----4-:R-:W-:Y:S08]  /*5f00*/  HMMA.16816.F32.BF16 R144, R4.reuse, R8, R52 ;  /* 0x000000080490723c */ /* 0x050ff00000041834 */
[----:B------:R-:W-:Y:S01]  /*5f10*/  HMMA.16816.F32.BF16 R124, R4, R10, R40 ;  /* 0x0000000a047c723c */ /* 0x000fe20000041828 */
[----:B------:R-:W4:Y:S01]  /*5f20*/  LDSM.16.MT88.4 R8, [R224+0x8100] ;  /* 0x00810000e008783b */ /* 0x000f220000004200 */
[----:B------:R-:W-:Y:S01]  /*5f30*/  MOV R55, R120 ;  /* 0x0000007800377202 */ /* 0x000fe20000000f00 */
[----:B------:R-:W-:Y:S01]  /*5f40*/  IMAD.MOV.U32 R54, RZ, RZ, R121 ;  /* 0x000000ffff367224 */ /* 0x000fe200078e0079 */
[----:B------:R-:W-:Y:S01]  /*5f50*/  MOV R53, R122 ;  /* 0x0000007a00357202 */ /* 0x000fe20000000f00 */
[----:B------:R-:W-:-:S03]  /*5f60*/  IMAD.MOV.U32 R52, RZ, RZ, R123 ;  /* 0x000000ffff347224 */ /* 0x000fc600078e007b */
[----:B--2---:R-:W-:Y:S07]  /*5f70*/  HMMA.16816.F32.BF16 R120, R4, R16, R84 ;  /* 0x000000100478723c */ /* 0x004fee0000041854 */
[----:B------:R-:W-:Y:S01]  /*5f80*/  MOV R87, R116 ;  /* 0x0000007400577202 */ /* 0x000fe20000000f00 */
[----:B------:R-:W-:Y:S01]  /*5f90*/  IMAD.MOV.U32 R86, RZ, RZ, R117 ;  /* 0x000000ffff567224 */ /* 0x000fe200078e0075 */
[----:B------:R-:W-:Y:S01]  /*5fa0*/  MOV R85, R118 ;  /* 0x0000007600557202 */ /* 0x000fe20000000f00 */
[----:B------:R-:W-:-:S02]  /*5fb0*/  IMAD.MOV.U32 R84, RZ, RZ, R119 ;  /* 0x000000ffff547224 */ /* 0x000fc400078e0077 */
[C---:B------:R-:W-:Y:S01]  /*5fc0*/  HMMA.16816.F32.BF16 R116, R4.reuse, R18, R76 ;  /* 0x000000120474723c */ /* 0x040fe2000004184c */
[----:B------:R-:W2:Y:S06]  /*5fd0*/  LDSM.16.MT88.4 R16, [R225+0x8100] ;  /* 0x00810000e110783b */ /* 0x000eac0000004200 */
[----:B------:R-:W-:Y:S01]  /*5fe0*/  MOV R76, R108 ;  /* 0x0000006c004c7202 */ /* 0x000fe20000000f00 */
[----:B------:R-:W-:Y:S01]  /*5ff0*/  IMAD.MOV.U32 R77, RZ, RZ, R109 ;  /* 0x000000ffff4d7224 */ /* 0x000fe200078e006d */
[----:B------:R-:W-:Y:S01]  /*6000*/  MOV R78, R110 ;  /* 0x0000006e004e7202 */ /* 0x000fe20000000f00 */
[----:B------:R-:W-:Y:S01]  /*6010*/  IMAD.MOV.U32 R79, RZ, RZ, R111 ;  /* 0x000000ffff4f7224 */ /* 0x000fe200078e006f */
[C---:B---3--:R-:W-:Y:S08]  /*6020*/  HMMA.16816.F32.BF16 R40, R4.reuse, R14, R60 ;  /* 0x0000000e0428723c */ /* 0x048ff0000004183c */
[C---:B------:R-:W-:Y:S01]  /*6030*/  HMMA.16816.F32.BF16 R108, R4.reuse, R12, R68 ;  /* 0x0000000c046c723c */ /* 0x040fe20000041844 */
[----:B------:R-:W3:Y:S07]  /*6040*/  LDSM.16.MT88.4 R12, [R228+0x8100] ;  /* 0x00810000e40c783b */ /* 0x000eee0000004200 */
[C---:B----4-:R-:W-:Y:S08]  /*6050*/  HMMA.16816.F32.BF16 R48, R4.reuse, R8, R48 ;  /* 0x000000080430723c */ /* 0x050ff00000041830 */
[C---:B------:R-:W-:Y:S01]  /*6060*/  HMMA.16816.F32.BF16 R36, R4.reuse, R10, R36 ;  /* 0x0000000a0424723c */ /* 0x040fe20000041824 */
        /* <DEDUP_REMOVED lines=8> */
[----:B--2---:R-:W-:Y:S01]  /*60f0*/  HMMA.16816.F32.BF16 R168, R4, R16, R80 ;  /* 0x0000001004a8723c */ /* 0x004fe20000041850 */
[----:B------:R-:W-:Y:S01]  /*6100*/  IMAD.MOV.U32 R60, RZ, RZ, R63 ;  /* 0x000000ffff3c7224 */ /* 0x000fe200078e003f */
[----:B------:R-:W-:Y:S01]  /*6110*/  LDSM.16.MT88.4 R80, [R224+0x5900] ;  /* 0x00590000e050783b */ /* 0x000fe20000004200 */
[----:B------:R-:W-:-:S05]  /*6120*/  MOV R63, R70 ;  /* 0x00000046003f7202 */ /* 0x000fca0000000f00 */
[----:B------:R-:W-:Y:S01]  /*6130*/  HMMA.16816.F32.BF16 R176, R4, R18, R72 ;  /* 0x0000001204b0723c */ /* 0x000fe20000041848 */
[----:B------:R-:W-:Y:S01]  /*6140*/  IMAD.MOV.U32 R70, RZ, RZ, R77 ;  /* 0x000000ffff467224 */ /* 0x000fe200078e004d */
[----:B------:R-:W-:-:S06]  /*6150*/  MOV R77, R84 ;  /* 0x00000054004d7202 */ /* 0x000fcc0000000f00 */
[----:B---3--:R-:W-:Y:S01]  /*6160*/  HMMA.16816.F32.BF16 R180, R4, R12, R64 ;  /* 0x0000000c04b4723c */ /* 0x008fe20000041840 */
[----:B------:R-:W-:-:S07]  /*6170*/  IMAD.MOV.U32 R84, RZ, RZ, R87 ;  /* 0x000000ffff547224 */ /* 0x000fce00078e0057 */
[C---:B------:R-:W-:Y:S08]  /*6180*/  HMMA.16816.F32.BF16 R248, R4.reuse, R14, R56 ;  /* 0x0000000e04f8723c */ /* 0x040ff00000041838 */
[C---:B----4-:R-:W-:Y:S08]  /*6190*/  HMMA.16816.F32.BF16 R44, R4.reuse, R8, R44 ;  /* 0x00000008042c723c */ /* 0x050ff0000004182c */
[----:B------:R-:W-:Y:S01]  /*61a0*/  HMMA.16816.F32.BF16 R32, R4, R10, R32 ;  /* 0x0000000a0420723c */ /* 0x000fe20000041820 */
[----:B------:R2:W-:Y:S01]  /*61b0*/  MUFU.EX2 R7, R0 ;  /* 0x0000000000077308 */ /* 0x0005e20000000800 */
[----:B------:R-:W-:Y:S01]  /*61c0*/  MOV R87, R54 ;  /* 0x0000003600577202 */ /* 0x000fe20000000f00 */
[----:B------:R-:W-:Y:S01]  /*61d0*/  FADD.FTZ R2, R2, R140 ;  /* 0x0000008c02027221 */ /* 0x000fe20000010000 */
[----:B------:R-:W-:Y:S01]  /*61e0*/  LDSM.16.MT88.4 R56, [R225+0x2900] ;  /* 0x00290000e138783b */ /* 0x000fe20000004200 */
[----:B------:R-:W-:-:S03]  /*61f0*/  IMAD.MOV.U32 R54, RZ, RZ, R142 ;  /* 0x000000ffff367224 */ /* 0x000fc600078e008e */
[----:B------:R-:W-:Y:S01]  /*6200*/  LDSM.16.MT88.4 R64, [R228+0x2900] ;  /* 0x00290000e440783b */ /* 0x000fe20000004200 */
[----:B------:R-:W-:Y:S01]  /*6210*/  MOV R17, R128 ;  /* 0x0000008000117202 */ /* 0x000fe20000000f00 */
[----:B------:R-:W-:Y:S01]  /*6220*/  IMAD.MOV.U32 R16, RZ, RZ, R129 ;  /* 0x000000ffff107224 */ /* 0x000fe200078e0081 */
[----:B------:R-:W-:Y:S01]  /*6230*/  MOV R19, R130 ;  /* 0x0000008200137202 */ /* 0x000fe20000000f00 */
[----:B------:R-:W-:Y:S01]  /*6240*/  IMAD.MOV.U32 R18, RZ, RZ, R131 ;  /* 0x000000ffff127224 */ /* 0x000fe200078e0083 */
[----:B------:R-:W-:Y:S01]  /*6250*/  LDSM.16.MT88.4 R72, [R227+0x2900] ;  /* 0x00290000e348783b */ /* 0x000fe20000004200 */
[----:B--2---:R-:W-:Y:S01]  /*6260*/  FADD.FTZ R0, R62, R61 ;  /* 0x0000003d3e007221 */ /* 0x004fe20000010000 */
        /* <DEDUP_REMOVED lines=13> */
[----:B------:R-:W2:Y:S01]  /*6340*/  LDSM.16.MT88.4 R140, [R224+0x2900] ;  /* 0x00290000e08c783b */ /* 0x000ea20000004200 */
[----:B------:R-:W-:Y:S08]  /*6350*/  MUFU.EX2 R12, R28 ;  /* 0x0000001c000c7308 */ /* 0x000ff00000000800 */
[----:B------:R-:W3:Y:S08]  /*6360*/  MUFU.EX2 R11, R27 ;  /* 0x0000001b000b7308 */ /* 0x000ef00000000800 */
[----:B------:R-:W-:Y:S08]  /*6370*/  MUFU.EX2 R10, R26 ;  /* 0x0000001a000a7308 */ /* 0x000ff00000000800 */
[----:B------:R-:W4:Y:S08]  /*6380*/  MUFU.EX2 R9, R25 ;  /* 0x0000001900097308 */ /* 0x000f300000000800 */
[----:B------:R-:W1:Y:S08]  /*6390*/  MUFU.EX2 R8, R24 ;  /* 0x0000001800087308 */ /* 0x000e700000000800 */
[----:B------:R-:W-:Y:S08]  /*63a0*/  MUFU.EX2 R5, R29 ;  /* 0x0000001d00057308 */ /* 0x000ff00000000800 */
[----:B------:R-:W2:Y:S01]  /*63b0*/  MUFU.EX2 R6, R30 ;  /* 0x0000001e00067308 */ /* 0x000ea20000000800 */
[----:B---3--:R-:W-:-:S02]  /*63c0*/  F2FP.BF16.PACK_AB R128, R11, R12 ;  /* 0x0000000c0b80723e */ /* 0x008fc400000010ff */
[----:B----4-:R-:W-:Y:S02]  /*63d0*/  F2FP.BF16.PACK_AB R130, R9, R10 ;  /* 0x0000000a0982723e */ /* 0x010fe400000010ff */
[----:B-1----:R-:W-:Y:S01]  /*63e0*/  F2FP.BF16.PACK_AB R129, R7, R8 ;  /* 0x000000080781723e */ /* 0x002fe200000010ff */
[----:B------:R-:W-:Y:S02]  /*63f0*/  FADD.FTZ R0, R60, R0 ;  /* 0x000000003c007221 */ /* 0x000fe40000010000 */
[----:B------:R-:W-:Y:S02]  /*6400*/  FADD.FTZ R4, R61, R2 ;  /* 0x000000023d047221 */ /* 0x000fe40000010000 */
[----:B------:R-:W-:Y:S01]  /*6410*/  FADD.FTZ R2, R62, R0 ;  /* 0x000000003e027221 */ /* 0x000fe20000010000 */
[----:B--2---:R-:W-:Y:S01]  /*6420*/  F2FP.BF16.PACK_AB R131, R6, R5 ;  /* 0x000000050683723e */ /* 0x004fe200000010ff */
[----:B------:R-:W-:Y:S02]  /*6430*/  FADD.FTZ R0, R63, R4 ;  /* 0x000000043f007221 */ /* 0x000fe40000010000 */
[----:B------:R-:W-:-:S04]  /*6440*/  FADD.FTZ R2, R68, R2 ;  /* 0x0000000244027221 */ /* 0x000fc80000010000 */
[----:B------:R-:W-:Y:S01]  /*6450*/  HMMA.16816.F32.BF16 R136, R128, R140, R136 ;  /* 0x0000008c8088723c */ /* 0x000fe20000041888 */
[----:B------:R-:W-:-:S07]  /*6460*/  FADD.FTZ R0, R69, R0 ;  /* 0x0000000045007221 */ /* 0x000fce0000010000 */
[----:B------:R-:W-:Y:S07]  /*6470*/  HMMA.16816.F32.BF16 R140, R128, R142, R20 ;  /* 0x0000008e808c723c */ /* 0x000fee0000041814 */
[----:B------:R-:W-:Y:S01]  /*6480*/  MOV R21, R53 ;  /* 0x0000003500157202 */ /* 0x000fe20000000f00 */
[----:B------:R-:W-:-:S04]  /*6490*/  IMAD.MOV.U32 R22, RZ, RZ, R54 ;  /* 0x000000ffff167224 */ /* 0x000fc800078e0036 */
[----:B------:R-:W-:Y:S02]  /*64a0*/  FADD.FTZ R2, R21, R2 ;  /* 0x0000000215027221 */ /* 0x000fe40000010000 */
[----:B------:R-:W-:Y:S02]  /*64b0*/  FADD.FTZ R0, R22, R0 ;  /* 0x0000000016007221 */ /* 0x000fe40000010000 */
[----:B------:R-:W-:Y:S02]  /*64c0*/  FADD.FTZ R2, R18, R2 ;  /* 0x0000000212027221 */ /* 0x000fe40000010000 */
[----:B------:R-:W-:Y:S01]  /*64d0*/  FADD.FTZ R0, R19, R0 ;  /* 0x0000000013007221 */ /* 0x000fe20000010000 */
[----:B------:R-:W-:Y:S01]  /*64e0*/  MOV R23, R55 ;  /* 0x0000003700177202 */ /* 0x000fe20000000f00 */
[----:B------:R-:W-:Y:S02]  /*64f0*/  FADD.FTZ R2, R16, R2 ;  /* 0x0000000210027221 */ /* 0x000fe40000010000 */
[----:B------:R-:W-:-:S02]  /*6500*/  IMAD.MOV.U32 R4, RZ, RZ, R52 ;  /* 0x000000ffff047224 */ /* 0x000fc400078e0034 */
[----:B------:R-:W-:Y:S01]  /*6510*/  FADD.FTZ R0, R17, R0 ;  /* 0x0000000011007221 */ /* 0x000fe20000010000 */
[----:B------:R-:W-:Y:S01]  /*6520*/  MOV R30, R87 ;  /* 0x00000057001e7202 */ /* 0x000fe20000000f00 */
[C---:B------:R-:W-:Y:S01]  /*6530*/  HMMA.16816.F32.BF16 R52, R128.reuse, R56, R88 ;  /* 0x000000388034723c */ /* 0x040fe20000041858 */
[----:B------:R-:W1:Y:S01]  /*6540*/  LDSM.16.MT88.4 R88, [R225+0x5900] ;  /* 0x00590000e158783b */ /* 0x000e620000004200 */
[----:B------:R-:W-:Y:S02]  /*6550*/  FADD.FTZ R2, R23, R2 ;  /* 0x0000000217027221 */ /* 0x000fe40000010000 */
[----:B------:R-:W-:Y:S01]  /*6560*/  IMAD.MOV.U32 R29, RZ, RZ, R86 ;  /* 0x000000ffff1d7224 */ /* 0x000fe200078e0056 */
[----:B------:R-:W-:Y:S01]  /*6570*/  MOV R24, R85 ;  /* 0x0000005500187202 */ /* 0x000fe20000000f00 */
[----:B------:R-:W-:Y:S01]  /*6580*/  FADD.FTZ R0, R4, R0 ;  /* 0x0000000004007221 */ /* 0x000fe20000010000 */
[----:B------:R-:W-:Y:S01]  /*6590*/  MOV R26, R79 ;  /* 0x0000004f001a7202 */ /* 0x000fe20000000f00 */
[----:B------:R-:W-:Y:S01]  /*65a0*/  HMMA.16816.F32.BF16 R60, R128, R64, R96 ;  /* 0x00000040803c723c */ /* 0x000fe20000041860 */
[----:B------:R-:W2:Y:S01]  /*65b0*/  LDSM.16.MT88.4 R96, [R228+0x5900] ;  /* 0x00590000e460783b */ /* 0x000ea20000004200 */
[----:B------:R-:W-:-:S02]  /*65c0*/  FADD.FTZ R2, R30, R2 ;  /* 0x000000021e027221 */ /* 0x000fc40000010000 */
[----:B------:R-:W-:Y:S01]  /*65d0*/  IMAD.MOV.U32 R25, RZ, RZ, R84 ;  /* 0x000000ffff197224 */ /* 0x000fe200078e0054 */
[----:B------:R-:W-:Y:S01]  /*65e0*/  MOV R28, R77 ;  /* 0x0000004d001c7202 */ /* 0x000fe20000000f00 */
[----:B------:R-:W-:Y:S01]  /*65f0*/  FADD.FTZ R0, R29, R0 ;  /* 0x000000001d007221 */ /* 0x000fe20000010000 */
[----:B------:R-:W-:Y:S01]  /*6600*/  MOV R15, R71 ;  /* 0x00000047000f7202 */ /* 0x000fe20000000f00 */
[----:B------:R-:W-:Y:S01]  /*6610*/  FADD.FTZ R2, R24, R2 ;  /* 0x0000000218027221 */ /* 0x000fe20000010000 */
[----:B------:R-:W-:Y:S01]  /*6620*/  LDSM.16.MT88.4 R16, [R227+0x8900] ;  /* 0x00890000e310783b */ /* 0x000fe20000004200 */
[----:B------:R-:W-:Y:S02]  /*6630*/  IMAD.MOV.U32 R27, RZ, RZ, R78 ;  /* 0x000000ffff1b7224 */ /* 0x000fe400078e004e */
[----:B------:R-:W-:Y:S02]  /*6640*/  FADD.FTZ R0, R25, R0 ;  /* 0x0000000019007221 */ /* 0x000fe40000010000 */
[----:B------:R-:W-:-:S02]  /*6650*/  FADD.FTZ R2, R26, R2 ;  /* 0x000000021a027221 */ /* 0x000fc40000010000 */
[----:B------:R-:W-:Y:S02]  /*6660*/  FADD.FTZ R0, R27, R0 ;  /* 0x000000001b007221 */ /* 0x000fe40000010000 */
[----:B------:R-:W-:Y:S02]  /*6670*/  IMAD.MOV.U32 R14, RZ, RZ, R76 ;  /* 0x000000ffff0e7224 */ /* 0x000fe400078e004c */
[----:B------:R-:W-:Y:S02]  /*6680*/  FADD.FTZ R2, R28, R2 ;  /* 0x000000021c027221 */ /* 0x000fe40000010000 */
[----:B------:R-:W-:Y:S02]  /*6690*/  FADD.FTZ R0, R165, R0 ;  /* 0x00000000a5007221 */ /* 0x000fe40000010000 */
[----:B------:R-:W-:Y:S02]  /*66a0*/  FADD.FTZ R2, R14, R2 ;  /* 0x000000020e027221 */ /* 0x000fe40000010000 */
[----:B------:R-:W-:-:S02]  /*66b0*/  FADD.FTZ R0, R167, R0 ;  /* 0x00000000a7007221 */ /* 0x000fc40000010000 */
[----:B------:R-:W-:Y:S02]  /*66c0*/  IMAD.MOV.U32 R13, RZ, RZ, R70 ;  /* 0x000000ffff0d7224 */ /* 0x000fe400078e0046 */
[----:B------:R-:W-:Y:S02]  /*66d0*/  FADD.FTZ R2, R15, R2 ;  /* 0x000000020f027221 */ /* 0x000fe40000010000 */
[----:B------:R-:W-:Y:S02]  /*66e0*/  FADD.FTZ R0, R166, R0 ;  /* 0x00000000a6007221 */ /* 0x000fe40000010000 */
[----:B------:R-:W-:Y:S02]  /*66f0*/  FADD.FTZ R2, R13, R2 ;  /* 0x000000020d027221 */ /* 0x000fe40000010000 */
[----:B------:R-:W-:Y:S02]  /*6700*/  FADD.FTZ R0, R252, R0 ;  /* 0x00000000fc007221 */ /* 0x000fe40000010000 */
[----:B------:R-:W-:-:S02]  /*6710*/  FADD.FTZ R2, R133, R2 ;  /* 0x0000000285027221 */ /* 0x000fc40000010000 */
[----:B------:R-:W-:Y:S02]  /*6720*/  FADD.FTZ R0, R31, R0 ;  /* 0x000000001f007221 */ /* 0x000fe40000010000 */
[----:B------:R-:W-:Y:S02]  /*6730*/  FADD.FTZ R2, R161, R2 ;  /* 0x00000002a1027221 */ /* 0x000fe40000010000 */
[----:B------:R-:W-:Y:S01]  /*6740*/  FADD.FTZ R0, R134, R0 ;  /* 0x0000000086007221 */ /* 0x000fe20000010000 */
[----:B------:R-:W-:Y:S01]  /*6750*/  HMMA.16816.F32.BF16 R56, R128, R58, R92 ;  /* 0x0000003a8038723c */ /* 0x000fe2000004185c */
[----:B------:R-:W-:Y:S02]  /*6760*/  FADD.FTZ R4, R162, R2 ;  /* 0x00000002a2047221 */ /* 0x000fe40000010000 */
[----:B------:R-:W-:-:S05]  /*6770*/  FADD.FTZ R2, R160, R0 ;  /* 0x00000000a0027221 */ /* 0x000fca0000010000 */
[----:B------:R-:W-:Y:S01]  /*6780*/  HMMA.16816.F32.BF16 R68, R128, R72, R104 ;  /* 0x000000488044723c */ /* 0x000fe20000041868 */
[----:B------:R-:W3:Y:S01]  /*6790*/  LDSM.16.MT88.4 R104, [R227+0x5900] ;  /* 0x00590000e368783b */ /* 0x000ee20000004200 */
[----:B------:R-:W-:-:S06]  /*67a0*/  FADD.FTZ R2, R163, R2 ;  /* 0x00000002a3027221 */ /* 0x000fcc0000010000 */
[----:B-1----:R-:W-:Y:S01]  /*67b0*/  HMMA.16816.F32.BF16 R84, R128, R88, R144 ;  /* 0x000000588054723c */ /* 0x002fe20000041890 */
[----:B------:R-:W-:-:S07]  /*67c0*/  FADD.FTZ R0, R164, R4 ;  /* 0x00000004a4007221 */ /* 0x000fce0000010000 */
[C---:B------:R-:W-:Y:S01]  /*67d0*/  HMMA.16816.F32.BF16 R72, R128.reuse, R74, R112 ;  /* 0x0000004a8048723c */ /* 0x040fe20000041870 */
[----:B------:R-:W1:Y:S07]  /*67e0*/  LDSM.16.MT88.4 R112, [R224+0x8900] ;  /* 0x00890000e070783b */ /* 0x000e6e0000004200 */
[C---:B------:R-:W-:Y:S01]  /*67f0*/  HMMA.16816.F32.BF16 R88, R128.reuse, R90, R124 ;  /* 0x0000005a8058723c */ /* 0x040fe2000004187c */
[----:B------:R-:W-:Y:S07]  /*6800*/  LDSM.16.MT88.4 R124, [R228+0x8900] ;  /* 0x00890000e47c783b */ /* 0x000fee0000004200 */
[----:B--2---:R-:W-:Y:S01]  /*6810*/  HMMA.16816.F32.BF16 R92, R128, R96, R120 ;  /* 0x00000060805c723c */ /* 0x004fe20000041878 */
[----:B------:R-:W2:Y:S01]  /*6820*/  LDSM.16.MT88.4 R120, [R225+0x8900] ;  /* 0x00890000e178783b */ /* 0x000ea20000004200 */
[----:B------:R-:W-:-:S02]  /*6830*/  FADD.FTZ R8, R8, R2 ;  /* 0x0000000208087221 */ /* 0x000fc40000010000 */
[----:B------:R-:W-:Y:S02]  /*6840*/  FADD.FTZ R12, R12, R0 ;  /* 0x000000000c0c7221 */ /* 0x000fe40000010000 */
[----:B------:R-:W-:Y:S02]  /*6850*/  FADD.FTZ R7, R7, R8 ;  /* 0x0000000807077221 */ /* 0x000fe40000010000 */
[----:B------:R-:W-:Y:S02]  /*6860*/  FADD.FTZ R11, R11, R12 ;  /* 0x0000000c0b0b7221 */ /* 0x000fe40000010000 */
[----:B------:R-:W-:Y:S02]  /*6870*/  FADD.FTZ R5, R5, R7 ;  /* 0x0000000705057221 */ /* 0x000fe40000010000 */
[----:B------:R-:W-:Y:S02]  /*6880*/  FADD.FTZ R10, R10, R11 ;  /* 0x0000000b0a0a7221 */ /* 0x000fe40000010000 */
[----:B------:R-:W-:-:S02]  /*6890*/  FADD.FTZ R0, R6, R5 ;  /* 0x0000000506007221 */ /* 0x000fc40000010000 */
[----:B------:R-:W-:-:S03]  /*68a0*/  FADD.FTZ R2, R9, R10 ;  /* 0x0000000a09027221 */ /* 0x000fc60000010000 */
[----:B------:R4:W-:Y:S04]  /*68b0*/  STL [R1+0x4], R0 ;  /* 0x0000040001007387 */ /* 0x0009e80000100800 */
[----:B------:R4:W-:Y:S01]  /*68c0*/  STL [R1], R2 ;  /* 0x0000000201007387 */ /* 0x0009e20000100800 */
[C---:B------:R-:W-:Y:S08]  /*68d0*/  HMMA.16816.F32.BF16 R64, R128.reuse, R66, R100 ;  /* 0x000000428040723c */ /* 0x040ff00000041864 */
[C---:B------:R-:W-:Y:S08]  /*68e0*/  HMMA.16816.F32.BF16 R76, R128.reuse, R80, R172 ;  /* 0x00000050804c723c */ /* 0x040ff000000418ac */
[C---:B------:R-:W-:Y:S08]  /*68f0*/  HMMA.16816.F32.BF16 R96, R128.reuse, R98, R116 ;  /* 0x000000628060723c */ /* 0x040ff00000041874 */
[C---:B---3--:R-:W-:Y:S08]  /*6900*/  HMMA.16816.F32.BF16 R100, R128.reuse, R104, R108 ;  /* 0x000000688064723c */ /* 0x048ff0000004186c */
[C---:B------:R-:W-:Y:S08]  /*6910*/  HMMA.16816.F32.BF16 R80, R128.reuse, R82, R148 ;  /* 0x000000528050723c */ /* 0x040ff00000041894 */
[C---:B-1----:R-:W-:Y:S08]  /*6920*/  HMMA.16816.F32.BF16 R108, R128.reuse, R112, R48 ;  /* 0x00000070806c723c */ /* 0x042ff00000041830 */
[C---:B--2---:R-:W-:Y:S08]  /*6930*/  HMMA.16816.F32.BF16 R116, R128.reuse, R120, R168 ;  /* 0x000000788074723c */ /* 0x044ff000000418a8 */
[C---:B------:R-:W-:Y:S08]  /*6940*/  HMMA.16816.F32.BF16 R144, R128.reuse, R124, R180 ;  /* 0x0000007c8090723c */ /* 0x040ff000000418b4 */
[C---:B------:R-:W-:Y:S08]  /*6950*/  HMMA.16816.F32.BF16 R104, R128.reuse, R106, R40 ;  /* 0x0000006a8068723c */ /* 0x040ff00000041828 */
[C---:B------:R-:W-:Y:S08]  /*6960*/  HMMA.16816.F32.BF16 R112, R128.reuse, R114, R36 ;  /* 0x000000728070723c */ /* 0x040ff00000041824 */
[C---:B------:R-:W-:Y:S08]  /*6970*/  HMMA.16816.F32.BF16 R120, R128.reuse, R122, R176 ;  /* 0x0000007a8078723c */ /* 0x040ff000000418b0 */
[C---:B------:R-:W-:Y:S08]  /*6980*/  HMMA.16816.F32.BF16 R124, R128.reuse, R126, R248 ;  /* 0x0000007e807c723c */ /* 0x040ff000000418f8 */
[C---:B------:R-:W-:Y:S08]  /*6990*/  HMMA.16816.F32.BF16 R148, R128.reuse, R16, R44 ;  /* 0x000000108094723c */ /* 0x040ff0000004182c */
[----:B------:R-:W-:Y:S01]  /*69a0*/  HMMA.16816.F32.BF16 R128, R128, R18, R32 ;  /* 0x000000128080723c */ /* 0x000fe20000041820 */
[----:B------:R-:W-:Y:S07]  /*69b0*/  @!P3 BRA `(.L_x_2) ;  /* 0x000036f00000b947 */ /* 0x000fee0003800000 */
[----:B----4-:R-:W2:Y:S01]  /*69c0*/  LDL.LU R13, [R1+0x3c] ;  /* 0x00003c00010d7983 */ /* 0x010ea20000300800 */
[----:B------:R-:W-:Y:S01]  /*69d0*/  UMOV UR6, 0x6 ;  /* 0x0000000600067882 */ /* 0x000fe20000000000 */
[----:B------:R-:W-:Y:S01]  /*69e0*/  IMAD.MOV.U32 R134, RZ, RZ, R3 ;  /* 0x000000ffff867224 */ /* 0x000fe200078e0003 */
[----:B------:R-:W-:Y:S01]  /*69f0*/  ULDC.64 UR4, c[0x0][0x208] ;  /* 0x0000820000047ab9 */ /* 0x000fe20000000a00 */
[----:B------:R-:W-:Y:S01]  /*6a00*/  MOV R133, R132 ;  /* 0x0000008400857202 */ /* 0x000fe20000000f00 */
[----:B------:R-:W-:-:S02]  /*6a10*/  USHF.L.U64.HI UR5, UR4, UR6, UR5 ;  /* 0x0000000604057299 */ /* 0x000fc40008010205 */
[----:B------:R-:W-:Y:S01]  /*6a20*/  USHF.L.U32 UR4, UR4, 0x6, URZ ;  /* 0x0000000604047899 */ /* 0x000fe2000800063f */
[----:B--2---:R-:W-:-:S08]  /*6a30*/  IADD3 R249, R13, -0x2, RZ ;  /* 0xfffffffe0df97810 */ /* 0x004fd00007ffe0ff */
[----:B------:R-:W2:Y:S04]  /*6a40*/  LDL.LU.64 R26, [R1+0x48] ;  /* 0x00004800011a7983 */ /* 0x000ea80000300a00 */
[----:B------:R-:W3:Y:S04]  /*6a50*/  LDL.LU.64 R14, [R1+0x50] ;  /* 0x00005000010e7983 */ /* 0x000ee80000300a00 */
[----:B------:R-:W4:Y:S01]  /*6a60*/  LDL R13, [R1+0x38] ;  /* 0x00003800010d7983 */ /* 0x000f220000100800 */
[----:B--2---:R-:W-:-:S02]  /*6a70*/  MOV R3, R27 ;  /* 0x0000001b00037202 */ /* 0x004fc40000000f00 */
[----:B---3--:R-:W-:Y:S02]  /*6a80*/  MOV R2, R14 ;  /* 0x0000000e00027202 */ /* 0x008fe40000000f00 */
[----:B----4-:R-:W-:-:S03]  /*6a90*/  SHF.L.U32 R248, R13, 0x1, RZ ;  /* 0x000000010df87819 */ /* 0x010fc600000006ff */
[----:B------:R1:W-:Y:S04]  /*6aa0*/  STL.64 [R1+0x10], R2 ;  /* 0x0000100201007387 */ /* 0x0003e80000100a00 */
.L_x_3:
[----:B------:R-:W2:Y:S01]  /*6ab0*/  LDL.64 R20, [R1+0x10] ;  /* 0x0000100001147983 */ /* 0x000ea20000100a00 */
[----:B------:R-:W-:Y:S04]  /*6ac0*/  DEPBAR.LE SB0, 0x0 ;  /* 0x000080000000791a */ /* 0x000fe80000000000 */
[----:B-1----:R-:W-:Y:S01]  /*6ad0*/  SHF.R.S32.HI R0, RZ, 0x1f, R249 ;  /* 0x0000001fff007819 */ /* 0x002fe200000114f9 */
[----:B------:R-:W-:Y:S01]  /*6ae0*/  BAR.SYNC.DEFER_BLOCKING 0x0 ;  /* 0x0000000000007b1d */ /* 0x000fe20000010000 */
[C---:B-1----:R-:W-:Y:S01]  /*6af0*/  IMAD.WIDE.U32 R2, R249.reuse, c[0x0][0x208], RZ ;  /* 0x00008200f9027a25 */ /* 0x042fe200078e00ff */
[----:B------:R-:W-:Y:S03]  /*6b00*/  MOV R252, c[0x0][0x1e4] ;  /* 0x0000790000fc7a02 */ /* 0x000fe60000000f00 */
[----:B------:R-:W-:Y:S04]  /*6b10*/  IMAD R0, R0, c[0x0][0x208], RZ ;  /* 0x0000820000007a24 */ /* 0x000fe800078e02ff */
[----:B------:R-:W-:Y:S05]  /*6b20*/  IMAD R0, R249, c[0x0][0x20c], R0 ;  /* 0x00008300f9007a24 */ /* 0x000fea00078e0200 */
[----:B------:R-:W-:Y:S05]  /*6b30*/  IADD3 R0, R3, R0, RZ ;  /* 0x0000000003007210 */ /* 0x000fea0007ffe0ff */
[----:B------:R-:W-:Y:S01]  /*6b40*/  IMAD R0, R0, 0x60, RZ ;  /* 0x0000006000007824 */ /* 0x000fe200078e02ff */
[----:B-----5:R-:W1:Y:S08]  /*6b50*/  LDSM.16.M88.4 R8, [R135+0xc100] ;  /* 0x00c100008708783b */ /* 0x020e700000000200 */
[----:B------:R-:W3:Y:S08]  /*6b60*/  LDSM.16.M88.4 R16, [R135+0xc900] ;  /* 0x00c900008710783b */ /* 0x000ef00000000200 */
[----:B------:R-:W4:Y:S08]  /*6b70*/  LDSM.16.M88.4 R24, [R135+0xd100] ;  /* 0x00d100008718783b */ /* 0x000f300000000200 */
[----:B------:R-:W2:Y:S08]  /*6b80*/  LDSM.16.M88.4 R32, [R135+0xd900] ;  /* 0x00d900008720783b */ /* 0x000eb00000000200 */
[----:B------:R-:W2:Y:S01]  /*6b90*/  LDSM.16.M88.4 R40, [R135+0xe100] ;  /* 0x00e100008728783b */ /* 0x000ea20000000200 */
[C---:B-1----:R-:W-:Y:S07]  /*6ba0*/  HMMA.16816.F32.BF16 R4, R152.reuse, R8, RZ ;  /* 0x000000089804723c */ /* 0x042fee00000418ff */
[----:B------:R-:W1:Y:S01]  /*6bb0*/  LDSM.16.M88.4 R48, [R135+0xe900] ;  /* 0x00e900008730783b */ /* 0x000e620000000200 */
[C---:B------:R-:W-:Y:S07]  /*6bc0*/  HMMA.16816.F32.BF16 R8, R152.reuse, R10, RZ ;  /* 0x0000000a9808723c */ /* 0x040fee00000418ff */
[----:B------:R-:W1:Y:S01]  /*6bd0*/  LDSM.16.M88.4 R160, [R230] ;  /* 0x00000000e6a0783b */ /* 0x000e620000000200 */
[C---:B---3--:R-:W-:Y:S07]  /*6be0*/  HMMA.16816.F32.BF16 R12, R152.reuse, R16, RZ ;  /* 0x00000010980c723c */ /* 0x048fee00000418ff */
[----:B------:R-:W3:Y:S01]  /*6bf0*/  LDSM.16.M88.4 R164, [R247] ;  /* 0x00000000f7a4783b */ /* 0x000ee20000000200 */
[C---:B------:R-:W-:Y:S07]  /*6c00*/  HMMA.16816.F32.BF16 R16, R152.reuse, R18, RZ ;  /* 0x000000129810723c */ /* 0x040fee00000418ff */
[----:B------:R-:W1:Y:S08]  /*6c10*/  LDSM.16.M88.4 R168, [R246] ;  /* 0x00000000f6a8783b */ /* 0x000e700000000200 */
[----:B------:R-:W1:Y:S08]  /*6c20*/  LDSM.16.M88.4 R172, [R245] ;  /* 0x00000000f5ac783b */ /* 0x000e700000000200 */
[----:B------:R-:W1:Y:S08]  /*6c30*/  LDSM.16.M88.4 R176, [R244] ;  /* 0x00000000f4b0783b */ /* 0x000e700000000200 */
[----:B------:R-:W1:Y:S08]  /*6c40*/  LDSM.16.M88.4 R180, [R243] ;  /* 0x00000000f3b4783b */ /* 0x000e700000000200 */
[----:B------:R-:W3:Y:S01]  /*6c50*/  LDL.64 R250, [R1+0x30] ;  /* 0x0000300001fa7983 */ /* 0x000ee20000100a00 */
[----:B--2---:R-:W-:Y:S02]  /*6c60*/  IMAD.WIDE.U32 R2, R2, 0x60, R20 ;  /* 0x0000006002027825 */ /* 0x004fe400078e0014 */
[C---:B----4-:R-:W-:Y:S03]  /*6c70*/  HMMA.16816.F32.BF16 R20, R152.reuse, R24, RZ ;  /* 0x000000189814723c */ /* 0x050fe600000418ff */
[----:B------:R-:W-:Y:S02]  /*6c80*/  IADD3 R36, R3, R0, RZ ;  /* 0x0000000003247210 */ /* 0x000fe40007ffe0ff */
[C---:B------:R-:W-:Y:S02]  /*6c90*/  SHF.L.U32 R0, R2.reuse, 0x1, RZ ;  /* 0x0000000102007819 */ /* 0x040fe400000006ff */
[----:B------:R-:W-:Y:S01]  /*6ca0*/  SHF.L.U64.HI R36, R2, 0x1, R36 ;  /* 0x0000000102247819 */ /* 0x000fe20000010224 */
[C---:B------:R-:W-:Y:S01]  /*6cb0*/  HMMA.16816.F32.BF16 R24, R152.reuse, R26, RZ ;  /* 0x0000001a9818723c */ /* 0x040fe200000418ff */
[C---:B------:R-:W-:Y:S03]  /*6cc0*/  IADD3 R2, P0, R0.reuse, c[0x0][0x1f8], RZ ;  /* 0x00007e0000027a10 */ /* 0x040fe60007f1e0ff */
[----:B------:R-:W-:Y:S02]  /*6cd0*/  IADD3 R38, P3, R0, 0x80, RZ ;  /* 0x0000008000267810 */ /* 0x000fe40007f7e0ff */
[----:B------:R-:W-:Y:S02]  /*6ce0*/  IADD3.X R3, R36, c[0x0][0x1fc], RZ, P0, !PT ;  /* 0x00007f0024037a10 */ /* 0x000fe400007fe4ff */
[C---:B------:R-:W-:Y:S01]  /*6cf0*/  HMMA.16816.F32.BF16 R28, R152.reuse, R32, RZ ;  /* 0x00000020981c723c */ /* 0x040fe200000418ff */
[----:B------:R-:W-:Y:S02]  /*6d00*/  IADD3 R38, P2, R38, c[0x0][0x1f8], RZ ;  /* 0x00007e0026267a10 */ /* 0x000fe40007f5e0ff */
[----:B------:R-:W-:Y:S01]  /*6d10*/  @!PT LDS RZ, [RZ] ;  /* 0x00000000fffff984 */ /* 0x000fe20000000800 */
[----:B------:R-:W-:Y:S01]  /*6d20*/  @!PT LDS RZ, [RZ] ;  /* 0x00000000fffff984 */ /* 0x000fe20000000800 */
[----:B------:R-:W-:Y:S01]  /*6d30*/  @!PT LDS RZ, [RZ] ;  /* 0x00000000fffff984 */ /* 0x000fe20000000800 */
[----:B------:R2:W-:Y:S01]  /*6d40*/  LDGSTS.E.BYPASS.LTC128B.128 [R248+0x100], [R2.64], !P6 ;  /* 0x0010000002f87fae */ /* 0x0005e2000f101d48 */
[----:B------:R-:W-:Y:S02]  /*6d50*/  IADD3 R0, P1, R0, 0x100, RZ ;  /* 0x0000010000007810 */ /* 0x000fe40007f3e0ff */
[--C-:B------:R-:W-:Y:S02]  /*6d60*/  IADD3.X R39, RZ, c[0x0][0x1fc], R36.reuse, P2, P3 ;  /* 0x00007f00ff277a10 */ /* 0x100fe400017e6424 */
[C---:B------:R-:W-:Y:S01]  /*6d70*/  HMMA.16816.F32.BF16 R32, R152.reuse, R34, RZ ;  /* 0x000000229820723c */ /* 0x040fe200000418ff */
[----:B------:R-:W-:Y:S02]  /*6d80*/  IADD3 R46, P0, R0, c[0x0][0x1f8], RZ ;  /* 0x00007e00002e7a10 */ /* 0x000fe40007f1e0ff */
[----:B------:R4:W-:Y:S02]  /*6d90*/  LDGSTS.E.BYPASS.LTC128B.128 [R248+0x3100], [R38.64], !P5 ;  /* 0x0310000026f87fae */ /* 0x0009e4000e901d48 */
[----:B------:R-:W-:Y:S06]  /*6da0*/  IADD3.X R47, RZ, c[0x0][0x1fc], R36, P0, P1 ;  /* 0x00007f00ff2f7a10 */ /* 0x000fec00007e2424 */
[----:B------:R1:W-:Y:S01]  /*6db0*/  LDGSTS.E.BYPASS.LTC128B.128 [R248+0x6100], [R46.64], !P4 ;  /* 0x061000002ef87fae */ /* 0x0003e2000e101d48 */
[----:B--2---:R-:W-:Y:S04]  /*6dc0*/  IADD3 R2, P2, R2, UR4, RZ ;  /* 0x0000000402027c10 */ /* 0x004fe8000ff5e0ff */
[----:B------:R-:W-:Y:S02]  /*6dd0*/  IADD3.X R3, R3, UR5, RZ, P2, !PT ;  /* 0x0000000503037c10 */ /* 0x000fe400097fe4ff */
[----:B------:R-:W-:Y:S01]  /*6de0*/  IADD3 R44, P0, R2, UR4, RZ ;  /* 0x00000004022c7c10 */ /* 0x000fe2000ff1e0ff */
[C---:B----4-:R-:W-:Y:S02]  /*6df0*/  HMMA.16816.F32.BF16 R36, R152.reuse, R40, RZ ;  /* 0x000000289824723c */ /* 0x050fe400000418ff */
[----:B------:R4:W-:Y:S01]  /*6e00*/  LDGSTS.E.BYPASS.LTC128B.128 [R248+0x1100], [R2.64], !P6 ;  /* 0x0110000002f87fae */ /* 0x0009e2000f101d48 */
[----:B------:R-:W-:Y:S02]  /*6e10*/  IADD3.X R45, R3, UR5, RZ, P0, !PT ;  /* 0x00000005032d7c10 */ /* 0x000fe400087fe4ff */
[C---:B------:R-:W-:Y:S02]  /*6e20*/  ISETP.GT.AND P0, PT, R249.reuse, RZ, PT ;  /* 0x000000fff900720c */ /* 0x040fe40003f04270 */
[----:B------:R-:W-:Y:S01]  /*6e30*/  IADD3 R249, R249, -0x1, RZ ;  /* 0xfffffffff9f97810 */ /* 0x000fe20007ffe0ff */
[C---:B------:R-:W-:Y:S02]  /*6e40*/  HMMA.16816.F32.BF16 R40, R152.reuse, R42, RZ ;  /* 0x0000002a9828723c */ /* 0x040fe400000418ff */
[----:B------:R4:W-:Y:S08]  /*6e50*/  LDGSTS.E.BYPASS.LTC128B.128 [R248+0x4100], [R2.64+0x80], !P5 ;  /* 0x0410008002f87fae */ /* 0x0009f0000e901d48 */
[----:B------:R4:W-:Y:S08]  /*6e60*/  LDGSTS.E.BYPASS.LTC128B.128 [R248+0x7100], [R2.64+0x100], !P4 ;  /* 0x0710010002f87fae */ /* 0x0009f0000e101d48 */
[----:B------:R1:W-:Y:S08]  /*6e70*/  LDGSTS.E.BYPASS.LTC128B.128 [R248+0x2100], [R44.64], !P6 ;  /* 0x021000002cf87fae */ /* 0x0003f0000f101d48 */
[----:B------:R1:W-:Y:S08]  /*6e80*/  LDGSTS.E.BYPASS.LTC128B.128 [R248+0x5100], [R44.64+0x80], !P5 ;  /* 0x051000802cf87fae */ /* 0x0003f0000e901d48 */
[----:B------:R1:W-:Y:S08]  /*6e90*/  LDGSTS.E.BYPASS.LTC128B.128 [R248+0x8100], [R44.64+0x100], !P4 ;  /* 0x081001002cf87fae */ /* 0x0003f0000e101d48 */
[----:B------:R-:W0:Y:S01]  /*6ea0*/  LDGDEPBAR ;  /* 0x00000000000079af */ /* 0x000e220000000000 */
[C---:B-1----:R-:W-:Y:S08]  /*6eb0*/  HMMA.16816.F32.BF16 R44, R152.reuse, R48, RZ ;  /* 0x00000030982c723c */ /* 0x042ff000000418ff */
[----:B------:R-:W-:Y:S08]  /*6ec0*/  HMMA.16816.F32.BF16 R48, R152, R50, RZ ;  /* 0x000000329830723c */ /* 0x000ff000000418ff */
[C---:B------:R-:W-:Y:S08]  /*6ed0*/  HMMA.16816.F32.BF16 R4, R156.reuse, R160, R4 ;  /* 0x000000a09c04723c */ /* 0x040ff00000041804 */
[C---:B------:R-:W-:Y:S01]  /*6ee0*/  HMMA.16816.F32.BF16 R8, R156.reuse, R162, R8 ;  /* 0x000000a29c08723c */ /* 0x040fe20000041808 */
[----:B------:R-:W1:Y:S07]  /*6ef0*/  LDSM.16.M88.4 R160, [R229+0xc100] ;  /* 0x00c10000e5a0783b */ /* 0x000e6e0000000200 */
[C---:B---3--:R-:W-:Y:S08]  /*6f00*/  HMMA.16816.F32.BF16 R12, R156.reuse, R164, R12 ;  /* 0x000000a49c0c723c */ /* 0x048ff0000004180c */
[C---:B------:R-:W-:Y:S01]  /*6f10*/  HMMA.16816.F32.BF16 R16, R156.reuse, R166, R16 ;  /* 0x000000a69c10723c */ /* 0x040fe20000041810 */
[----:B------:R-:W3:Y:S07]  /*6f20*/  LDSM.16.M88.4 R164, [R229+0xc900] ;  /* 0x00c90000e5a4783b */ /* 0x000eee0000000200 */
[C---:B------:R-:W-:Y:S08]  /*6f30*/  HMMA.16816.F32.BF16 R20, R156.reuse, R168, R20 ;  /* 0x000000a89c14723c */ /* 0x040ff00000041814 */
[C---:B------:R-:W-:Y:S01]  /*6f40*/  HMMA.16816.F32.BF16 R24, R156.reuse, R170, R24 ;  /* 0x000000aa9c18723c */ /* 0x040fe20000041818 */
[----:B------:R-:W4:Y:S07]  /*6f50*/  LDSM.16.M88.4 R168, [R229+0xd100] ;  /* 0x00d10000e5a8783b */ /* 0x000f2e0000000200 */
[C---:B------:R-:W-:Y:S08]  /*6f60*/  HMMA.16816.F32.BF16 R28, R156.reuse, R172, R28 ;  /* 0x000000ac9c1c723c */ /* 0x040ff0000004181c */
[C---:B------:R-:W-:Y:S01]  /*6f70*/  HMMA.16816.F32.BF16 R32, R156.reuse, R174, R32 ;  /* 0x000000ae9c20723c */ /* 0x040fe20000041820 */
[----:B------:R-:W4:Y:S07]  /*6f80*/  LDSM.16.M88.4 R172, [R229+0xd900] ;  /* 0x00d90000e5ac783b */ /* 0x000f2e0000000200 */
[C---:B------:R-:W-:Y:S08]  /*6f90*/  HMMA.16816.F32.BF16 R36, R156.reuse, R176, R36 ;  /* 0x000000b09c24723c */ /* 0x040ff00000041824 */
[C---:B------:R-:W-:Y:S01]  /*6fa0*/  HMMA.16816.F32.BF16 R40, R156.reuse, R178, R40 ;  /* 0x000000b29c28723c */ /* 0x040fe20000041828 */
[----:B------:R-:W4:Y:S07]  /*6fb0*/  LDSM.16.M88.4 R176, [R229+0xe100] ;  /* 0x00e10000e5b0783b */ /* 0x000f2e0000000200 */
[C---:B------:R-:W-:Y:S01]  /*6fc0*/  HMMA.16816.F32.BF16 R44, R156.reuse, R180, R44 ;  /* 0x000000b49c2c723c */ /* 0x040fe2000004182c */
[----:B------:R-:W2:Y:S07]  /*6fd0*/  LDL.64 R180, [R1+0x20] ;  /* 0x0000200001b47983 */ /* 0x000eae0000100a00 */
[----:B------:R-:W-:Y:S08]  /*6fe0*/  HMMA.16816.F32.BF16 R48, R156, R182, R48 ;  /* 0x000000b69c30723c */ /* 0x000ff00000041830 */
[C---:B-1----:R-:W-:Y:S08]  /*6ff0*/  HMMA.16816.F32.BF16 R4, R184.reuse, R160, R4 ;  /* 0x000000a0b804723c */ /* 0x042ff00000041804 */
[C---:B------:R-:W-:Y:S01]  /*7000*/  HMMA.16816.F32.BF16 R8, R184.reuse, R162, R8 ;  /* 0x000000a2b808723c */ /* 0x040fe20000041808 */
[----:B------:R-:W1:Y:S07]  /*7010*/  LDSM.16.M88.4 R160, [R229+0xe900] ;  /* 0x00e90000e5a0783b */ /* 0x000e6e0000000200 */
[C---:B---3--:R-:W-:Y:S08]  /*7020*/  HMMA.16816.F32.BF16 R12, R184.reuse, R164, R12 ;  /* 0x000000a4b80c723c */ /* 0x048ff0000004180c */
[C---:B------:R-:W-:Y:S01]  /*7030*/  HMMA.16816.F32.BF16 R16, R184.reuse, R166, R16 ;  /* 0x000000a6b810723c */ /* 0x040fe20000041810 */
[----:B------:R-:W3:Y:S07]  /*7040*/  LDSM.16.M88.4 R164, [R226] ;  /* 0x00000000e2a4783b */ /* 0x000eee0000000200 */
[C---:B----4-:R-:W-:Y:S08]  /*7050*/  HMMA.16816.F32.BF16 R20, R184.reuse, R168, R20 ;  /* 0x000000a8b814723c */ /* 0x050ff00000041814 */
        /* <DEDUP_REMOVED lines=8> */
[C---:B-1----:R-:W-:Y:S08]  /*70e0*/  HMMA.16816.F32.BF16 R44, R184.reuse, R160, R44 ;  /* 0x000000a0b82c723c */ /* 0x042ff0000004182c */
[----:B------:R-:W-:Y:S01]  /*70f0*/  HMMA.16816.F32.BF16 R48, R184, R162, R48 ;  /* 0x000000a2b830723c */ /* 0x000fe20000041830 */
[----:B------:R-:W1:Y:S07]  /*7100*/  LDSM.16.M88.4 R160, [R226+0x2000] ;  /* 0x00200000e2a0783b */ /* 0x000e6e0000000200 */
[C---:B---3--:R-:W-:Y:S08]  /*7110*/  HMMA.16816.F32.BF16 R4, R188.reuse, R164, R4 ;  /* 0x000000a4bc04723c */ /* 0x048ff00000041804 */
[C---:B------:R-:W-:Y:S01]  /*7120*/  HMMA.16816.F32.BF16 R8, R188.reuse, R166, R8 ;  /* 0x000000a6bc08723c */ /* 0x040fe20000041808 */
[----:B------:R-:W3:Y:S07]  /*7130*/  LDSM.16.M88.4 R164, [R226+0x2800] ;  /* 0x00280000e2a4783b */ /* 0x000eee0000000200 */
        /* <DEDUP_REMOVED lines=10> */
[C---:B------:R-:W-:Y:S01]  /*71e0*/  HMMA.16816.F32.BF16 R40, R188.reuse, R162, R40 ;  /* 0x000000a2bc28723c */ /* 0x040fe20000041828 */
[----:B------:R-:W1:Y:S07]  /*71f0*/  LDSM.16.M88.4 R160, [R135+0x10900] ;  /* 0x0109000087a0783b */ /* 0x000e6e0000000200 */
[C---:B---3--:R-:W-:Y:S08]  /*7200*/  HMMA.16816.F32.BF16 R44, R188.reuse, R164, R44 ;  /* 0x000000a4bc2c723c */ /* 0x048ff0000004182c */
[----:B------:R-:W-:Y:S01]  /*7210*/  HMMA.16816.F32.BF16 R48, R188, R166, R48 ;  /* 0x000000a6bc30723c */ /* 0x000fe20000041830 */
[----:B------:R-:W3:Y:S07]  /*7220*/  LDSM.16.M88.4 R164, [R135+0x11100] ;  /* 0x0111000087a4783b */ /* 0x000eee0000000200 */
[C---:B----4-:R-:W-:Y:S08]  /*7230*/  HMMA.16816.F32.BF16 R4, R192.reuse, R168, R4 ;  /* 0x000000a8c004723c */ /* 0x050ff00000041804 */
[C---:B------:R-:W-:Y:S01]  /*7240*/  HMMA.16816.F32.BF16 R8, R192.reuse, R170, R8 ;  /* 0x000000aac008723c */ /* 0x040fe20000041808 */
[----:B------:R-:W4:Y:S07]  /*7250*/  LDSM.16.M88.4 R168, [R135+0x11900] ;  /* 0x0119000087a8783b */ /* 0x000f2e0000000200 */
[C---:B------:R-:W-:Y:S08]  /*7260*/  HMMA.16816.F32.BF16 R12, R192.reuse, R172, R12 ;  /* 0x000000acc00c723c */ /* 0x040ff0000004180c */
[C---:B------:R-:W-:Y:S01]  /*7270*/  HMMA.16816.F32.BF16 R16, R192.reuse, R174, R16 ;  /* 0x000000aec010723c */ /* 0x040fe20000041810 */
[----:B------:R-:W2:Y:S07]  /*7280*/  LDSM.16.M88.4 R172, [R242] ;  /* 0x00000000f2ac783b */ /* 0x000eae0000000200 */
[C---:B------:R-:W-:Y:S08]  /*7290*/  HMMA.16816.F32.BF16 R20, R192.reuse, R176, R20 ;  /* 0x000000b0c014723c */ /* 0x040ff00000041814 */
[C---:B------:R-:W-:Y:S01]  /*72a0*/  HMMA.16816.F32.BF16 R24, R192.reuse, R178, R24 ;  /* 0x000000b2c018723c */ /* 0x040fe20000041818 */
[----:B------:R-:W2:Y:S07]  /*72b0*/  LDSM.16.M88.4 R176, [R241] ;  /* 0x00000000f1b0783b */ /* 0x000eae0000000200 */
[C---:B-1----:R-:W-:Y:S08]  /*72c0*/  HMMA.16816.F32.BF16 R28, R192.reuse, R160, R28 ;  /* 0x000000a0c01c723c */ /* 0x042ff0000004181c */
[C---:B------:R-:W-:Y:S01]  /*72d0*/  HMMA.16816.F32.BF16 R32, R192.reuse, R162, R32 ;  /* 0x000000a2c020723c */ /* 0x040fe20000041820 */
[----:B------:R-:W1:Y:S07]  /*72e0*/  LDSM.16.M88.4 R160, [R240] ;  /* 0x00000000f0a0783b */ /* 0x000e6e0000000200 */
[C---:B---3--:R-:W-:Y:S08]  /*72f0*/  HMMA.16816.F32.BF16 R36, R192.reuse, R164, R36 ;  /* 0x000000a4c024723c */ /* 0x048ff00000041824 */
[C---:B------:R-:W-:Y:S01]  /*7300*/  HMMA.16816.F32.BF16 R40, R192.reuse, R166, R40 ;  /* 0x000000a6c028723c */ /* 0x040fe20000041828 */
[----:B------:R-:W3:Y:S07]  /*7310*/  LDSM.16.M88.4 R164, [R239] ;  /* 0x00000000efa4783b */ /* 0x000eee0000000200 */
[C---:B----4-:R-:W-:Y:S08]  /*7320*/  HMMA.16816.F32.BF16 R44, R192.reuse, R168, R44 ;  /* 0x000000a8c02c723c */ /* 0x050ff0000004182c */
[----:B------:R-:W-:Y:S01]  /*7330*/  HMMA.16816.F32.BF16 R48, R192, R170, R48 ;  /* 0x000000aac030723c */ /* 0x000fe20000041830 */
[----:B------:R-:W4:Y:S07]  /*7340*/  LDSM.16.M88.4 R168, [R238] ;  /* 0x00000000eea8783b */ /* 0x000f2e0000000200 */
[C---:B--2---:R-:W-:Y:S08]  /*7350*/  HMMA.16816.F32.BF16 R4, R196.reuse, R172, R4 ;  /* 0x000000acc404723c */ /* 0x044ff00000041804 */
[C---:B------:R-:W-:Y:S01]  /*7360*/  HMMA.16816.F32.BF16 R8, R196.reuse, R174, R8 ;  /* 0x000000aec408723c */ /* 0x040fe20000041808 */
[----:B------:R-:W2:Y:S07]  /*7370*/  LDSM.16.M88.4 R172, [R237] ;  /* 0x00000000edac783b */ /* 0x000eae0000000200 */
[C---:B------:R-:W-:Y:S08]  /*7380*/  HMMA.16816.F32.BF16 R12, R196.reuse, R176, R12 ;  /* 0x000000b0c40c723c */ /* 0x040ff0000004180c */
[C---:B------:R-:W-:Y:S01]  /*7390*/  HMMA.16816.F32.BF16 R16, R196.reuse, R178, R16 ;  /* 0x000000b2c410723c */ /* 0x040fe20000041810 */
[----:B------:R-:W-:Y:S07]  /*73a0*/  LDSM.16.M88.4 R176, [R229+0xf900] ;  /* 0x00f90000e5b0783b */ /* 0x000fee0000000200 */
[C---:B-1----:R-:W-:Y:S08]  /*73b0*/  HMMA.16816.F32.BF16 R20, R196.reuse, R160, R20 ;  /* 0x000000a0c414723c */ /* 0x042ff00000041814 */
[C---:B------:R-:W-:Y:S01]  /*73c0*/  HMMA.16816.F32.BF16 R24, R196.reuse, R162, R24 ;  /* 0x000000a2c418723c */ /* 0x040fe20000041818 */
[----:B------:R-:W1:Y:S07]  /*73d0*/  LDSM.16.M88.4 R160, [R229+0xf100] ;  /* 0x00f10000e5a0783b */ /* 0x000e6e0000000200 */
[C---:B---3--:R-:W-:Y:S08]  /*73e0*/  HMMA.16816.F32.BF16 R28, R196.reuse, R164, R28 ;  /* 0x000000a4c41c723c */ /* 0x048ff0000004181c */
[C---:B------:R-:W-:Y:S01]  /*73f0*/  HMMA.16816.F32.BF16 R32, R196.reuse, R166, R32 ;  /* 0x000000a6c420723c */ /* 0x040fe20000041820 */
[----:B------:R-:W3:Y:S07]  /*7400*/  LDSM.16.M88.4 R164, [R229+0x10100] ;  /* 0x01010000e5a4783b */ /* 0x000eee0000000200 */
[C---:B----4-:R-:W-:Y:S08]  /*7410*/  HMMA.16816.F32.BF16 R36, R196.reuse, R168, R36 ;  /* 0x000000a8c424723c */ /* 0x050ff00000041824 */
[C---:B------:R-:W-:Y:S01]  /*7420*/  HMMA.16816.F32.BF16 R40, R196.reuse, R170, R40 ;  /* 0x000000aac428723c */ /* 0x040fe20000041828 */
[----:B------:R-:W4:Y:S07]  /*7430*/  LDSM.16.M88.4 R168, [R229+0x10900] ;  /* 0x01090000e5a8783b */ /* 0x000f2e0000000200 */
[C---:B--2---:R-:W-:Y:S08]  /*7440*/  HMMA.16816.F32.BF16 R44, R196.reuse, R172, R44 ;  /* 0x000000acc42c723c */ /* 0x044ff0000004182c */
[----:B------:R-:W-:Y:S01]  /*7450*/  HMMA.16816.F32.BF16 R48, R196, R174, R48 ;  /* 0x000000aec430723c */ /* 0x000fe20000041830 */
[----:B------:R-:W2:Y:S07]  /*7460*/  LDSM.16.M88.4 R172, [R229+0x11100] ;  /* 0x01110000e5ac783b */ /* 0x000eae0000000200 */
[C---:B-1----:R-:W-:Y:S08]  /*7470*/  HMMA.16816.F32.BF16 R4, R200.reuse, R160, R4 ;  /* 0x000000a0c804723c */ /* 0x042ff00000041804 */
[C---:B------:R-:W-:Y:S01]  /*7480*/  HMMA.16816.F32.BF16 R8, R200.reuse, R162, R8 ;  /* 0x000000a2c808723c */ /* 0x040fe20000041808 */
[----:B------:R-:W1:Y:S07]  /*7490*/  LDSM.16.M88.4 R160, [R229+0x11900] ;  /* 0x01190000e5a0783b */ /* 0x000e6e0000000200 */
[C---:B------:R-:W-:Y:S08]  /*74a0*/  HMMA.16816.F32.BF16 R12, R200.reuse, R176, R12 ;  /* 0x000000b0c80c723c */ /* 0x040ff0000004180c */
        /* <DEDUP_REMOVED lines=9> */
[C---:B------:R-:W-:Y:S01]  /*7540*/  HMMA.16816.F32.BF16 R40, R200.reuse, R174, R40 ;  /* 0x000000aec828723c */ /* 0x040fe20000041828 */
[----:B------:R-:W2:Y:S07]  /*7550*/  LDSM.16.M88.4 R172, [R226+0x4800] ;  /* 0x00480000e2ac783b */ /* 0x000eae0000000200 */
[C---:B-1----:R-:W-:Y:S08]  /*7560*/  HMMA.16816.F32.BF16 R44, R200.reuse, R160, R44 ;  /* 0x000000a0c82c723c */ /* 0x042ff0000004182c */
[----:B------:R-:W-:Y:S01]  /*7570*/  HMMA.16816.F32.BF16 R48, R200, R162, R48 ;  /* 0x000000a2c830723c */ /* 0x000fe20000041830 */
[----:B------:R-:W1:Y:S07]  /*7580*/  LDSM.16.M88.4 R160, [R226+0x5000] ;  /* 0x00500000e2a0783b */ /* 0x000e6e0000000200 */
[C---:B------:R-:W-:Y:S08]  /*7590*/  HMMA.16816.F32.BF16 R4, R204.reuse, R176, R4 ;  /* 0x000000b0cc04723c */ /* 0x040ff00000041804 */
[C---:B------:R-:W-:Y:S01]  /*75a0*/  HMMA.16816.F32.BF16 R8, R204.reuse, R178, R8 ;  /* 0x000000b2cc08723c */ /* 0x040fe20000041808 */
[----:B------:R-:W-:Y:S07]  /*75b0*/  LDSM.16.M88.4 R176, [R135+0x12100] ;  /* 0x0121000087b0783b */ /* 0x000fee0000000200 */
        /* <DEDUP_REMOVED lines=10> */
[C---:B------:R-:W-:Y:S01]  /*7660*/  HMMA.16816.F32.BF16 R40, R204.reuse, R162, R40 ;  /* 0x000000a2cc28723c */ /* 0x040fe20000041828 */
[----:B------:R-:W1:Y:S07]  /*7670*/  LDSM.16.M88.4 R160, [R135+0x13900] ;  /* 0x0139000087a0783b */ /* 0x000e6e0000000200 */
[C---:B---3--:R-:W-:Y:S08]  /*7680*/  HMMA.16816.F32.BF16 R44, R204.reuse, R164, R44 ;  /* 0x000000a4cc2c723c */ /* 0x048ff0000004182c */
[----:B------:R-:W-:Y:S01]  /*7690*/  HMMA.16816.F32.BF16 R48, R204, R166, R48 ;  /* 0x000000a6cc30723c */ /* 0x000fe20000041830 */
[----:B------:R-:W3:Y:S07]  /*76a0*/  LDSM.16.M88.4 R164, [R135+0x14100] ;  /* 0x0141000087a4783b */ /* 0x000eee0000000200 */
[C---:B------:R-:W-:Y:S08]  /*76b0*/  HMMA.16816.F32.BF16 R4, R208.reuse, R176, R4 ;  /* 0x000000b0d004723c */ /* 0x040ff00000041804 */
[C---:B------:R-:W-:Y:S01]  /*76c0*/  HMMA.16816.F32.BF16 R8, R208.reuse, R178, R8 ;  /* 0x000000b2d008723c */ /* 0x040fe20000041808 */
[----:B------:R-:W3:Y:S07]  /*76d0*/  LDSM.16.M88.4 R176, [R135+0x14900] ;  /* 0x0149000087b0783b */ /* 0x000eee0000000200 */
[C---:B----4-:R-:W-:Y:S08]  /*76e0*/  HMMA.16816.F32.BF16 R12, R208.reuse, R168, R12 ;  /* 0x000000a8d00c723c */ /* 0x050ff0000004180c */
[C---:B------:R-:W-:Y:S01]  /*76f0*/  HMMA.16816.F32.BF16 R16, R208.reuse, R170, R16 ;  /* 0x000000aad010723c */ /* 0x040fe20000041810 */
[----:B------:R-:W4:Y:S07]  /*7700*/  LDSM.16.M88.4 R168, [R236] ;  /* 0x00000000eca8783b */ /* 0x000f2e0000000200 */
[C---:B--2---:R-:W-:Y:S08]  /*7710*/  HMMA.16816.F32.BF16 R20, R208.reuse, R172, R20 ;  /* 0x000000acd014723c */ /* 0x044ff00000041814 */
        /* <DEDUP_REMOVED lines=8> */
[C---:B------:R-:W-:Y:S08]  /*77a0*/  HMMA.16816.F32.BF16 R44, R208.reuse, R176, R44 ;  /* 0x000000b0d02c723c */ /* 0x040ff0000004182c */
[----:B------:R-:W-:Y:S01]  /*77b0*/  HMMA.16816.F32.BF16 R48, R208, R178, R48 ;  /* 0x000000b2d030723c */ /* 0x000fe20000041830 */
[----:B------:R-:W-:Y:S07]  /*77c0*/  LDSM.16.M88.4 R176, [R231] ;  /* 0x00000000e7b0783b */ /* 0x000fee0000000200 */
[C---:B----4-:R-:W-:Y:S08]  /*77d0*/  HMMA.16816.F32.BF16 R4, R212.reuse, R168, R4 ;  /* 0x000000a8d404723c */ /* 0x050ff00000041804 */
[C---:B------:R-:W-:Y:S01]  /*77e0*/  HMMA.16816.F32.BF16 R8, R212.reuse, R170, R8 ;  /* 0x000000aad408723c */ /* 0x040fe20000041808 */
[----:B------:R-:W4:Y:S07]  /*77f0*/  LDSM.16.M88.4 R168, [R232] ;  /* 0x00000000e8a8783b */ /* 0x000f2e0000000200 */
[C---:B--2---:R-:W-:Y:S08]  /*7800*/  HMMA.16816.F32.BF16 R12, R212.reuse, R172, R12 ;  /* 0x000000acd40c723c */ /* 0x044ff0000004180c */
[C---:B------:R-:W-:Y:S01]  /*7810*/  HMMA.16816.F32.BF16 R16, R212.reuse, R174, R16 ;  /* 0x000000aed410723c */ /* 0x040fe20000041810 */
[----:B------:R-:W2:Y:S07]  /*7820*/  LDSM.16.M88.4 R172, [R229+0x12100] ;  /* 0x01210000e5ac783b */ /* 0x000eae0000000200 */
        /* <DEDUP_REMOVED lines=10> */
[----:B------:R-:W-:Y:S01]  /*78d0*/  HMMA.16816.F32.BF16 R48, R212, R178, R48 ;  /* 0x000000b2d430723c */ /* 0x000fe20000041830 */
        /* <DEDUP_REMOVED lines=14> */
[C---:B------:R-:W-:Y:S08]  /*79c0*/  HMMA.16816.F32.BF16 R40, R216.reuse, R178, R40 ;  /* 0x000000b2d828723c */ /* 0x040ff00000041828 */
[C---:B--2---:R-:W-:Y:S08]  /*79d0*/  HMMA.16816.F32.BF16 R44, R216.reuse, R172, R44 ;  /* 0x000000acd82c723c */ /* 0x044ff0000004182c */
[----:B------:R-:W-:Y:S01]  /*79e0*/  HMMA.16816.F32.BF16 R48, R216, R174, R48 ;  /* 0x000000aed830723c */ /* 0x000fe20000041830 */
[----:B------:R-:W2:Y:S07]  /*79f0*/  LDSM.16.M88.4 R172, [R226+0x7800] ;  /* 0x00780000e2ac783b */ /* 0x000eae0000000200 */
[C---:B-1----:R-:W-:Y:S08]  /*7a00*/  HMMA.16816.F32.BF16 R4, R220.reuse, R160, R4 ;  /* 0x000000a0dc04723c */ /* 0x042ff00000041804 */
[C---:B------:R-:W-:Y:S01]  /*7a10*/  HMMA.16816.F32.BF16 R8, R220.reuse, R162, R8 ;  /* 0x000000a2dc08723c */ /* 0x040fe20000041808 */
[----:B------:R-:W1:Y:S07]  /*7a20*/  LDSM.16.M88.4 R160, [R226+0x8000] ;  /* 0x00800000e2a0783b */ /* 0x000e6e0000000200 */
[C---:B---3--:R-:W-:Y:S08]  /*7a30*/  HMMA.16816.F32.BF16 R12, R220.reuse, R164, R12 ;  /* 0x000000a4dc0c723c */ /* 0x048ff0000004180c */
[C---:B------:R-:W-:Y:S01]  /*7a40*/  HMMA.16816.F32.BF16 R16, R220.reuse, R166, R16 ;  /* 0x000000a6dc10723c */ /* 0x040fe20000041810 */
[----:B------:R-:W3:Y:S01]  /*7a50*/  LDSM.16.M88.4 R164, [R226+0x8800] ;  /* 0x00880000e2a4783b */ /* 0x000ee20000000200 */
[----:B------:R-:W-:Y:S04]  /*7a60*/  DEPBAR.LE SB0, 0x0 ;  /* 0x000080000000791a */ /* 0x000fe80000000000 */
[----:B------:R-:W-:Y:S02]  /*7a70*/  FMNMX.FTZ R0, R4, R133, !PT ;  /* 0x0000008504007209 */ /* 0x000fe40007810000 */
[C---:B----4-:R-:W-:Y:S01]  /*7a80*/  HMMA.16816.F32.BF16 R20, R220.reuse, R168, R20 ;  /* 0x000000a8dc14723c */ /* 0x050fe20000041814 */
[----:B------:R-:W-:Y:S04]  /*7a90*/  BAR.SYNC.DEFER_BLOCKING 0x0 ;  /* 0x0000000000007b1d */ /* 0x000fe80000010000 */
[----:B------:R-:W-:Y:S02]  /*7aa0*/  FMNMX.FTZ R0, R5, R0, !PT ;  /* 0x0000000005007209 */ /* 0x000fe40007810000 */
[----:B------:R-:W-:Y:S01]  /*7ab0*/  FMNMX.FTZ R2, R6, R134, !PT ;  /* 0x0000008606027209 */ /* 0x000fe20007810000 */
[C---:B------:R-:W-:Y:S04]  /*7ac0*/  HMMA.16816.F32.BF16 R24, R220.reuse, R170, R24 ;  /* 0x000000aadc18723c */ /* 0x040fe80000041818 */
[----:B------:R-:W-:Y:S02]  /*7ad0*/  FMNMX.FTZ R0, R8, R0, !PT ;  /* 0x0000000008007209 */ /* 0x000fe40007810000 */
[----:B------:R-:W-:Y:S02]  /*7ae0*/  FMNMX.FTZ R2, R7, R2, !PT ;  /* 0x0000000207027209 */ /* 0x000fe40007810000 */
[C---:B--2---:R-:W-:Y:S04]  /*7af0*/  HMMA.16816.F32.BF16 R28, R220.reuse, R172, R28 ;  /* 0x000000acdc1c723c */ /* 0x044fe8000004181c */
[----:B------:R-:W-:Y:S02]  /*7b00*/  FMNMX.FTZ R0, R9, R0, !PT ;  /* 0x0000000009007209 */ /* 0x000fe40007810000 */
[----:B------:R-:W-:Y:S02]  /*7b10*/  FMNMX.FTZ R2, R10, R2, !PT ;  /* 0x000000020a027209 */ /* 0x000fe40007810000 */
[C---:B------:R-:W-:Y:S04]  /*7b20*/  HMMA.16816.F32.BF16 R32, R220.reuse, R174, R32 ;  /* 0x000000aedc20723c */ /* 0x040fe80000041820 */
[----:B------:R-:W-:Y:S02]  /*7b30*/  FMNMX.FTZ R0, R12, R0, !PT ;  /* 0x000000000c007209 */ /* 0x000fe40007810000 */
[----:B------:R-:W-:Y:S02]  /*7b40*/  FMNMX.FTZ R2, R11, R2, !PT ;  /* 0x000000020b027209 */ /* 0x000fe40007810000 */
[C---:B-1----:R-:W-:Y:S04]  /*7b50*/  HMMA.16816.F32.BF16 R36, R220.reuse, R160, R36 ;  /* 0x000000a0dc24723c */ /* 0x042fe80000041824 */
[----:B------:R-:W-:Y:S02]  /*7b60*/  FMNMX.FTZ R0, R13, R0, !PT ;  /* 0x000000000d007209 */ /* 0x000fe40007810000 */
[----:B------:R-:W-:Y:S02]  /*7b70*/  FMNMX.FTZ R2, R14, R2, !PT ;  /* 0x000000020e027209 */ /* 0x000fe40007810000 */
[C---:B------:R-:W-:Y:S04]  /*7b80*/  HMMA.16816.F32.BF16 R40, R220.reuse, R162, R40 ;  /* 0x000000a2dc28723c */ /* 0x040fe80000041828 */
[----:B------:R-:W-:Y:S02]  /*7b90*/  FMNMX.FTZ R0, R16, R0, !PT ;  /* 0x0000000010007209 */ /* 0x000fe40007810000 */
[----:B------:R-:W-:Y:S01]  /*7ba0*/  FMNMX.FTZ R2, R15, R2, !PT ;  /* 0x000000020f027209 */ /* 0x000fe20007810000 */
[----:B------:R-:W-:Y:S01]  /*7bb0*/  @P0 IMAD.WIDE.U32 R162, R249, c[0x0][0x1e0], RZ ;  /* 0x00007800f9a20a25 */ /* 0x000fe200078e00ff */
[C---:B---3--:R-:W-:Y:S04]  /*7bc0*/  HMMA.16816.F32.BF16 R44, R220.reuse, R164, R44 ;  /* 0x000000a4dc2c723c */ /* 0x048fe8000004182c */
[----:B------:R-:W-:Y:S02]  /*7bd0*/  FMNMX.FTZ R0, R17, R0, !PT ;  /* 0x0000000011007209 */ /* 0x000fe40007810000 */
[----:B------:R-:W-:Y:S02]  /*7be0*/  FMNMX.FTZ R2, R18, R2, !PT ;  /* 0x0000000212027209 */ /* 0x000fe40007810000 */
[----:B------:R-:W-:Y:S04]  /*7bf0*/  HMMA.16816.F32.BF16 R48, R220, R166, R48 ;  /* 0x000000a6dc30723c */ /* 0x000fe80000041830 */
[----:B------:R-:W-:Y:S02]  /*7c00*/  FMNMX.FTZ R0, R20, R0, !PT ;  /* 0x0000000014007209 */ /* 0x000fe40007810000 */
[----:B------:R-:W-:Y:S02]  /*7c10*/  FMNMX.FTZ R2, R19, R2, !PT ;  /* 0x0000000213027209 */ /* 0x000fe40007810000 */
[----:B------:R-:W-:Y:S04]  /*7c20*/  FMNMX.FTZ R0, R21, R0, !PT ;  /* 0x0000000015007209 */ /* 0x000fe80007810000 */
[----:B------:R-:W-:Y:S02]  /*7c30*/  FMNMX.FTZ R0, R24, R0, !PT ;  /* 0x0000000018007209 */ /* 0x000fe40007810000 */
        /* <DEDUP_REMOVED lines=27> */
[----:B------:R-:W-:Y:S01]  /*7df0*/  @P0 MOV R161, R181 ;  /* 0x000000b500a10202 */ /* 0x000fe20000000f00 */
[----:B------:R-:W1:Y:S01]  /*7e00*/  SHFL.BFLY PT, R3, R132, 0x2, 0x1f ;  /* 0x0c401f0084037f89 */ /* 0x000e6200000e0000 */
[----:B------:R-:W-:Y:S04]  /*7e10*/  FMNMX.FTZ R0, R50, R0, !PT ;  /* 0x0000000032007209 */ /* 0x000fe80007810000 */
[----:B------:R-:W-:Y:S05]  /*7e20*/  FMNMX.FTZ R0, R51, R0, !PT ;  /* 0x0000000033007209 */ /* 0x000fea0007810000 */
[----:B------:R-:W2:Y:S01]  /*7e30*/  SHFL.BFLY PT, R2, R0, 0x2, 0x1f ;  /* 0x0c401f0000027f89 */ /* 0x000ea200000e0000 */
[----:B-1----:R-:W-:Y:S07]  /*7e40*/  FMNMX.FTZ R132, R132, R3, !PT ;  /* 0x0000000384847209 */ /* 0x002fee0007810000 */
[----:B------:R-:W1:Y:S01]  /*7e50*/  SHFL.BFLY PT, R160, R132, 0x1, 0x1f ;  /* 0x0c201f0084a07f89 */ /* 0x000e6200000e0000 */
[----:B--2---:R-:W-:Y:S07]  /*7e60*/  FMNMX.FTZ R0, R0, R2, !PT ;  /* 0x0000000200007209 */ /* 0x004fee0007810000 */
[----:B------:R-:W2:Y:S01]  /*7e70*/  SHFL.BFLY PT, R3, R0, 0x1, 0x1f ;  /* 0x0c201f0000037f89 */ /* 0x000ea200000e0000 */
[----:B-1----:R-:W-:Y:S02]  /*7e80*/  FMNMX.FTZ R132, R132, R160, !PT ;  /* 0x000000a084847209 */ /* 0x002fe40007810000 */
[----:B------:R-:W-:Y:S02]  /*7e90*/  @P0 MOV R160, R250 ;  /* 0x000000fa00a00202 */ /* 0x000fe40000000f00 */
[----:B------:R-:W-:Y:S01]  /*7ea0*/  MOV R250, c[0x0][0x1e0] ;  /* 0x0000780000fa7a02 */ /* 0x000fe20000000f00 */
[C---:B------:R-:W-:Y:S02]  /*7eb0*/  FMUL.FTZ R172, R132.reuse, c[0x0][0x2d0] ;  /* 0x0000b40084ac7a20 */ /* 0x040fe40000410000 */
[----:B------:R-:W-:Y:S01]  /*7ec0*/  FADD.FTZ R2, -R132, R133 ;  /* 0x0000008584027221 */ /* 0x000fe20000010100 */
[----:B------:R-:W-:Y:S01]  /*7ed0*/  @P0 SHF.R.S32.HI R133, RZ, 0x1f, R249 ;  /* 0x0000001fff850819 */ /* 0x000fe200000114f9 */
[--C-:B------:R-:W-:Y:S01]  /*7ee0*/  FFMA.FTZ R4, R4, c[0x0][0x2d0], -R172.reuse ;  /* 0x0000b40004047a23 */ /* 0x100fe200000108ac */
[----:B--2---:R-:W-:Y:S01]  /*7ef0*/  FMNMX.FTZ R3, R0, R3, !PT ;  /* 0x0000000300037209 */ /* 0x004fe20007810000 */
[----:B------:R-:W-:Y:S02]  /*7f00*/  FMUL.FTZ R0, R2, c[0x0][0x2d0] ;  /* 0x0000b40002007a20 */ /* 0x000fe40000410000 */
[----:B------:R1:W-:Y:S01]  /*7f10*/  MUFU.EX2 R251, R4 ;  /* 0x0000000400fb7308 */ /* 0x0003e20000000800 */
[----:B------:R-:W-:Y:S02]  /*7f20*/  FFMA.FTZ R5, R5, c[0x0][0x2d0], -R172 ;  /* 0x0000b40005057a23 */ /* 0x000fe400000108ac */
[----:B------:R-:W-:Y:S02]  /*7f30*/  @P0 IMAD R133, R133, c[0x0][0x1e0], RZ ;  /* 0x0000780085850a24 */ /* 0x000fe400078e02ff */
[----:B------:R-:W-:Y:S04]  /*7f40*/  @P0 IMAD.WIDE.U32 R160, R162, 0x60, R160 ;  /* 0x00000060a2a00825 */ /* 0x000fe800078e00a0 */
[----:B------:R-:W-:Y:S01]  /*7f50*/  @P0 IMAD R133, R249, c[0x0][0x1e4], R133 ;  /* 0x00007900f9850a24 */ /* 0x000fe200078e0285 */
[----:B------:R2:W3:Y:S01]  /*7f60*/  MUFU.EX2 R2, R0 ;  /* 0x0000000000027308 */ /* 0x0004e20000000800 */
[--C-:B------:R-:W-:Y:S02]  /*7f70*/  FFMA.FTZ R8, R8, c[0x0][0x2d0], -R172.reuse ;  /* 0x0000b40008087a23 */ /* 0x100fe400000108ac */
[--C-:B------:R-:W-:Y:S01]  /*7f80*/  FFMA.FTZ R9, R9, c[0x0][0x2d0], -R172.reuse ;  /* 0x0000b40009097a23 */ /* 0x100fe200000108ac */
[----:B------:R-:W-:Y:S01]  /*7f90*/  @P0 IADD3 R133, R163, R133, RZ ;  /* 0x00000085a3850210 */ /* 0x000fe20007ffe0ff */
[--C-:B------:R-:W-:Y:S02]  /*7fa0*/  FFMA.FTZ R24, R24, c[0x0][0x2d0], -R172.reuse ;  /* 0x0000b40018187a23 */ /* 0x100fe400000108ac */
[--C-:B------:R-:W-:Y:S02]  /*7fb0*/  FFMA.FTZ R25, R25, c[0x0][0x2d0], -R172.reuse ;  /* 0x0000b40019197a23 */ /* 0x100fe400000108ac */
[--C-:B------:R-:W-:Y:S01]  /*7fc0*/  FFMA.FTZ R28, R28, c[0x0][0x2d0], -R172.reuse ;  /* 0x0000b4001c1c7a23 */ /* 0x100fe200000108ac */
[----:B------:R4:W-:Y:S01]  /*7fd0*/  MUFU.EX2 R177, R5 ;  /* 0x0000000500b17308 */ /* 0x0009e20000000800 */
[--C-:B------:R-:W-:Y:S02]  /*7fe0*/  FFMA.FTZ R29, R29, c[0x0][0x2d0], -R172.reuse ;  /* 0x0000b4001d1d7a23 */ /* 0x100fe400000108ac */
[--C-:B------:R-:W-:Y:S02]  /*7ff0*/  FFMA.FTZ R32, R32, c[0x0][0x2d0], -R172.reuse ;  /* 0x0000b40020207a23 */ /* 0x100fe400000108ac */
[----:B-1----:R-:W-:Y:S02]  /*8000*/  @P0 IMAD R4, R133, 0x60, RZ ;  /* 0x0000006085040824 */ /* 0x002fe400078e02ff */
[----:B------:R-:W-:Y:S02]  /*8010*/  FMUL.FTZ R133, R3, c[0x0][0x2d0] ;  /* 0x0000b40003857a20 */ /* 0x000fe40000410000 */
[----:B------:R-:W-:Y:S01]  /*8020*/  FFMA.FTZ R33, R33, c[0x0][0x2d0], -R172 ;  /* 0x0000b40021217a23 */ /* 0x000fe200000108ac */
[----:B------:R-:W-:Y:S01]  /*8030*/  @P0 IADD3 R4, R161, R4, RZ ;  /* 0x00000004a1040210 */ /* 0x000fe20007ffe0ff */
[----:B------:R1:W-:Y:S01]  /*8040*/  MUFU.EX2 R178, R8 ;  /* 0x0000000800b27308 */ /* 0x0003e20000000800 */
[--C-:B------:R-:W-:Y:S01]  /*8050*/  FFMA.FTZ R6, R6, c[0x0][0x2d0], -R133.reuse ;  /* 0x0000b40006067a23 */ /* 0x100fe20000010885 */
[----:B------:R-:W-:Y:S01]  /*8060*/  @P0 SHF.L.U64.HI R161, R250, 0x6, R252 ;  /* 0x00000006faa10819 */ /* 0x000fe200000102fc */
[----:B--2---:R-:W-:Y:S01]  /*8070*/  FADD.FTZ R0, -R3, R134 ;  /* 0x0000008603007221 */ /* 0x004fe20000010100 */
[----:B------:R-:W-:Y:S01]  /*8080*/  @P0 SHF.L.U32 R134, R160, 0x1, RZ ;  /* 0x00000001a0860819 */ /* 0x000fe200000006ff */
[--C-:B------:R-:W-:Y:S01]  /*8090*/  FFMA.FTZ R10, R10, c[0x0][0x2d0], -R133.reuse ;  /* 0x0000b4000a0a7a23 */ /* 0x100fe20000010885 */
[----:B------:R-:W-:Y:S01]  /*80a0*/  @P0 SHF.L.U64.HI R160, R160, 0x1, R4 ;  /* 0x00000001a0a00819 */ /* 0x000fe20000010204 */
[----:B------:R-:W-:Y:S01]  /*80b0*/  FMUL.FTZ R0, R0, c[0x0][0x2d0] ;  /* 0x0000b40000007a20 */ /* 0x000fe20000410000 */
[C---:B------:R-:W-:Y:S01]  /*80c0*/  @P0 IADD3 R4, P1, R134.reuse, c[0x0][0x1c8], RZ ;  /* 0x0000720086040a10 */ /* 0x040fe20007f3e0ff */
[--C-:B------:R-:W-:Y:S01]  /*80d0*/  FFMA.FTZ R11, R11, c[0x0][0x2d0], -R133.reuse ;  /* 0x0000b4000b0b7a23 */ /* 0x100fe20000010885 */
[----:B------:R2:W-:Y:S01]  /*80e0*/  MUFU.EX2 R179, R9 ;  /* 0x0000000900b37308 */ /* 0x0005e20000000800 */
[----:B------:R-:W-:Y:S01]  /*80f0*/  @P0 IADD3 R162, P2, R134, 0x80, RZ ;  /* 0x0000008086a20810 */ /* 0x000fe20007f5e0ff */
[----:B---3--:R-:W-:Y:S01]  /*8100*/  FMUL.FTZ R52, R2, R52 ;  /* 0x0000003402347220 */ /* 0x008fe20000410000 */
[----:B----4-:R-:W-:Y:S01]  /*8110*/  @P0 IADD3.X R5, R160, c[0x0][0x1cc], RZ, P1, !PT ;  /* 0x00007300a0050a10 */ /* 0x010fe20000ffe4ff */
[----:B------:R-:W-:Y:S01]  /*8120*/  FMUL.FTZ R53, R2, R53 ;  /* 0x0000003502357220 */ /* 0x000fe20000410000 */
[----:B------:R-:W-:Y:S01]  /*8130*/  @P0 IADD3 R162, P1, R162, c[0x0][0x1c8], RZ ;  /* 0x00007200a2a20a10 */ /* 0x000fe20007f3e0ff */
[C---:B------:R-:W-:Y:S02]  /*8140*/  FMUL.FTZ R56, R2.reuse, R56 ;  /* 0x0000003802387220 */ /* 0x040fe40000410000 */
[----:B------:R3:W-:Y:S01]  /*8150*/  @P0 LDGSTS.E.BYPASS.LTC128B.128 [R248+0xc100], [R4.64], !P6 ;  /* 0x0c10000004f80fae */ /* 0x0007e2000f101d48 */
[--C-:B------:R-:W-:Y:S01]  /*8160*/  @P0 IADD3.X R163, RZ, c[0x0][0x1cc], R160.reuse, P1, P2 ;  /* 0x00007300ffa30a10 */ /* 0x100fe20000fe44a0 */
[----:B------:R4:W-:Y:S01]  /*8170*/  MUFU.EX2 R173, R6 ;  /* 0x0000000600ad7308 */ /* 0x0009e20000000800 */
[C---:B------:R-:W-:Y:S02]  /*8180*/  FMUL.FTZ R57, R2.reuse, R57 ;  /* 0x0000003902397220 */ /* 0x040fe40000410000 */
[----:B------:R-:W-:Y:S01]  /*8190*/  FMUL.FTZ R60, R2, R60 ;  /* 0x0000003c023c7220 */ /* 0x000fe20000410000 */
[----:B-1----:R-:W-:Y:S01]  /*81a0*/  @P0 IADD3 R8, P3, R134, 0x100, RZ ;  /* 0x0000010086080810 */ /* 0x002fe20007f7e0ff */
[----:B------:R-:W-:Y:S01]  /*81b0*/  FMUL.FTZ R61, R2, R61 ;  /* 0x0000003d023d7220 */ /* 0x000fe20000410000 */
[----:B------:R1:W-:Y:S01]  /*81c0*/  @P0 LDGSTS.E.BYPASS.LTC128B.128 [R248+0xf100], [R162.64], !P5 ;  /* 0x0f100000a2f80fae */ /* 0x0003e2000e901d48 */
[----:B------:R-:W-:Y:S01]  /*81d0*/  @P0 SHF.L.U32 R134, R250, 0x6, RZ ;  /* 0x00000006fa860819 */ /* 0x000fe200000006ff */
[----:B------:R-:W-:Y:S01]  /*81e0*/  FMUL.FTZ R64, R2, R64 ;  /* 0x0000004002407220 */ /* 0x000fe20000410000 */
[----:B------:R-:W-:Y:S01]  /*81f0*/  @P0 IADD3 R8, P2, R8, c[0x0][0x1c8], RZ ;  /* 0x0000720008080a10 */ /* 0x000fe20007f5e0ff */
[----:B------:R-:W1:Y:S01]  /*8200*/  MUFU.EX2 R0, R0 ;  /* 0x0000000000007308 */ /* 0x000e620000000800 */
[C---:B------:R-:W-:Y:S02]  /*8210*/  FMUL.FTZ R65, R2.reuse, R65 ;  /* 0x0000004102417220 */ /* 0x040fe40000410000 */
[C---:B------:R-:W-:Y:S01]  /*8220*/  FMUL.FTZ R68, R2.reuse, R68 ;  /* 0x0000004402447220 */ /* 0x040fe20000410000 */
[----:B--2---:R-:W-:Y:S01]  /*8230*/  @P0 IADD3.X R9, RZ, c[0x0][0x1cc], R160, P2, P3 ;  /* 0x00007300ff090a10 */ /* 0x004fe200017e64a0 */
[C---:B------:R-:W-:Y:S02]  /*8240*/  FMUL.FTZ R69, R2.reuse, R69 ;  /* 0x0000004502457220 */ /* 0x040fe40000410000 */
[C---:B------:R-:W-:Y:S02]  /*8250*/  FMUL.FTZ R72, R2.reuse, R72 ;  /* 0x0000004802487220 */ /* 0x040fe40000410000 */
[----:B------:R2:W-:Y:S01]  /*8260*/  @P0 LDGSTS.E.BYPASS.LTC128B.128 [R248+0x12100], [R8.64], !P4 ;  /* 0x1210000008f80fae */ /* 0x0005e2000e101d48 */
[----:B------:R2:W-:Y:S01]  /*8270*/  MUFU.EX2 R175, R10 ;  /* 0x0000000a00af7308 */ /* 0x0005e20000000800 */
[C---:B------:R-:W-:Y:S02]  /*8280*/  FMUL.FTZ R73, R2.reuse, R73 ;  /* 0x0000004902497220 */ /* 0x040fe40000410000 */
[----:B------:R-:W-:Y:S01]  /*8290*/  FMUL.FTZ R76, R2, R76 ;  /* 0x0000004c024c7220 */ /* 0x000fe20000410000 */
[----:B---3--:R-:W-:Y:S01]  /*82a0*/  @P0 IADD3 R4, P1, R4, R134, RZ ;  /* 0x0000008604040210 */ /* 0x008fe20007f3e0ff */
[C---:B------:R-:W-:Y:S02]  /*82b0*/  FMUL.FTZ R77, R2.reuse, R77 ;  /* 0x0000004d024d7220 */ /* 0x040fe40000410000 */
[----:B------:R-:W-:Y:S01]  /*82c0*/  FMUL.FTZ R80, R2, R80 ;  /* 0x0000005002507220 */ /* 0x000fe20000410000 */
[----:B------:R-:W-:Y:S02]  /*82d0*/  @P0 IADD3.X R5, R5, R161, RZ, P1, !PT ;  /* 0x000000a105050210 */ /* 0x000fe40000ffe4ff */
[----:B------:R3:W-:Y:S01]  /*82e0*/  MUFU.EX2 R174, R11 ;  /* 0x0000000b00ae7308 */ /* 0x0007e20000000800 */
[----:B----4-:R-:W-:Y:S01]  /*82f0*/  @P0 IADD3 R6, P2, R134, R4, RZ ;  /* 0x0000000486060210 */ /* 0x010fe20007f5e0ff */
[--C-:B------:R-:W-:Y:S01]  /*8300*/  FFMA.FTZ R134, R7, c[0x0][0x2d0], -R133.reuse ;  /* 0x0000b40007867a23 */ /* 0x100fe20000010885 */
[----:B------:R4:W-:Y:S02]  /*8310*/  @P0 LDGSTS.E.BYPASS.LTC128B.128 [R248+0xd100], [R4.64], !P6 ;  /* 0x0d10000004f80fae */ /* 0x0009e4000f101d48 */
[----:B------:R-:W-:Y:S01]  /*8320*/  @P0 IADD3.X R7, R161, R5, RZ, P2, !PT ;  /* 0x00000005a1070210 */ /* 0x000fe200017fe4ff */
[C---:B-1----:R-:W-:Y:S02]  /*8330*/  FMUL.FTZ R54, R0.reuse, R54 ;  /* 0x0000003600367220 */ /* 0x042fe40000410000 */
[C---:B------:R-:W-:Y:S02]  /*8340*/  FMUL.FTZ R55, R0.reuse, R55 ;  /* 0x0000003700377220 */ /* 0x040fe40000410000 */
[----:B------:R-:W1:Y:S01]  /*8350*/  MUFU.EX2 R176, R134 ;  /* 0x0000008600b07308 */ /* 0x000e620000000800 */
[C---:B------:R-:W-:Y:S01]  /*8360*/  FMUL.FTZ R58, R0.reuse, R58 ;  /* 0x0000003a003a7220 */ /* 0x040fe20000410000 */
[----:B------:R4:W-:Y:S01]  /*8370*/  @P0 LDGSTS.E.BYPASS.LTC128B.128 [R248+0x10100], [R4.64+0x80], !P5 ;  /* 0x1010008004f80fae */ /* 0x0009e2000e901d48 */
[C---:B------:R-:W-:Y:S02]  /*8380*/  FMUL.FTZ R59, R0.reuse, R59 ;  /* 0x0000003b003b7220 */ /* 0x040fe40000410000 */
[----:B--2---:R-:W-:Y:S02]  /*8390*/  FMUL.FTZ R10, R0, R142 ;  /* 0x0000008e000a7220 */ /* 0x004fe40000410000 */
[C---:B------:R-:W-:Y:S02]  /*83a0*/  FMUL.FTZ R8, R2.reuse, R140 ;  /* 0x0000008c02087220 */ /* 0x040fe40000410000 */
[----:B------:R-:W-:Y:S01]  /*83b0*/  FMUL.FTZ R9, R2, R141 ;  /* 0x0000008d02097220 */ /* 0x000fe20000410000 */
[----:B------:R4:W-:Y:S01]  /*83c0*/  @P0 LDGSTS.E.BYPASS.LTC128B.128 [R248+0x13100], [R4.64+0x100], !P4 ;  /* 0x1310010004f80fae */ /* 0x0009e2000e101d48 */
[C---:B------:R-:W-:Y:S01]  /*83d0*/  FMUL.FTZ R62, R0.reuse, R62 ;  /* 0x0000003e003e7220 */ /* 0x040fe20000410000 */
[----:B------:R-:W-:Y:S01]  /*83e0*/  MUFU.EX2 R183, R24 ;  /* 0x0000001800b77308 */ /* 0x000fe20000000800 */
[C---:B------:R-:W-:Y:S02]  /*83f0*/  FMUL.FTZ R63, R0.reuse, R63 ;  /* 0x0000003f003f7220 */ /* 0x040fe40000410000 */
[C---:B---3--:R-:W-:Y:S02]  /*8400*/  FMUL.FTZ R11, R0.reuse, R143 ;  /* 0x0000008f000b7220 */ /* 0x048fe40000410000 */
[C---:B------:R-:W-:Y:S01]  /*8410*/  FMUL.FTZ R66, R0.reuse, R66 ;  /* 0x0000004200427220 */ /* 0x040fe20000410000 */
[----:B------:R2:W-:Y:S01]  /*8420*/  @P0 LDGSTS.E.BYPASS.LTC128B.128 [R248+0xe100], [R6.64], !P6 ;  /* 0x0e10000006f80fae */ /* 0x0005e2000f101d48 */
[C---:B------:R-:W-:Y:S02]  /*8430*/  FMUL.FTZ R67, R0.reuse, R67 ;  /* 0x0000004300437220 */ /* 0x040fe40000410000 */
[C---:B------:R-:W-:Y:S02]  /*8440*/  FMUL.FTZ R70, R0.reuse, R70 ;  /* 0x0000004600467220 */ /* 0x040fe40000410000 */
[C---:B------:R-:W-:Y:S02]  /*8450*/  FMUL.FTZ R71, R0.reuse, R71 ;  /* 0x0000004700477220 */ /* 0x040fe40000410000 */
[C---:B------:R-:W-:Y:S01]  /*8460*/  FMUL.FTZ R74, R0.reuse, R74 ;  /* 0x0000004a004a7220 */ /* 0x040fe20000410000 */
[----:B------:R2:W-:Y:S01]  /*8470*/  @P0 LDGSTS.E.BYPASS.LTC128B.128 [R248+0x11100], [R6.64+0x80], !P5 ;  /* 0x1110008006f80fae */ /* 0x0005e2000e901d48 */
[C---:B------:R-:W-:Y:S02]  /*8480*/  FMUL.FTZ R75, R0.reuse, R75 ;  /* 0x0000004b004b7220 */ /* 0x040fe40000410000 */
[C---:B------:R-:W-:Y:S02]  /*8490*/  FMUL.FTZ R78, R0.reuse, R78 ;  /* 0x0000004e004e7220 */ /* 0x040fe40000410000 */
[----:B------:R-:W-:Y:S02]  /*84a0*/  FMUL.FTZ R79, R0, R79 ;  /* 0x0000004f004f7220 */ /* 0x000fe40000410000 */
[----:B------:R-:W-:Y:S01]  /*84b0*/  FMUL.FTZ R81, R2, R81 ;  /* 0x0000005102517220 */ /* 0x000fe20000410000 */
[----:B------:R2:W-:Y:S01]  /*84c0*/  @P0 LDGSTS.E.BYPASS.LTC128B.128 [R248+0x14100], [R6.64+0x100], !P4 ;  /* 0x1410010006f80fae */ /* 0x0005e2000e101d48 */
[----:B------:R-:W-:Y:S02]  /*84d0*/  FMUL.FTZ R82, R0, R82 ;  /* 0x0000005200527220 */ /* 0x000fe40000410000 */
[C---:B----4-:R-:W-:Y:S01]  /*84e0*/  FMUL.FTZ R4, R2.reuse, R136 ;  /* 0x0000008802047220 */ /* 0x050fe20000410000 */
[----:B------:R-:W-:Y:S01]  /*84f0*/  F2FP.BF16.PACK_AB R136, R177, R251 ;  /* 0x000000fbb188723e */ /* 0x000fe200000010ff */
[----:B------:R-:W-:Y:S01]  /*8500*/  FMUL.FTZ R5, R2, R137 ;  /* 0x0000008902057220 */ /* 0x000fe20000410000 */
[----:B-1----:R-:W-:Y:S01]  /*8510*/  F2FP.BF16.PACK_AB R137, R176, R173 ;  /* 0x000000adb089723e */ /* 0x002fe200000010ff */
[----:B------:R-:W-:Y:S01]  /*8520*/  FMUL.FTZ R83, R0, R83 ;  /* 0x0000005300537220 */ /* 0x000fe20000410000 */
[----:B------:R-:W1:Y:S01]  /*8530*/  LDSM.16.MT88.4 R160, [R224+0x100] ;  /* 0x00010000e0a0783b */ /* 0x000e620000004200 */
[--C-:B------:R-:W-:Y:S02]  /*8540*/  FFMA.FTZ R26, R26, c[0x0][0x2d0], -R133.reuse ;  /* 0x0000b4001a1a7a23 */ /* 0x100fe40000010885 */
[--C-:B------:R-:W-:Y:S02]  /*8550*/  FFMA.FTZ R27, R27, c[0x0][0x2d0], -R133.reuse ;  /* 0x0000b4001b1b7a23 */ /* 0x100fe40000010885 */
[--C-:B------:R-:W-:Y:S02]  /*8560*/  FFMA.FTZ R30, R30, c[0x0][0x2d0], -R133.reuse ;  /* 0x0000b4001e1e7a23 */ /* 0x100fe40000010885 */
[--C-:B------:R-:W-:Y:S01]  /*8570*/  FFMA.FTZ R31, R31, c[0x0][0x2d0], -R133.reuse ;  /* 0x0000b4001f1f7a23 */ /* 0x100fe20000010885 */
[----:B------:R-:W3:Y:S01]  /*8580*/  LDSM.16.MT88.4 R164, [R225+0x100] ;  /* 0x00010000e1a4783b */ /* 0x000ee20000004200 */
[--C-:B------:R-:W-:Y:S02]  /*8590*/  FFMA.FTZ R34, R34, c[0x0][0x2d0], -R133.reuse ;  /* 0x0000b40022227a23 */ /* 0x100fe40000010885 */
[--C-:B------:R-:W-:Y:S02]  /*85a0*/  FFMA.FTZ R35, R35, c[0x0][0x2d0], -R133.reuse ;  /* 0x0000b40023237a23 */ /* 0x100fe40000010885 */
[--C-:B------:R-:W-:Y:S02]  /*85b0*/  FFMA.FTZ R36, R36, c[0x0][0x2d0], -R172.reuse ;  /* 0x0000b40024247a23 */ /* 0x100fe400000108ac */
[--C-:B------:R-:W-:Y:S01]  /*85c0*/  FFMA.FTZ R37, R37, c[0x0][0x2d0], -R172.reuse ;  /* 0x0000b40025257a23 */ /* 0x100fe200000108ac */
[----:B------:R-:W4:Y:S01]  /*85d0*/  LDSM.16.MT88.4 R168, [R228+0x100] ;  /* 0x00010000e4a8783b */ /* 0x000f220000004200 */
[--C-:B------:R-:W-:Y:S02]  /*85e0*/  FFMA.FTZ R38, R38, c[0x0][0x2d0], -R133.reuse ;  /* 0x0000b40026267a23 */ /* 0x100fe40000010885 */
[C---:B--2---:R-:W-:Y:S01]  /*85f0*/  FMUL.FTZ R6, R0.reuse, R138 ;  /* 0x0000008a00067220 */ /* 0x044fe20000410000 */
[----:B------:R-:W-:Y:S01]  /*8600*/  F2FP.BF16.PACK_AB R138, R179, R178 ;  /* 0x000000b2b38a723e */ /* 0x000fe200000010ff */
[----:B------:R-:W-:Y:S01]  /*8610*/  FMUL.FTZ R7, R0, R139 ;  /* 0x0000008b00077220 */ /* 0x000fe20000410000 */
[----:B------:R-:W-:Y:S01]  /*8620*/  F2FP.BF16.PACK_AB R139, R174, R175 ;  /* 0x000000afae8b723e */ /* 0x000fe200000010ff */
[--C-:B------:R-:W-:Y:S01]  /*8630*/  FFMA.FTZ R39, R39, c[0x0][0x2d0], -R133.reuse ;  /* 0x0000b40027277a23 */ /* 0x100fe20000010885 */
[----:B------:R-:W2:Y:S01]  /*8640*/  LDSM.16.MT88.4 R140, [R227+0x100] ;  /* 0x00010000e38c783b */ /* 0x000ea20000004200 */
[--C-:B------:R-:W-:Y:S02]  /*8650*/  FFMA.FTZ R40, R40, c[0x0][0x2d0], -R172.reuse ;  /* 0x0000b40028287a23 */ /* 0x100fe400000108ac */
[--C-:B------:R-:W-:Y:S02]  /*8660*/  FFMA.FTZ R41, R41, c[0x0][0x2d0], -R172.reuse ;  /* 0x0000b40029297a23 */ /* 0x100fe400000108ac */
[--C-:B------:R-:W-:Y:S02]  /*8670*/  FFMA.FTZ R42, R42, c[0x0][0x2d0], -R133.reuse ;  /* 0x0000b4002a2a7a23 */ /* 0x100fe40000010885 */
[--C-:B------:R-:W-:Y:S01]  /*8680*/  FFMA.FTZ R43, R43, c[0x0][0x2d0], -R133.reuse ;  /* 0x0000b4002b2b7a23 */ /* 0x100fe20000010885 */
[----:B------:R-:W0:Y:S01]  /*8690*/  LDGDEPBAR ;  /* 0x00000000000079af */ /* 0x000e220000000000 */
[C---:B------:R-:W-:Y:S02]  /*86a0*/  FMUL.FTZ R84, R2.reuse, R84 ;  /* 0x0000005402547220 */ /* 0x040fe40000410000 */
[----:B------:R-:W-:Y:S02]  /*86b0*/  FMUL.FTZ R85, R2, R85 ;  /* 0x0000005502557220 */ /* 0x000fe40000410000 */
[C---:B------:R-:W-:Y:S02]  /*86c0*/  FMUL.FTZ R86, R0.reuse, R86 ;  /* 0x0000005600567220 */ /* 0x040fe40000410000 */
[----:B------:R-:W-:Y:S01]  /*86d0*/  FMUL.FTZ R87, R0, R87 ;  /* 0x0000005700577220 */ /* 0x000fe20000410000 */
[C---:B-1----:R-:W-:Y:S05]  /*86e0*/  HMMA.16816.F32.BF16 R4, R136.reuse, R160, R4 ;  /* 0x000000a08804723c */ /* 0x042fea0000041804 */
[C---:B------:R-:W-:Y:S02]  /*86f0*/  FMUL.FTZ R88, R2.reuse, R88 ;  /* 0x0000005802587220 */ /* 0x040fe40000410000 */
[----:B------:R-:W-:Y:S01]  /*8700*/  FMUL.FTZ R89, R2, R89 ;  /* 0x0000005902597220 */ /* 0x000fe20000410000 */
[C---:B------:R-:W-:Y:S01]  /*8710*/  HMMA.16816.F32.BF16 R8, R136.reuse, R162, R8 ;  /* 0x000000a28808723c */ /* 0x040fe20000041808 */
[----:B------:R-:W1:Y:S03]  /*8720*/  LDSM.16.MT88.4 R160, [R224+0x3100] ;  /* 0x00310000e0a0783b */ /* 0x000e660000004200 */
[C---:B------:R-:W-:Y:S02]  /*8730*/  FMUL.FTZ R90, R0.reuse, R90 ;  /* 0x0000005a005a7220 */ /* 0x040fe40000410000 */
[----:B------:R-:W-:Y:S02]  /*8740*/  FMUL.FTZ R91, R0, R91 ;  /* 0x0000005b005b7220 */ /* 0x000fe40000410000 */
[C---:B---3--:R-:W-:Y:S04]  /*8750*/  HMMA.16816.F32.BF16 R52, R136.reuse, R164, R52 ;  /* 0x000000a48834723c */ /* 0x048fe80000041834 */
[C---:B------:R-:W-:Y:S02]  /*8760*/  FMUL.FTZ R92, R2.reuse, R92 ;  /* 0x0000005c025c7220 */ /* 0x040fe40000410000 */
[----:B------:R-:W-:Y:S02]  /*8770*/  FMUL.FTZ R93, R2, R93 ;  /* 0x0000005d025d7220 */ /* 0x000fe40000410000 */
[C---:B------:R-:W-:Y:S01]  /*8780*/  HMMA.16816.F32.BF16 R56, R136.reuse, R166, R56 ;  /* 0x000000a68838723c */ /* 0x040fe20000041838 */
[----:B------:R-:W3:Y:S03]  /*8790*/  LDSM.16.MT88.4 R164, [R225+0x3100] ;  /* 0x00310000e1a4783b */ /* 0x000ee60000004200 */
[C---:B------:R-:W-:Y:S02]  /*87a0*/  FMUL.FTZ R94, R0.reuse, R94 ;  /* 0x0000005e005e7220 */ /* 0x040fe40000410000 */
[----:B------:R-:W-:Y:S02]  /*87b0*/  FMUL.FTZ R95, R0, R95 ;  /* 0x0000005f005f7220 */ /* 0x000fe40000410000 */
[C---:B----4-:R-:W-:Y:S04]  /*87c0*/  HMMA.16816.F32.BF16 R60, R136.reuse, R168, R60 ;  /* 0x000000a8883c723c */ /* 0x050fe8000004183c */
[C---:B------:R-:W-:Y:S02]  /*87d0*/  FMUL.FTZ R96, R2.reuse, R96 ;  /* 0x0000006002607220 */ /* 0x040fe40000410000 */
[----:B------:R-:W-:Y:S02]  /*87e0*/  FMUL.FTZ R97, R2, R97 ;  /* 0x0000006102617220 */ /* 0x000fe40000410000 */
[C---:B------:R-:W-:Y:S04]  /*87f0*/  HMMA.16816.F32.BF16 R64, R136.reuse, R170, R64 ;  /* 0x000000aa8840723c */ /* 0x040fe80000041840 */
[C---:B------:R-:W-:Y:S02]  /*8800*/  FMUL.FTZ R98, R0.reuse, R98 ;  /* 0x0000006200627220 */ /* 0x040fe40000410000 */
[----:B------:R-:W-:Y:S02]  /*8810*/  FMUL.FTZ R99, R0, R99 ;  /* 0x0000006300637220 */ /* 0x000fe40000410000 */
[C---:B--2---:R-:W-:Y:S04]  /*8820*/  HMMA.16816.F32.BF16 R68, R136.reuse, R140, R68 ;  /* 0x0000008c8844723c */ /* 0x044fe80000041844 */
[C---:B------:R-:W-:Y:S02]  /*8830*/  FMUL.FTZ R100, R2.reuse, R100 ;  /* 0x0000006402647220 */ /* 0x040fe40000410000 */
[----:B------:R-:W-:Y:S02]  /*8840*/  FMUL.FTZ R101, R2, R101 ;  /* 0x0000006502657220 */ /* 0x000fe40000410000 */
[C---:B------:R-:W-:Y:S01]  /*8850*/  HMMA.16816.F32.BF16 R72, R136.reuse, R142, R72 ;  /* 0x0000008e8848723c */ /* 0x040fe20000041848 */
[----:B------:R-:W2:Y:S03]  /*8860*/  LDSM.16.MT88.4 R140, [R228+0x3100] ;  /* 0x00310000e48c783b */ /* 0x000ea60000004200 */
[C---:B------:R-:W-:Y:S02]  /*8870*/  FMUL.FTZ R102, R0.reuse, R102 ;  /* 0x0000006600667220 */ /* 0x040fe40000410000 */
[----:B------:R-:W-:Y:S02]  /*8880*/  FMUL.FTZ R103, R0, R103 ;  /* 0x0000006700677220 */ /* 0x000fe40000410000 */
[C---:B-1----:R-:W-:Y:S04]  /*8890*/  HMMA.16816.F32.BF16 R76, R136.reuse, R160, R76 ;  /* 0x000000a0884c723c */ /* 0x042fe8000004184c */
[C---:B------:R-:W-:Y:S02]  /*88a0*/  FMUL.FTZ R104, R2.reuse, R104 ;  /* 0x0000006802687220 */ /* 0x040fe40000410000 */
[----:B------:R-:W-:Y:S02]  /*88b0*/  FMUL.FTZ R105, R2, R105 ;  /* 0x0000006902697220 */ /* 0x000fe40000410000 */
        /* <DEDUP_REMOVED lines=11> */
[--C-:B------:R-:W-:Y:S01]  /*8970*/  FFMA.FTZ R12, R12, c[0x0][0x2d0], -R172.reuse ;  /* 0x0000b4000c0c7a23 */ /* 0x100fe200000108ac */
[C---:B--2---:R-:W-:Y:S03]  /*8980*/  HMMA.16816.F32.BF16 R92, R136.reuse, R140, R92 ;  /* 0x0000008c885c723c */ /* 0x044fe6000004185c */
[--C-:B------:R-:W-:Y:S01]  /*8990*/  FFMA.FTZ R13, R13, c[0x0][0x2d0], -R172.reuse ;  /* 0x0000b4000d0d7a23 */ /* 0x100fe200000108ac */
[----:B------:R2:W-:Y:S01]  /*89a0*/  MUFU.EX2 R250, R12 ;  /* 0x0000000c00fa7308 */ /* 0x0005e20000000800 */
[--C-:B------:R-:W-:Y:S02]  /*89b0*/  FFMA.FTZ R14, R14, c[0x0][0x2d0], -R133.reuse ;  /* 0x0000b4000e0e7a23 */ /* 0x100fe40000010885 */
[--C-:B------:R-:W-:Y:S01]  /*89c0*/  FFMA.FTZ R15, R15, c[0x0][0x2d0], -R133.reuse ;  /* 0x0000b4000f0f7a23 */ /* 0x100fe20000010885 */
[C---:B------:R-:W-:Y:S01]  /*89d0*/  HMMA.16816.F32.BF16 R96, R136.reuse, R142, R96 ;  /* 0x0000008e8860723c */ /* 0x040fe20000041860 */
[----:B------:R-:W4:Y:S03]  /*89e0*/  LDSM.16.MT88.4 R140, [R225+0x6100] ;  /* 0x00610000e18c783b */ /* 0x000f260000004200 */
[C---:B------:R-:W-:Y:S02]  /*89f0*/  FMUL.FTZ R112, R2.reuse, R112 ;  /* 0x0000007002707220 */ /* 0x040fe40000410000 */
[----:B------:R3:W-:Y:S01]  /*8a00*/  MUFU.EX2 R134, R13 ;  /* 0x0000000d00867308 */ /* 0x0007e20000000800 */
[----:B------:R-:W-:Y:S01]  /*8a10*/  FMUL.FTZ R113, R2, R113 ;  /* 0x0000007102717220 */ /* 0x000fe20000410000 */
[C---:B-1----:R-:W-:Y:S04]  /*8a20*/  HMMA.16816.F32.BF16 R100, R136.reuse, R160, R100 ;  /* 0x000000a08864723c */ /* 0x042fe80000041864 */
[C---:B------:R-:W-:Y:S02]  /*8a30*/  FMUL.FTZ R114, R0.reuse, R114 ;  /* 0x0000007200727220 */ /* 0x040fe40000410000 */
[----:B------:R-:W-:Y:S02]  /*8a40*/  FMUL.FTZ R115, R0, R115 ;  /* 0x0000007300737220 */ /* 0x000fe40000410000 */
[C---:B------:R-:W-:Y:S01]  /*8a50*/  HMMA.16816.F32.BF16 R104, R136.reuse, R162, R104 ;  /* 0x000000a28868723c */ /* 0x040fe20000041868 */
[----:B------:R-:W1:Y:S01]  /*8a60*/  LDSM.16.MT88.4 R160, [R228+0x6100] ;  /* 0x00610000e4a0783b */ /* 0x000e620000004200 */
[----:B------:R1:W-:Y:S02]  /*8a70*/  MUFU.EX2 R171, R14 ;  /* 0x0000000e00ab7308 */ /* 0x0003e40000000800 */
[C---:B--2---:R-:W-:Y:S02]  /*8a80*/  FMUL.FTZ R12, R2.reuse, R144 ;  /* 0x00000090020c7220 */ /* 0x044fe40000410000 */
[C---:B------:R-:W-:Y:S02]  /*8a90*/  FMUL.FTZ R116, R2.reuse, R116 ;  /* 0x0000007402747220 */ /* 0x040fe40000410000 */
[C---:B---3--:R-:W-:Y:S04]  /*8aa0*/  HMMA.16816.F32.BF16 R108, R136.reuse, R164, R108 ;  /* 0x000000a4886c723c */ /* 0x048fe8000004186c */
[----:B------:R2:W-:Y:S01]  /*8ab0*/  MUFU.EX2 R170, R15 ;  /* 0x0000000f00aa7308 */ /* 0x0005e20000000800 */
[C---:B------:R-:W-:Y:S02]  /*8ac0*/  FMUL.FTZ R117, R2.reuse, R117 ;  /* 0x0000007502757220 */ /* 0x040fe40000410000 */
[----:B------:R-:W-:Y:S01]  /*8ad0*/  FMUL.FTZ R13, R2, R145 ;  /* 0x00000091020d7220 */ /* 0x000fe20000410000 */
[C---:B------:R-:W-:Y:S01]  /*8ae0*/  HMMA.16816.F32.BF16 R112, R136.reuse, R166, R112 ;  /* 0x000000a68870723c */ /* 0x040fe20000041870 */
[----:B------:R-:W3:Y:S03]  /*8af0*/  LDSM.16.MT88.4 R164, [R227+0x6100] ;  /* 0x00610000e3a4783b */ /* 0x000ee60000004200 */
[C---:B------:R-:W-:Y:S02]  /*8b00*/  FMUL.FTZ R118, R0.reuse, R118 ;  /* 0x0000007600767220 */ /* 0x040fe40000410000 */
[----:B------:R-:W-:Y:S02]  /*8b10*/  FMUL.FTZ R119, R0, R119 ;  /* 0x0000007700777220 */ /* 0x000fe40000410000 */
[--C-:B------:R-:W-:Y:S04]  /*8b20*/  FFMA.FTZ R16, R16, c[0x0][0x2d0], -R172.reuse ;  /* 0x0000b40010107a23 */ /* 0x100fe800000108ac */
[--C-:B------:R-:W-:Y:S01]  /*8b30*/  FFMA.FTZ R17, R17, c[0x0][0x2d0], -R172.reuse ;  /* 0x0000b40011117a23 */ /* 0x100fe200000108ac */
[C---:B----4-:R-:W-:Y:S01]  /*8b40*/  HMMA.16816.F32.BF16 R116, R136.reuse, R140, R116 ;  /* 0x0000008c8874723c */ /* 0x050fe20000041874 */
[----:B------:R4:W3:Y:S02]  /*8b50*/  MUFU.EX2 R180, R16 ;  /* 0x0000001000b47308 */ /* 0x0008e40000000800 */
[--C-:B------:R-:W-:Y:S02]  /*8b60*/  FFMA.FTZ R18, R18, c[0x0][0x2d0], -R133.reuse ;  /* 0x0000b40012127a23 */ /* 0x100fe40000010885 */
[--C-:B------:R-:W-:Y:S02]  /*8b70*/  FFMA.FTZ R19, R19, c[0x0][0x2d0], -R133.reuse ;  /* 0x0000b40013137a23 */ /* 0x100fe40000010885 */
[C---:B------:R-:W-:Y:S02]  /*8b80*/  FMUL.FTZ R120, R2.reuse, R120 ;  /* 0x0000007802787220 */ /* 0x040fe40000410000 */
[----:B------:R-:W-:Y:S02]  /*8b90*/  FMUL.FTZ R121, R2, R121 ;  /* 0x0000007902797220 */ /* 0x000fe40000410000 */
[----:B------:R3:W3:Y:S01]  /*8ba0*/  MUFU.EX2 R252, R17 ;  /* 0x0000001100fc7308 */ /* 0x0006e20000000800 */
[C---:B------:R-:W-:Y:S02]  /*8bb0*/  FMUL.FTZ R122, R0.reuse, R122 ;  /* 0x0000007a007a7220 */ /* 0x040fe40000410000 */
[C---:B------:R-:W-:Y:S02]  /*8bc0*/  FMUL.FTZ R123, R0.reuse, R123 ;  /* 0x0000007b007b7220 */ /* 0x040fe40000410000 */
[C---:B-1----:R-:W-:Y:S02]  /*8bd0*/  FMUL.FTZ R14, R0.reuse, R146 ;  /* 0x00000092000e7220 */ /* 0x042fe40000410000 */
[----:B--2---:R-:W-:Y:S02]  /*8be0*/  FMUL.FTZ R15, R0, R147 ;  /* 0x00000093000f7220 */ /* 0x004fe40000410000 */
[----:B------:R-:W-:Y:S01]  /*8bf0*/  LDSM.16.MT88.4 R144, [R225+0x900] ;  /* 0x00090000e190783b */ /* 0x000fe20000004200 */
[C---:B------:R-:W-:Y:S01]  /*8c00*/  HMMA.16816.F32.BF16 R120, R136.reuse, R142, R120 ;  /* 0x0000008e8878723c */ /* 0x040fe20000041878 */
[----:B------:R1:W-:Y:S02]  /*8c10*/  MUFU.EX2 R169, R18 ;  /* 0x0000001200a97308 */ /* 0x0003e40000000800 */
[C---:B------:R-:W-:Y:S02]  /*8c20*/  FMUL.FTZ R124, R2.reuse, R124 ;  /* 0x0000007c027c7220 */ /* 0x040fe40000410000 */
[C---:B----4-:R-:W-:Y:S02]  /*8c30*/  FMUL.FTZ R16, R2.reuse, R148 ;  /* 0x0000009402107220 */ /* 0x050fe40000410000 */
[----:B------:R-:W2:Y:S01]  /*8c40*/  LDSM.16.MT88.4 R140, [R224+0x900] ;  /* 0x00090000e08c783b */ /* 0x000ea20000004200 */
[C---:B------:R-:W-:Y:S03]  /*8c50*/  HMMA.16816.F32.BF16 R12, R136.reuse, R160, R12 ;  /* 0x000000a0880c723c */ /* 0x040fe6000004180c */
[----:B------:R4:W2:Y:S01]  /*8c60*/  MUFU.EX2 R168, R19 ;  /* 0x0000001300a87308 */ /* 0x0008a20000000800 */
[----:B------:R-:W-:Y:S02]  /*8c70*/  FMUL.FTZ R125, R2, R125 ;  /* 0x0000007d027d7220 */ /* 0x000fe40000410000 */
[C---:B------:R-:W-:Y:S01]  /*8c80*/  FMUL.FTZ R126, R0.reuse, R126 ;  /* 0x0000007e007e7220 */ /* 0x040fe20000410000 */
[----:B---3--:R-:W-:Y:S01]  /*8c90*/  MOV R160, R180 ;  /* 0x000000b400a07202 */ /* 0x008fe20000000f00 */
[----:B------:R-:W-:Y:S04]  /*8ca0*/  FMUL.FTZ R127, R0, R127 ;  /* 0x0000007f007f7220 */ /* 0x000fe80000410000 */
[C---:B------:R-:W-:Y:S01]  /*8cb0*/  FMUL.FTZ R17, R2.reuse, R149 ;  /* 0x0000009502117220 */ /* 0x040fe20000410000 */
[----:B------:R-:W-:Y:S01]  /*8cc0*/  MUFU.EX2 R180, R25 ;  /* 0x0000001900b47308 */ /* 0x000fe20000000800 */
[----:B------:R-:W-:Y:S01]  /*8cd0*/  FMUL.FTZ R128, R2, R128 ;  /* 0x0000008002807220 */ /* 0x000fe20000410000 */
[C---:B------:R-:W-:Y:S03]  /*8ce0*/  HMMA.16816.F32.BF16 R124, R136.reuse, R162, R124 ;  /* 0x000000a2887c723c */ /* 0x040fe6000004187c */
[----:B-1----:R-:W-:Y:S02]  /*8cf0*/  FMUL.FTZ R18, R0, R150 ;  /* 0x0000009600127220 */ /* 0x002fe40000410000 */
[----:B------:R-:W-:Y:S02]  /*8d00*/  FMUL.FTZ R129, R2, R129 ;  /* 0x0000008102817220 */ /* 0x000fe40000410000 */
[C---:B------:R-:W-:Y:S01]  /*8d10*/  FMUL.FTZ R130, R0.reuse, R130 ;  /* 0x0000008200827220 */ /* 0x040fe20000410000 */
[----:B------:R-:W-:Y:S01]  /*8d20*/  MUFU.EX2 R161, R26 ;  /* 0x0000001a00a17308 */ /* 0x000fe20000000800 */
[C---:B------:R-:W-:Y:S03]  /*8d30*/  FMUL.FTZ R131, R0.reuse, R131 ;  /* 0x0000008300837220 */ /* 0x040fe60000410000 */
[----:B----4-:R-:W-:Y:S02]  /*8d40*/  FMUL.FTZ R19, R0, R151 ;  /* 0x0000009700137220 */ /* 0x010fe40000410000 */
[----:B------:R-:W1:Y:S01]  /*8d50*/  LDSM.16.MT88.4 R148, [R228+0x900] ;  /* 0x00090000e494783b */ /* 0x000e620000004200 */
[--C-:B------:R-:W-:Y:S02]  /*8d60*/  FFMA.FTZ R20, R20, c[0x0][0x2d0], -R172.reuse ;  /* 0x0000b40014147a23 */ /* 0x100fe400000108ac */
[--C-:B------:R-:W-:Y:S02]  /*8d70*/  FFMA.FTZ R21, R21, c[0x0][0x2d0], -R172.reuse ;  /* 0x0000b40015157a23 */ /* 0x100fe400000108ac */
[C---:B------:R-:W-:Y:S01]  /*8d80*/  HMMA.16816.F32.BF16 R16, R136.reuse, R164, R16 ;  /* 0x000000a48810723c */ /* 0x040fe20000041810 */
[----:B------:R-:W-:Y:S02]  /*8d90*/  MUFU.EX2 R182, R20 ;  /* 0x0000001400b67308 */ /* 0x000fe40000000800 */
[--C-:B------:R-:W-:Y:S02]  /*8da0*/  FFMA.FTZ R22, R22, c[0x0][0x2d0], -R133.reuse ;  /* 0x0000b40016167a23 */ /* 0x100fe40000010885 */
[--C-:B------:R-:W-:Y:S02]  /*8db0*/  FFMA.FTZ R23, R23, c[0x0][0x2d0], -R133.reuse ;  /* 0x0000b40017177a23 */ /* 0x100fe40000010885 */
[----:B------:R-:W-:Y:S01]  /*8dc0*/  MOV R164, R178 ;  /* 0x000000b200a47202 */ /* 0x000fe20000000f00 */
[----:B------:R-:W-:Y:S03]  /*8dd0*/  HMMA.16816.F32.BF16 R128, R136, R166, R128 ;  /* 0x000000a68880723c */ /* 0x000fe60000041880 */
[----:B------:R-:W-:Y:S01]  /*8de0*/  MUFU.EX2 R178, R28 ;  /* 0x0000001c00b27308 */ /* 0x000fe20000000800 */
[----:B------:R-:W-:Y:S01]  /*8df0*/  MOV R165, R179 ;  /* 0x000000b300a57202 */ /* 0x000fe20000000f00 */
[--C-:B------:R-:W-:Y:S02]  /*8e00*/  FFMA.FTZ R45, R45, c[0x0][0x2d0], -R172.reuse ;  /* 0x0000b4002d2d7a23 */ /* 0x100fe400000108ac */
[----:B------:R-:W-:Y:S01]  /*8e10*/  F2FP.BF16.PACK_AB R136, R134, R250 ;  /* 0x000000fa8688723e */ /* 0x000fe200000010ff */
[--C-:B------:R-:W-:Y:S01]  /*8e20*/  FFMA.FTZ R48, R48, c[0x0][0x2d0], -R172.reuse ;  /* 0x0000b40030307a23 */ /* 0x100fe200000108ac */
[----:B------:R-:W-:Y:S03]  /*8e30*/  F2FP.BF16.PACK_AB R138, R252, R160 ;  /* 0x000000a0fc8a723e */ /* 0x000fe600000010ff */
[----:B------:R-:W-:Y:S01]  /*8e40*/  F2FP.BF16.PACK_AB R137, R170, R171 ;  /* 0x000000abaa89723e */ /* 0x000fe200000010ff */
[----:B------:R-:W-:Y:S01]  /*8e50*/  MUFU.EX2 R179, R32 ;  /* 0x0000002000b37308 */ /* 0x000fe20000000800 */
[----:B--2---:R-:W-:Y:S01]  /*8e60*/  F2FP.BF16.PACK_AB R139, R168, R169 ;  /* 0x000000a9a88b723e */ /* 0x004fe200000010ff */
[--C-:B------:R-:W-:Y:S01]  /*8e70*/  FFMA.FTZ R46, R46, c[0x0][0x2d0], -R133.reuse ;  /* 0x0000b4002e2e7a23 */ /* 0x100fe20000010885 */
[----:B------:R-:W-:Y:S01]  /*8e80*/  MOV R167, R177 ;  /* 0x000000b100a77202 */ /* 0x000fe20000000f00 */
[--C-:B------:R-:W-:Y:S02]  /*8e90*/  FFMA.FTZ R47, R47, c[0x0][0x2d0], -R133.reuse ;  /* 0x0000b4002f2f7a23 */ /* 0x100fe40000010885 */
[--C-:B------:R-:W-:Y:S02]  /*8ea0*/  FFMA.FTZ R50, R50, c[0x0][0x2d0], -R133.reuse ;  /* 0x0000b40032327a23 */ /* 0x100fe40000010885 */
[C---:B------:R-:W-:Y:S02]  /*8eb0*/  HMMA.16816.F32.BF16 R4, R136.reuse, R140, R4 ;  /* 0x0000008c8804723c */ /* 0x040fe40000041804 */
[----:B------:R-:W-:Y:S01]  /*8ec0*/  MUFU.EX2 R177, R33 ;  /* 0x0000002100b17308 */ /* 0x000fe20000000800 */
[----:B------:R-:W-:Y:S05]  /*8ed0*/  FFMA.FTZ R133, R51, c[0x0][0x2d0], -R133 ;  /* 0x0000b40033857a23 */ /* 0x000fea0000010885 */
[C---:B------:R-:W-:Y:S01]  /*8ee0*/  HMMA.16816.F32.BF16 R8, R136.reuse, R142, R8 ;  /* 0x0000008e8808723c */ /* 0x040fe20000041808 */
[----:B------:R-:W2:Y:S03]  /*8ef0*/  LDSM.16.MT88.4 R140, [R227+0x900] ;  /* 0x00090000e38c783b */ /* 0x000ea60000004200 */
[----:B------:R-:W-:Y:S04]  /*8f00*/  MUFU.EX2 R166, R37 ;  /* 0x0000002500a67308 */ /* 0x000fe80000000800 */
[C---:B------:R-:W-:Y:S06]  /*8f10*/  HMMA.16816.F32.BF16 R52, R136.reuse, R144, R52 ;  /* 0x000000908834723c */ /* 0x040fec0000041834 */
[----:B------:R-:W-:Y:S02]  /*8f20*/  MUFU.EX2 R133, R133 ;  /* 0x0000008500857308 */ /* 0x000fe40000000800 */
[C---:B------:R-:W-:Y:S01]  /*8f30*/  HMMA.16816.F32.BF16 R56, R136.reuse, R146, R56 ;  /* 0x000000928838723c */ /* 0x040fe20000041838 */
[----:B------:R-:W3:Y:S07]  /*8f40*/  LDSM.16.MT88.4 R144, [R224+0x3900] ;  /* 0x00390000e090783b */ /* 0x000eee0000004200 */
[C---:B-1----:R-:W-:Y:S01]  /*8f50*/  HMMA.16816.F32.BF16 R60, R136.reuse, R148, R60 ;  /* 0x00000094883c723c */ /* 0x042fe2000004183c */
[----:B------:R-:W1:Y:S07]  /*8f60*/  MUFU.EX2 R181, R21 ;  /* 0x0000001500b57308 */ /* 0x000e6e0000000800 */
[C---:B------:R-:W-:Y:S01]  /*8f70*/  HMMA.16816.F32.BF16 R64, R136.reuse, R150, R64 ;  /* 0x000000968840723c */ /* 0x040fe20000041840 */
[----:B------:R-:W4:Y:S02]  /*8f80*/  LDSM.16.MT88.4 R148, [R225+0x3900] ;  /* 0x00390000e194783b */ /* 0x000f240000004200 */
[----:B------:R3:W-:Y:S05]  /*8f90*/  MUFU.EX2 R163, R22 ;  /* 0x0000001600a37308 */ /* 0x0007ea0000000800 */
[C---:B--2---:R-:W-:Y:S05]  /*8fa0*/  HMMA.16816.F32.BF16 R68, R136.reuse, R140, R68 ;  /* 0x0000008c8844723c */ /* 0x044fea0000041844 */
[----:B------:R-:W2:Y:S03]  /*8fb0*/  MUFU.EX2 R162, R23 ;  /* 0x0000001700a27308 */ /* 0x000ea60000000800 */
[C---:B------:R-:W-:Y:S01]  /*8fc0*/  HMMA.16816.F32.BF16 R72, R136.reuse, R142, R72 ;  /* 0x0000008e8848723c */ /* 0x040fe20000041848 */
[----:B------:R-:W4:Y:S03]  /*8fd0*/  LDSM.16.MT88.4 R140, [R228+0x3900] ;  /* 0x00390000e48c783b */ /* 0x000f260000004200 */
[----:B-1----:R-:W-:Y:S03]  /*8fe0*/  F2FP.BF16.PACK_AB R20, R181, R182 ;  /* 0x000000b6b514723e */ /* 0x002fe600000010ff */
[----:B------:R-:W-:Y:S01]  /*8ff0*/  MUFU.EX2 R45, R45 ;  /* 0x0000002d002d7308 */ /* 0x000fe20000000800 */
[C---:B---3--:R-:W-:Y:S04]  /*9000*/  HMMA.16816.F32.BF16 R76, R136.reuse, R144, R76 ;  /* 0x00000090884c723c */ /* 0x048fe8000004184c */
[----:B------:R-:W-:Y:S04]  /*9010*/  F2FP.BF16.PACK_AB R22, R180, R183 ;  /* 0x000000b7b416723e */ /* 0x000fe800000010ff */
[C---:B------:R-:W-:Y:S01]  /*9020*/  HMMA.16816.F32.BF16 R80, R136.reuse, R146, R80 ;  /* 0x000000928850723c */ /* 0x040fe20000041850 */
[----:B------:R-:W1:Y:S01]  /*9030*/  LDSM.16.MT88.4 R144, [R227+0x3900] ;  /* 0x00390000e390783b */ /* 0x000e620000004200 */
[----:B------:R-:W-:Y:S02]  /*9040*/  MUFU.EX2 R46, R46 ;  /* 0x0000002e002e7308 */ /* 0x000fe40000000800 */
[----:B--2---:R-:W-:Y:S04]  /*9050*/  F2FP.BF16.PACK_AB R21, R162, R163 ;  /* 0x000000a3a215723e */ /* 0x004fe800000010ff */
[C---:B----4-:R-:W-:Y:S04]  /*9060*/  HMMA.16816.F32.BF16 R84, R136.reuse, R148, R84 ;  /* 0x000000948854723c */ /* 0x050fe80000041854 */
[----:B------:R-:W-:Y:S04]  /*9070*/  MUFU.EX2 R47, R47 ;  /* 0x0000002f002f7308 */ /* 0x000fe80000000800 */
[C---:B------:R-:W-:Y:S01]  /*9080*/  HMMA.16816.F32.BF16 R88, R136.reuse, R150, R88 ;  /* 0x000000968858723c */ /* 0x040fe20000041858 */
[----:B------:R-:W2:Y:S05]  /*9090*/  LDSM.16.MT88.4 R148, [R224+0x6900] ;  /* 0x00690000e094783b */ /* 0x000eaa0000004200 */
[----:B------:R-:W-:Y:S02]  /*90a0*/  MUFU.EX2 R48, R48 ;  /* 0x0000003000307308 */ /* 0x000fe40000000800 */
[C---:B------:R-:W-:Y:S08]  /*90b0*/  HMMA.16816.F32.BF16 R92, R136.reuse, R140, R92 ;  /* 0x0000008c885c723c */ /* 0x040ff0000004185c */
[----:B------:R-:W-:Y:S01]  /*90c0*/  MUFU.EX2 R50, R50 ;  /* 0x0000003200327308 */ /* 0x000fe20000000800 */
[C---:B------:R-:W-:Y:S01]  /*90d0*/  HMMA.16816.F32.BF16 R96, R136.reuse, R142, R96 ;  /* 0x0000008e8860723c */ /* 0x040fe20000041860 */
[----:B------:R-:W3:Y:S07]  /*90e0*/  LDSM.16.MT88.4 R140, [R225+0x6900] ;  /* 0x00690000e18c783b */ /* 0x000eee0000004200 */
[C---:B-1----:R-:W-:Y:S08]  /*90f0*/  HMMA.16816.F32.BF16 R100, R136.reuse, R144, R100 ;  /* 0x000000908864723c */ /* 0x042ff00000041864 */
[C---:B------:R-:W-:Y:S01]  /*9100*/  HMMA.16816.F32.BF16 R104, R136.reuse, R146, R104 ;  /* 0x000000928868723c */ /* 0x040fe20000041868 */
[----:B------:R-:W1:Y:S07]  /*9110*/  LDSM.16.MT88.4 R144, [R228+0x6900] ;  /* 0x00690000e490783b */ /* 0x000e6e0000004200 */
[C---:B--2---:R-:W-:Y:S08]  /*9120*/  HMMA.16816.F32.BF16 R108, R136.reuse, R148, R108 ;  /* 0x00000094886c723c */ /* 0x044ff0000004186c */
[C---:B------:R-:W-:Y:S01]  /*9130*/  HMMA.16816.F32.BF16 R112, R136.reuse, R150, R112 ;  /* 0x000000968870723c */ /* 0x040fe20000041870 */
[----:B------:R-:W2:Y:S07]  /*9140*/  LDSM.16.MT88.4 R148, [R227+0x6900] ;  /* 0x00690000e394783b */ /* 0x000eae0000004200 */
[C---:B---3--:R-:W-:Y:S08]  /*9150*/  HMMA.16816.F32.BF16 R116, R136.reuse, R140, R116 ;  /* 0x0000008c8874723c */ /* 0x048ff00000041874 */
[C---:B------:R-:W-:Y:S01]  /*9160*/  HMMA.16816.F32.BF16 R120, R136.reuse, R142, R120 ;  /* 0x0000008e8878723c */ /* 0x040fe20000041878 */
[----:B------:R-:W3:Y:S07]  /*9170*/  LDSM.16.MT88.4 R140, [R224+0x1100] ;  /* 0x00110000e08c783b */ /* 0x000eee0000004200 */
[C---:B-1----:R-:W-:Y:S01]  /*9180*/  HMMA.16816.F32.BF16 R12, R136.reuse, R144, R12 ;  /* 0x00000090880c723c */ /* 0x042fe2000004180c */
[----:B------:R-:W-:Y:S07]  /*9190*/  MUFU.EX2 R145, R30 ;  /* 0x0000001e00917308 */ /* 0x000fee0000000800 */
[C---:B------:R-:W-:Y:S03]  /*91a0*/  HMMA.16816.F32.BF16 R124, R136.reuse, R146, R124 ;  /* 0x00000092887c723c */ /* 0x040fe6000004187c */
[----:B------:R1:W4:Y:S05]  /*91b0*/  MUFU.EX2 R146, R27 ;  /* 0x0000001b00927308 */ /* 0x00032a0000000800 */
[C---:B--2---:R-:W-:Y:S05]  /*91c0*/  HMMA.16816.F32.BF16 R16, R136.reuse, R148, R16 ;  /* 0x000000948810723c */ /* 0x044fea0000041810 */
[----:B------:R-:W2:Y:S03]  /*91d0*/  MUFU.EX2 R147, R29 ;  /* 0x0000001d00937308 */ /* 0x000ea60000000800 */
[----:B------:R-:W-:Y:S01]  /*91e0*/  HMMA.16816.F32.BF16 R128, R136, R150, R128 ;  /* 0x000000968880723c */ /* 0x000fe20000041880 */
[----:B------:R-:W-:Y:S06]  /*91f0*/  LDSM.16.MT88.4 R136, [R228+0x1100] ;  /* 0x00110000e488783b */ /* 0x000fec0000004200 */
[----:B------:R2:W2:Y:S02]  /*9200*/  MUFU.EX2 R144, R31 ;  /* 0x0000001f00907308 */ /* 0x0004a40000000800 */
[----:B-1----:R-:W1:Y:S03]  /*9210*/  LDSM.16.MT88.4 R24, [R225+0x1100] ;  /* 0x00110000e118783b */ /* 0x002e660000004200 */
[----:B----4-:R-:W-:Y:S05]  /*9220*/  F2FP.BF16.PACK_AB R23, R146, R161 ;  /* 0x000000a19217723e */ /* 0x010fea00000010ff */
[----:B------:R-:W-:Y:S02]  /*9230*/  MUFU.EX2 R151, R34 ;  /* 0x0000002200977308 */ /* 0x000fe40000000800 */
[C---:B---3--:R-:W-:Y:S08]  /*9240*/  HMMA.16816.F32.BF16 R4, R20.reuse, R140, R4 ;  /* 0x0000008c1404723c */ /* 0x048ff00000041804 */
[C---:B------:R-:W-:Y:S01]  /*9250*/  HMMA.16816.F32.BF16 R8, R20.reuse, R142, R8 ;  /* 0x0000008e1408723c */ /* 0x040fe20000041808 */
[----:B------:R-:W3:Y:S01]  /*9260*/  LDSM.16.MT88.4 R140, [R227+0x1100] ;  /* 0x00110000e38c783b */ /* 0x000ee20000004200 */
[----:B------:R4:W3:Y:S07]  /*9270*/  MUFU.EX2 R150, R35 ;  /* 0x0000002300967308 */ /* 0x0008ee0000000800 */
[----:B--2---:R-:W-:Y:S03]  /*9280*/  LDSM.16.MT88.4 R28, [R224+0x1900] ;  /* 0x00190000e01c783b */ /* 0x004fe60000004200 */
[----:B------:R-:W-:Y:S10]  /*9290*/  MUFU.EX2 R149, R38 ;  /* 0x0000002600957308 */ /* 0x000ff40000000800 */
[----:B------:R-:W-:Y:S01]  /*92a0*/  MUFU.EX2 R148, R39 ;  /* 0x0000002700947308 */ /* 0x000fe20000000800 */
[C---:B-1----:R-:W-:Y:S01]  /*92b0*/  HMMA.16816.F32.BF16 R52, R20.reuse, R24, R52 ;  /* 0x000000181434723c */ /* 0x042fe20000041834 */
[----:B----4-:R-:W-:Y:S07]  /*92c0*/  LDSM.16.MT88.4 R32, [R228+0x1900] ;  /* 0x00190000e420783b */ /* 0x010fee0000004200 */
[C---:B------:R-:W-:Y:S01]  /*92d0*/  HMMA.16816.F32.BF16 R56, R20.reuse, R26, R56 ;  /* 0x0000001a1438723c */ /* 0x040fe20000041838 */
[----:B------:R-:W1:Y:S07]  /*92e0*/  LDSM.16.MT88.4 R24, [R224+0x4100] ;  /* 0x00410000e018783b */ /* 0x000e6e0000004200 */
[C---:B------:R-:W-:Y:S08]  /*92f0*/  HMMA.16816.F32.BF16 R60, R20.reuse, R136, R60 ;  /* 0x00000088143c723c */ /* 0x040ff0000004183c */
[C---:B------:R-:W-:Y:S01]  /*9300*/  HMMA.16816.F32.BF16 R64, R20.reuse, R138, R64 ;  /* 0x0000008a1440723c */ /* 0x040fe20000041840 */
[----:B------:R-:W2:Y:S07]  /*9310*/  LDSM.16.MT88.4 R136, [R225+0x4100] ;  /* 0x00410000e188783b */ /* 0x000eae0000004200 */
[C---:B---3--:R-:W-:Y:S08]  /*9320*/  HMMA.16816.F32.BF16 R68, R20.reuse, R140, R68 ;  /* 0x0000008c1444723c */ /* 0x048ff00000041844 */
        /* <DEDUP_REMOVED lines=17> */
[C---:B---3--:R-:W-:Y:S07]  /*9440*/  HMMA.16816.F32.BF16 R116, R20.reuse, R140, R116 ;  /* 0x0000008c1474723c */ /* 0x048fee0000041874 */
[----:B------:R-:W-:Y:S01]  /*9450*/  MOV R141, R167 ;  /* 0x000000a7008d7202 */ /* 0x000fe20000000f00 */
[C---:B------:R-:W-:Y:S01]  /*9460*/  HMMA.16816.F32.BF16 R120, R20.reuse, R142, R120 ;  /* 0x0000008e1478723c */ /* 0x040fe20000041878 */
[----:B------:R3:W4:Y:S03]  /*9470*/  MUFU.EX2 R167, R36 ;  /* 0x0000002400a77308 */ /* 0x0007260000000800 */
[----:B------:R-:W-:Y:S03]  /*9480*/  MOV R140, R164 ;  /* 0x000000a4008c7202 */ /* 0x000fe60000000f00 */
[----:B------:R-:W-:Y:S01]  /*9490*/  MOV R143, R165 ;  /* 0x000000a5008f7202 */ /* 0x000fe20000000f00 */
[C---:B-1----:R-:W-:Y:S03]  /*94a0*/  HMMA.16816.F32.BF16 R12, R20.reuse, R24, R12 ;  /* 0x00000018140c723c */ /* 0x042fe6000004180c */
[----:B------:R-:W-:Y:S01]  /*94b0*/  MUFU.EX2 R165, R40 ;  /* 0x0000002800a57308 */ /* 0x000fe20000000800 */
[----:B------:R-:W-:Y:S04]  /*94c0*/  MOV R142, R160 ;  /* 0x000000a0008e7202 */ /* 0x000fe80000000f00 */
[C---:B------:R-:W-:Y:S01]  /*94d0*/  HMMA.16816.F32.BF16 R124, R20.reuse, R26, R124 ;  /* 0x0000001a147c723c */ /* 0x040fe2000004187c */
[----:B------:R-:W1:Y:S04]  /*94e0*/  LDSM.16.MT88.4 R24, [R225+0x1900] ;  /* 0x00190000e118783b */ /* 0x000e680000004200 */
[----:B------:R-:W1:Y:S03]  /*94f0*/  MUFU.EX2 R164, R41 ;  /* 0x0000002900a47308 */ /* 0x000e660000000800 */
[C---:B--2---:R-:W-:Y:S01]  /*9500*/  HMMA.16816.F32.BF16 R16, R20.reuse, R136, R16 ;  /* 0x000000881410723c */ /* 0x044fe20000041810 */
[----:B---3--:R-:W-:Y:S06]  /*9510*/  LDSM.16.MT88.4 R36, [R228+0x2100] ;  /* 0x00210000e424783b */ /* 0x008fec0000004200 */
[----:B------:R-:W-:Y:S01]  /*9520*/  MUFU.EX2 R160, R42 ;  /* 0x0000002a00a07308 */ /* 0x000fe20000000800 */
[----:B------:R-:W-:Y:S01]  /*9530*/  MOV R137, R134 ;  /* 0x0000008600897202 */ /* 0x000fe20000000f00 */
[----:B------:R-:W-:Y:S01]  /*9540*/  HMMA.16816.F32.BF16 R128, R20, R138, R128 ;  /* 0x0000008a1480723c */ /* 0x000fe20000041880 */
[----:B------:R-:W2:Y:S02]  /*9550*/  LDL.LU R138, [R1] ;  /* 0x00000000018a7983 */ /* 0x000ea40000300800 */
[--C-:B------:R-:W-:Y:S02]  /*9560*/  FFMA.FTZ R136, R44, c[0x0][0x2d0], -R172.reuse ;  /* 0x0000b4002c887a23 */ /* 0x100fe400000108ac */
[----:B------:R-:W3:Y:S01]  /*9570*/  LDL.LU R139, [R1+0x4] ;  /* 0x00000400018b7983 */ /* 0x000ee20000300800 */
[----:B------:R-:W-:Y:S01]  /*9580*/  FFMA.FTZ R172, R49, c[0x0][0x2d0], -R172 ;  /* 0x0000b40031ac7a23 */ /* 0x000fe200000108ac */
[----:B------:R-:W-:Y:S01]  /*9590*/  F2FP.BF16.PACK_AB R20, R147, R178 ;  /* 0x000000b29314723e */ /* 0x000fe200000010ff */
[----:B------:R1:W1:Y:S01]  /*95a0*/  MUFU.EX2 R134, R43 ;  /* 0x0000002b00867308 */ /* 0x0002620000000800 */
[----:B------:R-:W-:Y:S03]  /*95b0*/  F2FP.BF16.PACK_AB R22, R177, R179 ;  /* 0x000000b3b116723e */ /* 0x000fe600000010ff */
[----:B------:R-:W-:Y:S02]  /*95c0*/  F2FP.BF16.PACK_AB R21, R144, R145 ;  /* 0x000000919015723e */ /* 0x000fe400000010ff */
[----:B------:R-:W-:Y:S04]  /*95d0*/  F2FP.BF16.PACK_AB R23, R150, R151 ;  /* 0x000000979617723e */ /* 0x000fe800000010ff */
[----:B------:R-:W2:Y:S03]  /*95e0*/  MUFU.EX2 R49, R136 ;  /* 0x0000008800317308 */ /* 0x000ea60000000800 */
[C---:B------:R-:W-:Y:S07]  /*95f0*/  HMMA.16816.F32.BF16 R4, R20.reuse, R28, R4 ;  /* 0x0000001c1404723c */ /* 0x040fee0000041804 */
[----:B------:R-:W2:Y:S01]  /*9600*/  MUFU.EX2 R172, R172 ;  /* 0x000000ac00ac7308 */ /* 0x000ea20000000800 */
[C---:B------:R-:W-:Y:S01]  /*9610*/  HMMA.16816.F32.BF16 R8, R20.reuse, R30, R8 ;  /* 0x0000001e1408723c */ /* 0x040fe20000041808 */
[----:B------:R-:W4:Y:S07]  /*9620*/  LDSM.16.MT88.4 R28, [R227+0x1900] ;  /* 0x00190000e31c783b */ /* 0x000f2e0000004200 */
[C---:B-1----:R-:W-:Y:S01]  /*9630*/  HMMA.16816.F32.BF16 R52, R20.reuse, R24, R52 ;  /* 0x000000181434723c */ /* 0x042fe20000041834 */
[----:B------:R-:W-:Y:S07]  /*9640*/  LDSM.16.MT88.4 R40, [R225+0x5100] ;  /* 0x00510000e128783b */ /* 0x000fee0000004200 */
[C---:B------:R-:W-:Y:S01]  /*9650*/  HMMA.16816.F32.BF16 R56, R20.reuse, R26, R56 ;  /* 0x0000001a1438723c */ /* 0x040fe20000041838 */
[----:B------:R-:W1:Y:S07]  /*9660*/  LDSM.16.MT88.4 R24, [R224+0x4900] ;  /* 0x00490000e018783b */ /* 0x000e6e0000004200 */
[C---:B------:R-:W-:Y:S08]  /*9670*/  HMMA.16816.F32.BF16 R60, R20.reuse, R32, R60 ;  /* 0x00000020143c723c */ /* 0x040ff0000004183c */
[C---:B------:R-:W-:Y:S01]  /*9680*/  HMMA.16816.F32.BF16 R64, R20.reuse, R34, R64 ;  /* 0x000000221440723c */ /* 0x040fe20000041840 */
[----:B------:R-:W1:Y:S07]  /*9690*/  LDSM.16.MT88.4 R32, [R225+0x4900] ;  /* 0x00490000e120783b */ /* 0x000e6e0000004200 */
[C---:B----4-:R-:W-:Y:S08]  /*96a0*/  HMMA.16816.F32.BF16 R68, R20.reuse, R28, R68 ;  /* 0x0000001c1444723c */ /* 0x050ff00000041844 */
[C---:B------:R-:W-:Y:S01]  /*96b0*/  HMMA.16816.F32.BF16 R72, R20.reuse, R30, R72 ;  /* 0x0000001e1448723c */ /* 0x040fe20000041848 */
[----:B------:R-:W4:Y:S07]  /*96c0*/  LDSM.16.MT88.4 R28, [R228+0x4900] ;  /* 0x00490000e41c783b */ /* 0x000f2e0000004200 */
[C---:B-1----:R-:W-:Y:S08]  /*96d0*/  HMMA.16816.F32.BF16 R76, R20.reuse, R24, R76 ;  /* 0x00000018144c723c */ /* 0x042ff0000004184c */
        /* <DEDUP_REMOVED lines=21> */
[----:B------:R-:W-:Y:S01]  /*9830*/  HMMA.16816.F32.BF16 R128, R20, R34, R128 ;  /* 0x000000221480723c */ /* 0x000fe20000041880 */
[----:B------:R-:W1:Y:S06]  /*9840*/  LDSM.16.MT88.4 R32, [R227+0x2100] ;  /* 0x00210000e320783b */ /* 0x000e6c0000004200 */
[----:B------:R-:W-:Y:S02]  /*9850*/  F2FP.BF16.PACK_AB R20, R166, R167 ;  /* 0x000000a7a614723e */ /* 0x000fe400000010ff */
[----:B------:R-:W-:Y:S03]  /*9860*/  F2FP.BF16.PACK_AB R22, R164, R165 ;  /* 0x000000a5a416723e */ /* 0x000fe600000010ff */
[----:B------:R-:W-:Y:S02]  /*9870*/  F2FP.BF16.PACK_AB R21, R148, R149 ;  /* 0x000000959415723e */ /* 0x000fe400000010ff */
[----:B------:R-:W-:Y:S07]  /*9880*/  F2FP.BF16.PACK_AB R23, R134, R160 ;  /* 0x000000a08617723e */ /* 0x000fee00000010ff */
        /* <DEDUP_REMOVED lines=9> */
[C---:B------:R-:W-:Y:S08]  /*9920*/  HMMA.16816.F32.BF16 R68, R20.reuse, R32, R68 ;  /* 0x000000201444723c */ /* 0x040ff00000041844 */
[C---:B------:R-:W-:Y:S01]  /*9930*/  HMMA.16816.F32.BF16 R72, R20.reuse, R34, R72 ;  /* 0x000000221448723c */ /* 0x040fe20000041848 */
[----:B------:R-:W-:Y:S07]  /*9940*/  LDSM.16.MT88.4 R32, [R225+0x8100] ;  /* 0x00810000e120783b */ /* 0x000fee0000004200 */
[C---:B----4-:R-:W-:Y:S08]  /*9950*/  HMMA.16816.F32.BF16 R76, R20.reuse, R28, R76 ;  /* 0x0000001c144c723c */ /* 0x050ff0000004184c */
[C---:B------:R-:W-:Y:S01]  /*9960*/  HMMA.16816.F32.BF16 R80, R20.reuse, R30, R80 ;  /* 0x0000001e1450723c */ /* 0x040fe20000041850 */
[----:B------:R-:W4:Y:S03]  /*9970*/  LDSM.16.MT88.4 R28, [R224+0x8100] ;  /* 0x00810000e01c783b */ /* 0x000f260000004200 */
[----:B--2---:R-:W-:Y:S01]  /*9980*/  FFMA.FTZ R2, R2, R138, R251 ;  /* 0x0000008a02027223 */ /* 0x004fe200000100fb */
[----:B------:R-:W-:Y:S01]  /*9990*/  MOV R138, R143 ;  /* 0x0000008f008a7202 */ /* 0x000fe20000000f00 */
[----:B---3--:R-:W-:Y:S01]  /*99a0*/  FFMA.FTZ R44, R0, R139, R173 ;  /* 0x0000008b002c7223 */ /* 0x008fe200000100ad */
[----:B------:R-:W-:Y:S01]  /*99b0*/  MOV R139, R142 ;  /* 0x0000008e008b7202 */ /* 0x000fe20000000f00 */
[C---:B------:R-:W-:Y:S04]  /*99c0*/  HMMA.16816.F32.BF16 R84, R20.reuse, R40, R84 ;  /* 0x000000281454723c */ /* 0x040fe80000041854 */
[----:B------:R-:W-:Y:S02]  /*99d0*/  MOV R251, R140 ;  /* 0x0000008c00fb7202 */ /* 0x000fe40000000f00 */
[----:B------:R-:W-:Y:S02]  /*99e0*/  MOV R173, R141 ;  /* 0x0000008d00ad7202 */ /* 0x000fe40000000f00 */
[C---:B------:R-:W-:Y:S01]  /*99f0*/  HMMA.16816.F32.BF16 R88, R20.reuse, R42, R88 ;  /* 0x0000002a1458723c */ /* 0x040fe20000041858 */
[----:B------:R-:W2:Y:S03]  /*9a00*/  LDSM.16.MT88.4 R40, [R228+0x8100] ;  /* 0x00810000e428783b */ /* 0x000ea60000004200 */
[----:B------:R-:W-:Y:S01]  /*9a10*/  FADD.FTZ R0, R173, R2 ;  /* 0x00000002ad007221 */ /* 0x000fe20000010000 */
[----:B------:R-:W-:Y:S01]  /*9a20*/  MOV R173, R137 ;  /* 0x0000008900ad7202 */ /* 0x000fe20000000f00 */
[----:B------:R-:W-:Y:S02]  /*9a30*/  FADD.FTZ R2, R176, R44 ;  /* 0x0000002cb0027221 */ /* 0x000fe40000010000 */
[C---:B-1----:R-:W-:Y:S01]  /*9a40*/  HMMA.16816.F32.BF16 R92, R20.reuse, R24, R92 ;  /* 0x00000018145c723c */ /* 0x042fe2000004185c */
[----:B------:R-:W-:Y:S03]  /*9a50*/  LDSM.16.MT88.4 R140, [R224+0x2900] ;  /* 0x00290000e08c783b */ /* 0x000fe60000004200 */
[----:B------:R-:W-:Y:S01]  /*9a60*/  FADD.FTZ R0, R251, R0 ;  /* 0x00000000fb007221 */ /* 0x000fe20000010000 */
[----:B------:R-:W-:Y:S01]  /*9a70*/  MOV R251, R139 ;  /* 0x0000008b00fb7202 */ /* 0x000fe20000000f00 */
[----:B------:R-:W-:Y:S02]  /*9a80*/  FADD.FTZ R2, R175, R2 ;  /* 0x00000002af027221 */ /* 0x000fe40000010000 */
[C---:B------:R-:W-:Y:S01]  /*9a90*/  HMMA.16816.F32.BF16 R96, R20.reuse, R26, R96 ;  /* 0x0000001a1460723c */ /* 0x040fe20000041860 */
[----:B------:R-:W1:Y:S03]  /*9aa0*/  LDSM.16.MT88.4 R24, [R227+0x8100] ;  /* 0x00810000e318783b */ /* 0x000e660000004200 */
[----:B------:R-:W-:Y:S02]  /*9ab0*/  FADD.FTZ R0, R138, R0 ;  /* 0x000000008a007221 */ /* 0x000fe40000010000 */
[----:B------:R-:W-:Y:S02]  /*9ac0*/  FADD.FTZ R44, R174, R2 ;  /* 0x00000002ae2c7221 */ /* 0x000fe40000010000 */
[C---:B------:R-:W-:Y:S04]  /*9ad0*/  HMMA.16816.F32.BF16 R100, R20.reuse, R36, R100 ;  /* 0x000000241464723c */ /* 0x040fe80000041864 */
[----:B------:R-:W-:Y:S02]  /*9ae0*/  FADD.FTZ R2, R250, R0 ;  /* 0x00000000fa027221 */ /* 0x000fe40000010000 */
[----:B------:R-:W-:Y:S02]  /*9af0*/  FADD.FTZ R0, R171, R44 ;  /* 0x0000002cab007221 */ /* 0x000fe40000010000 */
[C---:B------:R-:W-:Y:S01]  /*9b00*/  HMMA.16816.F32.BF16 R104, R20.reuse, R38, R104 ;  /* 0x000000261468723c */ /* 0x040fe20000041868 */
[----:B------:R-:W-:Y:S03]  /*9b10*/  LDSM.16.MT88.4 R36, [R228+0x5900] ;  /* 0x00590000e424783b */ /* 0x000fe60000004200 */
[----:B------:R-:W-:Y:S02]  /*9b20*/  FADD.FTZ R0, R170, R0 ;  /* 0x00000000aa007221 */ /* 0x000fe40000010000 */
[----:B------:R-:W-:Y:S02]  /*9b30*/  FADD.FTZ R2, R173, R2 ;  /* 0x00000002ad027221 */ /* 0x000fe40000010000 */
[C---:B----4-:R-:W-:Y:S04]  /*9b40*/  HMMA.16816.F32.BF16 R108, R20.reuse, R28, R108 ;  /* 0x0000001c146c723c */ /* 0x050fe8000004186c */
[----:B------:R-:W-:Y:S02]  /*9b50*/  FADD.FTZ R0, R169, R0 ;  /* 0x00000000a9007221 */ /* 0x000fe40000010000 */
[----:B------:R-:W-:Y:S02]  /*9b60*/  FADD.FTZ R2, R251, R2 ;  /* 0x00000002fb027221 */ /* 0x000fe40000010000 */
[C---:B------:R-:W-:Y:S01]  /*9b70*/  HMMA.16816.F32.BF16 R112, R20.reuse, R30, R112 ;  /* 0x0000001e1470723c */ /* 0x040fe20000041870 */
[----:B------:R-:W3:Y:S03]  /*9b80*/  LDSM.16.MT88.4 R28, [R225+0x2900] ;  /* 0x00290000e11c783b */ /* 0x000ee60000004200 */
[----:B------:R-:W-:Y:S02]  /*9b90*/  FADD.FTZ R0, R168, R0 ;  /* 0x00000000a8007221 */ /* 0x000fe40000010000 */
[----:B------:R-:W-:Y:S02]  /*9ba0*/  FADD.FTZ R2, R252, R2 ;  /* 0x00000002fc027221 */ /* 0x000fe40000010000 */
[C---:B------:R-:W-:Y:S04]  /*9bb0*/  HMMA.16816.F32.BF16 R116, R20.reuse, R32, R116 ;  /* 0x000000201474723c */ /* 0x040fe80000041874 */
[----:B------:R-:W-:Y:S02]  /*9bc0*/  FADD.FTZ R0, R163, R0 ;  /* 0x00000000a3007221 */ /* 0x000fe40000010000 */
[----:B------:R-:W-:Y:S02]  /*9bd0*/  FADD.FTZ R2, R182, R2 ;  /* 0x00000002b6027221 */ /* 0x000fe40000010000 */
[C---:B------:R-:W-:Y:S01]  /*9be0*/  HMMA.16816.F32.BF16 R120, R20.reuse, R34, R120 ;  /* 0x000000221478723c */ /* 0x040fe20000041878 */
[----:B------:R-:W4:Y:S03]  /*9bf0*/  LDSM.16.MT88.4 R32, [R228+0x2900] ;  /* 0x00290000e420783b */ /* 0x000f260000004200 */
[----:B------:R-:W-:Y:S02]  /*9c00*/  FADD.FTZ R0, R162, R0 ;  /* 0x00000000a2007221 */ /* 0x000fe40000010000 */
[----:B------:R-:W-:Y:S02]  /*9c10*/  FADD.FTZ R2, R181, R2 ;  /* 0x00000002b5027221 */ /* 0x000fe40000010000 */
[C---:B--2---:R-:W-:Y:S04]  /*9c20*/  HMMA.16816.F32.BF16 R12, R20.reuse, R40, R12 ;  /* 0x00000028140c723c */ /* 0x044fe8000004180c */
[----:B------:R-:W-:Y:S02]  /*9c30*/  FADD.FTZ R0, R161, R0 ;  /* 0x00000000a1007221 */ /* 0x000fe40000010000 */
[----:B------:R-:W-:Y:S02]  /*9c40*/  FADD.FTZ R2, R183, R2 ;  /* 0x00000002b7027221 */ /* 0x000fe40000010000 */
[C---:B------:R-:W-:Y:S01]  /*9c50*/  HMMA.16816.F32.BF16 R124, R20.reuse, R42, R124 ;  /* 0x0000002a147c723c */ /* 0x040fe2000004187c */
[----:B------:R-:W-:Y:S03]  /*9c60*/  LDSM.16.MT88.4 R40, [R227+0x5900] ;  /* 0x00590000e328783b */ /* 0x000fe60000004200 */
[----:B------:R-:W-:Y:S02]  /*9c70*/  FADD.FTZ R0, R146, R0 ;  /* 0x0000000092007221 */ /* 0x000fe40000010000 */
[----:B------:R-:W-:Y:S02]  /*9c80*/  FADD.FTZ R2, R180, R2 ;  /* 0x00000002b4027221 */ /* 0x000fe40000010000 */
[C---:B-1----:R-:W-:Y:S04]  /*9c90*/  HMMA.16816.F32.BF16 R16, R20.reuse, R24, R16 ;  /* 0x000000181410723c */ /* 0x042fe80000041810 */
[----:B------:R-:W-:Y:S02]  /*9ca0*/  FADD.FTZ R0, R145, R0 ;  /* 0x0000000091007221 */ /* 0x000fe40000010000 */
[----:B------:R-:W-:Y:S02]  /*9cb0*/  FADD.FTZ R2, R178, R2 ;  /* 0x00000002b2027221 */ /* 0x000fe40000010000 */
[----:B------:R-:W-:Y:S01]  /*9cc0*/  HMMA.16816.F32.BF16 R128, R20, R26, R128 ;  /* 0x0000001a1480723c */ /* 0x000fe20000041880 */
[----:B------:R-:W1:Y:S03]  /*9cd0*/  LDSM.16.MT88.4 R24, [R227+0x2900] ;  /* 0x00290000e318783b */ /* 0x000e660000004200 */
[----:B------:R-:W-:Y:S02]  /*9ce0*/  FADD.FTZ R2, R147, R2 ;  /* 0x0000000293027221 */ /* 0x000fe40000010000 */
[----:B------:R-:W-:Y:S01]  /*9cf0*/  FADD.FTZ R0, R144, R0 ;  /* 0x0000000090007221 */ /* 0x000fe20000010000 */
[----:B------:R-:W-:Y:S01]  /*9d00*/  F2FP.BF16.PACK_AB R20, R45, R49 ;  /* 0x000000312d14723e */ /* 0x000fe200000010ff */
[----:B------:R-:W-:Y:S01]  /*9d10*/  FADD.FTZ R2, R179, R2 ;  /* 0x00000002b3027221 */ /* 0x000fe20000010000 */
[----:B------:R-:W-:Y:S03]  /*9d20*/  F2FP.BF16.PACK_AB R21, R47, R46 ;  /* 0x0000002e2f15723e */ /* 0x000fe600000010ff */
[----:B------:R-:W-:Y:S01]  /*9d30*/  F2FP.BF16.PACK_AB R22, R172, R48 ;  /* 0x00000030ac16723e */ /* 0x000fe200000010ff */
[----:B------:R-:W-:Y:S01]  /*9d40*/  FADD.FTZ R2, R177, R2 ;  /* 0x00000002b1027221 */ /* 0x000fe20000010000 */
[----:B------:R-:W-:Y:S01]  /*9d50*/  F2FP.BF16.PACK_AB R23, R133, R50 ;  /* 0x000000328517723e */ /* 0x000fe200000010ff */
[----:B------:R-:W-:Y:S02]  /*9d60*/  FADD.FTZ R0, R151, R0 ;  /* 0x0000000097007221 */ /* 0x000fe40000010000 */
[----:B------:R-:W-:Y:S02]  /*9d70*/  FADD.FTZ R2, R167, R2 ;  /* 0x00000002a7027221 */ /* 0x000fe40000010000 */
[----:B------:R-:W-:Y:S02]  /*9d80*/  FADD.FTZ R0, R150, R0 ;  /* 0x0000000096007221 */ /* 0x000fe40000010000 */
[C---:B------:R-:W-:Y:S01]  /*9d90*/  HMMA.16816.F32.BF16 R136, R20.reuse, R140, R4 ;  /* 0x0000008c1488723c */ /* 0x040fe20000041804 */
[----:B------:R-:W2:Y:S02]  /*9da0*/  LDSM.16.MT88.4 R4, [R224+0x5900] ;  /* 0x00590000e004783b */ /* 0x000ea40000004200 */
[----:B------:R-:W-:Y:S02]  /*9db0*/  FADD.FTZ R2, R166, R2 ;  /* 0x00000002a6027221 */ /* 0x000fe40000010000 */
[----:B------:R-:W-:Y:S02]  /*9dc0*/  FADD.FTZ R0, R149, R0 ;  /* 0x0000000095007221 */ /* 0x000fe40000010000 */
[----:B------:R-:W-:Y:S01]  /*9dd0*/  FADD.FTZ R2, R165, R2 ;  /* 0x00000002a5027221 */ /* 0x000fe20000010000 */
[C---:B------:R-:W-:Y:S01]  /*9de0*/  HMMA.16816.F32.BF16 R140, R20.reuse, R142, R8 ;  /* 0x0000008e148c723c */ /* 0x040fe20000041808 */
[----:B------:R-:W2:Y:S03]  /*9df0*/  LDSM.16.MT88.4 R8, [R225+0x5900] ;  /* 0x00590000e108783b */ /* 0x000ea60000004200 */
[----:B------:R-:W-:Y:S02]  /*9e00*/  FADD.FTZ R2, R164, R2 ;  /* 0x00000002a4027221 */ /* 0x000fe40000010000 */
[----:B------:R-:W-:Y:S02]  /*9e10*/  FADD.FTZ R0, R148, R0 ;  /* 0x0000000094007221 */ /* 0x000fe40000010000 */
[C---:B---3--:R-:W-:Y:S04]  /*9e20*/  HMMA.16816.F32.BF16 R52, R20.reuse, R28, R52 ;  /* 0x0000001c1434723c */ /* 0x048fe80000041834 */
[----:B------:R-:W-:Y:S04]  /*9e30*/  FADD.FTZ R0, R160, R0 ;  /* 0x00000000a0007221 */ /* 0x000fe80000010000 */
[C---:B------:R-:W-:Y:S01]  /*9e40*/  HMMA.16816.F32.BF16 R56, R20.reuse, R30, R56 ;  /* 0x0000001e1438723c */ /* 0x040fe20000041838 */
[----:B------:R-:W3:Y:S07]  /*9e50*/  LDSM.16.MT88.4 R28, [R224+0x8900] ;  /* 0x00890000e01c783b */ /* 0x000eee0000004200 */
[C---:B----4-:R-:W-:Y:S08]  /*9e60*/  HMMA.16816.F32.BF16 R60, R20.reuse, R32, R60 ;  /* 0x00000020143c723c */ /* 0x050ff0000004183c */
[C---:B------:R-:W-:Y:S08]  /*9e70*/  HMMA.16816.F32.BF16 R64, R20.reuse, R34, R64 ;  /* 0x000000221440723c */ /* 0x040ff00000041840 */
[C---:B-1----:R-:W-:Y:S08]  /*9e80*/  HMMA.16816.F32.BF16 R68, R20.reuse, R24, R68 ;  /* 0x000000181444723c */ /* 0x042ff00000041844 */
[C---:B------:R-:W-:Y:S01]  /*9e90*/  HMMA.16816.F32.BF16 R72, R20.reuse, R26, R72 ;  /* 0x0000001a1448723c */ /* 0x040fe20000041848 */
[----:B------:R-:W1:Y:S07]  /*9ea0*/  LDSM.16.MT88.4 R24, [R225+0x8900] ;  /* 0x00890000e118783b */ /* 0x000e6e0000004200 */
[C---:B--2---:R-:W-:Y:S08]  /*9eb0*/  HMMA.16816.F32.BF16 R76, R20.reuse, R4, R76 ;  /* 0x00000004144c723c */ /* 0x044ff0000004184c */
[C---:B------:R-:W-:Y:S01]  /*9ec0*/  HMMA.16816.F32.BF16 R80, R20.reuse, R6, R80 ;  /* 0x000000061450723c */ /* 0x040fe20000041850 */
[----:B------:R-:W2:Y:S07]  /*9ed0*/  LDSM.16.MT88.4 R4, [R228+0x8900] ;  /* 0x00890000e404783b */ /* 0x000eae0000004200 */
[C---:B------:R-:W-:Y:S08]  /*9ee0*/  HMMA.16816.F32.BF16 R84, R20.reuse, R8, R84 ;  /* 0x000000081454723c */ /* 0x040ff00000041854 */
[C---:B------:R-:W-:Y:S01]  /*9ef0*/  HMMA.16816.F32.BF16 R88, R20.reuse, R10, R88 ;  /* 0x0000000a1458723c */ /* 0x040fe20000041858 */
[----:B------:R-:W4:Y:S07]  /*9f00*/  LDSM.16.MT88.4 R8, [R227+0x8900] ;  /* 0x00890000e308783b */ /* 0x000f2e0000004200 */
[C---:B------:R-:W-:Y:S08]  /*9f10*/  HMMA.16816.F32.BF16 R92, R20.reuse, R36, R92 ;  /* 0x00000024145c723c */ /* 0x040ff0000004185c */
[C---:B------:R-:W-:Y:S08]  /*9f20*/  HMMA.16816.F32.BF16 R96, R20.reuse, R38, R96 ;  /* 0x000000261460723c */ /* 0x040ff00000041860 */
[C---:B------:R-:W-:Y:S08]  /*9f30*/  HMMA.16816.F32.BF16 R100, R20.reuse, R40, R100 ;  /* 0x000000281464723c */ /* 0x040ff00000041864 */
[C---:B------:R-:W-:Y:S08]  /*9f40*/  HMMA.16816.F32.BF16 R104, R20.reuse, R42, R104 ;  /* 0x0000002a1468723c */ /* 0x040ff00000041868 */
[C---:B---3--:R-:W-:Y:S08]  /*9f50*/  HMMA.16816.F32.BF16 R108, R20.reuse, R28, R108 ;  /* 0x0000001c146c723c */ /* 0x048ff0000004186c */
[C---:B------:R-:W-:Y:S08]  /*9f60*/  HMMA.16816.F32.BF16 R112, R20.reuse, R30, R112 ;  /* 0x0000001e1470723c */ /* 0x040ff00000041870 */
[C---:B-1----:R-:W-:Y:S08]  /*9f70*/  HMMA.16816.F32.BF16 R116, R20.reuse, R24, R116 ;  /* 0x000000181474723c */ /* 0x042ff00000041874 */
[C---:B------:R-:W-:Y:S08]  /*9f80*/  HMMA.16816.F32.BF16 R120, R20.reuse, R26, R120 ;  /* 0x0000001a1478723c */ /* 0x040ff00000041878 */
[C---:B--2---:R-:W-:Y:S07]  /*9f90*/  HMMA.16816.F32.BF16 R144, R20.reuse, R4, R12 ;  /* 0x000000041490723c */ /* 0x044fee000004180c */
[----:B------:R-:W-:Y:S01]  /*9fa0*/  FADD.FTZ R4, R134, R0 ;  /* 0x0000000086047221 */ /* 0x000fe20000010000 */
[C---:B------:R-:W-:Y:S04]  /*9fb0*/  HMMA.16816.F32.BF16 R124, R20.reuse, R6, R124 ;  /* 0x00000006147c723c */ /* 0x040fe8000004187c */
[----:B------:R-:W-:Y:S01]  /*9fc0*/  FADD.FTZ R0, R49, R2 ;  /* 0x0000000231007221 */ /* 0x000fe20000010000 */
[----:B------:R-:W-:Y:S01]  /*9fd0*/  MOV R134, R3 ;  /* 0x0000000300867202 */ /* 0x000fe20000000f00 */
[----:B------:R-:W-:Y:S02]  /*9fe0*/  FADD.FTZ R4, R46, R4 ;  /* 0x000000042e047221 */ /* 0x000fe40000010000 */
[C---:B----4-:R-:W-:Y:S04]  /*9ff0*/  HMMA.16816.F32.BF16 R148, R20.reuse, R8, R16 ;  /* 0x000000081494723c */ /* 0x050fe80000041810 */
[----:B------:R-:W-:Y:S02]  /*a000*/  FADD.FTZ R0, R45, R0 ;  /* 0x000000002d007221 */ /* 0x000fe40000010000 */
[----:B------:R-:W-:Y:S02]  /*a010*/  FADD.FTZ R4, R47, R4 ;  /* 0x000000042f047221 */ /* 0x000fe40000010000 */
[----:B------:R-:W-:Y:S04]  /*a020*/  HMMA.16816.F32.BF16 R128, R20, R10, R128 ;  /* 0x0000000a1480723c */ /* 0x000fe80000041880 */
[----:B------:R-:W-:Y:S02]  /*a030*/  FADD.FTZ R2, R48, R0 ;  /* 0x0000000030027221 */ /* 0x000fe40000010000 */
[----:B------:R-:W-:Y:S02]  /*a040*/  FADD.FTZ R0, R50, R4 ;  /* 0x0000000432007221 */ /* 0x000fe40000010000 */
[----:B------:R-:W-:Y:S04]  /*a050*/  FADD.FTZ R2, R172, R2 ;  /* 0x00000002ac027221 */ /* 0x000fe80000010000 */
[----:B------:R-:W-:Y:S01]  /*a060*/  FADD.FTZ R0, R133, R0 ;  /* 0x0000000085007221 */ /* 0x000fe20000010000 */
[----:B------:R1:W-:Y:S01]  /*a070*/  STL [R1], R2 ;  /* 0x0000000201007387 */ /* 0x0003e20000100800 */
[----:B------:R-:W-:Y:S03]  /*a080*/  MOV R133, R132 ;  /* 0x0000008400857202 */ /* 0x000fe60000000f00 */
[----:B------:R1:W-:Y:S01]  /*a090*/  STL [R1+0x4], R0 ;  /* 0x0000040001007387 */ /* 0x0003e20000100800 */
[----:B------:R-:W-:-:S05]  /*a0a0*/  @P0 BRA `(.L_x_3) ;  /* 0xffffca0000000947 */ /* 0x000fca000383ffff */
.L_x_2:
[----:B-1--4-:R-:W2:Y:S04]  /*a0b0*/  LDL.LU R0, [R1] ;  /* 0x0000000001007983 */ /* 0x012ea80000300800 */
[----:B------:R-:W1:Y:S01]  /*a0c0*/  S2R R8, SR_TID.X ;  /* 0x0000000000087919 */ /* 0x000e620000002100 */
[----:B------:R-:W-:Y:S01]  /*a0d0*/  MOV R134, c[0x0][0x4e8] ;  /* 0x00013a0000867a02 */ /* 0x000fe20000000f00 */
[----:B------:R-:W3:Y:S01]  /*a0e0*/  S2UR UR7, SR_CTAID.Y ;  /* 0x00000000000779c3 */ /* 0x000ee20000002600 */
[----:B------:R-:W-:Y:S01]  /*a0f0*/  ULDC.64 UR4, c[0x0][0x490] ;  /* 0x0001240000047ab9 */ /* 0x000fe20000000a00 */
[----:B------:R-:W4:Y:S04]  /*a100*/  LDL.LU R2, [R1+0x4] ;  /* 0x0000040001027983 */ /* 0x000f280000300800 */
[----:B------:R-:W4:Y:S01]  /*a110*/  LDL.LU R9, [R1+0x40] ;  /* 0x0000400001097983 */ /* 0x000f220000300800 */
[----:B------:R-:W-:-:S03]  /*a120*/  ISETP.NE.AND P0, PT, R134, 0x1, PT ;  /* 0x000000018600780c */ /* 0x000fc60003f05270 */
[----:B-----5:R-:W4:Y:S01]  /*a130*/  LDL.LU R135, [R1+0x5c] ;  /* 0x00005c0001877983 */ /* 0x020f220000300800 */
[----:B-1----:R-:W-:-:S04]  /*a140*/  SHF.R.S32.HI R5, RZ, 0x1f, R8 ;  /* 0x0000001fff057819 */ /* 0x002fc80000011408 */
[CC--:B------:R-:W-:Y:S02]  /*a150*/  LEA.HI R16, R5.reuse, R8.reuse, RZ, 0x5 ;  /* 0x0000000805107211 */ /* 0x0c0fe400078f28ff */
[----:B------:R-:W-:Y:S02]  /*a160*/  LEA.HI R5, R5, R8, RZ, 0x2 ;  /* 0x0000000805057211 */ /* 0x000fe400078f10ff */
[----:B------:R-:W-:Y:S01]  /*a170*/  LOP3.LUT R4, R16, 0xffffffe0, RZ, 0xc0, !PT ;  /* 0xffffffe010047812 */ /* 0x000fe200078ec0ff */
[----:B---3--:R-:W-:Y:S01]  /*a180*/  USHF.R.S32.HI UR6, URZ, 0x1f, UR7 ;  /* 0x0000001f3f067899 */ /* 0x008fe20008011407 */
[----:B------:R-:W-:-:S03]  /*a190*/  LOP3.LUT R14, R5, 0xfffffffc, RZ, 0xc0, !PT ;  /* 0xfffffffc050e7812 */ /* 0x000fc600078ec0ff */
[----:B------:R-:W-:Y:S01]  /*a1a0*/  UIMAD UR10, UR6, UR4, URZ ;  /* 0x00000004060a72a4 */ /* 0x000fe2000f8e023f */
[----:B------:R-:W-:Y:S01]  /*a1b0*/  IADD3 R14, -R14, R8, RZ ;  /* 0x000000080e0e7210 */ /* 0x000fe20007ffe1ff */
[----:B------:R-:W-:Y:S06]  /*a1c0*/  BAR.SYNC.DEFER_BLOCKING 0x1, 0x100 ;  /* 0x0044000000007b1d */ /* 0x000fec0000010000 */
[----:B--2---:R-:W1:Y:S04]  /*a1d0*/  SHFL.BFLY PT, R11, R0, 0x2, 0x1f ;  /* 0x0c401f00000b7f89 */ /* 0x004e6800000e0000 */
[----:B----4-:R-:W2:Y:S01]  /*a1e0*/  SHFL.BFLY PT, R6, R2, 0x2, 0x1f ;  /* 0x0c401f0002067f89 */ /* 0x010ea200000e0000 */
[----:B------:R-:W-:Y:S01]  /*a1f0*/  MOV R26, R9 ;  /* 0x00000009001a7202 */ /* 0x000fe20000000f00 */
[----:B-1----:R-:W-:-:S05]  /*a200*/  FADD.FTZ R11, R11, R0 ;  /* 0x000000000b0b7221 */ /* 0x002fca0000010000 */
[----:B------:R-:W1:Y:S01]  /*a210*/  SHFL.BFLY PT, R0, R11, 0x1, 0x1f ;  /* 0x0c201f000b007f89 */ /* 0x000e6200000e0000 */
[----:B--2---:R-:W-:-:S05]  /*a220*/  FADD.FTZ R6, R6, R2 ;  /* 0x0000000206067221 */ /* 0x004fca0000010000 */
[----:B------:R-:W2:Y:S01]  /*a230*/  SHFL.BFLY PT, R2, R6, 0x1, 0x1f ;  /* 0x0c201f0006027f89 */ /* 0x000ea200000e0000 */
[----:B-1----:R-:W-:Y:S01]  /*a240*/  FADD.FTZ R11, R11, R0 ;  /* 0x000000000b0b7221 */ /* 0x002fe20000010000 */
[----:B------:R-:W-:-:S04]  /*a250*/  MOV R0, RZ ;  /* 0x000000ff00007202 */ /* 0x000fc80000000f00 */
[----:B------:R-:W-:Y:S01]  /*a260*/  FSETP.NE.FTZ.AND P2, PT, R11, RZ, PT ;  /* 0x000000ff0b00720b */ /* 0x000fe20003f55000 */
[----:B--2---:R-:W-:Y:S02]  /*a270*/  FADD.FTZ R6, R6, R2 ;  /* 0x0000000206067221 */ /* 0x004fe40000010000 */
[----:B------:R-:W-:-:S03]  /*a280*/  @P0 IMAD.HI.U32 R2, R9, c[0x0][0x4ec], RZ ;  /* 0x00013b0009020a27 */ /* 0x000fc600078e00ff */
[----:B------:R-:W-:Y:S02]  /*a290*/  FSETP.NE.FTZ.AND P1, PT, R6, RZ, PT ;  /* 0x000000ff0600720b */ /* 0x000fe40003f35000 */
[----:B------:R-:W-:Y:S02]  /*a2a0*/  @P0 SHF.R.U32.HI R26, RZ, c[0x0][0x4f0], R2 ;  /* 0x00013c00ff1a0a19 */ /* 0x000fe40000011602 */
[----:B------:R-:W-:-:S03]  /*a2b0*/  IADD3 R2, -R4, R8, RZ ;  /* 0x0000000804027210 */ /* 0x000fc60007ffe1ff */
[----:B------:R-:W1:Y:S01]  /*a2c0*/  @P2 MUFU.RCP R0, R11 ;  /* 0x0000000b00002308 */ /* 0x000e620000001000 */
[----:B------:R-:W-:Y:S01]  /*a2d0*/  IMAD.MOV.U32 R4, RZ, RZ, RZ ;  /* 0x000000ffff047224 */ /* 0x000fe200078e00ff */
[----:B------:R-:W-:Y:S01]  /*a2e0*/  UIMAD.WIDE.U32 UR12, UR7, UR4, URZ ;  /* 0x00000004070c72a5 */ /* 0x000fe2000f8e003f */
[----:B------:R-:W-:Y:S01]  /*a2f0*/  LOP3.LUT P4, RZ, R2, 0x3, RZ, 0xc0, !PT ;  /* 0x0000000302ff7812 */ /* 0x000fe2000788c0ff */
[----:B------:R-:W-:Y:S01]  /*a300*/  UIMAD UR10, UR7, UR5, UR10 ;  /* 0x00000005070a72a4 */ /* 0x000fe2000f8e020a */
[----:B------:R-:W-:-:S03]  /*a310*/  IADD3 R7, -R26, RZ, RZ ;  /* 0x000000ff1a077210 */ /* 0x000fc60007ffe1ff */
[----:B------:R-:W2:Y:S01]  /*a320*/  @P1 MUFU.RCP R4, R6 ;  /* 0x0000000600041308 */ /* 0x000ea20000001000 */
[C---:B-1----:R-:W-:Y:S02]  /*a330*/  FMUL.FTZ R43, R0.reuse, R68 ;  /* 0x00000044002b7220 */ /* 0x042fe40000410000 */
[C---:B------:R-:W-:Y:S01]  /*a340*/  FMUL.FTZ R65, R0.reuse, R65 ;  /* 0x0000004100417220 */ /* 0x040fe20000410000 */
[----:B------:R-:W3:Y:S01]  /*a350*/  LDL.LU R68, [R1+0x38] ;  /* 0x0000380001447983 */ /* 0x000ee20000300800 */
[C---:B------:R-:W-:Y:S02]  /*a360*/  FMUL.FTZ R25, R0.reuse, R64 ;  /* 0x0000004000197220 */ /* 0x040fe40000410000 */
[C---:B------:R-:W-:Y:S02]  /*a370*/  FMUL.FTZ R15, R0.reuse, R53 ;  /* 0x00000035000f7220 */ /* 0x040fe40000410000 */
[C---:B------:R-:W-:Y:S02]  /*a380*/  FMUL.FTZ R19, R0.reuse, R52 ;  /* 0x0000003400137220 */ /* 0x040fe40000410000 */
[----:B------:R-:W-:Y:S01]  /*a390*/  FMUL.FTZ R21, R0, R56 ;  /* 0x0000003800157220 */ /* 0x000fe20000410000 */
[----:B------:R-:W-:Y:S01]  /*a3a0*/  SHF.R.S32.HI R2, RZ, 0x2, R5 ;  /* 0x00000002ff027819 */ /* 0x000fe20000011405 */
[C---:B--2---:R-:W-:Y:S01]  /*a3b0*/  FMUL.FTZ R67, R4.reuse, R67 ;  /* 0x0000004304437220 */ /* 0x044fe20000410000 */
[----:B------:R-:W-:Y:S01]  /*a3c0*/  ULDC.64 UR4, c[0x0][0x3e8] ;  /* 0x0000fa0000047ab9 */ /* 0x000fe20000000a00 */
[----:B------:R-:W-:-:S02]  /*a3d0*/  FMUL.FTZ R27, R4, R66 ;  /* 0x00000042041b7220 */ /* 0x000fc40000410000 */
[C---:B------:R-:W-:Y:S02]  /*a3e0*/  FMUL.FTZ R63, R4.reuse, R63 ;  /* 0x0000003f043f7220 */ /* 0x040fe40000410000 */
[----:B------:R-:W-:Y:S01]  /*a3f0*/  FMUL.FTZ R24, R4, R62 ;  /* 0x0000003e04187220 */ /* 0x000fe20000410000 */
[----:B------:R-:W-:Y:S01]  /*a400*/  F2FP.BF16.PACK_AB R27, R67, R27 ;  /* 0x0000001b431b723e */ /* 0x000fe200000010ff */
[----:B------:R1:W5:Y:S01]  /*a410*/  LDL R66, [R1+0x28] ;  /* 0x0000280001427983 */ /* 0x0003620000100800 */
[C---:B------:R-:W-:Y:S02]  /*a420*/  FMUL.FTZ R137, R0.reuse, R137 ;  /* 0x0000008900897220 */ /* 0x040fe40000410000 */
[C---:B------:R-:W-:Y:S01]  /*a430*/  FMUL.FTZ R13, R0.reuse, R136 ;  /* 0x00000088000d7220 */ /* 0x040fe20000410000 */
[----:B------:R-:W2:Y:S01]  /*a440*/  LDL R67, [R1+0x58] ;  /* 0x0000580001437983 */ /* 0x000ea20000100800 */
[----:B------:R-:W-:Y:S01]  /*a450*/  F2FP.BF16.PACK_AB R24, R63, R24 ;  /* 0x000000183f18723e */ /* 0x000fe200000010ff */
[C---:B------:R-:W-:Y:S01]  /*a460*/  FMUL.FTZ R141, R0.reuse, R141 ;  /* 0x0000008d008d7220 */ /* 0x040fe20000410000 */
[----:B------:R-:W-:Y:S01]  /*a470*/  F2FP.BF16.PACK_AB R25, R65, R25 ;  /* 0x000000194119723e */ /* 0x000fe200000010ff */
[----:B------:R1:W5:Y:S01]  /*a480*/  LDL R63, [R1+0x8] ;  /* 0x00000800013f7983 */ /* 0x0003620000100800 */
[----:B------:R-:W-:-:S02]  /*a490*/  FMUL.FTZ R17, R0, R140 ;  /* 0x0000008c00117220 */ /* 0x000fc40000410000 */
[C---:B------:R-:W-:Y:S01]  /*a4a0*/  FMUL.FTZ R57, R0.reuse, R57 ;  /* 0x0000003900397220 */ /* 0x040fe20000410000 */
[----:B------:R1:W5:Y:S01]  /*a4b0*/  LDL.64 R64, [R1+0x18] ;  /* 0x0000180001407983 */ /* 0x0003620000100a00 */
[C---:B------:R-:W-:Y:S02]  /*a4c0*/  FMUL.FTZ R61, R0.reuse, R61 ;  /* 0x0000003d003d7220 */ /* 0x040fe40000410000 */
[C---:B------:R-:W-:Y:S02]  /*a4d0*/  FMUL.FTZ R23, R0.reuse, R60 ;  /* 0x0000003c00177220 */ /* 0x040fe40000410000 */
[C---:B------:R-:W-:Y:S02]  /*a4e0*/  FMUL.FTZ R69, R0.reuse, R69 ;  /* 0x0000004500457220 */ /* 0x040fe40000410000 */
[C---:B------:R-:W-:Y:S02]  /*a4f0*/  FMUL.FTZ R73, R0.reuse, R73 ;  /* 0x0000004900497220 */ /* 0x040fe40000410000 */
[----:B------:R-:W-:-:S02]  /*a500*/  FMUL.FTZ R41, R0, R72 ;  /* 0x0000004800297220 */ /* 0x000fc40000410000 */
[C---:B------:R-:W-:Y:S02]  /*a510*/  FMUL.FTZ R77, R0.reuse, R77 ;  /* 0x0000004d004d7220 */ /* 0x040fe40000410000 */
        /* <DEDUP_REMOVED lines=30> */
[----:B------:R-:W-:Y:S01]  /*a700*/  FMUL.FTZ R44, R0, R128 ;  /* 0x00000080002c7220 */ /* 0x000fe20000410000 */
[----:B------:R-:W-:Y:S01]  /*a710*/  SHF.R.S32.HI R0, RZ, 0x1f, R5 ;  /* 0x0000001fff007819 */ /* 0x000fe20000011405 */
[C---:B------:R-:W-:Y:S01]  /*a720*/  FMUL.FTZ R59, R4.reuse, R59 ;  /* 0x0000003b043b7220 */ /* 0x040fe20000410000 */
[----:B------:R-:W4:Y:S01]  /*a730*/  @P1 MUFU.LG2 R6, R6 ;  /* 0x0000000600061308 */ /* 0x000f220000000c00 */
[----:B------:R-:W-:Y:S01]  /*a740*/  FMUL.FTZ R20, R4, R58 ;  /* 0x0000003a04147220 */ /* 0x000fe20000410000 */
[----:B------:R-:W-:Y:S01]  /*a750*/  LEA.HI R0, R0, R2, RZ, 0x3 ;  /* 0x0000000200007211 */ /* 0x000fe200078f18ff */
[----:B------:R-:W-:-:S03]  /*a760*/  IMAD R133, R7, c[0x0][0x4e8], R9 ;  /* 0x00013a0007857a24 */ /* 0x000fc600078e0209 */
[----:B------:R-:W-:Y:S02]  /*a770*/  F2FP.BF16.PACK_AB R20, R59, R20 ;  /* 0x000000143b14723e */ /* 0x000fe400000010ff */
[----:B------:R-:W-:Y:S01]  /*a780*/  LOP3.LUT R0, R0, 0xfffffff8, RZ, 0xc0, !PT ;  /* 0xfffffff800007812 */ /* 0x000fe200078ec0ff */
[----:B------:R-:W1:Y:S01]  /*a790*/  S2R R59, SR_CTAID.Z ;  /* 0x00000000003b7919 */ /* 0x000e620000002700 */
[----:B------:R-:W-:Y:S02]  /*a7a0*/  UIMAD.WIDE.U32 UR14, UR7, UR4, URZ ;  /* 0x00000004070e72a5 */ /* 0x000fe4000f8e003f */
[----:B------:R-:W-:Y:S02]  /*a7b0*/  IADD3 R10, R2, -R0, RZ ;  /* 0x80000000020a7210 */ /* 0x000fe40007ffe0ff */
[----:B------:R-:W-:Y:S01]  /*a7c0*/  @P2 MOV R2, 0x3f317218 ;  /* 0x3f31721800022802 */ /* 0x000fe20000000f00 */
[----:B------:R-:W-:Y:S01]  /*a7d0*/  @P1 IMAD.MOV.U32 R0, RZ, RZ, 0x3f317218 ;  /* 0x3f317218ff001424 */ /* 0x000fe200078e00ff */
[----:B------:R-:W-:Y:S01]  /*a7e0*/  MOV R9, UR15 ;  /* 0x0000000f00097c02 */ /* 0x000fe20008000f00 */
[----:B------:R-:W1:Y:S02]  /*a7f0*/  @P2 MUFU.LG2 R11, R11 ;  /* 0x0000000b000b2308 */ /* 0x000e640000000c00 */
[----:B------:R-:W-:-:S02]  /*a800*/  @P2 FMUL.FTZ R9, R2, c[0x0][0x2d0] ;  /* 0x0000b40002092a20 */ /* 0x000fc40000410000 */
[----:B----4-:R-:W-:Y:S02]  /*a810*/  @P1 FMUL.FTZ R2, R6, 0.69314718246459960938 ;  /* 0x3f31721806021820 */ /* 0x010fe40000410000 */
[----:B------:R-:W-:Y:S01]  /*a820*/  @P1 FMUL.FTZ R0, R0, c[0x0][0x2d0] ;  /* 0x0000b40000001a20 */ /* 0x000fe20000410000 */
[----:B------:R-:W-:Y:S01]  /*a830*/  UIMAD UR6, UR6, UR4, URZ ;  /* 0x00000004060672a4 */ /* 0x000fe2000f8e023f */
[----:B------:R-:W-:Y:S01]  /*a840*/  MOV R58, 0xff800000 ;  /* 0xff800000003a7802 */ /* 0x000fe20000000f00 */
[----:B------:R-:W-:Y:S02]  /*a850*/  FMUL.FTZ R139, R4, R139 ;  /* 0x0000008b048b7220 */ /* 0x000fe40000410000 */
[----:B------:R-:W-:Y:S01]  /*a860*/  @P1 FFMA.FTZ R58, R0, R3, R2 ;  /* 0x00000003003a1223 */ /* 0x000fe20000010002 */
[----:B------:R-:W-:Y:S01]  /*a870*/  SHF.R.S32.HI R0, RZ, 0x5, R16 ;  /* 0x00000005ff007819 */ /* 0x000fe20000011410 */
        /* <DEDUP_REMOVED lines=40> */
[----:B------:R-:W-:Y:S01]  /*ab00*/  FMUL.FTZ R130, R4, R130 ;  /* 0x0000008204827220 */ /* 0x000fe20000410000 */
[----:B------:R-:W-:Y:S01]  /*ab10*/  UIMAD UR5, UR7, UR5, UR6 ;  /* 0x00000005070572a4 */ /* 0x000fe2000f8e0206 */
[----:B------:R-:W-:Y:S01]  /*ab20*/  IMAD.U32 R4, RZ, RZ, UR12 ;  /* 0x0000000cff047e24 */ /* 0x000fe2000f8e00ff */
[----:B------:R-:W-:Y:S02]  /*ab30*/  MOV R8, UR14 ;  /* 0x0000000e00087c02 */ /* 0x000fe40008000f00 */
[----:B------:R-:W-:Y:S01]  /*ab40*/  SHF.R.S32.HI R3, RZ, 0x1f, R0 ;  /* 0x0000001fff037819 */ /* 0x000fe20000011400 */
[----:B------:R-:W-:Y:S01]  /*ab50*/  UIADD3 UR5, UR15, UR5, URZ ;  /* 0x000000050f057290 */ /* 0x000fe2000fffe03f */
[----:B------:R-:W-:Y:S01]  /*ab60*/  MOV R6, R4 ;  /* 0x0000000400067202 */ /* 0x000fe20000000f00 */
[----:B------:R-:W4:Y:S01]  /*ab70*/  S2R R62, SR_CTAID.X ;  /* 0x00000000003e7919 */ /* 0x000f220000002500 */
[----:B------:R-:W-:-:S02]  /*ab80*/  MOV R4, R8 ;  /* 0x0000000800047202 */ /* 0x000fc40000000f00 */
[----:B------:R-:W-:Y:S02]  /*ab90*/  LEA.HI R3, R3, R0, RZ, 0x3 ;  /* 0x0000000003037211 */ /* 0x000fe400078f18ff */
[----:B-1----:R-:W-:Y:S02]  /*aba0*/  SHF.R.S32.HI R8, RZ, 0x1f, R59 ;  /* 0x0000001fff087819 */ /* 0x002fe4000001143b */
[----:B------:R-:W-:Y:S01]  /*abb0*/  LEA.HI R2, R14, R14, RZ, 0x1 ;  /* 0x0000000e0e027211 */ /* 0x000fe200078f08ff */
[----:B------:R-:W-:Y:S01]  /*abc0*/  @P2 FMUL.FTZ R11, R11, 0.69314718246459960938 ;  /* 0x3f3172180b0b2820 */ /* 0x000fe20000410000 */
[----:B------:R-:W-:Y:S02]  /*abd0*/  MOV R5, UR13 ;  /* 0x0000000d00057c02 */ /* 0x000fe40008000f00 */
[----:B------:R-:W-:Y:S02]  /*abe0*/  MOV R5, UR5 ;  /* 0x0000000500057c02 */ /* 0x000fe40008000f00 */
[----:B------:R-:W-:Y:S01]  /*abf0*/  F2FP.BF16.PACK_AB R19, R15, R19 ;  /* 0x000000130f13723e */ /* 0x000fe200000010ff */
[----:B------:R-:W-:Y:S01]  /*ac00*/  IMAD R15, R8, c[0x0][0x3f0], RZ ;  /* 0x0000fc00080f7a24 */ /* 0x000fe200078e02ff */
[----:B------:R-:W-:-:S02]  /*ac10*/  LOP3.LUT R3, R3, 0xffffff8, RZ, 0xc0, !PT ;  /* 0x0ffffff803037812 */ /* 0x000fc400078ec0ff */
[----:B------:R-:W-:Y:S01]  /*ac20*/  LOP3.LUT R2, R2, 0x1ffffffe, RZ, 0xc0, !PT ;  /* 0x1ffffffe02027812 */ /* 0x000fe200078ec0ff */
[----:B------:R-:W-:Y:S01]  /*ac30*/  UIADD3 UR10, UR13, UR10, URZ ;  /* 0x0000000a0d0a7290 */ /* 0x000fe2000fffe03f */
[----:B------:R-:W-:Y:S01]  /*ac40*/  MOV R60, 0xff800000 ;  /* 0xff800000003c7802 */ /* 0x000fe20000000f00 */
[----:B------:R-:W-:Y:S01]  /*ac50*/  @P2 FFMA.FTZ R60, R9, R132, R11 ;  /* 0x00000084093c2223 */ /* 0x000fe2000001000b */
[C---:B------:R-:W-:Y:S01]  /*ac60*/  IADD3 R9, R0.reuse, -R3, RZ ;  /* 0x8000000300097210 */ /* 0x040fe20007ffe0ff */
[----:B------:R-:W-:Y:S01]  /*ac70*/  IMAD R16, R0, 0x200, R14 ;  /* 0x0000020000107824 */ /* 0x000fe200078e020e */
[----:B------:R-:W-:Y:S01]  /*ac80*/  IADD3 R11, R14, -R2, RZ ;  /* 0x800000020e0b7210 */ /* 0x000fe20007ffe0ff */
[----:B------:R-:W-:Y:S01]  /*ac90*/  IMAD R0, R59, c[0x0][0x3f4], R15 ;  /* 0x0000fd003b007a24 */ /* 0x000fe200078e020f */
[----:B------:R-:W-:Y:S01]  /*aca0*/  F2FP.BF16.PACK_AB R21, R57, R21 ;  /* 0x000000153915723e */ /* 0x000fe200000010ff */
[----:B------:R-:W-:Y:S01]  /*acb0*/  IMAD.WIDE.U32 R2, R59, c[0x0][0x3f0], R4 ;  /* 0x0000fc003b027a25 */ /* 0x000fe200078e0004 */
[----:B------:R-:W-:-:S03]  /*acc0*/  MOV R7, UR10 ;  /* 0x0000000a00077c02 */ /* 0x000fc60008000f00 */
[----:B------:R-:W-:Y:S01]  /*acd0*/  IMAD R57, R8, c[0x0][0x498], RZ ;  /* 0x0001260008397a24 */ /* 0x000fe200078e02ff */
[----:B------:R-:W-:Y:S02]  /*ace0*/  SHF.R.S32.HI R8, RZ, 0x2, R135 ;  /* 0x00000002ff087819 */ /* 0x000fe40000011487 */
[C---:B------:R-:W-:Y:S02]  /*acf0*/  LOP3.LUT R4, R10.reuse, 0x1, RZ, 0xc0, !PT ;  /* 0x000000010a047812 */ /* 0x040fe400078ec0ff */
[----:B------:R-:W-:Y:S02]  /*ad00*/  IADD3 R3, R3, R0, RZ ;  /* 0x0000000003037210 */ /* 0x000fe40007ffe0ff */
[----:B------:R-:W-:Y:S02]  /*ad10*/  LEA R0, R9, R8, 0x4 ;  /* 0x0000000809007211 */ /* 0x000fe400078e20ff */
[C---:B------:R-:W-:Y:S01]  /*ad20*/  SHF.L.U32 R5, R10.reuse, 0x6, RZ ;  /* 0x000000060a057819 */ /* 0x040fe200000006ff */
[----:B------:R-:W-:Y:S01]  /*ad30*/  IMAD.WIDE.U32 R14, R59, c[0x0][0x498], R6 ;  /* 0x000126003b0e7a25 */ /* 0x000fe200078e0006 */
[----:B------:R-:W-:-:S02]  /*ad40*/  R2P PR, R10, 0x6 ;  /* 0x000000060a007804 */ /* 0x000fc40000000000 */
[----:B------:R-:W-:Y:S02]  /*ad50*/  ISETP.NE.U32.AND P3, PT, R4, 0x1, PT ;  /* 0x000000010400780c */ /* 0x000fe40003f65070 */
[----:B------:R-:W-:Y:S02]  /*ad60*/  SHF.R.S32.HI R6, RZ, 0x1f, R26 ;  /* 0x0000001fff067819 */ /* 0x000fe4000001141a */
[----:B------:R-:W-:Y:S02]  /*ad70*/  LEA R4, R11, R0, 0x3 ;  /* 0x000000000b047211 */ /* 0x000fe400078e18ff */
[----:B------:R-:W-:Y:S01]  /*ad80*/  LOP3.LUT R5, R5, 0x1c0, RZ, 0xc0, !PT ;  /* 0x000001c005057812 */ /* 0x000fe200078ec0ff */
[----:B----4-:R-:W-:Y:S01]  /*ad90*/  IMAD R0, R62, 0x80, R0 ;  /* 0x000000803e007824 */ /* 0x010fe200078e0200 */
[----:B------:R-:W-:Y:S01]  /*ada0*/  F2FP.BF16.PACK_AB R23, R61, R23 ;  /* 0x000000173d17723e */ /* 0x000fe200000010ff */
[----:B------:R-:W-:Y:S01]  /*adb0*/  IMAD R61, R134, c[0x0][0x388], RZ ;  /* 0x0000e200863d7a24 */ /* 0x000fe200078e02ff */
[----:B------:R-:W-:Y:S01]  /*adc0*/  LEA R10, R62, R4, 0x7 ;  /* 0x000000043e0a7211 */ /* 0x000fe200078e38ff */
[----:B------:R-:W-:Y:S01]  /*add0*/  IMAD R4, R6, c[0x0][0x3e0], RZ ;  /* 0x0000f80006047a24 */ /* 0x000fe200078e02ff */
[----:B------:R-:W-:Y:S01]  /*ade0*/  LEA.HI R5, R5, R5, RZ, 0x1d ;  /* 0x0000000505057211 */ /* 0x000fe200078fe8ff */
[----:B------:R-:W-:Y:S01]  /*adf0*/  IMAD.WIDE.U32 R2, R26, c[0x0][0x3e0], R2 ;  /* 0x0000f8001a027a25 */ /* 0x000fe200078e0002 */
[----:B------:R-:W-:-:S02]  /*ae00*/  ISETP.GE.OR P5, PT, R0, R61, P4 ;  /* 0x0000003d0000720c */ /* 0x000fc400027a6670 */
[----:B------:R-:W-:Y:S01]  /*ae10*/  LEA R5, R16, R5, 0x1 ;  /* 0x0000000510057211 */ /* 0x000fe200078e08ff */
[----:B------:R-:W-:Y:S01]  /*ae20*/  IMAD R4, R26, c[0x0][0x3e4], R4 ;  /* 0x0000f9001a047a24 */ /* 0x000fe200078e0204 */
[----:B------:R-:W-:Y:S01]  /*ae30*/  IADD3 R0, R0, 0x8, RZ ;  /* 0x0000000800007810 */ /* 0x000fe20007ffe0ff */
[----:B------:R-:W-:Y:S01]  /*ae40*/  @P0 IMAD.HI.U32 R7, R10, c[0x0][0x4ec], RZ ;  /* 0x00013b000a070a27 */ /* 0x000fe200078e00ff */
[----:B------:R-:W-:Y:S02]  /*ae50*/  F2FP.BF16.PACK_AB R13, R137, R13 ;  /* 0x0000000d890d723e */ /* 0x000fe400000010ff */
[----:B------:R-:W-:Y:S02]  /*ae60*/  F2FP.BF16.PACK_AB R12, R139, R12 ;  /* 0x0000000c8b0c723e */ /* 0x000fe400000010ff */
[----:B------:R-:W-:Y:S02]  /*ae70*/  SHF.L.U32 R5, R5, 0x1, RZ ;  /* 0x0000000105057819 */ /* 0x000fe400000006ff */
[----:B------:R-:W-:-:S02]  /*ae80*/  ISETP.GE.OR P4, PT, R0, R61, P4 ;  /* 0x0000003d0000720c */ /* 0x000fc40002786670 */
[----:B------:R-:W-:Y:S02]  /*ae90*/  IADD3 R3, R3, R4, RZ ;  /* 0x0000000403037210 */ /* 0x000fe40007ffe0ff */
[----:B------:R-:W-:Y:S02]  /*aea0*/  MOV R0, R10 ;  /* 0x0000000a00007202 */ /* 0x000fe40000000f00 */
[----:B------:R-:W-:Y:S02]  /*aeb0*/  SHF.R.S32.HI R6, RZ, 0x1f, R133 ;  /* 0x0000001fff067819 */ /* 0x000fe40000011485 */
[----:B------:R-:W-:Y:S01]  /*aec0*/  @P0 SHF.R.U32.HI R0, RZ, c[0x0][0x4f0], R7 ;  /* 0x00013c00ff000a19 */ /* 0x000fe20000011607 */
[----:B------:R-:W-:Y:S01]  /*aed0*/  STS [R5+0x80], R13 ;  /* 0x0000800d05007388 */ /* 0x000fe20000000800 */
[----:B------:R-:W-:-:S03]  /*aee0*/  IADD3 R8, R5, 0x80, RZ ;  /* 0x0000008005087810 */ /* 0x000fc60007ffe0ff */
[----:B------:R1:W-:Y:S01]  /*aef0*/  STS [R5+0x480], R12 ;  /* 0x0004800c05007388 */ /* 0x0003e20000000800 */
[----:B------:R-:W-:Y:S01]  /*af00*/  IMAD R6, R6, c[0x0][0x3d8], RZ ;  /* 0x0000f60006067a24 */ /* 0x000fe200078e02ff */
[----:B------:R-:W-:Y:S01]  /*af10*/  IADD3 R4, R5, 0x70, RZ ;  /* 0x0000007005047810 */ /* 0x000fe20007ffe0ff */
[----:B------:R-:W-:Y:S01]  /*af20*/  IMAD.MOV.U32 R7, RZ, RZ, 0x20 ;  /* 0x00000020ff077424 */ /* 0x000fe200078e00ff */
[----:B------:R-:W-:Y:S01]  /*af30*/  @P3 IADD3 R4, R8, 0x10, RZ ;  /* 0x0000001008043810 */ /* 0x000fe20007ffe0ff */
[----:B------:R-:W-:Y:S01]  /*af40*/  IMAD R57, R59, c[0x0][0x49c], R57 ;  /* 0x000127003b397a24 */ /* 0x000fe200078e0239 */
[----:B------:R-:W-:Y:S01]  /*af50*/  IADD3 R8, P0, R0, R14, RZ ;  /* 0x0000000e00087210 */ /* 0x000fe20007f1e0ff */
[----:B------:R-:W-:Y:S01]  /*af60*/  IMAD R16, R133, c[0x0][0x3dc], R6 ;  /* 0x0000f70085107a24 */ /* 0x000fe200078e0206 */
[----:B------:R-:W-:-:S04]  /*af70*/  SHF.R.S32.HI R6, RZ, 0x1f, R0 ;  /* 0x0000001fff067819 */ /* 0x000fc80000011400 */
[----:B------:R-:W-:Y:S01]  /*af80*/  IADD3.X R9, R6, R15, R57, P0, !PT ;  /* 0x0000000f06097210 */ /* 0x000fe200007fe439 */
[----:B-1----:R-:W-:Y:S01]  /*af90*/  IMAD.WIDE.U32 R12, R133, c[0x0][0x3d8], R2 ;  /* 0x0000f600850c7a25 */ /* 0x002fe200078e0002 */
[----:B------:R-:W-:-:S05]  /*afa0*/  IADD3 R2, -R0, RZ, RZ ;  /* 0x000000ff00027210 */ /* 0x000fca0007ffe1ff */
[----:B------:R-:W-:Y:S01]  /*afb0*/  IMAD R2, R2, c[0x0][0x4e8], R10 ;  /* 0x00013a0002027a24 */ /* 0x000fe200078e020a */
[----:B------:R-:W-:Y:S02]  /*afc0*/  SEL R3, R7, 0xffffffe0, !P1 ;  /* 0xffffffe007037807 */ /* 0x000fe40004800000 */
[----:B------:R-:W-:Y:S02]  /*afd0*/  MOV R6, 0x40 ;  /* 0x0000004000067802 */ /* 0x000fe40000000f00 */
[----:B------:R-:W-:Y:S02]  /*afe0*/  SHF.R.S32.HI R7, RZ, 0x1f, R2 ;  /* 0x0000001fff077819 */ /* 0x000fe40000011402 */
[----:B------:R-:W-:Y:S02]  /*aff0*/  SEL R6, R6, 0xffffffc0, !P2 ;  /* 0xffffffc006067807 */ /* 0x000fe40005000000 */
[----:B------:R-:W-:Y:S01]  /*b000*/  F2FP.BF16.PACK_AB R17, R141, R17 ;  /* 0x000000118d11723e */ /* 0x000fe200000010ff */
[----:B------:R-:W-:Y:S01]  /*b010*/  IMAD R7, R7, c[0x0][0x488], RZ ;  /* 0x0001220007077a24 */ /* 0x000fe200078e02ff */
[----:B------:R-:W-:-:S02]  /*b020*/  F2FP.BF16.PACK_AB R18, R143, R18 ;  /* 0x000000128f12723e */ /* 0x000fc400000010ff */
[----:B------:R-:W-:Y:S02]  /*b030*/  F2FP.BF16.PACK_AB R22, R55, R22 ;  /* 0x000000163716723e */ /* 0x000fe400000010ff */
[----:B------:R-:W-:Y:S01]  /*b040*/  IADD3 R0, R5, R3, RZ ;  /* 0x0000000305007210 */ /* 0x000fe20007ffe0ff */
[C---:B------:R-:W-:Y:S01]  /*b050*/  IMAD R10, R2.reuse, c[0x0][0x48c], R7 ;  /* 0x00012300020a7a24 */ /* 0x040fe200078e0207 */
[----:B------:R-:W-:Y:S01]  /*b060*/  IADD3 R15, R3, R4, RZ ;  /* 0x00000004030f7210 */ /* 0x000fe20007ffe0ff */
[----:B------:R-:W-:Y:S01]  /*b070*/  IMAD.WIDE.U32 R8, R2, c[0x0][0x488], R8 ;  /* 0x0001220002087a25 */ /* 0x000fe200078e0008 */
[----:B------:R-:W-:Y:S01]  /*b080*/  IADD3 R3, R5, R6, RZ ;  /* 0x0000000605037210 */ /* 0x000fe20007ffe0ff */
[----:B------:R-:W-:Y:S01]  /*b090*/  STS [R4], R17 ;  /* 0x0000001104007388 */ /* 0x000fe20000000800 */
[----:B------:R-:W-:Y:S01]  /*b0a0*/  F2FP.BF16.PACK_AB R43, R69, R43 ;  /* 0x0000002b452b723e */ /* 0x000fe200000010ff */
[C---:B------:R-:W-:Y:S01]  /*b0b0*/  IMAD.IADD R7, R6.reuse, 0x1, R4 ;  /* 0x0000000106077824 */ /* 0x040fe200078e0204 */
[----:B------:R-:W-:Y:S01]  /*b0c0*/  F2FP.BF16.PACK_AB R42, R71, R42 ;  /* 0x0000002a472a723e */ /* 0x000fe200000010ff */
[----:B------:R-:W-:Y:S01]  /*b0d0*/  STS [R4+0x400], R18 ;  /* 0x0004001204007388 */ /* 0x000fe20000000800 */
[----:B------:R-:W-:-:S02]  /*b0e0*/  IADD3 R2, R6, R0, RZ ;  /* 0x0000000006027210 */ /* 0x000fc40007ffe0ff */
[----:B------:R-:W-:Y:S01]  /*b0f0*/  F2FP.BF16.PACK_AB R41, R73, R41 ;  /* 0x000000294929723e */ /* 0x000fe200000010ff */
[----:B------:R-:W-:Y:S01]  /*b100*/  STS [R0+0x80], R19 ;  /* 0x0000801300007388 */ /* 0x000fe20000000800 */
[----:B------:R-:W-:Y:S02]  /*b110*/  F2FP.BF16.PACK_AB R40, R75, R40 ;  /* 0x000000284b28723e */ /* 0x000fe400000010ff */
[----:B------:R-:W-:Y:S01]  /*b120*/  IADD3 R6, R15, R6, RZ ;  /* 0x000000060f067210 */ /* 0x000fe20007ffe0ff */
[----:B------:R-:W-:Y:S01]  /*b130*/  STS [R0+0x480], R22 ;  /* 0x0004801600007388 */ /* 0x000fe20000000800 */
[----:B------:R-:W-:Y:S02]  /*b140*/  F2FP.BF16.PACK_AB R39, R77, R39 ;  /* 0x000000274d27723e */ /* 0x000fe400000010ff */
[----:B------:R-:W-:Y:S01]  /*b150*/  F2FP.BF16.PACK_AB R38, R79, R38 ;  /* 0x000000264f26723e */ /* 0x000fe200000010ff */
[----:B------:R-:W-:Y:S01]  /*b160*/  STS [R15], R21 ;  /* 0x000000150f007388 */ /* 0x000fe20000000800 */
[----:B------:R-:W-:-:S02]  /*b170*/  F2FP.BF16.PACK_AB R37, R81, R37 ;  /* 0x000000255125723e */ /* 0x000fc400000010ff */
[----:B------:R-:W-:Y:S01]  /*b180*/  F2FP.BF16.PACK_AB R36, R83, R36 ;  /* 0x000000245324723e */ /* 0x000fe200000010ff */
[----:B------:R-:W-:Y:S01]  /*b190*/  STS [R15+0x400], R20 ;  /* 0x000400140f007388 */ /* 0x000fe20000000800 */
[----:B------:R-:W-:Y:S02]  /*b1a0*/  F2FP.BF16.PACK_AB R35, R85, R35 ;  /* 0x000000235523723e */ /* 0x000fe400000010ff */
[----:B------:R-:W-:Y:S01]  /*b1b0*/  F2FP.BF16.PACK_AB R34, R87, R34 ;  /* 0x000000225722723e */ /* 0x000fe200000010ff */
[----:B------:R-:W-:Y:S01]  /*b1c0*/  STS [R3+0x80], R23 ;  /* 0x0000801703007388 */ /* 0x000fe20000000800 */
[----:B------:R-:W-:-:S03]  /*b1d0*/  F2FP.BF16.PACK_AB R33, R89, R33 ;  /* 0x000000215921723e */ /* 0x000fc600000010ff */
[----:B------:R-:W-:Y:S01]  /*b1e0*/  STS [R3+0x480], R24 ;  /* 0x0004801803007388 */ /* 0x000fe20000000800 */
[----:B------:R-:W-:-:S03]  /*b1f0*/  F2FP.BF16.PACK_AB R32, R91, R32 ;  /* 0x000000205b20723e */ /* 0x000fc600000010ff */
[----:B------:R-:W-:Y:S01]  /*b200*/  STS [R7], R25 ;  /* 0x0000001907007388 */ /* 0x000fe20000000800 */
[----:B------:R-:W-:-:S03]  /*b210*/  F2FP.BF16.PACK_AB R31, R93, R31 ;  /* 0x0000001f5d1f723e */ /* 0x000fc600000010ff */
[----:B------:R-:W-:Y:S01]  /*b220*/  STS [R7+0x400], R27 ;  /* 0x0004001b07007388 */ /* 0x000fe20000000800 */
[----:B------:R-:W-:-:S03]  /*b230*/  F2FP.BF16.PACK_AB R30, R95, R30 ;  /* 0x0000001e5f1e723e */ /* 0x000fc600000010ff */
        /* <DEDUP_REMOVED lines=31> */
[----:B------:R-:W-:Y:S02]  /*b430*/  F2FP.BF16.PACK_AB R49, R147, R49 ;  /* 0x000000319331723e */ /* 0x000fe400000010ff */
[----:B------:R-:W-:Y:S01]  /*b440*/  LEA R14, P0, R8, c[0x0][0x450], 0x2 ;  /* 0x00011400080e7a11 */ /* 0x000fe200078010ff */
[----:B------:R-:W-:Y:S01]  /*b450*/  STS [R2+0x4080], R55 ;  /* 0x0040803702007388 */ /* 0x000fe20000000800 */
[----:B------:R-:W-:-:S03]  /*b460*/  IADD3 R9, R9, R10, RZ ;  /* 0x0000000a09097210 */ /* 0x000fc60007ffe0ff */
[----:B------:R-:W-:Y:S01]  /*b470*/  STS [R2+0x4480], R102 ;  /* 0x0044806602007388 */ /* 0x000fe20000000800 */
[----:B------:R-:W-:Y:S02]  /*b480*/  F2FP.BF16.PACK_AB R48, R125, R48 ;  /* 0x000000307d30723e */ /* 0x000fe400000010ff */
[----:B------:R-:W-:Y:S01]  /*b490*/  F2FP.BF16.PACK_AB R47, R127, R47 ;  /* 0x0000002f7f2f723e */ /* 0x000fe200000010ff */
        /* <DEDUP_REMOVED lines=9> */
[----:B------:R-:W-:-:S03]  /*b530*/  LEA.HI.X R9, R8, c[0x0][0x454], R9, 0x2, P0 ;  /* 0x0001150008097a11 */ /* 0x000fc600000f1409 */
[----:B------:R3:W-:Y:S04]  /*b540*/  STS [R4+0x8400], R114 ;  /* 0x0084007204007388 */ /* 0x0007e80000000800 */
[----:B------:R-:W-:Y:S04]  /*b550*/  STS [R0+0x8080], R52 ;  /* 0x0080803400007388 */ /* 0x000fe80000000800 */
        /* <DEDUP_REMOVED lines=11> */
[----:B------:R-:W-:Y:S04]  /*b610*/  SHFL.IDX PT, R10, R14, RZ, 0x1c1f ;  /* 0x001c1fff0e0a7589 */ /* 0x000fe800000e0000 */
[----:B------:R-:W1:Y:S04]  /*b620*/  SHFL.IDX PT, R11, R9, RZ, 0x1c1f ;  /* 0x001c1fff090b7589 */ /* 0x000e6800000e0000 */
[----:B------:R-:W-:Y:S06]  /*b630*/  BAR.SYNC.DEFER_BLOCKING 0x1, 0x100 ;  /* 0x0044000000007b1d */ /* 0x000fec0000010000 */
[----:B------:R-:W-:Y:S04]  /*b640*/  SHFL.IDX PT, R8, R14, 0x1, 0x1c1f ;  /* 0x003c1f000e087f89 */ /* 0x000fe800000e0000 */
[----:B------:R-:W4:Y:S01]  /*b650*/  SHFL.IDX PT, R9, R9, 0x1, 0x1c1f ;  /* 0x003c1f0009097f89 */ /* 0x000f2200000e0000 */
[----:B---3--:R-:W-:-:S03]  /*b660*/  SHF.L.U32 R4, R68, 0x1, RZ ;  /* 0x0000000144047819 */ /* 0x008fc600000006ff */
[----:B-1----:R1:W-:Y:S04]  /*b670*/  @!P5 ST.E [R10.64], R60 ;  /* 0x0000003c0a00d985 */ /* 0x0023e8000c101908 */
[----:B----4-:R1:W-:Y:S04]  /*b680*/  @!P4 ST.E [R8.64], R58 ;  /* 0x0000003a0800c985 */ /* 0x0103e8000c101908 */
[----:B------:R1:W3:Y:S04]  /*b690*/  LDS.128 R32, [R4+0x1080] ;  /* 0x0010800004207984 */ /* 0x0002e80000000c00 */
[----:B------:R1:W4:Y:S04]  /*b6a0*/  LDS.128 R44, [R4+0x2080] ;  /* 0x00208000042c7984 */ /* 0x0003280000000c00 */
[----:B------:R1:W1:Y:S04]  /*b6b0*/  LDS.128 R52, [R4+0x3080] ;  /* 0x0030800004347984 */ /* 0x0002680000000c00 */
[----:B------:R1:W1:Y:S04]  /*b6c0*/  LDS.128 R28, [R4+0x5080] ;  /* 0x00508000041c7984 */ /* 0x0002680000000c00 */
[----:B------:R1:W1:Y:S04]  /*b6d0*/  LDS.128 R40, [R4+0x6080] ;  /* 0x0060800004287984 */ /* 0x0002680000000c00 */
[----:B------:R1:W1:Y:S04]  /*b6e0*/  LDS.128 R48, [R4+0x7080] ;  /* 0x0070800004307984 */ /* 0x0002680000000c00 */
[----:B------:R1:W1:Y:S04]  /*b6f0*/  LDS.128 R24, [R4+0x9080] ;  /* 0x0090800004187984 */ /* 0x0002680000000c00 */
[----:B------:R1:W1:Y:S04]  /*b700*/  LDS.128 R36, [R4+0xa080] ;  /* 0x00a0800004247984 */ /* 0x0002680000000c00 */
[----:B------:R1:W1:Y:S01]  /*b710*/  LDS.128 R56, [R4+0xb080] ;  /* 0x00b0800004387984 */ /* 0x0002620000000c00 */
[----:B------:R-:W-:-:S02]  /*b720*/  IADD3 R0, R13, R16, RZ ;  /* 0x000000100d007210 */ /* 0x000fc40007ffe0ff */
[----:B------:R-:W-:-:S04]  /*b730*/  LEA R21, P0, R12, c[0x0][0x380], 0x1 ;  /* 0x0000e0000c157a11 */ /* 0x000fc800078008ff */
[----:B------:R-:W-:Y:S02]  /*b740*/  LEA.HI.X R20, R12, c[0x0][0x384], R0, 0x1, P0 ;  /* 0x0000e1000c147a11 */ /* 0x000fe400000f0c00 */
[----:B--2---:R-:W-:Y:S01]  /*b750*/  ISETP.GE.AND P0, PT, R67, R61, PT ;  /* 0x0000003d4300720c */ /* 0x004fe20003f06270 */
[----:B------:R2:W1:Y:S01]  /*b760*/  SHFL.IDX PT, R2, R21, RZ, 0x181f ;  /* 0x00181fff15027589 */ /* 0x00046200000e0000 */
[----:B------:R-:W-:Y:S03]  /*b770*/  BSSY B0, `(.L_x_4) ;  /* 0x0000015000007945 */ /* 0x000fe60003800000 */
[----:B------:R2:W1:Y:S08]  /*b780*/  SHFL.IDX PT, R3, R20, RZ, 0x181f ;  /* 0x00181fff14037589 */ /* 0x00047000000e0000 */
[----:B------:R-:W-:Y:S05]  /*b790*/  @P0 BRA `(.L_x_5) ;  /* 0x0000012000000947 */ /* 0x000fea0003800000 */
[----:B---34-:R-:W3:Y:S01]  /*b7a0*/  LDS.128 R16, [R4+0x80] ;  /* 0x0000800004107984 */ /* 0x018ee20000000c00 */
[----:B-----5:R-:W-:-:S02]  /*b7b0*/  ISETP.GE.AND P1, PT, R66, c[0x0][0x3c8], PT ;  /* 0x0000f20042007a0c */ /* 0x020fc40003f26270 */
[----:B------:R-:W-:Y:S01]  /*b7c0*/  ISETP.GE.AND P0, PT, R63, c[0x0][0x3c8], PT ;  /* 0x0000f2003f007a0c */ /* 0x000fe20003f06270 */
[----:B------:R-:W4:Y:S01]  /*b7d0*/  LDS.128 R12, [R4+0x4080] ;  /* 0x00408000040c7984 */ /* 0x000f220000000c00 */
[----:B------:R-:W-:-:S03]  /*b7e0*/  ISETP.GE.AND P2, PT, R64, c[0x0][0x3c8], PT ;  /* 0x0000f20040007a0c */ /* 0x000fc60003f46270 */
[----:B-1----:R1:W2:Y:S08]  /*b7f0*/  LDS.128 R8, [R4+0x8080] ;  /* 0x0080800004087984 */ /* 0x0022b00000000c00 */
[----:B------:R-:W-:Y:S02]  /*b800*/  @!P0 SHF.R.S32.HI R0, RZ, 0x1f, R63 ;  /* 0x0000001fff008819 */ /* 0x000fe4000001143f */
[----:B------:R-:W-:-:S02]  /*b810*/  @!P2 IMAD.WIDE R6, R64, 0x2, R2 ;  /* 0x000000024006a825 */ /* 0x000fc400078e0202 */
[----:B------:R-:W-:-:S04]  /*b820*/  @!P0 LEA.HI R0, R0, R63, RZ, 0x3 ;  /* 0x0000003f00008211 */ /* 0x000fc800078f18ff */
[----:B------:R-:W-:Y:S02]  /*b830*/  @!P0 LOP3.LUT R0, R0, 0xfffffff8, RZ, 0xc0, !PT ;  /* 0xfffffff800008812 */ /* 0x000fe400078ec0ff */
[----:B-1----:R-:W-:-:S04]  /*b840*/  @!P1 SHF.R.S32.HI R4, RZ, 0x1f, R66 ;  /* 0x0000001fff049819 */ /* 0x002fc80000011442 */
[----:B------:R-:W-:-:S04]  /*b850*/  @!P1 LEA.HI R4, R4, R66, RZ, 0x3 ;  /* 0x0000004204049211 */ /* 0x000fc800078f18ff */
[----:B------:R-:W-:Y:S01]  /*b860*/  @!P1 LOP3.LUT R4, R4, 0xfffffff8, RZ, 0xc0, !PT ;  /* 0xfffffff804049812 */ /* 0x000fe200078ec0ff */
[----:B---3--:R1:W-:Y:S04]  /*b870*/  @!P2 ST.E.128 [R6.64], R16 ;  /* 0x000000100600a985 */ /* 0x0083e8000c101d08 */
[----:B------:R-:W-:-:S04]  /*b880*/  @!P1 IMAD.WIDE R4, R4, 0x2, R2 ;  /* 0x0000000204049825 */ /* 0x000fc800078e0202 */
[----:B------:R-:W-:Y:S01]  /*b890*/  @!P0 IMAD.WIDE R2, R0, 0x2, R2 ;  /* 0x0000000200028825 */ /* 0x000fe200078e0202 */
[----:B----4-:R1:W-:Y:S04]  /*b8a0*/  @!P1 ST.E.128 [R4.64], R12 ;  /* 0x0000000c04009985 */ /* 0x0103e8000c101d08 */
[----:B--2---:R1:W-:Y:S02]  /*b8b0*/  @!P0 ST.E.128 [R2.64], R8 ;  /* 0x0000000802008985 */ /* 0x0043e4000c101d08 */
.L_x_5:
[----:B---34-:R-:W-:Y:S05]  /*b8c0*/  BSYNC B0 ;  /* 0x0000000000007941 */ /* 0x018fea0003800000 */
.L_x_4:
[----:B------:R-:W-:Y:S01]  /*b8d0*/  IADD3 R0, R67, 0x20, RZ ;  /* 0x0000002043007810 */ /* 0x000fe20007ffe0ff */
[----:B-1----:R1:W3:Y:S01]  /*b8e0*/  SHFL.IDX PT, R3, R20, 0x1, 0x181f ;  /* 0x00381f0014037f89 */ /* 0x0022e200000e0000 */
[----:B------:R-:W-:Y:S02]  /*b8f0*/  BSSY B0, `(.L_x_6) ;  /* 0x0000013000007945 */ /* 0x000fe40003800000 */
[----:B------:R-:W-:Y:S01]  /*b900*/  ISETP.GE.AND P0, PT, R0, R61, PT ;  /* 0x0000003d0000720c */ /* 0x000fe20003f06270 */
[----:B------:R1:W4:-:S12]  /*b910*/  SHFL.IDX PT, R2, R21, 0x1, 0x181f ;  /* 0x00381f0015027f89 */ /* 0x00031800000e0000 */
[----:B------:R-:W-:Y:S05]  /*b920*/  @P0 BRA `(.L_x_7) ;  /* 0x000000f000000947 */ /* 0x000fea0003800000 */
[----:B-----5:R-:W-:Y:S02]  /*b930*/  ISETP.GE.AND P1, PT, R66, c[0x0][0x3c8], PT ;  /* 0x0000f20042007a0c */ /* 0x020fe40003f26270 */
[----:B------:R-:W-:Y:S02]  /*b940*/  ISETP.GE.AND P0, PT, R63, c[0x0][0x3c8], PT ;  /* 0x0000f2003f007a0c */ /* 0x000fe40003f06270 */
[----:B------:R-:W-:-:S09]  /*b950*/  ISETP.GE.AND P2, PT, R64, c[0x0][0x3c8], PT ;  /* 0x0000f20040007a0c */ /* 0x000fd20003f46270 */
[----:B------:R-:W-:Y:S02]  /*b960*/  @!P1 SHF.R.S32.HI R4, RZ, 0x1f, R66 ;  /* 0x0000001fff049819 */ /* 0x000fe40000011442 */
[----:B------:R-:W-:Y:S02]  /*b970*/  @!P0 SHF.R.S32.HI R0, RZ, 0x1f, R63 ;  /* 0x0000001fff008819 */ /* 0x000fe4000001143f */
[----:B------:R-:W-:Y:S01]  /*b980*/  @!P1 LEA.HI R4, R4, R66, RZ, 0x3 ;  /* 0x0000004204049211 */ /* 0x000fe200078f18ff */
[--C-:B---34-:R-:W-:Y:S01]  /*b990*/  @!P2 IMAD.WIDE R6, R64, 0x2, R2.reuse ;  /* 0x000000024006a825 */ /* 0x118fe200078e0202 */
[----:B------:R-:W-:Y:S02]  /*b9a0*/  @!P0 LEA.HI R0, R0, R63, RZ, 0x3 ;  /* 0x0000003f00008211 */ /* 0x000fe400078f18ff */
[----:B------:R-:W-:Y:S02]  /*b9b0*/  @!P1 LOP3.LUT R4, R4, 0xfffffff8, RZ, 0xc0, !PT ;  /* 0xfffffff804049812 */ /* 0x000fe400078ec0ff */
[----:B------:R-:W-:Y:S01]  /*b9c0*/  @!P0 LOP3.LUT R0, R0, 0xfffffff8, RZ, 0xc0, !PT ;  /* 0xfffffff800008812 */ /* 0x000fe200078ec0ff */
[----:B------:R3:W-:Y:S02]  /*b9d0*/  @!P2 ST.E.128 [R6.64], R32 ;  /* 0x000000200600a985 */ /* 0x0007e4000c101d08 */
[----:B------:R-:W-:-:S04]  /*b9e0*/  @!P1 IMAD.WIDE R4, R4, 0x2, R2 ;  /* 0x0000000204049825 */ /* 0x000fc800078e0202 */
[----:B------:R-:W-:Y:S01]  /*b9f0*/  @!P0 IMAD.WIDE R2, R0, 0x2, R2 ;  /* 0x0000000200028825 */ /* 0x000fe200078e0202 */
[----:B------:R3:W-:Y:S04]  /*ba00*/  @!P1 ST.E.128 [R4.64], R28 ;  /* 0x0000001c04009985 */ /* 0x0007e8000c101d08 */
[----:B------:R3:W-:Y:S02]  /*ba10*/  @!P0 ST.E.128 [R2.64], R24 ;  /* 0x0000001802008985 */ /* 0x0007e4000c101d08 */
.L_x_7:
[----:B------:R-:W-:Y:S05]  /*ba20*/  BSYNC B0 ;  /* 0x0000000000007941 */ /* 0x000fea0003800000 */
.L_x_6:
[----:B------:R-:W-:Y:S01]  /*ba30*/  IADD3 R0, R67, 0x40, RZ ;  /* 0x0000004043007810 */ /* 0x000fe20007ffe0ff */
[----:B---3--:R3:W1:Y:S01]  /*ba40*/  SHFL.IDX PT, R3, R20, 0x2, 0x181f ;  /* 0x00581f0014037f89 */ /* 0x00866200000e0000 */
[----:B------:R-:W-:Y:S02]  /*ba50*/  BSSY B0, `(.L_x_8) ;  /* 0x0000013000007945 */ /* 0x000fe40003800000 */
[----:B------:R-:W-:Y:S01]  /*ba60*/  ISETP.GE.AND P0, PT, R0, R61, PT ;  /* 0x0000003d0000720c */ /* 0x000fe20003f06270 */
[----:B----4-:R3:W4:-:S12]  /*ba70*/  SHFL.IDX PT, R2, R21, 0x2, 0x181f ;  /* 0x00581f0015027f89 */ /* 0x01071800000e0000 */
[----:B------:R-:W-:Y:S05]  /*ba80*/  @P0 BRA `(.L_x_9) ;  /* 0x000000f000000947 */ /* 0x000fea0003800000 */
[----:B-----5:R-:W-:Y:S02]  /*ba90*/  ISETP.GE.AND P1, PT, R66, c[0x0][0x3c8], PT ;  /* 0x0000f20042007a0c */ /* 0x020fe40003f26270 */
[----:B------:R-:W-:Y:S02]  /*baa0*/  ISETP.GE.AND P0, PT, R63, c[0x0][0x3c8], PT ;  /* 0x0000f2003f007a0c */ /* 0x000fe40003f06270 */
[----:B------:R-:W-:-:S09]  /*bab0*/  ISETP.GE.AND P2, PT, R64, c[0x0][0x3c8], PT ;  /* 0x0000f20040007a0c */ /* 0x000fd20003f46270 */
[----:B------:R-:W-:Y:S02]  /*bac0*/  @!P1 SHF.R.S32.HI R4, RZ, 0x1f, R66 ;  /* 0x0000001fff049819 */ /* 0x000fe40000011442 */
[----:B------:R-:W-:Y:S02]  /*bad0*/  @!P0 SHF.R.S32.HI R0, RZ, 0x1f, R63 ;  /* 0x0000001fff008819 */ /* 0x000fe4000001143f */
[----:B------:R-:W-:Y:S01]  /*bae0*/  @!P1 LEA.HI R4, R4, R66, RZ, 0x3 ;  /* 0x0000004204049211 */ /* 0x000fe200078f18ff */
[--C-:B-1--4-:R-:W-:Y:S01]  /*baf0*/  @!P2 IMAD.WIDE R6, R64, 0x2, R2.reuse ;  /* 0x000000024006a825 */ /* 0x112fe200078e0202 */
        /* <DEDUP_REMOVED lines=8> */
.L_x_9:
[----:B------:R-:W-:Y:S05]  /*bb80*/  BSYNC B0 ;  /* 0x0000000000007941 */ /* 0x000fea0003800000 */
.L_x_8:
[----:B------:R-:W-:Y:S01]  /*bb90*/  IADD3 R0, R67, 0x60, RZ ;  /* 0x0000006043007810 */ /* 0x000fe20007ffe0ff */
[----:B-1----:R1:W2:Y:S03]  /*bba0*/  SHFL.IDX PT, R7, R20, 0x3, 0x181f ;  /* 0x00781f0014077f89 */ /* 0x0022a600000e0000 */
[----:B------:R-:W-:Y:S01]  /*bbb0*/  ISETP.GE.AND P0, PT, R0, R61, PT ;  /* 0x0000003d0000720c */ /* 0x000fe20003f06270 */
[----:B------:R1:W3:-:S12]  /*bbc0*/  SHFL.IDX PT, R6, R21, 0x3, 0x181f ;  /* 0x00781f0015067f89 */ /* 0x0002d800000e0000 */
[----:B------:R-:W-:Y:S05]  /*bbd0*/  @P0 EXIT ;  /* 0x000000000000094d */ /* 0x000fea0003800000 */
[----:B-----5:R-:W-:Y:S02]  /*bbe0*/  ISETP.GE.AND P0, PT, R66, c[0x0][0x3c8], PT ;  /* 0x0000f20042007a0c */ /* 0x020fe40003f06270 */
[----:B------:R-:W-:-:S11]  /*bbf0*/  ISETP.GE.AND P1, PT, R64, c[0x0][0x3c8], PT ;  /* 0x0000f20040007a0c */ /* 0x000fd60003f26270 */
[----:B------:R-:W-:Y:S02]  /*bc00*/  @!P0 SHF.R.S32.HI R0, RZ, 0x1f, R66 ;  /* 0x0000001fff008819 */ /* 0x000fe40000011442 */
[----:B--23--:R-:W-:Y:S02]  /*bc10*/  @!P1 IMAD.WIDE R4, R64, 0x2, R6 ;  /* 0x0000000240049825 */ /* 0x00cfe400078e0206 */
[----:B------:R-:W-:-:S03]  /*bc20*/  @!P0 LEA.HI R0, R0, R66, RZ, 0x3 ;  /* 0x0000004200008211 */ /* 0x000fc600078f18ff */
[----:B------:R2:W-:Y:S01]  /*bc30*/  @!P1 ST.E.128 [R4.64], R52 ;  /* 0x0000003404009985 */ /* 0x0005e2000c101d08 */
[----:B------:R-:W-:-:S05]  /*bc40*/  @!P0 LOP3.LUT R0, R0, 0xfffffff8, RZ, 0xc0, !PT ;  /* 0xfffffff800008812 */ /* 0x000fca00078ec0ff */
[----:B----4-:R-:W-:-:S05]  /*bc50*/  @!P0 IMAD.WIDE R2, R0, 0x2, R6 ;  /* 0x0000000200028825 */ /* 0x010fca00078e0206 */
[----:B------:R2:W-:Y:S01]  /*bc60*/  @!P0 ST.E.128 [R2.64], R48 ;  /* 0x0000003002008985 */ /* 0x0005e2000c101d08 */
[----:B------:R-:W-:-:S13]  /*bc70*/  ISETP.GE.AND P0, PT, R63, c[0x0][0x3c8], PT ;  /* 0x0000f2003f007a0c */ /* 0x000fda0003f06270 */
[----:B------:R-:W-:Y:S05]  /*bc80*/  @P0 EXIT ;  /* 0x000000000000094d */ /* 0x000fea0003800000 */
[----:B------:R-:W-:-:S04]  /*bc90*/  SHF.R.S32.HI R0, RZ, 0x1f, R63 ;  /* 0x0000001fff007819 */ /* 0x000fc8000001143f */
[----:B------:R-:W-:-:S04]  /*bca0*/  LEA.HI R0, R0, R63, RZ, 0x3 ;  /* 0x0000003f00007211 */ /* 0x000fc800078f18ff */
[----:B------:R-:W-:-:S05]  /*bcb0*/  LOP3.LUT R0, R0, 0xfffffff8, RZ, 0xc0, !PT ;  /* 0xfffffff800007812 */ /* 0x000fca00078ec0ff */
[----:B--2---:R-:W-:-:S05]  /*bcc0*/  IMAD.WIDE R2, R0, 0x2, R6 ;  /* 0x0000000200027825 */ /* 0x004fca00078e0206 */
[----:B------:R-:W-:Y:S01]  /*bcd0*/  ST.E.128 [R2.64], R56 ;  /* 0x0000003802007985 */ /* 0x000fe2000c101d08 */
[----:B------:R-:W-:Y:S05]  /*bce0*/  EXIT ;  /* 0x000000000000794d */ /* 0x000fea0003800000 */
.L_x_10:
[----:B------:R-:W-:-:S00]  /*bcf0*/  BRA `(.L_x_10) ;  /* 0xfffffff000007947 */ /* 0x000fc0000383ffff */
[----:B------:R-:W-:-:S00]  /*bd00*/  NOP ;  /* 0x0000000000007918 */ /* 0x000fc00000000000 */
[----:B------:R-:W-:-:S00]  /*bd10*/  NOP ;  /* 0x0000000000007918 */ /* 0x000fc00000000000 */
[----:B------:R-:W-:-:S00]  /*bd20*/  NOP ;  /* 0x0000000000007918 */ /* 0x000fc00000000000 */
[----:B------:R-:W-:-:S00]  /*bd30*/  NOP ;  /* 0x0000000000007918 */ /* 0x000fc00000000000 */
[----:B------:R-:W-:-:S00]  /*bd40*/  NOP ;  /* 0x0000000000007918 */ /* 0x000fc00000000000 */
[----:B------:R-:W-:-:S00]  /*bd50*/  NOP ;  /* 0x0000000000007918 */ /* 0x000fc00000000000 */
[----:B------:R-:W-:-:S00]  /*bd60*/  NOP ;  /* 0x0000000000007918 */ /* 0x000fc00000000000 */
[----:B------:R-:W-:-:S00]  /*bd70*/  NOP ;  /* 0x0000000000007918 */ /* 0x000fc00000000000 */
.L_x_1283:


//--------------------- .text._ZN7cutlass13device_kernelIN5flash19enable_sm80_to_sm89INS1_16FlashAttnFwdSm80INS1_25CollectiveMainloopFwdSm80ILi8ELi1ELb1EN4cute5tupleIJNS5_1CILi128EEENS7_ILi96EEENS7_ILi192EEEEEELi192ENS_10bfloat16_tEfNS_4arch4Sm80ELb0ELb0ELb0ELb1ELb0ELb0ELb1ELb0EEENS1_21CollectiveEpilogueFwdINS6_IJS8_SA_S9_EEENS6_IJNS7_ILi1EEESI_SI_EEESC_SE_Li256ELb1ELb1ELb0ELb0EEENS1_19SingleTileSchedulerILb1ELb0ELb1ELi128EEEEEEEEEvNT_6ParamsE --------------------------
	.section	.text._ZN7cutlass13device_kernelIN5flash19enable_sm80_to_sm89INS1_16FlashAttnFwdSm80INS1_25CollectiveMainloopFwdSm80ILi8ELi1ELb1EN4cute5tupleIJNS5_1CILi128EEENS7_ILi96EEENS7_ILi192EEEEEELi192ENS_10bfloat16_tEfNS_4arch4Sm80ELb0ELb0ELb0ELb1ELb0ELb0ELb1ELb0EEENS1_21CollectiveEpilogueFwdINS6_IJS8_SA_S9_EEENS6_IJNS7_ILi1EEESI_SI_EEESC_SE_Li256ELb1ELb1ELb0ELb0EEENS1_19SingleTileSchedulerILb1ELb0ELb1ELi128EEEEEEEEEvNT_6ParamsE,"ax",@progbits
	.sectioninfo	@"SHI_REGISTERS=255"
	.align	128
.text._ZN7cutlass13device_kernelIN5flash19enable_sm80_to_sm89INS1_16FlashAttnFwdSm80INS1_25CollectiveMainloopFwdSm80ILi8ELi1ELb1EN4cute5tupleIJNS5_1CILi128EEENS7_ILi96EEENS7_ILi192EEEEEELi192ENS_10bfloat16_tEfNS_4arch4Sm80ELb0ELb0ELb0ELb1ELb0ELb0ELb1ELb0EEENS1_21CollectiveEpilogueFwdINS6_IJS8_SA_S9_EEENS6_IJNS7_ILi1EEESI_SI_EEESC_SE_Li256ELb1ELb1ELb0ELb0EEENS1_19SingleTileSchedulerILb1ELb0ELb1ELi128EEEEEEEEEvNT_6ParamsE:
        .type           _ZN7cutlass13device_kernelIN5flash19enable_sm80_to_sm89INS1_16FlashAttnFwdSm80INS1_25CollectiveMainloopFwdSm80ILi8ELi1ELb1EN4cute5tupleIJNS5_1CILi128EEENS7_ILi96EEENS7_ILi192EEEEEELi192ENS_10bfloat16_tEfNS_4arch4Sm80ELb0ELb0ELb0ELb1ELb0ELb0ELb1ELb0EEENS1_21CollectiveEpilogueFwdINS6_IJS8_SA_S9_EEENS6_IJNS7_ILi1EEESI_SI_EEESC_SE_Li256ELb1ELb1ELb0ELb0EEENS1_19SingleTileSchedulerILb1ELb0ELb1ELi128EEEEEEEEEvNT_6ParamsE,@function
        .size           _ZN7cutlass13device_kernelIN5flash19enable_sm80_to_sm89INS1_16FlashAttnFwdSm80INS1_25CollectiveMainloopFwdSm80ILi8ELi1ELb1EN4cute5tupleIJNS5_1CILi128EEENS7_ILi96EEENS7_ILi192EEEEEELi192ENS_10bfloat16_tEfNS_4arch4Sm80ELb0ELb0ELb0ELb1ELb0ELb0ELb1ELb0EEENS1_21CollectiveEpilogueFwdINS6_IJS8_SA_S9_EEENS6_IJNS7_ILi1EEESI_SI_EEESC_SE_Li256ELb1ELb1ELb0ELb0EEENS1_19SingleTileSchedulerILb1ELb0ELb1ELi128EEEEEEEEEvNT_6ParamsE,(.L_x_1284 - _ZN7cutlass13device_kernelIN5flash19enable_sm80_to_sm89INS1_16FlashAttnFwdSm80INS1_25CollectiveMainloopFwdSm80ILi8ELi1ELb1EN4cute5tupleIJNS5_1CILi128EEENS7_ILi96EEENS7_ILi192EEEEEELi192ENS_10bfloat16_tEfNS_4arch4Sm80ELb0ELb0ELb0ELb1ELb0ELb0ELb1ELb0EEENS1_21CollectiveEpilogueFwdINS6_IJS8_SA_S9_EEENS6_IJNS7_ILi1EEESI_SI_EEESC_SE_Li256ELb1ELb1ELb0ELb0EEENS1_19SingleTileSchedulerILb1ELb0ELb1ELi128EEEEEEEEEvNT_6ParamsE)
        .other          _ZN7cutlass13device_kernelIN5flash19enable_sm80_to_sm89INS1_16FlashAttnFwdSm80INS1_25CollectiveMainloopFwdSm80ILi8ELi1ELb1EN4cute5tupleIJNS5_1CILi128EEENS7_ILi96EEENS7_ILi192EEEEEELi192ENS_10bfloat16_tEfNS_4arch4Sm80ELb0ELb0ELb0ELb1ELb0ELb0ELb1ELb0EEENS1_21CollectiveEpilogueFwdINS6_IJS8_SA_S9_EEENS6_IJNS7_ILi1EEESI_SI_EEESC_SE_Li256ELb1ELb1ELb0ELb0EEENS1_19SingleTileSchedulerILb1ELb0ELb1ELi128EEEEEEEEEvNT_6ParamsE,@"STO_CUDA_ENTRY STV_DEFAULT"
_ZN7cutlass13device_kernelIN5flash19enable_sm80_to_sm89INS1_16FlashAttnFwdSm80INS1_25CollectiveMainloopFwdSm80ILi8ELi1ELb1EN4cute5tupleIJNS5_1CILi128EEENS7_ILi96EEENS7_ILi192EEEEEELi192ENS_10bfloat16_tEfNS_4arch4Sm80ELb0ELb0ELb0ELb1ELb0ELb0ELb1ELb0EEENS1_21CollectiveEpilogueFwdINS6_IJS8_SA_S9_EEENS6_IJNS7_ILi1EEESI_SI_EEESC_SE_Li256ELb1ELb1ELb0ELb0EEENS1_19SingleTileSchedulerILb1ELb0ELb1ELi128EEEEEEEEEvNT_6ParamsE:
[----:B------:R-:W-:Y:S02]  /*0000*/  MOV R1, c[0x0][0x28] ;  /* 0x00000a0000017a02 */ /* 0x000fe40000000f00 */
[----:B------:R-:W1:Y:S01]  /*0010*/  S2R R145, SR_TID.X ;  /* 0x0000000000917919 */ /* 0x000e620000002100 */
[----:B------:R-:W-:Y:S01]  /*0020*/  IMAD.MOV.U32 R26, RZ, RZ, 0x4 ;  /* 0x00000004ff1a7424 */ /* 0x000fe200078e00ff */
[----:B------:R-:W-:Y:S01]  /*0030*/  ULDC.64 UR4, c[0x0][0x118] ;  /* 0x0000460000047ab9 */ /* 0x000fe20000000a00 */
[----:B------:R-:W-:Y:S01]  /*0040*/  IADD3 R1, R1, -0x70, RZ ;  /* 0xffffff9001017810 */ /* 0x000fe20007ffe0ff */
[----:B------:R-:W2:Y:S04]  /*0050*/  S2R R5, SR_CTAID.Z ;  /* 0x0000000000057919 */ /* 0x000ea80000002700 */
[----:B------:R-:W3:Y:S01]  /*0060*/  S2R R39, SR_CTAID.X ;  /* 0x0000000000277919 */ /* 0x000ee20000002500 */
[----:B-1----:R-:W-:Y:S01]  /*0070*/  SHF.R.U32.HI R0, RZ, 0x5, R145 ;  /* 0x00000005ff007819 */ /* 0x002fe20000011691 */
[----:B--2---:R-:W-:-:S05]  /*0080*/  IMAD.WIDE R2, R5, R26, c[0x0][0x568] ;  /* 0x00015a0005027625 */ /* 0x004fca00078e021a */
[----:B------:R-:W1:Y:S02]  /*0090*/  SHFL.IDX PT, R0, R0, RZ, 0x1f ;  /* 0x00001fff00007589 */ /* 0x000e6400000e0000 */
[----:B-1----:R-:W-:-:S13]  /*00a0*/  ISETP.NE.AND P0, PT, R0, RZ, PT ;  /* 0x000000ff0000720c */ /* 0x002fda0003f05270 */
[----:B------:R-:W-:Y:S05]  /*00b0*/  @!P0 BRA `(.L_x_11) ;  /* 0x0000014000008947 */ /* 0x000fea0003800000 */
[----:B---3--:R-:W-:-:S04]  /*00c0*/  ISETP.NE.U32.AND P0, PT, RZ, c[0x0][0x568], PT ;  /* 0x00015a00ff007a0c */ /* 0x008fc80003f05070 */
[----:B------:R-:W-:-:S13]  /*00d0*/  ISETP.NE.AND.EX P0, PT, RZ, c[0x0][0x56c], PT, P0 ;  /* 0x00015b00ff007a0c */ /* 0x000fda0003f05300 */
[----:B------:R-:W-:Y:S05]  /*00e0*/  @!P0 BRA `(.L_x_12) ;  /* 0x0000002000008947 */ /* 0x000fea0003800000 */
[----:B------:R1:W5:Y:S01]  /*00f0*/  LDG.E R0, [R2.64] ;  /* 0x0000000402007981 */ /* 0x000362000c1e1900 */
[----:B------:R-:W-:Y:S05]  /*0100*/  BRA `(.L_x_13) ;  /* 0x0000009000007947 */ /* 0x000fea0003800000 */
.L_x_12:
[----:B------:R-:W-:-:S04]  /*0110*/  ISETP.NE.U32.AND P0, PT, RZ, c[0x0][0x560], PT ;  /* 0x00015800ff007a0c */ /* 0x000fc80003f05070 */
[----:B------:R-:W-:-:S13]  /*0120*/  ISETP.NE.AND.EX P0, PT, RZ, c[0x0][0x564], PT, P0 ;  /* 0x00015900ff007a0c */ /* 0x000fda0003f05300 */
[----:B------:R-:W-:Y:S05]  /*0130*/  @!P0 BRA `(.L_x_14) ;  /* 0x0000005000008947 */ /* 0x000fea0003800000 */
[----:B------:R-:W-:-:S05]  /*0140*/  IMAD.WIDE R2, R5, R26, c[0x0][0x560] ;  /* 0x0001580005027625 */ /* 0x000fca00078e021a */
[----:B------:R-:W2:Y:S04]  /*0150*/  LDG.E R4, [R2.64] ;  /* 0x0000000402047981 */ /* 0x000ea8000c1e1900 */
[----:B------:R-:W2:Y:S02]  /*0160*/  LDG.E R0, [R2.64+0x4] ;  /* 0x0000040402007981 */ /* 0x000ea4000c1e1900 */
[----:B--2---:R-:W-:Y:S01]  /*0170*/  IADD3 R0, -R4, R0, RZ ;  /* 0x0000000004007210 */ /* 0x004fe20007ffe1ff */
[----:B------:R-:W-:Y:S05]  /*0180*/  BRA `(.L_x_13) ;  /* 0x0000001000007947 */ /* 0x000fea0003800000 */
.L_x_14:
[----:B------:R-:W-:-:S05]  /*0190*/  MOV R0, c[0x0][0x54c] ;  /* 0x0001530000007a02 */ /* 0x000fca0000000f00 */
.L_x_13:
[----:B-----5:R-:W-:Y:S01]  /*01a0*/  IMAD R0, R0, c[0x0][0x548], RZ ;  /* 0x0001520000007a24 */ /* 0x020fe200078e02ff */
[----:B-1----:R-:W-:-:S04]  /*01b0*/  SHF.L.U32 R2, R39, 0x7, RZ ;  /* 0x0000000727027819 */ /* 0x002fc800000006ff */
[----:B------:R-:W-:-:S04]  /*01c0*/  ISETP.GE.AND P0, PT, R2, R0, PT ;  /* 0x000000000200720c */ /* 0x000fc80003f06270 */
[----:B------:R-:W-:-:S05]  /*01d0*/  SEL R0, R5, 0xffffffff, !P0 ;  /* 0xffffffff05007807 */ /* 0x000fca0004000000 */
[----:B------:R1:W-:Y:S01]  /*01e0*/  STL [R1+0x8], R0 ;  /* 0x0000080001007387 */ /* 0x0003e20000100800 */
[----:B------:R-:W-:Y:S05]  /*01f0*/  BRA `(.L_x_15) ;  /* 0x0000013000007947 */ /* 0x000fea0003800000 */
.L_x_11:
[----:B---3--:R-:W-:-:S04]  /*0200*/  ISETP.NE.U32.AND P0, PT, RZ, c[0x0][0x568], PT ;  /* 0x00015a00ff007a0c */ /* 0x008fc80003f05070 */
[----:B------:R-:W-:-:S13]  /*0210*/  ISETP.NE.AND.EX P0, PT, RZ, c[0x0][0x56c], PT, P0 ;  /* 0x00015b00ff007a0c */ /* 0x000fda0003f05300 */
[----:B------:R-:W-:Y:S05]  /*0220*/  @!P0 BRA `(.L_x_16) ;  /* 0x0000002000008947 */ /* 0x000fea0003800000 */
[----:B------:R1:W5:Y:S01]  /*0230*/  LDG.E R0, [R2.64] ;  /* 0x0000000402007981 */ /* 0x000362000c1e1900 */
[----:B------:R-:W-:Y:S05]  /*0240*/  BRA `(.L_x_17) ;  /* 0x0000009000007947 */ /* 0x000fea0003800000 */
.L_x_16:
        /* <DEDUP_REMOVED lines=8> */
.L_x_18:
[----:B------:R-:W-:-:S05]  /*02d0*/  MOV R0, c[0x0][0x54c] ;  /* 0x0001530000007a02 */ /* 0x000fca0000000f00 */
.L_x_17:
[----:B-----5:R-:W-:Y:S01]  /*02e0*/  IMAD R0, R0, c[0x0][0x548], RZ ;  /* 0x0001520000007a24 */ /* 0x020fe200078e02ff */
[----:B-1----:R-:W-:-:S04]  /*02f0*/  SHF.L.U32 R2, R39, 0x7, RZ ;  /* 0x0000000727027819 */ /* 0x002fc800000006ff */
[----:B------:R-:W-:-:S04]  /*0300*/  ISETP.GE.AND P0, PT, R2, R0, PT ;  /* 0x000000000200720c */ /* 0x000fc80003f06270 */
[----:B------:R-:W-:-:S05]  /*0310*/  SEL R0, R5, 0xffffffff, !P0 ;  /* 0xffffffff05007807 */ /* 0x000fca0004000000 */
[----:B------:R1:W-:Y:S04]  /*0320*/  STL [R1+0x8], R0 ;  /* 0x0000080001007387 */ /* 0x0003e80000100800 */
.L_x_15:
[----:B------:R-:W2:Y:S02]  /*0330*/  LDL R40, [R1+0x8] ;  /* 0x0000080001287983 */ /* 0x000ea40000100800 */
[----:B--2---:R-:W-:-:S13]  /*0340*/  ISETP.GE.AND P0, PT, R40, RZ, PT ;  /* 0x000000ff2800720c */ /* 0x004fda0003f06270 */
[----:B------:R-:W-:Y:S05]  /*0350*/  @!P0 EXIT ;  /* 0x000000000000894d */ /* 0x000fea0003800000 */
[----:B------:R-:W-:Y:S01]  /*0360*/  ISETP.NE.U32.AND P3, PT, RZ, c[0x0][0x370], PT ;  /* 0x0000dc00ff007a0c */ /* 0x000fe20003f65070 */
[----:B------:R-:W-:Y:S01]  /*0370*/  CS2R R10, SRZ ;  /* 0x00000000000a7805 */ /* 0x000fe2000001ff00 */
[----:B------:R-:W-:Y:S01]  /*0380*/  ISETP.NE.U32.AND P1, PT, RZ, c[0x0][0x360], PT ;  /* 0x0000d800ff007a0c */ /* 0x000fe20003f25070 */
[----:B------:R-:W-:Y:S01]  /*0390*/  IMAD.MOV.U32 R13, RZ, RZ, c[0x0][0x168] ;  /* 0x00005a00ff0d7624 */ /* 0x000fe200078e00ff */
[----:B------:R-:W-:Y:S01]  /*03a0*/  ISETP.NE.AND.EX P3, PT, RZ, c[0x0][0x374], PT, P3 ;  /* 0x0000dd00ff007a0c */ /* 0x000fe20003f65330 */
[----:B------:R-:W-:Y:S01]  /*03b0*/  IMAD.MOV.U32 R12, RZ, RZ, RZ ;  /* 0x000000ffff0c7224 */ /* 0x000fe200078e00ff */
[----:B------:R-:W-:Y:S01]  /*03c0*/  ISETP.NE.AND.EX P1, PT, RZ, c[0x0][0x364], PT, P1 ;  /* 0x0000d900ff007a0c */ /* 0x000fe20003f25310 */
[CC--:B------:R-:W-:Y:S01]  /*03d0*/  IMAD.WIDE R4, R40.reuse, R26.reuse, c[0x0][0x348] ;  /* 0x0000d20028047625 */ /* 0x0c0fe200078e021a */
[----:B------:R-:W-:Y:S02]  /*03e0*/  ISETP.NE.U32.AND P0, PT, RZ, c[0x0][0x348], PT ;  /* 0x0000d200ff007a0c */ /* 0x000fe40003f05070 */
[----:B------:R-:W-:Y:S01]  /*03f0*/  ISETP.NE.U32.AND P2, PT, RZ, c[0x0][0x350], PT ;  /* 0x0000d400ff007a0c */ /* 0x000fe20003f45070 */
[----:B------:R-:W-:Y:S01]  /*0400*/  IMAD.WIDE R2, R40, R26, c[0x0][0x350] ;  /* 0x0000d40028027625 */ /* 0x000fe200078e021a */
[----:B------:R-:W-:-:S02]  /*0410*/  ISETP.NE.AND.EX P0, PT, RZ, c[0x0][0x34c], PT, P0 ;  /* 0x0000d300ff007a0c */ /* 0x000fc40003f05300 */
[----:B------:R-:W-:-:S03]  /*0420*/  ISETP.NE.AND.EX P2, PT, RZ, c[0x0][0x354], PT, P2 ;  /* 0x0000d500ff007a0c */ /* 0x000fc60003f45320 */
[----:B------:R-:W-:-:S04]  /*0430*/  @P3 IMAD.WIDE R8, R40, R26, c[0x0][0x370] ;  /* 0x0000dc0028083625 */ /* 0x000fc800078e021a */
[----:B------:R-:W-:Y:S01]  /*0440*/  @P1 IMAD.WIDE R6, R40, R26, c[0x0][0x360] ;  /* 0x0000d80028061625 */ /* 0x000fe200078e021a */
[----:B------:R2:W5:Y:S04]  /*0450*/  @P3 LDG.E R11, [R8.64] ;  /* 0x00000004080b3981 */ /* 0x000568000c1e1900 */
[----:B------:R2:W5:Y:S04]  /*0460*/  @P1 LDG.E R13, [R6.64] ;  /* 0x00000004060d1981 */ /* 0x000568000c1e1900 */
[----:B------:R2:W5:Y:S04]  /*0470*/  @P0 LDG.E R10, [R4.64] ;  /* 0x00000004040a0981 */ /* 0x000568000c1e1900 */
[----:B------:R2:W5:Y:S01]  /*0480*/  @P2 LDG.E R12, [R2.64] ;  /* 0x00000004020c2981 */ /* 0x000562000c1e1900 */
[----:B-1----:R-:W-:Y:S01]  /*0490*/  IMAD.MOV.U32 R0, RZ, RZ, c[0x0][0x1d0] ;  /* 0x00007400ff007624 */ /* 0x002fe200078e00ff */
[----:B------:R-:W-:Y:S05]  /*04a0*/  @P1 BRA `(.L_x_19) ;  /* 0x0000004000001947 */ /* 0x000fea0003800000 */
[----:B------:R-:W-:Y:S05]  /*04b0*/  @!P0 BRA `(.L_x_19) ;  /* 0x0000003000008947 */ /* 0x000fea0003800000 */
[----:B--2---:R1:W2:Y:S04]  /*04c0*/  LDG.E R6, [R4.64] ;  /* 0x0000000404067981 */ /* 0x0042a8000c1e1900 */
[----:B-1----:R-:W2:Y:S02]  /*04d0*/  LDG.E R4, [R4.64+0x4] ;  /* 0x0000040404047981 */ /* 0x002ea4000c1e1900 */
[----:B--2--5:R-:W-:-:S02]  /*04e0*/  IADD3 R13, -R6, R4, RZ ;  /* 0x00000004060d7210 */ /* 0x024fc40007ffe1ff */
.L_x_19:
[----:B------:R-:W-:-:S04]  /*04f0*/  ISETP.NE.U32.AND P1, PT, RZ, c[0x0][0x368], PT ;  /* 0x0000da00ff007a0c */ /* 0x000fc80003f25070 */
[----:B------:R-:W-:-:S13]  /*0500*/  ISETP.NE.AND.EX P1, PT, RZ, c[0x0][0x36c], PT, P1 ;  /* 0x0000db00ff007a0c */ /* 0x000fda0003f25310 */
[----:B------:R-:W-:Y:S05]  /*0510*/  @!P1 BRA `(.L_x_20) ;  /* 0x0000003000009947 */ /* 0x000fea0003800000 */
[----:B--2---:R-:W-:-:S05]  /*0520*/  IMAD.WIDE R2, R40, R26, c[0x0][0x368] ;  /* 0x0000da0028027625 */ /* 0x004fca00078e021a */
[----:B------:R1:W5:Y:S01]  /*0530*/  LDG.E R0, [R2.64] ;  /* 0x0000000402007981 */ /* 0x000362000c1e1900 */
[----:B------:R-:W-:Y:S05]  /*0540*/  BRA `(.L_x_21) ;  /* 0x0000004000007947 */ /* 0x000fea0003800000 */
.L_x_20:
[----:B------:R-:W-:Y:S05]  /*0550*/  @!P2 BRA `(.L_x_21) ;  /* 0x000000300000a947 */ /* 0x000fea0003800000 */
[----:B------:R1:W3:Y:S04]  /*0560*/  LDG.E R0, [R2.64] ;  /* 0x0000000402007981 */ /* 0x0002e8000c1e1900 */
[----:B-12---:R-:W3:Y:S02]  /*0570*/  LDG.E R2, [R2.64+0x4] ;  /* 0x0000040402027981 */ /* 0x006ee4000c1e1900 */
[----:B---3--:R-:W-:-:S05]  /*0580*/  IADD3 R0, -R0, R2, RZ ;  /* 0x0000000200007210 */ /* 0x008fca0007ffe1ff */
.L_x_21:
[--C-:B-----5:R-:W-:Y:S01]  /*0590*/  IMAD.IADD R132, R0, 0x1, -R11.reuse ;  /* 0x0000000100847824 */ /* 0x120fe200078e0a0b */
[----:B------:R-:W-:Y:S01]  /*05a0*/  PLOP3.LUT P3, PT, PT, PT, PT, 0x80, 0x0 ;  /* 0x000000000000781c */ /* 0x000fe20003f6f070 */
[----:B------:R-:W-:Y:S01]  /*05b0*/  IMAD.IADD R14, R12, 0x1, R11 ;  /* 0x000000010c0e7824 */ /* 0x000fe200078e020b */
[----:B------:R-:W-:Y:S01]  /*05c0*/  CS2R R130, SRZ ;  /* 0x0000000000827805 */ /* 0x000fe2000001ff00 */
[----:B------:R-:W-:Y:S01]  /*05d0*/  CS2R R128, SRZ ;  /* 0x0000000000807805 */ /* 0x000fe2000001ff00 */
[C---:B------:R-:W-:Y:S01]  /*05e0*/  IADD3 R0, R132.reuse, 0x5f, RZ ;  /* 0x0000005f84007810 */ /* 0x040fe20007ffe0ff */
[----:B------:R-:W-:Y:S01]  /*05f0*/  IMAD.MOV.U32 R150, RZ, RZ, RZ ;  /* 0x000000ffff967224 */ /* 0x000fe200078e00ff */
[----:B------:R-:W-:Y:S01]  /*0600*/  ISETP.GE.AND P1, PT, R132, 0x1, PT ;  /* 0x000000018400780c */ /* 0x000fe20003f26270 */
[----:B--2---:R-:W-:Y:S01]  /*0610*/  CS2R R8, SRZ ;  /* 0x0000000000087805 */ /* 0x004fe2000001ff00 */
[----:B------:R-:W-:Y:S01]  /*0620*/  MOV R15, RZ ;  /* 0x000000ff000f7202 */ /* 0x000fe20000000f00 */
[----:B------:R-:W-:Y:S01]  /*0630*/  IMAD.HI R0, R0, 0x2aaaaaab, RZ ;  /* 0x2aaaaaab00007827 */ /* 0x000fe200078e02ff */
[----:B------:R-:W-:Y:S01]  /*0640*/  MOV R11, RZ ;  /* 0x000000ff000b7202 */ /* 0x000fe20000000f00 */
[----:B------:R-:W-:Y:S01]  /*0650*/  CS2R R146, SRZ ;  /* 0x0000000000927805 */ /* 0x000fe2000001ff00 */
[----:B------:R-:W-:Y:S01]  /*0660*/  MOV R12, RZ ;  /* 0x000000ff000c7202 */ /* 0x000fe20000000f00 */
[----:B------:R-:W-:Y:S01]  /*0670*/  IMAD.MOV.U32 R148, RZ, RZ, RZ ;  /* 0x000000ffff947224 */ /* 0x000fe200078e00ff */
[----:B-1----:R-:W-:Y:S01]  /*0680*/  SHF.R.U32.HI R2, RZ, 0x1f, R0 ;  /* 0x0000001fff027819 */ /* 0x002fe20000011600 */
[----:B------:R-:W-:Y:S01]  /*0690*/  IMAD.MOV.U32 R126, RZ, RZ, RZ ;  /* 0x000000ffff7e7224 */ /* 0x000fe200078e00ff */
[----:B------:R-:W-:Y:S01]  /*06a0*/  CS2R R16, SRZ ;  /* 0x0000000000107805 */ /* 0x000fe2000001ff00 */
[----:B------:R-:W-:Y:S01]  /*06b0*/  IMAD.MOV.U32 R124, RZ, RZ, RZ ;  /* 0x000000ffff7c7224 */ /* 0x000fe200078e00ff */
[----:B------:R-:W-:Y:S01]  /*06c0*/  LEA.HI.SX32 R160, R0, R2, 0x1c ;  /* 0x0000000200a07211 */ /* 0x000fe200078fe2ff */
[----:B------:R-:W-:Y:S01]  /*06d0*/  IMAD.MOV.U32 R122, RZ, RZ, RZ ;  /* 0x000000ffff7a7224 */ /* 0x000fe200078e00ff */
[----:B------:R-:W-:Y:S01]  /*06e0*/  MOV R144, RZ ;  /* 0x000000ff00907202 */ /* 0x000fe20000000f00 */
[----:B------:R-:W-:Y:S01]  /*06f0*/  CS2R R18, SRZ ;  /* 0x0000000000127805 */ /* 0x000fe2000001ff00 */
[----:B------:R-:W-:Y:S01]  /*0700*/  MOV R120, RZ ;  /* 0x000000ff00787202 */ /* 0x000fe20000000f00 */
[----:B------:R1:W-:Y:S01]  /*0710*/  STL [R1+0x28], R160 ;  /* 0x000028a001007387 */ /* 0x0003e20000100800 */
[----:B------:R-:W-:Y:S01]  /*0720*/  IMAD.MOV.U32 R118, RZ, RZ, RZ ;  /* 0x000000ffff767224 */ /* 0x000fe200078e00ff */
[----:B------:R-:W-:Y:S01]  /*0730*/  CS2R R20, SRZ ;  /* 0x0000000000147805 */ /* 0x000fe2000001ff00 */
[----:B------:R-:W-:Y:S01]  /*0740*/  MOV R116, RZ ;  /* 0x000000ff00747202 */ /* 0x000fe20000000f00 */
[----:B------:R-:W-:Y:S01]  /*0750*/  IMAD.MOV.U32 R114, RZ, RZ, RZ ;  /* 0x000000ffff727224 */ /* 0x000fe200078e00ff */
[----:B------:R-:W-:Y:S01]  /*0760*/  CS2R R22, SRZ ;  /* 0x0000000000167805 */ /* 0x000fe2000001ff00 */
[----:B------:R-:W-:Y:S01]  /*0770*/  MOV R112, RZ ;  /* 0x000000ff00707202 */ /* 0x000fe20000000f00 */
[----:B------:R-:W-:Y:S01]  /*0780*/  IMAD.MOV.U32 R110, RZ, RZ, RZ ;  /* 0x000000ffff6e7224 */ /* 0x000fe200078e00ff */
[----:B------:R-:W-:Y:S01]  /*0790*/  CS2R R24, SRZ ;  /* 0x0000000000187805 */ /* 0x000fe2000001ff00 */
[----:B------:R-:W-:Y:S01]  /*07a0*/  MOV R108, RZ ;  /* 0x000000ff006c7202 */ /* 0x000fe20000000f00 */
[----:B------:R-:W-:Y:S01]  /*07b0*/  CS2R R106, SRZ ;  /* 0x00000000006a7805 */ /* 0x000fe2000001ff00 */
[----:B------:R-:W-:Y:S01]  /*07c0*/  IMAD.MOV.U32 R104, RZ, RZ, RZ ;  /* 0x000000ffff687224 */ /* 0x000fe200078e00ff */
[----:B------:R-:W-:Y:S01]  /*07d0*/  CS2R R102, SRZ ;  /* 0x0000000000667805 */ /* 0x000fe2000001ff00 */
[----:B------:R-:W-:Y:S01]  /*07e0*/  MOV R27, RZ ;  /* 0x000000ff001b7202 */ /* 0x000fe20000000f00 */
[----:B------:R-:W-:Y:S01]  /*07f0*/  IMAD.MOV.U32 R100, RZ, RZ, RZ ;  /* 0x000000ffff647224 */ /* 0x000fe200078e00ff */
[----:B------:R-:W-:Y:S01]  /*0800*/  CS2R R98, SRZ ;  /* 0x0000000000627805 */ /* 0x000fe2000001ff00 */
[----:B------:R-:W-:Y:S01]  /*0810*/  CS2R R28, SRZ ;  /* 0x00000000001c7805 */ /* 0x000fe2000001ff00 */
[----:B------:R-:W-:Y:S01]  /*0820*/  MOV R96, RZ ;  /* 0x000000ff00607202 */ /* 0x000fe20000000f00 */
[----:B------:R-:W-:Y:S01]  /*0830*/  CS2R R94, SRZ ;  /* 0x00000000005e7805 */ /* 0x000fe2000001ff00 */
        /* <DEDUP_REMOVED lines=23> */
[----:B------:R-:W-:Y:S01]  /*09b0*/  CS2R R54, SRZ ;  /* 0x0000000000367805 */ /* 0x000fe2000001ff00 */
[----:B------:R-:W-:Y:S01]  /*09c0*/  MOV R38, RZ ;  /* 0x000000ff00267202 */ /* 0x000fe20000000f00 */
[----:B------:R-:W-:Y:S01]  /*09d0*/  IMAD.MOV.U32 R52, RZ, RZ, RZ ;  /* 0x000000ffff347224 */ /* 0x000fe200078e00ff */
[----:B------:R-:W-:Y:S01]  /*09e0*/  CS2R R142, SRZ ;  /* 0x00000000008e7805 */ /* 0x000fe2000001ff00 */
[----:B------:R-:W-:Y:S01]  /*09f0*/  CS2R R140, SRZ ;  /* 0x00000000008c7805 */ /* 0x000fe2000001ff00 */
[----:B------:R-:W-:Y:S01]  /*0a00*/  CS2R R138, SRZ ;  /* 0x00000000008a7805 */ /* 0x000fe2000001ff00 */
[----:B------:R-:W-:Y:S01]  /*0a10*/  MOV R136, RZ ;  /* 0x000000ff00887202 */ /* 0x000fe20000000f00 */
[----:B------:R-:W-:Y:S01]  /*0a20*/  IMAD.MOV.U32 R42, RZ, RZ, RZ ;  /* 0x000000ffff2a7224 */ /* 0x000fe200078e00ff */
[----:B------:R-:W-:Y:S01]  /*0a30*/  MOV R41, RZ ;  /* 0x000000ff00297202 */ /* 0x000fe20000000f00 */
[----:B------:R-:W-:Y:S05]  /*0a40*/  @!P1 BRA `(.L_x_22) ;  /* 0x00009e5000009947 */ /* 0x000fea0003800000 */
[----:B-1----:R-:W-:-:S04]  /*0a50*/  ISETP.NE.U32.AND P1, PT, RZ, c[0x0][0x340], PT ;  /* 0x0000d000ff007a0c */ /* 0x002fc80003f25070 */
[----:B------:R-:W-:-:S13]  /*0a60*/  ISETP.NE.AND.EX P1, PT, RZ, c[0x0][0x344], PT, P1 ;  /* 0x0000d100ff007a0c */ /* 0x000fda0003f25310 */
[----:B------:R-:W-:-:S05]  /*0a70*/  @P1 IMAD.WIDE R2, R40, R26, c[0x0][0x340] ;  /* 0x0000d00028021625 */ /* 0x000fca00078e021a */
[----:B------:R1:W2:Y:S01]  /*0a80*/  @P1 LDG.E R12, [R2.64] ;  /* 0x00000004020c1981 */ /* 0x0002a2000c1e1900 */
[----:B------:R-:W-:Y:S01]  /*0a90*/  SHF.R.S32.HI R30, RZ, 0x1f, R145 ;  /* 0x0000001fff1e7819 */ /* 0x000fe20000011491 */
[----:B------:R-:W-:Y:S01]  /*0aa0*/  IMAD.MOV.U32 R4, RZ, RZ, c[0x0][0x2c4] ;  /* 0x0000b100ff047624 */ /* 0x000fe200078e00ff */
[----:B------:R-:W-:Y:S01]  /*0ab0*/  SHF.R.S32.HI R0, RZ, 0x1f, R10 ;  /* 0x0000001fff007819 */ /* 0x000fe2000001140a */
[----:B------:R-:W3:Y:S01]  /*0ac0*/  S2R R31, SR_CTAID.Y ;  /* 0x00000000001f7919 */ /* 0x000ee20000002600 */
[----:B------:R-:W-:Y:S01]  /*0ad0*/  LEA.HI R29, R30, R145, RZ, 0x3 ;  /* 0x000000911e1d7211 */ /* 0x000fe200078f18ff */
[----:B------:R-:W-:Y:S01]  /*0ae0*/  IMAD.MOV.U32 R148, RZ, RZ, c[0x0][0x1e0] ;  /* 0x00007800ff947624 */ /* 0x000fe200078e00ff */
[----:B------:R-:W-:Y:S01]  /*0af0*/  ISETP.NE.AND P3, PT, R4, 0x1, PT ;  /* 0x000000010400780c */ /* 0x000fe20003f65270 */
[----:B------:R-:W-:Y:S01]  /*0b00*/  IMAD R0, R0, c[0x0][0x178], RZ ;  /* 0x00005e0000007a24 */ /* 0x000fe200078e02ff */
[----:B------:R-:W-:Y:S01]  /*0b10*/  LOP3.LUT R4, R29, 0xfffffff8, RZ, 0xc0, !PT ;  /* 0xfffffff81d047812 */ /* 0x000fe200078ec0ff */
[----:B------:R-:W-:Y:S01]  /*0b20*/  IMAD.MOV.U32 R149, RZ, RZ, c[0x0][0x1e4] ;  /* 0x00007900ff957624 */ /* 0x000fe200078e00ff */
[----:B------:R-:W-:Y:S01]  /*0b30*/  SHF.R.S32.HI R28, RZ, 0x3, R29 ;  /* 0x00000003ff1c7819 */ /* 0x000fe2000001141d */
[----:B------:R-:W-:Y:S01]  /*0b40*/  IMAD R0, R10, c[0x0][0x17c], R0 ;  /* 0x00005f000a007a24 */ /* 0x000fe200078e0200 */
[----:B------:R-:W-:Y:S01]  /*0b50*/  SHF.R.S32.HI R11, RZ, 0x1f, R40 ;  /* 0x0000001fff0b7819 */ /* 0x000fe20000011428 */
[----:B------:R-:W-:Y:S01]  /*0b60*/  IMAD.IADD R36, R145, 0x1, -R4 ;  /* 0x0000000191247824 */ /* 0x000fe200078e0a04 */
[----:B------:R-:W-:Y:S01]  /*0b70*/  SEL R4, R40, RZ, !P0 ;  /* 0x000000ff28047207 */ /* 0x000fe20004000000 */
[----:B------:R-:W-:Y:S01]  /*0b80*/  IMAD.WIDE.U32 R32, R148, 0x40, RZ ;  /* 0x0000004094207825 */ /* 0x000fe200078e00ff */
[----:B------:R-:W-:-:S02]  /*0b90*/  SEL R5, R11, RZ, !P0 ;  /* 0x000000ff0b057207 */ /* 0x000fc40004000000 */
[-C--:B------:R-:W-:Y:S01]  /*0ba0*/  LEA.HI R27, R30, R145.reuse, RZ, 0x4 ;  /* 0x000000911e1b7211 */ /* 0x080fe200078f20ff */
[----:B------:R-:W-:Y:S01]  /*0bb0*/  IMAD R7, R36, 0x20, R28 ;  /* 0x0000002024077824 */ /* 0x000fe200078e021c */
[----:B------:R-:W-:Y:S01]  /*0bc0*/  LEA.HI R134, R30, R145, RZ, 0x5 ;  /* 0x000000911e867211 */ /* 0x000fe200078f28ff */
[----:B------:R-:W-:Y:S02]  /*0bd0*/  IMAD R5, R5, c[0x0][0x1c0], RZ ;  /* 0x0000700005057a24 */ /* 0x000fe400078e02ff */
[----:B------:R-:W-:Y:S02]  /*0be0*/  IMAD R7, R39, 0x80, R7 ;  /* 0x0000008027077824 */ /* 0x000fe400078e0207 */
[----:B-1----:R-:W-:Y:S01]  /*0bf0*/  IMAD.WIDE.U32 R2, R10, c[0x0][0x178], RZ ;  /* 0x00005e000a027a25 */ /* 0x002fe200078e00ff */
[----:B---3--:R-:W-:-:S03]  /*0c00*/  SHF.R.S32.HI R34, RZ, 0x1f, R31 ;  /* 0x0000001fff227819 */ /* 0x008fc6000001141f */
[----:B------:R-:W-:Y:S02]  /*0c10*/  IMAD.IADD R3, R3, 0x1, R0 ;  /* 0x0000000103037824 */ /* 0x000fe400078e0200 */
[----:B------:R-:W-:-:S04]  /*0c20*/  @P3 IMAD.HI.U32 R6, R7, c[0x0][0x2c8], RZ ;  /* 0x0000b20007063a27 */ /* 0x000fc800078e00ff */
[----:B------:R-:W-:Y:S02]  /*0c30*/  IMAD R0, R34, c[0x0][0x1b8], RZ ;  /* 0x00006e0022007a24 */ /* 0x000fe400078e02ff */
[----:B------:R-:W-:-:S04]  /*0c40*/  IMAD.WIDE.U32 R2, R31, c[0x0][0x1b8], R2 ;  /* 0x00006e001f027a25 */ /* 0x000fc800078e0002 */
[----:B------:R-:W-:Y:S02]  /*0c50*/  IMAD R0, R31, c[0x0][0x1bc], R0 ;  /* 0x00006f001f007a24 */ /* 0x000fe400078e0200 */
[C---:B------:R-:W-:Y:S02]  /*0c60*/  IMAD R5, R4.reuse, c[0x0][0x1c4], R5 ;  /* 0x0000710004057a24 */ /* 0x040fe400078e0205 */
[----:B------:R-:W-:Y:S02]  /*0c70*/  IMAD.IADD R3, R3, 0x1, R0 ;  /* 0x0000000103037824 */ /* 0x000fe400078e0200 */
[----:B------:R-:W-:Y:S01]  /*0c80*/  IMAD.MOV.U32 R0, RZ, RZ, R7 ;  /* 0x000000ffff007224 */ /* 0x000fe200078e0007 */
[----:B------:R-:W-:Y:S01]  /*0c90*/  @P3 SHF.R.U32.HI R0, RZ, c[0x0][0x2cc], R6 ;  /* 0x0000b300ff003a19 */ /* 0x000fe20000011606 */
[----:B------:R-:W-:-:S03]  /*0ca0*/  IMAD.WIDE.U32 R2, R4, c[0x0][0x1c0], R2 ;  /* 0x0000700004027a25 */ /* 0x000fc600078e0002 */
[--C-:B------:R-:W-:Y:S01]  /*0cb0*/  SHF.R.S32.HI R4, RZ, 0x1f, R0.reuse ;  /* 0x0000001fff047819 */ /* 0x100fe20000011400 */
[----:B------:R-:W-:Y:S02]  /*0cc0*/  IMAD.IADD R3, R3, 0x1, R5 ;  /* 0x0000000103037824 */ /* 0x000fe400078e0205 */
[----:B------:R-:W-:Y:S02]  /*0cd0*/  IMAD.MOV R5, RZ, RZ, -R0 ;  /* 0x000000ffff057224 */ /* 0x000fe400078e0a00 */
[----:B------:R-:W-:Y:S02]  /*0ce0*/  IMAD R4, R4, c[0x0][0x1b0], RZ ;  /* 0x00006c0004047a24 */ /* 0x000fe400078e02ff */
[----:B------:R-:W-:-:S04]  /*0cf0*/  IMAD.WIDE.U32 R2, R0, c[0x0][0x1b0], R2 ;  /* 0x00006c0000027a25 */ /* 0x000fc800078e0002 */
[----:B------:R-:W-:Y:S02]  /*0d00*/  IMAD R4, R0, c[0x0][0x1b4], R4 ;  /* 0x00006d0000047a24 */ /* 0x000fe400078e0204 */
[----:B------:R-:W-:Y:S02]  /*0d10*/  IMAD R0, R5, c[0x0][0x2c4], R7 ;  /* 0x0000b10005007a24 */ /* 0x000fe400078e0207 */
[----:B------:R-:W-:Y:S02]  /*0d20*/  IMAD.IADD R5, R3, 0x1, R4 ;  /* 0x0000000103057824 */ /* 0x000fe400078e0204 */
[----:B------:R-:W-:Y:S01]  /*0d30*/  IMAD.SHL.U32 R7, R28, 0x40, RZ ;  /* 0x000000401c077824 */ /* 0x000fe200078e00ff */
[----:B------:R-:W-:Y:S01]  /*0d40*/  SHF.R.S32.HI R3, RZ, 0x1f, R0 ;  /* 0x0000001fff037819 */ /* 0x000fe20000011400 */
[----:B------:R-:W-:Y:S02]  /*0d50*/  IMAD.MOV.U32 R4, RZ, RZ, R2 ;  /* 0x000000ffff047224 */ /* 0x000fe400078e0002 */
[----:B------:R-:W-:-:S02]  /*0d60*/  IMAD.SHL.U32 R2, R36, 0x8, RZ ;  /* 0x0000000824027824 */ /* 0x000fc400078e00ff */
[----:B------:R-:W-:Y:S01]  /*0d70*/  IMAD R6, R3, c[0x0][0x1a8], RZ ;  /* 0x00006a0003067a24 */ /* 0x000fe200078e02ff */
[----:B------:R-:W-:Y:S01]  /*0d80*/  LOP3.LUT R3, R7, 0x1c0, RZ, 0xc0, !PT ;  /* 0x000001c007037812 */ /* 0x000fe200078ec0ff */
[----:B------:R-:W-:Y:S02]  /*0d90*/  IMAD R10, R39, 0x80, R28 ;  /* 0x00000080270a7824 */ /* 0x000fe400078e021c */
[C---:B------:R-:W-:Y:S01]  /*0da0*/  IMAD R8, R0.reuse, c[0x0][0x1ac], R6 ;  /* 0x00006b0000087a24 */ /* 0x040fe200078e0206 */
[----:B------:R-:W-:Y:S01]  /*0db0*/  LOP3.LUT R7, R3, 0x38, R2, 0xf8, !PT ;  /* 0x0000003803077812 */ /* 0x000fe200078ef802 */
[----:B------:R-:W-:Y:S01]  /*0dc0*/  IMAD.WIDE.U32 R4, R0, c[0x0][0x1a8], R4 ;  /* 0x00006a0000047a25 */ /* 0x000fe200078e0004 */
[----:B------:R-:W-:Y:S02]  /*0dd0*/  SHF.R.U32.HI R6, RZ, 0x3, R3 ;  /* 0x00000003ff067819 */ /* 0x000fe40000011603 */
[----:B------:R-:W-:Y:S01]  /*0de0*/  IADD3 R9, R10, 0x20, RZ ;  /* 0x000000200a097810 */ /* 0x000fe20007ffe0ff */
[----:B------:R-:W-:Y:S01]  /*0df0*/  IMAD R0, R13, c[0x0][0x2c4], RZ ;  /* 0x0000b1000d007a24 */ /* 0x000fe200078e02ff */
[----:B------:R-:W-:Y:S01]  /*0e00*/  BAR.SYNC.DEFER_BLOCKING 0x0 ;  /* 0x0000000000007b1d */ /* 0x000fe20000010000 */
[----:B------:R-:W-:Y:S01]  /*0e10*/  IMAD.IADD R3, R5, 0x1, R8 ;  /* 0x0000000105037824 */ /* 0x000fe200078e0208 */
[----:B------:R-:W-:-:S02]  /*0e20*/  LEA R19, P0, R4, c[0x0][0x160], 0x1 ;  /* 0x0000580004137a11 */ /* 0x000fc400078008ff */
[----:B------:R-:W-:Y:S02]  /*0e30*/  ISETP.GE.AND P4, PT, R9, R0, PT ;  /* 0x000000000900720c */ /* 0x000fe40003f86270 */
[----:B------:R-:W-:Y:S02]  /*0e40*/  LOP3.LUT R9, R7, R6, RZ, 0x3c, !PT ;  /* 0x0000000607097212 */ /* 0x000fe400078e3cff */
[----:B------:R-:W-:Y:S01]  /*0e50*/  LEA.HI.X R18, R4, c[0x0][0x164], R3, 0x1, P0 ;  /* 0x0000590004127a11 */ /* 0x000fe200000f0c03 */
[----:B------:R-:W1:Y:S01]  /*0e60*/  SHFL.IDX PT, R6, R19, RZ, 0x181f ;  /* 0x00181fff13067589 */ /* 0x000e6200000e0000 */
[C---:B------:R-:W-:Y:S02]  /*0e70*/  IADD3 R4, R10.reuse, 0x40, RZ ;  /* 0x000000400a047810 */ /* 0x040fe40007ffe0ff */
[C---:B------:R-:W-:Y:S01]  /*0e80*/  IADD3 R3, R10.reuse, 0x60, RZ ;  /* 0x000000600a037810 */ /* 0x040fe20007ffe0ff */
[----:B------:R-:W3:Y:S01]  /*0e90*/  SHFL.IDX PT, R7, R18, RZ, 0x181f ;  /* 0x00181fff12077589 */ /* 0x000ee200000e0000 */
[----:B------:R-:W-:-:S02]  /*0ea0*/  ISETP.GE.AND P5, PT, R10, R0, PT ;  /* 0x000000000a00720c */ /* 0x000fc40003fa6270 */
[-C--:B------:R-:W-:Y:S02]  /*0eb0*/  ISETP.GE.AND P6, PT, R4, R0.reuse, PT ;  /* 0x000000000400720c */ /* 0x080fe40003fc6270 */
[----:B------:R-:W-:Y:S02]  /*0ec0*/  LEA.HI R8, R30, R145, RZ, 0x6 ;  /* 0x000000911e087211 */ /* 0x000fe400078f30ff */
[----:B------:R-:W-:Y:S02]  /*0ed0*/  ISETP.GE.AND P0, PT, R3, R0, PT ;  /* 0x000000000300720c */ /* 0x000fe40003f06270 */
[----:B------:R-:W-:Y:S01]  /*0ee0*/  SHF.R.S32.HI R0, RZ, 0x1f, R14 ;  /* 0x0000001fff007819 */ /* 0x000fe2000001140e */
[----:B------:R-:W-:Y:S01]  /*0ef0*/  IMAD.SHL.U32 R8, R8, 0x8, RZ ;  /* 0x0000000808087824 */ /* 0x000fe200078e00ff */
[----:B------:R-:W-:Y:S02]  /*0f00*/  IADD3 R10, R2, 0x80, RZ ;  /* 0x00000080020a7810 */ /* 0x000fe40007ffe0ff */
[----:B------:R-:W-:-:S02]  /*0f10*/  SHF.R.S32.HI R3, RZ, 0x1f, R2 ;  /* 0x0000001fff037819 */ /* 0x000fc40000011402 */
[----:B------:R-:W-:Y:S02]  /*0f20*/  LOP3.LUT R248, R9, 0xfffffe00, R8, 0xf8, !PT ;  /* 0xfffffe0009f87812 */ /* 0x000fe400078ef808 */
[----:B-1----:R-:W-:-:S03]  /*0f30*/  @!P5 LEA R8, P3, R2, R6, 0x1 ;  /* 0x000000060208d211 */ /* 0x002fc600078608ff */
[----:B------:R-:W-:Y:S01]  /*0f40*/  IMAD.SHL.U32 R248, R248, 0x2, RZ ;  /* 0x00000002f8f87824 */ /* 0x000fe200078e00ff */
[--C-:B--2---:R-:W-:Y:S01]  /*0f50*/  @P1 SHF.R.S32.HI R5, RZ, 0x1f, R12.reuse ;  /* 0x0000001fff051819 */ /* 0x104fe2000001140c */
[----:B------:R-:W-:Y:S02]  /*0f60*/  @P1 IMAD.MOV.U32 R4, RZ, RZ, R12 ;  /* 0x000000ffff041224 */ /* 0x000fe400078e000c */
[----:B------:R-:W-:Y:S02]  /*0f70*/  @!P1 IMAD.MOV.U32 R4, RZ, RZ, R40 ;  /* 0x000000ffff049224 */ /* 0x000fe400078e0028 */
[----:B------:R-:W-:Y:S01]  /*0f80*/  @!P1 IMAD.MOV.U32 R5, RZ, RZ, R11 ;  /* 0x000000ffff059224 */ /* 0x000fe200078e000b */
[----:B------:R-:W-:Y:S02]  /*0f90*/  IADD3 R21, P1, R14, R28, RZ ;  /* 0x0000001c0e157210 */ /* 0x000fe40007f3e0ff */
[----:B------:R-:W-:Y:S02]  /*0fa0*/  @!P5 SHF.R.S32.HI R11, RZ, 0x1f, R10 ;  /* 0x0000001fff0bd819 */ /* 0x000fe4000001140a */
[----:B------:R-:W-:-:S02]  /*0fb0*/  LEA.HI.X.SX32 R24, R28, R0, 0x1, P1 ;  /* 0x000000001c187211 */ /* 0x000fc400008f0eff */
[----:B------:R-:W-:Y:S02]  /*0fc0*/  IADD3 R0, R2, 0x40, RZ ;  /* 0x0000004002007810 */ /* 0x000fe40007ffe0ff */
[----:B------:R-:W-:Y:S02]  /*0fd0*/  SEL R26, R4, RZ, !P2 ;  /* 0x000000ff041a7207 */ /* 0x000fe40005000000 */
[----:B------:R-:W-:Y:S01]  /*0fe0*/  @!P5 SHF.R.S32.HI R9, RZ, 0x1f, R0 ;  /* 0x0000001fff09d819 */ /* 0x000fe20000011400 */
[----:B------:R-:W1:Y:S01]  /*0ff0*/  SHFL.IDX PT, R4, R19, 0x1, 0x181f ;  /* 0x00381f0013047f89 */ /* 0x000e6200000e0000 */
[----:B------:R-:W-:Y:S02]  /*1000*/  SEL R25, R5, RZ, !P2 ;  /* 0x000000ff05197207 */ /* 0x000fe40005000000 */
[----:B------:R-:W-:Y:S01]  /*1010*/  ISETP.GE.AND P1, PT, R2, c[0x0][0x198], PT ;  /* 0x0000660002007a0c */ /* 0x000fe20003f26270 */
[----:B------:R-:W2:Y:S01]  /*1020*/  SHFL.IDX PT, R5, R18, 0x1, 0x181f ;  /* 0x00381f0012057f89 */ /* 0x000ea200000e0000 */
[----:B------:R-:W-:-:S02]  /*1030*/  @!P5 LEA.HI R12, R9, R0, RZ, 0x3 ;  /* 0x00000000090cd211 */ /* 0x000fc400078f18ff */
[----:B------:R-:W-:Y:S02]  /*1040*/  ISETP.GE.AND P2, PT, R0, c[0x0][0x198], PT ;  /* 0x0000660000007a0c */ /* 0x000fe40003f46270 */
[----:B------:R-:W-:Y:S02]  /*1050*/  @!P5 LEA.HI R11, R11, R10, RZ, 0x3 ;  /* 0x0000000a0b0bd211 */ /* 0x000fe400078f18ff */
[----:B---3--:R-:W-:Y:S02]  /*1060*/  @!P5 LEA.HI.X R9, R2, R7, R3, 0x1, P3 ;  /* 0x000000070209d211 */ /* 0x008fe400018f0c03 */
[----:B------:R-:W-:Y:S02]  /*1070*/  ISETP.GE.AND P3, PT, R10, c[0x0][0x198], PT ;  /* 0x000066000a007a0c */ /* 0x000fe40003f66270 */
[----:B------:R-:W-:Y:S01]  /*1080*/  @!P5 LOP3.LUT R12, R12, 0xfffffff8, RZ, 0xc0, !PT ;  /* 0xfffffff80c0cd812 */ /* 0x000fe200078ec0ff */
[----:B------:R3:W-:Y:S01]  /*1090*/  @!P5 LDGSTS.E.BYPASS.LTC128B.128 [R248+0x100], [R8.64], !P1 ;  /* 0x0010000008f8dfae */ /* 0x0007e2000c901d44 */
[----:B------:R-:W-:-:S02]  /*10a0*/  @!P5 LOP3.LUT R11, R11, 0xfffffff8, RZ, 0xc0, !PT ;  /* 0xfffffff80b0bd812 */ /* 0x000fc400078ec0ff */
[----:B------:R-:W-:Y:S01]  /*10b0*/  SHF.R.S32.HI R14, RZ, 0x4, R27 ;  /* 0x00000004ff0e7819 */ /* 0x000fe2000001141b */
[----:B------:R-:W-:-:S04]  /*10c0*/  @!P5 IMAD.WIDE R12, R12, 0x2, R6 ;  /* 0x000000020c0cd825 */ /* 0x000fc800078e0206 */
[----:B------:R-:W-:Y:S01]  /*10d0*/  @!P5 IMAD.WIDE R6, R11, 0x2, R6 ;  /* 0x000000020b06d825 */ /* 0x000fe200078e0206 */
[----:B------:R-:W-:Y:S01]  /*10e0*/  LEA.HI R11, R27, R14, RZ, 0x1 ;  /* 0x0000000e1b0b7211 */ /* 0x000fe200078f08ff */
[----:B------:R1:W-:Y:S04]  /*10f0*/  @!P5 LDGSTS.E.BYPASS.LTC128B.128 [R248+0x4100], [R12.64], !P2 ;  /* 0x041000000cf8dfae */ /* 0x0003e8000d101d44 */
[----:B------:R4:W-:Y:S01]  /*1100*/  @!P5 LDGSTS.E.BYPASS.LTC128B.128 [R248+0x8100], [R6.64], !P3 ;  /* 0x0810000006f8dfae */ /* 0x0009e2000d901d44 */
[----:B---3--:R-:W-:Y:S02]  /*1110*/  @!P4 SHF.R.S32.HI R8, RZ, 0x1f, R10 ;  /* 0x0000001fff08c819 */ /* 0x008fe4000001140a */
[----:B------:R-:W-:Y:S02]  /*1120*/  @!P6 SHF.R.S32.HI R9, RZ, 0x1f, R0 ;  /* 0x0000001fff09e819 */ /* 0x000fe40000011400 */
[----:B------:R-:W-:-:S02]  /*1130*/  @!P4 LEA.HI R8, R8, R10, RZ, 0x3 ;  /* 0x0000000a0808c211 */ /* 0x000fc400078f18ff */
[----:B------:R-:W-:Y:S02]  /*1140*/  @!P6 LEA.HI R20, R9, R0, RZ, 0x3 ;  /* 0x000000000914e211 */ /* 0x000fe400078f18ff */
[----:B------:R-:W-:Y:S02]  /*1150*/  @!P4 LOP3.LUT R8, R8, 0xfffffff8, RZ, 0xc0, !PT ;  /* 0xfffffff80808c812 */ /* 0x000fe400078ec0ff */
[----:B-1----:R-:W-:Y:S02]  /*1160*/  @!P4 LEA R12, P5, R2, R4, 0x1 ;  /* 0x00000004020cc211 */ /* 0x002fe400078a08ff */
[----:B----4-:R-:W-:Y:S02]  /*1170*/  LOP3.LUT R6, R11, 0xfffffffe, RZ, 0xc0, !PT ;  /* 0xfffffffe0b067812 */ /* 0x010fe400078ec0ff */
[--C-:B------:R-:W-:Y:S02]  /*1180*/  @!P4 SHF.R.S32.HI R7, RZ, 0x1f, R0.reuse ;  /* 0x0000001fff07c819 */ /* 0x100fe40000011400 */
[----:B------:R-:W-:Y:S01]  /*1190*/  @!P0 SHF.R.S32.HI R11, RZ, 0x1f, R0 ;  /* 0x0000001fff0b8819 */ /* 0x000fe20000011400 */
[----:B------:R-:W-:Y:S01]  /*11a0*/  IMAD.IADD R23, R14, 0x1, -R6 ;  /* 0x000000010e177824 */ /* 0x000fe200078e0a06 */
[-C--:B------:R-:W-:Y:S01]  /*11b0*/  @!P4 LEA.HI R16, R7, R0.reuse, RZ, 0x3 ;  /* 0x000000000710c211 */ /* 0x080fe200078f18ff */
[----:B------:R-:W1:Y:S01]  /*11c0*/  SHFL.IDX PT, R6, R19, 0x2, 0x181f ;  /* 0x00581f0013067f89 */ /* 0x000e6200000e0000 */
[----:B--2---:R-:W-:Y:S01]  /*11d0*/  @!P4 LEA.HI.X R13, R2, R5, R3, 0x1, P5 ;  /* 0x00000005020dc211 */ /* 0x004fe200028f0c03 */
[----:B------:R-:W-:Y:S01]  /*11e0*/  @!P4 IMAD.WIDE R14, R8, 0x2, R4 ;  /* 0x00000002080ec825 */ /* 0x000fe200078e0204 */
[----:B------:R-:W-:Y:S01]  /*11f0*/  @!P4 LOP3.LUT R16, R16, 0xfffffff8, RZ, 0xc0, !PT ;  /* 0xfffffff81010c812 */ /* 0x000fe200078ec0ff */
[----:B------:R-:W2:Y:S01]  /*1200*/  SHFL.IDX PT, R7, R18, 0x2, 0x181f ;  /* 0x00581f0012077f89 */ /* 0x000ea200000e0000 */
[----:B------:R-:W-:Y:S01]  /*1210*/  ISETP.GE.AND P5, PT, R0, c[0x0][0x1d4], PT ;  /* 0x0000750000007a0c */ /* 0x000fe20003fa6270 */
[----:B------:R-:W-:Y:S01]  /*1220*/  IMAD.WIDE.U32 R8, R21, c[0x0][0x1e0], R2 ;  /* 0x0000780015087a25 */ /* 0x000fe200078e0002 */
[----:B------:R-:W-:Y:S01]  /*1230*/  @!P0 LEA.HI R22, R11, R0, RZ, 0x3 ;  /* 0x000000000b168211 */ /* 0x000fe200078f18ff */
[----:B------:R1:W-:Y:S02]  /*1240*/  @!P4 LDGSTS.E.BYPASS.LTC128B.128 [R248+0x1100], [R12.64], !P1 ;  /* 0x011000000cf8cfae */ /* 0x0003e4000c901d44 */
[----:B------:R-:W-:-:S02]  /*1250*/  @!P4 IMAD.WIDE R16, R16, 0x2, R4 ;  /* 0x000000021010c825 */ /* 0x000fc400078e0204 */
[----:B------:R-:W3:Y:S02]  /*1260*/  SHFL.IDX PT, R4, R19, 0x3, 0x181f ;  /* 0x00781f0013047f89 */ /* 0x000ee400000e0000 */
[----:B------:R-:W-:Y:S02]  /*1270*/  IMAD R0, R24, c[0x0][0x1e0], RZ ;  /* 0x0000780018007a24 */ /* 0x000fe400078e02ff */
[----:B------:R4:W5:Y:S02]  /*1280*/  SHFL.IDX PT, R5, R18, 0x3, 0x181f ;  /* 0x00781f0012057f89 */ /* 0x00096400000e0000 */
[----:B------:R-:W-:Y:S01]  /*1290*/  IMAD R11, R21, c[0x0][0x1e4], R0 ;  /* 0x00007900150b7a24 */ /* 0x000fe200078e0200 */
[----:B------:R-:W-:Y:S01]  /*12a0*/  @!P6 SHF.R.S32.HI R0, RZ, 0x1f, R10 ;  /* 0x0000001fff00e819 */ /* 0x000fe2000001140a */
[----:B------:R3:W-:Y:S02]  /*12b0*/  @!P4 LDGSTS.E.BYPASS.LTC128B.128 [R248+0x5100], [R16.64], !P2 ;  /* 0x0510000010f8cfae */ /* 0x0007e4000d101d44 */
[----:B------:R-:W-:Y:S01]  /*12c0*/  IMAD.IADD R9, R9, 0x1, R11 ;  /* 0x0000000109097824 */ /* 0x000fe200078e020b */
[----:B------:R-:W-:Y:S01]  /*12d0*/  @!P6 LEA.HI R0, R0, R10, RZ, 0x3 ;  /* 0x0000000a0000e211 */ /* 0x000fe200078f18ff */
[----:B------:R5:W-:Y:S01]  /*12e0*/  @!P4 LDGSTS.E.BYPASS.LTC128B.128 [R248+0x9100], [R14.64], !P3 ;  /* 0x091000000ef8cfae */ /* 0x000be2000d901d44 */
[----:B------:R-:W-:-:S04]  /*12f0*/  IMAD R11, R34, c[0x0][0x1e8], RZ ;  /* 0x00007a00220b7a24 */ /* 0x000fc800078e02ff */
[----:B------:R-:W-:Y:S01]  /*1300*/  IMAD R11, R31, c[0x0][0x1ec], R11 ;  /* 0x00007b001f0b7a24 */ /* 0x000fe200078e020b */
[----:B-1----:R-:W-:-:S04]  /*1310*/  @!P6 LEA R12, P4, R2, R6, 0x1 ;  /* 0x00000006020ce211 */ /* 0x002fc800078808ff */
[----:B--2---:R-:W-:Y:S02]  /*1320*/  @!P6 LEA.HI.X R13, R2, R7, R3, 0x1, P4 ;  /* 0x00000007020de211 */ /* 0x004fe400020f0c03 */
[----:B----4-:R-:W-:-:S03]  /*1330*/  IADD3 R18, R160, -0x1, RZ ;  /* 0xffffffffa0127810 */ /* 0x010fc60007ffe0ff */
[----:B------:R1:W-:Y:S01]  /*1340*/  @!P6 LDGSTS.E.BYPASS.LTC128B.128 [R248+0x2100], [R12.64], !P1 ;  /* 0x021000000cf8efae */ /* 0x0003e2000c901d44 */
[----:B------:R-:W-:Y:S02]  /*1350*/  SHF.R.S32.HI R19, RZ, 0x1f, R18 ;  /* 0x0000001fff137819 */ /* 0x000fe40000011412 */
[----:B---3--:R-:W-:Y:S01]  /*1360*/  @!P6 LOP3.LUT R16, R20, 0xfffffff8, RZ, 0xc0, !PT ;  /* 0xfffffff81410e812 */ /* 0x008fe200078ec0ff */
[----:B------:R-:W-:Y:S01]  /*1370*/  IMAD.MOV.U32 R20, RZ, RZ, 0x60 ;  /* 0x00000060ff147424 */ /* 0x000fe200078e00ff */
[----:B-----5:R-:W-:-:S03]  /*1380*/  @!P6 LOP3.LUT R14, R0, 0xfffffff8, RZ, 0xc0, !PT ;  /* 0xfffffff8000ee812 */ /* 0x020fc600078ec0ff */
[----:B------:R-:W-:Y:S01]  /*1390*/  @!P6 IMAD.WIDE R16, R16, 0x2, R6 ;  /* 0x000000021010e825 */ /* 0x000fe200078e0206 */
[----:B------:R-:W-:-:S03]  /*13a0*/  @!P0 SHF.R.S32.HI R0, RZ, 0x1f, R10 ;  /* 0x0000001fff008819 */ /* 0x000fc6000001140a */
[----:B------:R-:W-:Y:S01]  /*13b0*/  @!P6 IMAD.WIDE R14, R14, 0x2, R6 ;  /* 0x000000020e0ee825 */ /* 0x000fe200078e0206 */
[----:B------:R-:W-:Y:S01]  /*13c0*/  @!P0 LEA.HI R0, R0, R10, RZ, 0x3 ;  /* 0x0000000a00008211 */ /* 0x000fe200078f18ff */
[----:B------:R2:W-:Y:S02]  /*13d0*/  @!P6 LDGSTS.E.BYPASS.LTC128B.128 [R248+0x6100], [R16.64], !P2 ;  /* 0x0610000010f8efae */ /* 0x0005e4000d101d44 */
[----:B------:R-:W-:Y:S01]  /*13e0*/  IMAD.WIDE.U32 R6, R31, c[0x0][0x1e8], R8 ;  /* 0x00007a001f067a25 */ /* 0x000fe200078e0008 */
[----:B------:R-:W-:Y:S01]  /*13f0*/  @!P0 LEA R8, P4, R2, R4, 0x1 ;  /* 0x0000000402088211 */ /* 0x000fe200078808ff */
[----:B------:R3:W-:Y:S01]  /*1400*/  @!P6 LDGSTS.E.BYPASS.LTC128B.128 [R248+0xa100], [R14.64], !P3 ;  /* 0x0a1000000ef8efae */ /* 0x0007e2000d901d44 */
[----:B------:R-:W-:Y:S01]  /*1410*/  @!P0 LOP3.LUT R0, R0, 0xfffffff8, RZ, 0xc0, !PT ;  /* 0xfffffff800008812 */ /* 0x000fe200078ec0ff */
[----:B------:R-:W-:Y:S01]  /*1420*/  IMAD.IADD R7, R7, 0x1, R11 ;  /* 0x0000000107077824 */ /* 0x000fe200078e020b */
[----:B------:R-:W-:Y:S01]  /*1430*/  @!P0 LOP3.LUT R11, R22, 0xfffffff8, RZ, 0xc0, !PT ;  /* 0xfffffff8160b8812 */ /* 0x000fe200078ec0ff */
[----:B------:R-:W-:Y:S01]  /*1440*/  IMAD R133, R160, -0x60, R20 ;  /* 0xffffffa0a0857824 */ /* 0x000fe200078e0214 */
[----:B------:R-:W-:Y:S01]  /*1450*/  @!P0 LEA.HI.X R9, R2, R5, R3, 0x1, P4 ;  /* 0x0000000502098211 */ /* 0x000fe200020f0c03 */
[----:B------:R-:W-:Y:S01]  /*1460*/  IMAD.WIDE.U32 R146, R20, c[0x0][0x1e0], RZ ;  /* 0x0000780014927a25 */ /* 0x000fe200078e00ff */
[----:B------:R-:W-:-:S02]  /*1470*/  ISETP.GE.AND P4, PT, R10, c[0x0][0x1d4], PT ;  /* 0x000075000a007a0c */ /* 0x000fc40003f86270 */
[----:B------:R-:W-:Y:S01]  /*1480*/  ISETP.GE.AND P6, PT, R2, c[0x0][0x1d4], PT ;  /* 0x0000750002007a0c */ /* 0x000fe20003fc6270 */
[--C-:B------:R-:W-:Y:S01]  /*1490*/  @!P0 IMAD.WIDE R10, R11, 0x2, R4.reuse ;  /* 0x000000020b0a8825 */ /* 0x100fe200078e0204 */
[----:B------:R4:W-:Y:S03]  /*14a0*/  @!P0 LDGSTS.E.BYPASS.LTC128B.128 [R248+0x3100], [R8.64], !P1 ;  /* 0x0310000008f88fae */ /* 0x0009e6000c901d44 */
[----:B------:R-:W-:Y:S01]  /*14b0*/  @!P0 IMAD.WIDE R4, R0, 0x2, R4 ;  /* 0x0000000200048825 */ /* 0x000fe200078e0204 */
[----:B------:R5:W-:Y:S03]  /*14c0*/  @!P0 LDGSTS.E.BYPASS.LTC128B.128 [R248+0x7100], [R10.64], !P2 ;  /* 0x071000000af88fae */ /* 0x000be6000d101d44 */
[----:B------:R-:W-:Y:S01]  /*14d0*/  IMAD R0, R25, c[0x0][0x1f0], RZ ;  /* 0x00007c0019007a24 */ /* 0x000fe200078e02ff */
[----:B------:R3:W-:Y:S01]  /*14e0*/  @!P0 LDGSTS.E.BYPASS.LTC128B.128 [R248+0xb100], [R4.64], !P3 ;  /* 0x0b10000004f88fae */ /* 0x0007e2000d901d44 */
[----:B------:R-:W-:Y:S01]  /*14f0*/  IMAD.WIDE.U32 R40, R26, c[0x0][0x1f0], R6 ;  /* 0x00007c001a287a25 */ /* 0x000fe200078e0006 */
[----:B--2---:R-:W-:-:S03]  /*1500*/  IADD3 R17, R133, R132, -R28 ;  /* 0x0000008485117210 */ /* 0x004fc60007ffe81c */
[----:B------:R-:W-:Y:S01]  /*1510*/  IMAD.MOV.U32 R150, RZ, RZ, R40 ;  /* 0x000000ffff967224 */ /* 0x000fe200078e0028 */
[----:B------:R-:W0:Y:S01]  /*1520*/  LDGDEPBAR ;  /* 0x00000000000079af */ /* 0x000e220000000000 */
[----:B------:R-:W-:Y:S01]  /*1530*/  IMAD.SHL.U32 R7, R36, 0x40, RZ ;  /* 0x0000004024077824 */ /* 0x000fe200078e00ff */
[----:B------:R-:W-:Y:S01]  /*1540*/  ISETP.GE.AND P3, PT, R17, 0x1, PT ;  /* 0x000000011100780c */ /* 0x000fe20003f66270 */
[----:B------:R-:W-:Y:S01]  /*1550*/  IMAD.WIDE.U32 R2, R21, c[0x0][0x208], R2 ;  /* 0x0000820015027a25 */ /* 0x000fe200078e0002 */
[C---:B------:R-:W-:Y:S01]  /*1560*/  ISETP.GE.AND P2, PT, R17.reuse, 0x21, PT ;  /* 0x000000211100780c */ /* 0x040fe20003f46270 */
[----:B------:R2:W-:Y:S01]  /*1570*/  STL.64 [R1+0x20], R40 ;  /* 0x0000202801007387 */ /* 0x0005e20000100a00 */
[----:B------:R-:W-:Y:S01]  /*1580*/  ISETP.GE.AND P1, PT, R17, 0x41, PT ;  /* 0x000000411100780c */ /* 0x000fe20003f26270 */
[----:B------:R-:W-:Y:S01]  /*1590*/  IMAD.SHL.U32 R16, R149, 0x40, RZ ;  /* 0x0000004095107824 */ /* 0x000fe200078e00ff */
[----:B------:R-:W-:Y:S02]  /*15a0*/  LOP3.LUT R7, R7, 0x1c0, RZ, 0xc0, !PT ;  /* 0x000001c007077812 */ /* 0x000fe400078ec0ff */
[----:B----4-:R-:W-:Y:S01]  /*15b0*/  LOP3.LUT R8, R27, 0xfffffff0, RZ, 0xc0, !PT ;  /* 0xfffffff01b087812 */ /* 0x010fe200078ec0ff */
[----:B------:R-:W-:-:S04]  /*15c0*/  IMAD R9, R24, c[0x0][0x208], RZ ;  /* 0x0000820018097a24 */ /* 0x000fc800078e02ff */
[----:B------:R-:W-:Y:S02]  /*15d0*/  IMAD.IADD R8, R145, 0x1, -R8 ;  /* 0x0000000191087824 */ /* 0x000fe400078e0a08 */
[----:B-1----:R-:W-:Y:S01]  /*15e0*/  IMAD R13, R21, c[0x0][0x20c], R9 ;  /* 0x00008300150d7a24 */ /* 0x002fe200078e0209 */
[----:B------:R-:W-:Y:S01]  /*15f0*/  LOP3.LUT R9, R7, 0x8, R29, 0xf8, !PT ;  /* 0x0000000807097812 */ /* 0x000fe200078ef81d */
[----:B---3--:R-:W-:Y:S01]  /*1600*/  IMAD R4, R20, c[0x0][0x1e4], RZ ;  /* 0x0000790014047a24 */ /* 0x008fe200078e02ff */
[----:B------:R-:W-:Y:S01]  /*1610*/  SHF.R.S32.HI R6, RZ, 0x1f, R8 ;  /* 0x0000001fff067819 */ /* 0x000fe20000011408 */
[----:B------:R-:W-:Y:S02]  /*1620*/  IMAD.IADD R3, R3, 0x1, R13 ;  /* 0x0000000103037824 */ /* 0x000fe400078e020d */
[----:B------:R-:W-:Y:S01]  /*1630*/  IMAD.IADD R144, R147, 0x1, R4 ;  /* 0x0000000193907824 */ /* 0x000fe200078e0204 */
[----:B------:R-:W-:Y:S01]  /*1640*/  LEA.HI R15, R6, R8, RZ, 0x3 ;  /* 0x00000008060f7211 */ /* 0x000fe200078f18ff */
[----:B------:R-:W-:-:S02]  /*1650*/  IMAD R4, R26, c[0x0][0x1f4], R0 ;  /* 0x00007d001a047a24 */ /* 0x000fc400078e0200 */
[----:B------:R-:W-:Y:S01]  /*1660*/  IMAD R0, R144, R18, RZ ;  /* 0x0000001290007224 */ /* 0x000fe200078e02ff */
[----:B-----5:R-:W-:Y:S01]  /*1670*/  LOP3.LUT R10, R15, 0xfffffff8, RZ, 0xc0, !PT ;  /* 0xfffffff80f0a7812 */ /* 0x020fe200078ec0ff */
[----:B------:R-:W-:Y:S02]  /*1680*/  IMAD.IADD R151, R41, 0x1, R4 ;  /* 0x0000000129977824 */ /* 0x000fe400078e0204 */
[-C--:B------:R-:W-:Y:S02]  /*1690*/  IMAD R0, R19, R146.reuse, R0 ;  /* 0x0000009213007224 */ /* 0x080fe400078e0200 */
[----:B------:R-:W-:Y:S01]  /*16a0*/  IMAD.WIDE.U32 R4, R18, R146, R150 ;  /* 0x0000009212047225 */ /* 0x000fe200078e0096 */
[----:B------:R-:W-:Y:S03]  /*16b0*/  STL.64 [R1+0x18], R150 ;  /* 0x0000189601007387 */ /* 0x000fe60000100a00 */
[----:B------:R-:W-:Y:S01]  /*16c0*/  IMAD.IADD R0, R5, 0x1, R0 ;  /* 0x0000000105007824 */ /* 0x000fe200078e0200 */
[----:B------:R-:W-:Y:S01]  /*16d0*/  @P3 LEA R6, P0, R4, c[0x0][0x1c8], 0x1 ;  /* 0x0000720004063a11 */ /* 0x000fe200078008ff */
[----:B------:R-:W-:Y:S01]  /*16e0*/  IMAD.IADD R10, R8, 0x1, -R10 ;  /* 0x00000001080a7824 */ /* 0x000fe200078e0a0a */
[----:B------:R-:W-:Y:S01]  /*16f0*/  SHF.R.U32.HI R5, RZ, 0x3, R7 ;  /* 0x00000003ff057819 */ /* 0x000fe20000011607 */
[----:B------:R-:W-:Y:S01]  /*1700*/  IMAD R13, R34, c[0x0][0x210], RZ ;  /* 0x00008400220d7a24 */ /* 0x000fe200078e02ff */
[----:B------:R-:W-:-:S02]  /*1710*/  @P3 LEA.HI.X R7, R4, c[0x0][0x1cc], R0, 0x1, P0 ;  /* 0x0000730004073a11 */ /* 0x000fc400000f0c00 */
[C---:B------:R-:W-:Y:S01]  /*1720*/  @P2 LEA R11, P0, R148.reuse, R4, 0x5 ;  /* 0x00000004940b2211 */ /* 0x040fe200078028ff */
[----:B------:R-:W-:Y:S01]  /*1730*/  IMAD R13, R31, c[0x0][0x214], R13 ;  /* 0x000085001f0d7a24 */ /* 0x000fe200078e020d */
[----:B------:R-:W-:Y:S01]  /*1740*/  LOP3.LUT R14, R9, R5, RZ, 0x3c, !PT ;  /* 0x00000005090e7212 */ /* 0x000fe200078e3cff */
[----:B------:R-:W-:Y:S01]  /*1750*/  IMAD.WIDE.U32 R8, R31, c[0x0][0x210], R2 ;  /* 0x000084001f087a25 */ /* 0x000fe200078e0002 */
[----:B------:R-:W-:Y:S01]  /*1760*/  @P2 LEA.HI.X R5, R148, R0, R149, 0x5, P0 ;  /* 0x0000000094052211 */ /* 0x000fe200000f2c95 */
[----:B------:R1:W-:Y:S01]  /*1770*/  @P3 LDGSTS.E.BYPASS.LTC128B.128 [R248+0xc100], [R6.64], !P6 ;  /* 0x0c10000006f83fae */ /* 0x0003e2000f101d44 */
[----:B------:R-:W-:Y:S01]  /*1780*/  @P1 IADD3 R12, P0, R4, R32, RZ ;  /* 0x00000020040c1210 */ /* 0x000fe20007f1e0ff */
[----:B------:R-:W-:Y:S02]  /*1790*/  IMAD.SHL.U32 R2, R10, 0x40, RZ ;  /* 0x000000400a027824 */ /* 0x000fe400078e00ff */
[----:B------:R1:W-:Y:S01]  /*17a0*/  @P3 LDGSTS.E.BYPASS.LTC128B.128 [R248+0xf100], [R6.64+0x80], !P5 ;  /* 0x0f10008006f83fae */ /* 0x0003e2000e901d44 */
[----:B------:R-:W-:Y:S01]  /*17b0*/  @P1 IADD3.X R16, R0, R33, R16, P0, !PT ;  /* 0x0000002100101210 */ /* 0x000fe200007fe410 */
[----:B------:R-:W-:Y:S01]  /*17c0*/  IMAD.SHL.U32 R3, R23, 0x8, RZ ;  /* 0x0000000817037824 */ /* 0x000fe200078e00ff */
[----:B------:R-:W-:Y:S01]  /*17d0*/  @P2 LEA R4, P0, R11, c[0x0][0x1c8], 0x1 ;  /* 0x000072000b042a11 */ /* 0x000fe200078008ff */
[----:B------:R1:W-:Y:S01]  /*17e0*/  @P3 LDGSTS.E.BYPASS.LTC128B.128 [R248+0x12100], [R6.64+0x100], !P4 ;  /* 0x1210010006f83fae */ /* 0x0003e2000e101d44 */
[----:B------:R-:W-:Y:S01]  /*17f0*/  LOP3.LUT R2, R2, 0x1c0, RZ, 0xc0, !PT ;  /* 0x000001c002027812 */ /* 0x000fe200078ec0ff */
[----:B------:R-:W-:Y:S01]  /*1800*/  IMAD R0, R23, 0x200, R14 ;  /* 0x0000020017007824 */ /* 0x000fe200078e020e */
[----:B------:R-:W-:Y:S01]  /*1810*/  @P2 LEA.HI.X R5, R11, c[0x0][0x1cc], R5, 0x1, P0 ;  /* 0x000073000b052a11 */ /* 0x000fe200000f0c05 */
[----:B------:R-:W-:Y:S01]  /*1820*/  IMAD.MOV.U32 R11, RZ, RZ, 0x6 ;  /* 0x00000006ff0b7424 */ /* 0x000fe200078e00ff */
[----:B------:R-:W-:Y:S01]  /*1830*/  LOP3.LUT P3, RZ, R10, 0x4, RZ, 0xc0, !PT ;  /* 0x000000040aff7812 */ /* 0x000fe2000786c0ff */
[----:B------:R-:W-:Y:S01]  /*1840*/  IMAD.SHL.U32 R135, R0, 0x2, RZ ;  /* 0x0000000200877824 */ /* 0x000fe200078e00ff */
[----:B------:R-:W-:Y:S01]  /*1850*/  SEL R0, RZ, 0xffffffff, P5 ;  /* 0xffffffffff007807 */ /* 0x000fe20002800000 */
[----:B------:R3:W-:Y:S03]  /*1860*/  @P2 LDGSTS.E.BYPASS.LTC128B.128 [R248+0xd100], [R4.64], !P6 ;  /* 0x0d10000004f82fae */ /* 0x0007e6000f101d44 */
[----:B------:R-:W-:Y:S01]  /*1870*/  IADD3 R230, R135, 0xc120, RZ ;  /* 0x0000c12087e67810 */ /* 0x000fe20007ffe0ff */
[----:B------:R3:W-:Y:S01]  /*1880*/  @P2 LDGSTS.E.BYPASS.LTC128B.128 [R248+0x10100], [R4.64+0x80], !P5 ;  /* 0x1010008004f82fae */ /* 0x0007e2000e901d44 */
[----:B------:R-:W-:-:S03]  /*1890*/  IMAD.SHL.U32 R0, R0, 0x2, RZ ;  /* 0x0000000200007824 */ /* 0x000fc600078e00ff */
[----:B------:R3:W-:Y:S01]  /*18a0*/  @P2 LDGSTS.E.BYPASS.LTC128B.128 [R248+0x13100], [R4.64+0x100], !P4 ;  /* 0x1310010004f82fae */ /* 0x0007e2000e101d44 */
[----:B------:R-:W-:Y:S01]  /*18b0*/  LOP3.LUT P2, RZ, R10, 0x2, RZ, 0xc0, !PT ;  /* 0x000000020aff7812 */ /* 0x000fe2000784c0ff */
[----:B-1----:R-:W-:Y:S02]  /*18c0*/  IMAD.IADD R7, R9, 0x1, R13 ;  /* 0x0000000109077824 */ /* 0x002fe400078e020d */
[----:B------:R-:W-:Y:S02]  /*18d0*/  IMAD.MOV.U32 R6, RZ, RZ, R8 ;  /* 0x000000ffff067224 */ /* 0x000fe400078e0008 */
[----:B------:R-:W-:Y:S02]  /*18e0*/  IMAD R9, R20, c[0x0][0x20c], RZ ;  /* 0x0000830014097a24 */ /* 0x000fe400078e02ff */
[----:B--2---:R-:W-:Y:S01]  /*18f0*/  IMAD.WIDE.U32 R40, R26, c[0x0][0x218], R6 ;  /* 0x000086001a287a25 */ /* 0x004fe200078e0006 */
[----:B------:R-:W-:-:S03]  /*1900*/  IADD3 R7, R135, 0xc100, RZ ;  /* 0x0000c10087077810 */ /* 0x000fc60007ffe0ff */
[----:B------:R-:W-:Y:S01]  /*1910*/  IMAD.MOV.U32 R38, RZ, RZ, R40 ;  /* 0x000000ffff267224 */ /* 0x000fe200078e0028 */
[----:B------:R-:W-:Y:S01]  /*1920*/  STL.64 [R1+0x38], R40 ;  /* 0x0000382801007387 */ /* 0x000fe20000100a00 */
[----:B---3--:R-:W-:Y:S02]  /*1930*/  LOP3.LUT R5, R2, 0x8, R3, 0xf8, !PT ;  /* 0x0000000802057812 */ /* 0x008fe400078ef803 */
[----:B------:R-:W-:Y:S02]  /*1940*/  SHF.R.U32.HI R4, RZ, 0x3, R2 ;  /* 0x00000003ff047819 */ /* 0x000fe40000011602 */
[C---:B------:R-:W-:Y:S02]  /*1950*/  @P1 LEA R2, P0, R12.reuse, c[0x0][0x1c8], 0x1 ;  /* 0x000072000c021a11 */ /* 0x040fe400078008ff */
[----:B------:R-:W-:Y:S01]  /*1960*/  LOP3.LUT R5, R5, R4, RZ, 0x3c, !PT ;  /* 0x0000000405057212 */ /* 0x000fe200078e3cff */
[----:B------:R-:W-:Y:S01]  /*1970*/  IMAD.SHL.U32 R4, R15, 0x40, RZ ;  /* 0x000000400f047824 */ /* 0x000fe200078e00ff */
[----:B------:R-:W-:Y:S01]  /*1980*/  @P1 LEA.HI.X R3, R12, c[0x0][0x1cc], R16, 0x1, P0 ;  /* 0x000073000c031a11 */ /* 0x000fe200000f0c10 */
[----:B------:R-:W-:Y:S01]  /*1990*/  IMAD.WIDE.U32 R12, R20, c[0x0][0x208], RZ ;  /* 0x00008200140c7a25 */ /* 0x000fe200078e00ff */
[----:B------:R-:W-:-:S02]  /*19a0*/  LOP3.LUT P0, RZ, R36, 0x2, RZ, 0xc0, !PT ;  /* 0x0000000224ff7812 */ /* 0x000fc4000780c0ff */
[----:B------:R-:W-:Y:S01]  /*19b0*/  LOP3.LUT R4, R5, 0xfffffe00, R4, 0xf8, !PT ;  /* 0xfffffe0005047812 */ /* 0x000fe200078ef804 */
[----:B------:R1:W-:Y:S01]  /*19c0*/  @P1 LDGSTS.E.BYPASS.LTC128B.128 [R248+0xe100], [R2.64], !P6 ;  /* 0x0e10000002f81fae */ /* 0x0003e2000f101d44 */
[----:B------:R-:W-:Y:S02]  /*19d0*/  IMAD.MOV.U32 R5, RZ, RZ, 0x10 ;  /* 0x00000010ff057424 */ /* 0x000fe400078e00ff */
[----:B------:R-:W-:Y:S01]  /*19e0*/  IMAD.IADD R6, R13, 0x1, R9 ;  /* 0x000000010d067824 */ /* 0x000fe200078e0209 */
[----:B------:R1:W-:Y:S02]  /*19f0*/  @P1 LDGSTS.E.BYPASS.LTC128B.128 [R248+0x11100], [R2.64+0x80], !P5 ;  /* 0x1110008002f81fae */ /* 0x0003e4000e901d44 */
[----:B------:R-:W-:Y:S01]  /*1a00*/  SEL R5, R5, 0xfffffff0, !P2 ;  /* 0xfffffff005057807 */ /* 0x000fe20005000000 */
[----:B------:R-:W-:Y:S01]  /*1a10*/  IMAD R6, R6, R18, RZ ;  /* 0x0000001206067224 */ /* 0x000fe200078e02ff */
[----:B------:R1:W-:Y:S02]  /*1a20*/  @P1 LDGSTS.E.BYPASS.LTC128B.128 [R248+0x14100], [R2.64+0x100], !P4 ;  /* 0x1410010002f81fae */ /* 0x0003e4000e101d44 */
[----:B------:R-:W-:Y:S01]  /*1a30*/  @P0 IADD3 R230, R7, -0x20, RZ ;  /* 0xffffffe007e60810 */ /* 0x000fe20007ffe0ff */
[----:B------:R-:W-:Y:S01]  /*1a40*/  IMAD R6, R19, R12, R6 ;  /* 0x0000000c13067224 */ /* 0x000fe200078e0206 */
[----:B------:R-:W0:Y:S01]  /*1a50*/  LDGDEPBAR ;  /* 0x00000000000079af */ /* 0x000e220000000000 */
[----:B------:R-:W-:Y:S01]  /*1a60*/  IMAD.MOV.U32 R7, RZ, RZ, c[0x0][0x208] ;  /* 0x00008200ff077624 */ /* 0x000fe200078e00ff */
[----:B------:R-:W-:-:S02]  /*1a70*/  IADD3 R247, R230, 0x800, RZ ;  /* 0x00000800e6f77810 */ /* 0x000fc40007ffe0ff */
[C---:B------:R-:W-:Y:S01]  /*1a80*/  IADD3 R246, R230.reuse, 0x1000, RZ ;  /* 0x00001000e6f67810 */ /* 0x040fe20007ffe0ff */
[C---:B------:R-:W-:Y:S01]  /*1a90*/  IMAD.SHL.U32 R19, R7.reuse, 0x40, RZ ;  /* 0x0000004007137824 */ /* 0x040fe200078e00ff */
[----:B------:R-:W-:Y:S02]  /*1aa0*/  SHF.L.U64.HI R16, R7, R11, c[0x0][0x20c] ;  /* 0x0000830007107619 */ /* 0x000fe4000001020b */
[C---:B------:R-:W-:Y:S02]  /*1ab0*/  IADD3 R245, R230.reuse, 0x1800, RZ ;  /* 0x00001800e6f57810 */ /* 0x040fe40007ffe0ff */
[C---:B------:R-:W-:Y:S02]  /*1ac0*/  IADD3 R244, R230.reuse, 0x2000, RZ ;  /* 0x00002000e6f47810 */ /* 0x040fe40007ffe0ff */
[C---:B------:R-:W-:Y:S02]  /*1ad0*/  IADD3 R243, R230.reuse, 0x2800, RZ ;  /* 0x00002800e6f37810 */ /* 0x040fe40007ffe0ff */
[----:B------:R-:W-:-:S02]  /*1ae0*/  IADD3 R242, R230, 0x3000, RZ ;  /* 0x00003000e6f27810 */ /* 0x000fc40007ffe0ff */
[C---:B------:R-:W-:Y:S02]  /*1af0*/  IADD3 R241, R230.reuse, 0x3800, RZ ;  /* 0x00003800e6f17810 */ /* 0x040fe40007ffe0ff */
[C---:B------:R-:W-:Y:S02]  /*1b00*/  IADD3 R240, R230.reuse, 0x4000, RZ ;  /* 0x00004000e6f07810 */ /* 0x040fe40007ffe0ff */
[C---:B------:R-:W-:Y:S02]  /*1b10*/  IADD3 R239, R230.reuse, 0x4800, RZ ;  /* 0x00004800e6ef7810 */ /* 0x040fe40007ffe0ff */
[----:B------:R-:W-:Y:S01]  /*1b20*/  IADD3 R238, R230, 0x5000, RZ ;  /* 0x00005000e6ee7810 */ /* 0x000fe20007ffe0ff */
[----:B-1----:R-:W-:Y:S01]  /*1b30*/  IMAD.SHL.U32 R2, R134, 0x20, RZ ;  /* 0x0000002086027824 */ /* 0x002fe200078e00ff */
[----:B------:R-:W-:-:S04]  /*1b40*/  DEPBAR.LE SB0, 0x1 ;  /* 0x000080400000791a */ /* 0x000fc80000000000 */
[----:B------:R-:W-:Y:S01]  /*1b50*/  LOP3.LUT R2, R2, 0x7ffffc00, RZ, 0xc0, !PT ;  /* 0x7ffffc0002027812 */ /* 0x000fe200078ec0ff */
[----:B------:R-:W-:Y:S01]  /*1b60*/  IMAD R3, R25, c[0x0][0x218], RZ ;  /* 0x0000860019037a24 */ /* 0x000fe200078e02ff */
[C---:B------:R-:W-:Y:S02]  /*1b70*/  IADD3 R237, R230.reuse, 0x5800, RZ ;  /* 0x00005800e6ed7810 */ /* 0x040fe40007ffe0ff */
[----:B------:R-:W-:Y:S01]  /*1b80*/  IADD3 R236, R230, 0x6000, RZ ;  /* 0x00006000e6ec7810 */ /* 0x000fe20007ffe0ff */
[----:B------:R-:W-:Y:S01]  /*1b90*/  IMAD.IADD R208, R4, 0x1, R2 ;  /* 0x0000000104d07824 */ /* 0x000fe200078e0202 */
[C---:B------:R-:W-:Y:S01]  /*1ba0*/  IADD3 R235, R230.reuse, 0x6800, RZ ;  /* 0x00006800e6eb7810 */ /* 0x040fe20007ffe0ff */
[----:B------:R-:W-:Y:S01]  /*1bb0*/  IMAD.MOV.U32 R2, RZ, RZ, 0x20 ;  /* 0x00000020ff027424 */ /* 0x000fe200078e00ff */
[----:B------:R-:W-:Y:S01]  /*1bc0*/  IADD3 R234, R230, 0x7000, RZ ;  /* 0x00007000e6ea7810 */ /* 0x000fe20007ffe0ff */
[----:B------:R-:W-:Y:S01]  /*1bd0*/  IMAD R8, R26, c[0x0][0x21c], R3 ;  /* 0x000087001a087a24 */ /* 0x000fe200078e0203 */
[----:B------:R-:W-:Y:S01]  /*1be0*/  BAR.SYNC.DEFER_BLOCKING 0x0 ;  /* 0x0000000000007b1d */ /* 0x000fe20000010000 */
[C---:B------:R-:W-:Y:S01]  /*1bf0*/  LEA R216, R208.reuse, 0x100, 0x1 ;  /* 0x00000100d0d87811 */ /* 0x040fe200078e08ff */
[----:B------:R-:W-:Y:S01]  /*1c00*/  IMAD.SHL.U32 R208, R208, 0x2, RZ ;  /* 0x00000002d0d07824 */ /* 0x000fe200078e00ff */
[----:B------:R-:W-:Y:S01]  /*1c10*/  SEL R2, R2, 0xffffffe0, !P3 ;  /* 0xffffffe002027807 */ /* 0x000fe20005800000 */
[----:B------:R-:W-:Y:S01]  /*1c20*/  IMAD.IADD R39, R41, 0x1, R8 ;  /* 0x0000000129277824 */ /* 0x000fe200078e0208 */
[----:B------:R-:W-:Y:S01]  /*1c30*/  SEL R3, RZ, 0x1, P6 ;  /* 0x00000001ff037807 */ /* 0x000fe20003000000 */
[--C-:B------:R-:W-:Y:S01]  /*1c40*/  IMAD R212, R5, 0x2, R216.reuse ;  /* 0x0000000205d47824 */ /* 0x100fe200078e02d8 */
[----:B------:R-:W-:Y:S01]  /*1c50*/  IADD3 R233, R230, 0x7800, RZ ;  /* 0x00007800e6e97810 */ /* 0x000fe20007ffe0ff */
[----:B------:R-:W-:Y:S01]  /*1c60*/  IMAD R216, R2, 0x2, R216 ;  /* 0x0000000202d87824 */ /* 0x000fe200078e02d8 */
[----:B------:R-:W-:Y:S01]  /*1c70*/  LOP3.LUT R10, R0, 0x2, R3, 0xe2, !PT ;  /* 0x00000002000a7812 */ /* 0x000fe200078ee203 */
[----:B------:R-:W-:Y:S01]  /*1c80*/  IMAD R220, R2, 0x2, R212 ;  /* 0x0000000202dc7824 */ /* 0x000fe200078e02d4 */
[----:B------:R-:W-:Y:S01]  /*1c90*/  SEL R0, RZ, 0x4, P4 ;  /* 0x00000004ff007807 */ /* 0x000fe20002000000 */
[----:B------:R-:W-:Y:S01]  /*1ca0*/  IMAD.WIDE.U32 R8, R18, R12, R38 ;  /* 0x0000000c12087225 */ /* 0x000fe200078e0026 */
[----:B------:R-:W-:Y:S01]  /*1cb0*/  STL.64 [R1+0x30], R38 ;  /* 0x0000302601007387 */ /* 0x000fe20000100a00 */
[----:B------:R-:W-:-:S02]  /*1cc0*/  IADD3 R232, R230, 0x8000, RZ ;  /* 0x00008000e6e87810 */ /* 0x000fc40007ffe0ff */
[----:B------:R-:W-:Y:S01]  /*1cd0*/  IMAD.IADD R3, R9, 0x1, R6 ;  /* 0x0000000109037824 */ /* 0x000fe200078e0206 */
[----:B------:R-:W-:Y:S02]  /*1ce0*/  LEA R6, P0, R8, c[0x0][0x1f8], 0x1 ;  /* 0x00007e0008067a11 */ /* 0x000fe400078008ff */
[----:B------:R-:W-:Y:S02]  /*1cf0*/  LOP3.LUT R0, R10, R0, RZ, 0xfc, !PT ;  /* 0x000000000a007212 */ /* 0x000fe400078efcff */
[----:B------:R-:W-:Y:S02]  /*1d00*/  LEA.HI.X R7, R8, c[0x0][0x1fc], R3, 0x1, P0 ;  /* 0x00007f0008077a11 */ /* 0x000fe400000f0c03 */
[C---:B------:R-:W-:Y:S01]  /*1d10*/  IADD3 R14, P2, P1, R19.reuse, 0x80, R6 ;  /* 0x00000080130e7810 */ /* 0x040fe2000795e006 */
[----:B------:R-:W-:Y:S01]  /*1d20*/  LDSM.16.M88.4 R152, [R208+0x100] ;  /* 0x00010000d098783b */ /* 0x000fe20000000200 */
[----:B------:R-:W-:Y:S02]  /*1d30*/  LOP3.LUT R3, R0, 0x1, RZ, 0xc0, !PT ;  /* 0x0000000100037812 */ /* 0x000fe400078ec0ff */
[----:B------:R-:W-:Y:S01]  /*1d40*/  IADD3 R8, P0, R19, R6, RZ ;  /* 0x0000000613087210 */ /* 0x000fe20007f1e0ff */
[----:B------:R-:W-:Y:S01]  /*1d50*/  LDSM.16.M88.4 R192, [R208+0x4100] ;  /* 0x00410000d0c0783b */ /* 0x000fe20000000200 */
[----:B------:R-:W-:-:S02]  /*1d60*/  IADD3.X R15, R16, RZ, R7, P2, P1 ;  /* 0x000000ff100f7210 */ /* 0x000fc400017e2407 */
[----:B------:R-:W-:Y:S01]  /*1d70*/  IADD3 R12, P2, P1, R19, 0x100, R6 ;  /* 0x00000100130c7810 */ /* 0x000fe2000795e006 */
[----:B------:R-:W-:Y:S01]  /*1d80*/  LDSM.16.M88.4 R156, [R212] ;  /* 0x00000000d49c783b */ /* 0x000fe20000000200 */
[----:B------:R-:W-:Y:S01]  /*1d90*/  ISETP.NE.U32.AND P3, PT, R3, 0x1, PT ;  /* 0x000000010300780c */ /* 0x000fe20003f65070 */
[--C-:B------:R-:W-:Y:S01]  /*1da0*/  IMAD.X R9, R16, 0x1, R7.reuse, P0 ;  /* 0x0000000110097824 */ /* 0x100fe200000e0607 */
[----:B------:R-:W-:Y:S01]  /*1db0*/  IADD3 R10, P0, R8, R19, RZ ;  /* 0x00000013080a7210 */ /* 0x000fe20007f1e0ff */
[----:B------:R-:W-:Y:S01]  /*1dc0*/  LDSM.16.M88.4 R196, [R212+0x4000] ;  /* 0x00400000d4c4783b */ /* 0x000fe20000000200 */
[----:B------:R-:W-:Y:S02]  /*1dd0*/  IADD3.X R13, R16, RZ, R7, P2, P1 ;  /* 0x000000ff100d7210 */ /* 0x000fe400017e2407 */
[----:B------:R-:W-:Y:S01]  /*1de0*/  LOP3.LUT P1, RZ, R0, 0x2, RZ, 0xc0, !PT ;  /* 0x0000000200ff7812 */ /* 0x000fe2000782c0ff */
[----:B------:R-:W-:Y:S01]  /*1df0*/  LDSM.16.M88.4 R184, [R216] ;  /* 0x00000000d8b8783b */ /* 0x000fe20000000200 */
[----:B------:R-:W-:Y:S01]  /*1e00*/  ISETP.LT.OR P2, PT, R17, 0x1, P3 ;  /* 0x000000011100780c */ /* 0x000fe20001f41670 */
[----:B------:R-:W-:Y:S01]  /*1e10*/  IMAD.X R11, R9, 0x1, R16, P0 ;  /* 0x00000001090b7824 */ /* 0x000fe200000e0610 */
[----:B------:R-:W-:Y:S01]  /*1e20*/  ISETP.LT.OR P0, PT, R17, 0x1, !P1 ;  /* 0x000000011100780c */ /* 0x000fe20004f01670 */
[----:B------:R-:W-:Y:S01]  /*1e30*/  LDSM.16.M88.4 R200, [R216+0x4000] ;  /* 0x00400000d8c8783b */ /* 0x000fe20000000200 */
[----:B------:R-:W-:-:S03]  /*1e40*/  IADD3 R231, R230, 0x8800, RZ ;  /* 0x00008800e6e77810 */ /* 0x000fc60007ffe0ff */
[----:B------:R-:W-:Y:S04]  /*1e50*/  LDSM.16.M88.4 R188, [R220] ;  /* 0x00000000dcbc783b */ /* 0x000fe80000000200 */
[----:B------:R-:W-:Y:S04]  /*1e60*/  LDSM.16.M88.4 R204, [R220+0x4000] ;  /* 0x00400000dccc783b */ /* 0x000fe80000000200 */
[----:B------:R-:W-:Y:S04]  /*1e70*/  LDSM.16.M88.4 R208, [R208+0x8100] ;  /* 0x00810000d0d0783b */ /* 0x000fe80000000200 */
[----:B------:R-:W-:Y:S04]  /*1e80*/  LDSM.16.M88.4 R212, [R212+0x8000] ;  /* 0x00800000d4d4783b */ /* 0x000fe80000000200 */
[----:B------:R-:W-:Y:S04]  /*1e90*/  LDSM.16.M88.4 R216, [R216+0x8000] ;  /* 0x00800000d8d8783b */ /* 0x000fe80000000200 */
[----:B------:R-:W-:Y:S04]  /*1ea0*/  LDSM.16.M88.4 R220, [R220+0x8000] ;  /* 0x00800000dcdc783b */ /* 0x000fe80000000200 */
[----:B------:R-:W-:Y:S06]  /*1eb0*/  BAR.SYNC.DEFER_BLOCKING 0x0 ;  /* 0x0000000000007b1d */ /* 0x000fec0000010000 */
[----:B------:R-:W-:-:S04]  /*1ec0*/  DEPBAR.LE SB0, 0x0 ;  /* 0x000080000000791a */ /* 0x000fc80000000000 */
[----:B------:R-:W-:Y:S06]  /*1ed0*/  BAR.SYNC.DEFER_BLOCKING 0x0 ;  /* 0x0000000000007b1d */ /* 0x000fec0000010000 */
[----:B------:R-:W1:Y:S04]  /*1ee0*/  LDSM.16.M88.4 R32, [R135+0xc100] ;  /* 0x00c100008720783b */ /* 0x000e680000000200 */
[----:B------:R-:W-:Y:S04]  /*1ef0*/  LDSM.16.M88.4 R48, [R230] ;  /* 0x00000000e630783b */ /* 0x000fe80000000200 */
[----:B------:R-:W2:Y:S04]  /*1f00*/  LDSM.16.M88.4 R28, [R135+0xc900] ;  /* 0x00c90000871c783b */ /* 0x000ea80000000200 */
[----:B------:R-:W3:Y:S04]  /*1f10*/  LDSM.16.M88.4 R24, [R135+0xd100] ;  /* 0x00d100008718783b */ /* 0x000ee80000000200 */
[----:B------:R-:W4:Y:S04]  /*1f20*/  LDSM.16.M88.4 R56, [R135+0xd900] ;  /* 0x00d900008738783b */ /* 0x000f280000000200 */
[----:B------:R-:W-:Y:S04]  /*1f30*/  LDSM.16.M88.4 R72, [R135+0xe100] ;  /* 0x00e100008748783b */ /* 0x000fe80000000200 */
[----:B------:R-:W-:Y:S04]  /*1f40*/  LDSM.16.M88.4 R76, [R135+0xe900] ;  /* 0x00e90000874c783b */ /* 0x000fe80000000200 */
[----:B------:R-:W5:Y:S04]  /*1f50*/  LDSM.16.M88.4 R68, [R230+0x800] ;  /* 0x00080000e644783b */ /* 0x000f680000000200 */
[----:B------:R-:W4:Y:S04]  /*1f60*/  LDSM.16.M88.4 R64, [R230+0x1000] ;  /* 0x00100000e640783b */ /* 0x000f280000000200 */
[----:B------:R-:W4:Y:S04]  /*1f70*/  LDSM.16.M88.4 R60, [R230+0x1800] ;  /* 0x00180000e63c783b */ /* 0x000f280000000200 */
[----:B------:R-:W4:Y:S01]  /*1f80*/  LDSM.16.M88.4 R88, [R230+0x2000] ;  /* 0x00200000e658783b */ /* 0x000f220000000200 */
[C---:B-1----:R-:W-:Y:S03]  /*1f90*/  HMMA.16816.F32.BF16 R20, R152.reuse, R32, RZ ;  /* 0x000000209814723c */ /* 0x042fe600000418ff */
[----:B------:R-:W1:Y:S04]  /*1fa0*/  LDSM.16.M88.4 R108, [R230+0x2800] ;  /* 0x00280000e66c783b */ /* 0x000e680000000200 */
[----:B------:R-:W-:Y:S01]  /*1fb0*/  @!PT LDS RZ, [RZ] ;  /* 0x00000000fffff984 */ /* 0x000fe20000000800 */
[----:B------:R-:W-:Y:S01]  /*1fc0*/  @!PT LDS RZ, [RZ] ;  /* 0x00000000fffff984 */ /* 0x000fe20000000800 */
[----:B------:R-:W-:Y:S01]  /*1fd0*/  @!PT LDS RZ, [RZ] ;  /* 0x00000000fffff984 */ /* 0x000fe20000000800 */
[----:B------:R1:W-:Y:S01]  /*1fe0*/  LDGSTS.E.BYPASS.LTC128B.128 [R248+0x100], [R6.64], !P2 ;  /* 0x0010000006f87fae */ /* 0x0003e2000d101d44 */
[----:B------:R-:W-:Y:S01]  /*1ff0*/  LOP3.LUT P2, RZ, R0, 0x4, RZ, 0xc0, !PT ;  /* 0x0000000400ff7812 */ /* 0x000fe2000784c0ff */
[----:B------:R-:W-:Y:S01]  /*2000*/  HMMA.16816.F32.BF16 R52, R152, R34, RZ ;  /* 0x000000229834723c */ /* 0x000fe200000418ff */
[----:B------:R-:W-:Y:S01]  /*2010*/  IMAD.MOV.U32 R0, RZ, RZ, 0x40 ;  /* 0x00000040ff007424 */ /* 0x000fe200078e00ff */
[----:B------:R1:W-:Y:S01]  /*2020*/  LDGSTS.E.BYPASS.LTC128B.128 [R248+0x3100], [R6.64+0x80], !P0 ;  /* 0x0310008006f87fae */ /* 0x0003e2000c101d44 */
[----:B------:R-:W-:-:S05]  /*2030*/  ISETP.LT.OR P0, PT, R17, 0x1, !P2 ;  /* 0x000000011100780c */ /* 0x000fca0005701670 */
[C---:B--2---:R-:W-:Y:S08]  /*2040*/  HMMA.16816.F32.BF16 R44, R152.reuse, R28, RZ ;  /* 0x0000001c982c723c */ /* 0x044ff000000418ff */
[----:B------:R2:W-:Y:S01]  /*2050*/  LDGSTS.E.BYPASS.LTC128B.128 [R248+0x6100], [R6.64+0x100], !P0 ;  /* 0x0610010006f87fae */ /* 0x0005e2000c101d44 */
[C---:B------:R-:W-:Y:S01]  /*2060*/  ISETP.LT.OR P0, PT, R17.reuse, 0x21, P3 ;  /* 0x000000211100780c */ /* 0x040fe20001f01670 */
[----:B---3--:R-:W-:Y:S01]  /*2070*/  HMMA.16816.F32.BF16 R32, R152, R24, RZ ;  /* 0x000000189820723c */ /* 0x008fe200000418ff */
[----:B------:R-:W-:-:S07]  /*2080*/  ISETP.LT.OR P3, PT, R17, 0x41, P3 ;  /* 0x000000411100780c */ /* 0x000fce0001f61670 */
[----:B------:R-:W-:Y:S04]  /*2090*/  HMMA.16816.F32.BF16 R112, R156, R48, R20 ;  /* 0x000000309c70723c */ /* 0x000fe80000041814 */
[----:B------:R3:W-:Y:S01]  /*20a0*/  LDGSTS.E.BYPASS.LTC128B.128 [R248+0x1100], [R8.64], !P0 ;  /* 0x0110000008f87fae */ /* 0x0007e2000c101d44 */
[C---:B------:R-:W-:Y:S02]  /*20b0*/  ISETP.LT.OR P0, PT, R17.reuse, 0x21, !P1 ;  /* 0x000000211100780c */ /* 0x040fe40004f01670 */
[C---:B------:R-:W-:Y:S01]  /*20c0*/  ISETP.LT.OR P1, PT, R17.reuse, 0x41, !P1 ;  /* 0x000000411100780c */ /* 0x040fe20004f21670 */
[C---:B----4-:R-:W-:Y:S08]  /*20d0*/  HMMA.16816.F32.BF16 R20, R152.reuse, R58, RZ ;  /* 0x0000003a9814723c */ /* 0x050ff000000418ff */
[----:B------:R-:W-:Y:S02]  /*20e0*/  HMMA.16816.F32.BF16 R40, R152, R30, RZ ;  /* 0x0000001e9828723c */ /* 0x000fe400000418ff */
[----:B------:R4:W-:Y:S01]  /*20f0*/  LDGSTS.E.BYPASS.LTC128B.128 [R248+0x4100], [R14.64], !P0 ;  /* 0x041000000ef87fae */ /* 0x0009e2000c101d44 */
[----:B------:R-:W-:-:S02]  /*2100*/  ISETP.LT.OR P0, PT, R17, 0x21, !P2 ;  /* 0x000000211100780c */ /* 0x000fc40005701670 */
[----:B------:R-:W-:-:S03]  /*2110*/  ISETP.LT.OR P2, PT, R17, 0x41, !P2 ;  /* 0x000000411100780c */ /* 0x000fc60005741670 */
[----:B------:R-:W-:Y:S08]  /*2120*/  HMMA.16816.F32.BF16 R28, R152, R26, RZ ;  /* 0x0000001a981c723c */ /* 0x000ff000000418ff */
[----:B------:R4:W-:Y:S01]  /*2130*/  LDGSTS.E.BYPASS.LTC128B.128 [R248+0x7100], [R12.64], !P0 ;  /* 0x071000000cf87fae */ /* 0x0009e2000c101d44 */
[----:B------:R-:W-:Y:S01]  /*2140*/  LOP3.LUT P0, RZ, R36, 0x4, RZ, 0xc0, !PT ;  /* 0x0000000424ff7812 */ /* 0x000fe2000780c0ff */
[----:B-----5:R-:W-:Y:S02]  /*2150*/  HMMA.16816.F32.BF16 R100, R156, R68, R44 ;  /* 0x000000449c64723c */ /* 0x020fe4000004182c */
[----:B------:R3:W-:Y:S01]  /*2160*/  LDGSTS.E.BYPASS.LTC128B.128 [R248+0x2100], [R10.64], !P3 ;  /* 0x021000000af87fae */ /* 0x0007e2000d901d44 */
[----:B------:R-:W-:-:S02]  /*2170*/  SEL R0, R0, 0xffffffc0, !P0 ;  /* 0xffffffc000007807 */ /* 0x000fc40004000000 */
[----:B------:R-:W-:Y:S01]  /*2180*/  ISETP.GE.AND P0, PT, R132, 0x61, PT ;  /* 0x000000618400780c */ /* 0x000fe20003f06270 */
[----:B------:R3:W-:Y:S02]  /*2190*/  LDGSTS.E.BYPASS.LTC128B.128 [R248+0x5100], [R10.64+0x80], !P1 ;  /* 0x051000800af87fae */ /* 0x0007e4000c901d44 */
[----:B------:R-:W-:Y:S01]  /*21a0*/  IMAD.IADD R229, R135, 0x1, R0 ;  /* 0x0000000187e57824 */ /* 0x000fe200078e0200 */
[----:B------:R-:W-:Y:S01]  /*21b0*/  HMMA.16816.F32.BF16 R92, R156, R64, R32 ;  /* 0x000000409c5c723c */ /* 0x000fe20000041820 */
[----:B------:R3:W-:Y:S01]  /*21c0*/  LDGSTS.E.BYPASS.LTC128B.128 [R248+0x8100], [R10.64+0x100], !P2 ;  /* 0x081001000af87fae */ /* 0x0007e2000d101d44 */
[----:B------:R-:W-:-:S03]  /*21d0*/  IMAD.IADD R226, R0, 0x1, R230 ;  /* 0x0000000100e27824 */ /* 0x000fc600078e02e6 */
[----:B------:R-:W5:Y:S03]  /*21e0*/  LDSM.16.M88.4 R32, [R229+0xc100] ;  /* 0x00c10000e520783b */ /* 0x000f660000000200 */
[----:B------:R-:W-:Y:S01]  /*21f0*/  HMMA.16816.F32.BF16 R24, R152, R56, RZ ;  /* 0x000000389818723c */ /* 0x000fe200000418ff */
[----:B------:R-:W1:Y:S04]  /*2200*/  LDSM.16.M88.4 R44, [R229+0xc900] ;  /* 0x00c90000e52c783b */ /* 0x000e680000000200 */
[----:B------:R-:W1:Y:S03]  /*2210*/  LDSM.16.M88.4 R56, [R229+0xd100] ;  /* 0x00d10000e538783b */ /* 0x000e660000000200 */
[----:B------:R-:W-:Y:S01]  /*2220*/  HMMA.16816.F32.BF16 R80, R156, R62, R20 ;  /* 0x0000003e9c50723c */ /* 0x000fe20000041814 */
[----:B------:R-:W-:Y:S04]  /*2230*/  LDSM.16.M88.4 R36, [R229+0xe900] ;  /* 0x00e90000e524783b */ /* 0x000fe80000000200 */
[----:B------:R-:W-:Y:S03]  /*2240*/  LDSM.16.M88.4 R116, [R226+0x5000] ;  /* 0x00500000e274783b */ /* 0x000fe60000000200 */
[C---:B------:R-:W-:Y:S01]  /*2250*/  HMMA.16816.F32.BF16 R20, R152.reuse, R72, RZ ;  /* 0x000000489814723c */ /* 0x040fe200000418ff */
[----:B------:R-:W-:Y:S04]  /*2260*/  LDSM.16.M88.4 R128, [R230+0x7000] ;  /* 0x00700000e680783b */ /* 0x000fe80000000200 */
[----:B------:R-:W-:Y:S03]  /*2270*/  LDSM.16.M88.4 R120, [R230+0x8800] ;  /* 0x00880000e678783b */ /* 0x000fe60000000200 */
[C---:B------:R-:W-:Y:S01]  /*2280*/  HMMA.16816.F32.BF16 R16, R152.reuse, R74, RZ ;  /* 0x0000004a9810723c */ /* 0x040fe200000418ff */
[----:B------:R-:W-:Y:S04]  /*2290*/  LDSM.16.M88.4 R140, [R229+0x12100] ;  /* 0x01210000e58c783b */ /* 0x000fe80000000200 */
[----:B------:R-:W-:Y:S03]  /*22a0*/  LDSM.16.M88.4 R124, [R229+0x14100] ;  /* 0x01410000e57c783b */ /* 0x000fe60000000200 */
[C---:B----4-:R-:W-:Y:S01]  /*22b0*/  HMMA.16816.F32.BF16 R12, R152.reuse, R76, RZ ;  /* 0x0000004c980c723c */ /* 0x050fe200000418ff */
[----:B------:R-:W-:Y:S04]  /*22c0*/  LDSM.16.M88.4 R136, [R229+0x14900] ;  /* 0x01490000e588783b */ /* 0x000fe80000000200 */
[----:B------:R-:W0:Y:S03]  /*22d0*/  LDGDEPBAR ;  /* 0x00000000000079af */ /* 0x000e260000000000 */
[----:B---3--:R-:W-:Y:S08]  /*22e0*/  HMMA.16816.F32.BF16 R8, R152, R78, RZ ;  /* 0x0000004e9808723c */ /* 0x008ff000000418ff */
[C---:B------:R-:W-:Y:S01]  /*22f0*/  HMMA.16816.F32.BF16 R104, R156.reuse, R50, R52 ;  /* 0x000000329c68723c */ /* 0x040fe20000041834 */
[----:B------:R-:W-:Y:S07]  /*2300*/  LDSM.16.M88.4 R52, [R229+0xe100] ;  /* 0x00e10000e534783b */ /* 0x000fee0000000200 */
[C---:B------:R-:W-:Y:S01]  /*2310*/  HMMA.16816.F32.BF16 R96, R156.reuse, R70, R40 ;  /* 0x000000469c60723c */ /* 0x040fe20000041828 */
[----:B------:R-:W3:Y:S07]  /*2320*/  LDSM.16.M88.4 R68, [R229+0xd900] ;  /* 0x00d90000e544783b */ /* 0x000eee0000000200 */
[C---:B------:R-:W-:Y:S01]  /*2330*/  HMMA.16816.F32.BF16 R84, R156.reuse, R66, R28 ;  /* 0x000000429c54723c */ /* 0x040fe2000004181c */
[----:B------:R-:W4:Y:S07]  /*2340*/  LDSM.16.M88.4 R28, [R226] ;  /* 0x00000000e21c783b */ /* 0x000f2e0000000200 */
[C---:B------:R-:W-:Y:S01]  /*2350*/  HMMA.16816.F32.BF16 R64, R156.reuse, R60, R24 ;  /* 0x0000003c9c40723c */ /* 0x040fe20000041818 */
[----:B------:R-:W2:Y:S07]  /*2360*/  LDSM.16.M88.4 R24, [R226+0x800] ;  /* 0x00080000e218783b */ /* 0x000eae0000000200 */
[C---:B------:R-:W-:Y:S08]  /*2370*/  HMMA.16816.F32.BF16 R72, R156.reuse, R88, R20 ;  /* 0x000000589c48723c */ /* 0x040ff00000041814 */
[C---:B------:R-:W-:Y:S01]  /*2380*/  HMMA.16816.F32.BF16 R60, R156.reuse, R90, R16 ;  /* 0x0000005a9c3c723c */ /* 0x040fe20000041810 */
[----:B------:R-:W-:Y:S07]  /*2390*/  LDSM.16.M88.4 R88, [R226+0x1000] ;  /* 0x00100000e258783b */ /* 0x000fee0000000200 */
[C---:B-1----:R-:W-:Y:S08]  /*23a0*/  HMMA.16816.F32.BF16 R48, R156.reuse, R108, R12 ;  /* 0x0000006c9c30723c */ /* 0x042ff0000004180c */
[----:B------:R-:W-:Y:S01]  /*23b0*/  HMMA.16816.F32.BF16 R40, R156, R110, R8 ;  /* 0x0000006e9c28723c */ /* 0x000fe20000041808 */
[----:B------:R-:W-:Y:S07]  /*23c0*/  LDSM.16.M88.4 R108, [R226+0x4800] ;  /* 0x00480000e26c783b */ /* 0x000fee0000000200 */
[C---:B-----5:R-:W-:Y:S01]  /*23d0*/  HMMA.16816.F32.BF16 R16, R184.reuse, R34, R104 ;  /* 0x00000022b810723c */ /* 0x060fe20000041868 */
[----:B------:R-:W1:Y:S07]  /*23e0*/  LDSM.16.M88.4 R104, [R226+0x1800] ;  /* 0x00180000e268783b */ /* 0x000e6e0000000200 */
[C---:B------:R-:W-:Y:S01]  /*23f0*/  HMMA.16816.F32.BF16 R12, R184.reuse, R44, R100 ;  /* 0x0000002cb80c723c */ /* 0x040fe20000041864 */
[----:B------:R-:W-:Y:S07]  /*2400*/  LDSM.16.M88.4 R100, [R230+0x3800] ;  /* 0x00380000e664783b */ /* 0x000fee0000000200 */
[C---:B------:R-:W-:Y:S01]  /*2410*/  HMMA.16816.F32.BF16 R8, R184.reuse, R46, R96 ;  /* 0x0000002eb808723c */ /* 0x040fe20000041860 */
[----:B------:R-:W-:Y:S07]  /*2420*/  LDSM.16.M88.4 R96, [R226+0x2800] ;  /* 0x00280000e260783b */ /* 0x000fee0000000200 */
[C---:B------:R-:W-:Y:S01]  /*2430*/  HMMA.16816.F32.BF16 R20, R184.reuse, R32, R112 ;  /* 0x00000020b814723c */ /* 0x040fe20000041870 */
[----:B------:R-:W-:Y:S07]  /*2440*/  LDSM.16.M88.4 R112, [R135+0x13900] ;  /* 0x013900008770783b */ /* 0x000fee0000000200 */
[C---:B------:R-:W-:Y:S01]  /*2450*/  HMMA.16816.F32.BF16 R44, R184.reuse, R56, R92 ;  /* 0x00000038b82c723c */ /* 0x040fe2000004185c */
[----:B------:R-:W5:Y:S07]  /*2460*/  LDSM.16.M88.4 R92, [R226+0x2000] ;  /* 0x00200000e25c783b */ /* 0x000f6e0000000200 */
[C---:B---3--:R-:W-:Y:S08]  /*2470*/  HMMA.16816.F32.BF16 R64, R184.reuse, R68, R64 ;  /* 0x00000044b840723c */ /* 0x048ff00000041840 */
[C---:B------:R-:W-:Y:S08]  /*2480*/  HMMA.16816.F32.BF16 R72, R184.reuse, R52, R72 ;  /* 0x00000034b848723c */ /* 0x040ff00000041848 */
[C---:B------:R-:W-:Y:S08]  /*2490*/  HMMA.16816.F32.BF16 R56, R184.reuse, R58, R84 ;  /* 0x0000003ab838723c */ /* 0x040ff00000041854 */
[----:B------:R-:W-:Y:S08]  /*24a0*/  HMMA.16816.F32.BF16 R84, R184, R54, R60 ;  /* 0x00000036b854723c */ /* 0x000ff0000004183c */
[C---:B----4-:R-:W-:Y:S01]  /*24b0*/  HMMA.16816.F32.BF16 R60, R188.reuse, R28, R20 ;  /* 0x0000001cbc3c723c */ /* 0x050fe20000041814 */
[----:B------:R-:W-:Y:S07]  /*24c0*/  LDSM.16.M88.4 R20, [R135+0x10100] ;  /* 0x010100008714783b */ /* 0x000fee0000000200 */
[----:B------:R-:W-:Y:S01]  /*24d0*/  HMMA.16816.F32.BF16 R52, R188, R30, R16 ;  /* 0x0000001ebc34723c */ /* 0x000fe20000041810 */
[----:B------:R-:W3:Y:S07]  /*24e0*/  LDSM.16.M88.4 R28, [R135+0xf100] ;  /* 0x00f10000871c783b */ /* 0x000eee0000000200 */
[----:B------:R-:W-:Y:S08]  /*24f0*/  HMMA.16816.F32.BF16 R80, R184, R70, R80 ;  /* 0x00000046b850723c */ /* 0x000ff00000041850 */
[C---:B--2---:R-:W-:Y:S08]  /*2500*/  HMMA.16816.F32.BF16 R32, R188.reuse, R24, R12 ;  /* 0x00000018bc20723c */ /* 0x044ff0000004180c */
[----:B------:R-:W-:Y:S01]  /*2510*/  HMMA.16816.F32.BF16 R16, R188, R26, R8 ;  /* 0x0000001abc10723c */ /* 0x000fe20000041808 */
[----:B------:R-:W2:Y:S07]  /*2520*/  LDSM.16.M88.4 R24, [R135+0xf900] ;  /* 0x00f900008718783b */ /* 0x000eae0000000200 */
[C---:B------:R-:W-:Y:S08]  /*2530*/  HMMA.16816.F32.BF16 R76, R184.reuse, R36, R48 ;  /* 0x00000024b84c723c */ /* 0x040ff00000041830 */
[----:B------:R-:W-:Y:S01]  /*2540*/  HMMA.16816.F32.BF16 R68, R184, R38, R40 ;  /* 0x00000026b844723c */ /* 0x000fe20000041828 */
[----:B------:R-:W4:Y:S07]  /*2550*/  LDSM.16.M88.4 R40, [R135+0x10900] ;  /* 0x010900008728783b */ /* 0x000f2e0000000200 */
[C---:B-1----:R-:W-:Y:S08]  /*2560*/  HMMA.16816.F32.BF16 R36, R188.reuse, R104, R64 ;  /* 0x00000068bc24723c */ /* 0x042ff00000041840 */
[C---:B-----5:R-:W-:Y:S01]  /*2570*/  HMMA.16816.F32.BF16 R64, R188.reuse, R92, R72 ;  /* 0x0000005cbc40723c */ /* 0x060fe20000041848 */
[----:B------:R-:W1:Y:S07]  /*2580*/  LDSM.16.M88.4 R72, [R135+0x11100] ;  /* 0x011100008748783b */ /* 0x000e6e0000000200 */
[C---:B------:R-:W-:Y:S08]  /*2590*/  HMMA.16816.F32.BF16 R12, R188.reuse, R88, R44 ;  /* 0x00000058bc0c723c */ /* 0x040ff0000004182c */
[C---:B------:R-:W-:Y:S01]  /*25a0*/  HMMA.16816.F32.BF16 R48, R188.reuse, R106, R80 ;  /* 0x0000006abc30723c */ /* 0x040fe20000041850 */
[----:B------:R-:W-:Y:S07]  /*25b0*/  LDSM.16.M88.4 R104, [R230+0x4000] ;  /* 0x00400000e668783b */ /* 0x000fee0000000200 */
[C---:B------:R-:W-:Y:S01]  /*25c0*/  HMMA.16816.F32.BF16 R8, R188.reuse, R90, R56 ;  /* 0x0000005abc08723c */ /* 0x040fe20000041838 */
[----:B------:R-:W-:Y:S07]  /*25d0*/  LDSM.16.M88.4 R88, [R230+0x3000] ;  /* 0x00300000e658783b */ /* 0x000fee0000000200 */
[C---:B------:R-:W-:Y:S01]  /*25e0*/  HMMA.16816.F32.BF16 R80, R188.reuse, R94, R84 ;  /* 0x0000005ebc50723c */ /* 0x040fe20000041854 */
[----:B------:R-:W5:Y:S04]  /*25f0*/  LDSM.16.M88.4 R84, [R135+0x11900] ;  /* 0x011900008754783b */ /* 0x000f680000000200 */
[----:B------:R-:W-:Y:S03]  /*2600*/  LDSM.16.M88.4 R92, [R230+0x5800] ;  /* 0x00580000e65c783b */ /* 0x000fe60000000200 */
[C---:B------:R-:W-:Y:S08]  /*2610*/  HMMA.16816.F32.BF16 R76, R188.reuse, R96, R76 ;  /* 0x00000060bc4c723c */ /* 0x040ff0000004184c */
[----:B------:R-:W-:Y:S01]  /*2620*/  HMMA.16816.F32.BF16 R68, R188, R98, R68 ;  /* 0x00000062bc44723c */ /* 0x000fe20000041844 */
[----:B------:R-:W1:Y:S07]  /*2630*/  LDSM.16.M88.4 R96, [R230+0x4800] ;  /* 0x00480000e660783b */ /* 0x000e6e0000000200 */
[C---:B---3--:R-:W-:Y:S08]  /*2640*/  HMMA.16816.F32.BF16 R60, R192.reuse, R28, R60 ;  /* 0x0000001cc03c723c */ /* 0x048ff0000004183c */
[C---:B------:R-:W-:Y:S01]  /*2650*/  HMMA.16816.F32.BF16 R56, R192.reuse, R30, R52 ;  /* 0x0000001ec038723c */ /* 0x040fe20000041834 */
[----:B------:R-:W3:Y:S07]  /*2660*/  LDSM.16.M88.4 R28, [R230+0x5000] ;  /* 0x00500000e61c783b */ /* 0x000eee0000000200 */
[C---:B--2---:R-:W-:Y:S08]  /*2670*/  HMMA.16816.F32.BF16 R52, R192.reuse, R24, R32 ;  /* 0x00000018c034723c */ /* 0x044ff00000041820 */
[C---:B------:R-:W-:Y:S08]  /*2680*/  HMMA.16816.F32.BF16 R44, R192.reuse, R26, R16 ;  /* 0x0000001ac02c723c */ /* 0x040ff00000041810 */
[C---:B------:R-:W-:Y:S08]  /*2690*/  HMMA.16816.F32.BF16 R32, R192.reuse, R20, R12 ;  /* 0x00000014c020723c */ /* 0x040ff0000004180c */
[C---:B------:R-:W-:Y:S08]  /*26a0*/  HMMA.16816.F32.BF16 R24, R192.reuse, R22, R8 ;  /* 0x00000016c018723c */ /* 0x040ff00000041808 */
[C---:B----4-:R-:W-:Y:S08]  /*26b0*/  HMMA.16816.F32.BF16 R16, R192.reuse, R42, R48 ;  /* 0x0000002ac010723c */ /* 0x050ff00000041830 */
[C---:B-1----:R-:W-:Y:S08]  /*26c0*/  HMMA.16816.F32.BF16 R12, R192.reuse, R72, R64 ;  /* 0x00000048c00c723c */ /* 0x042ff00000041840 */
[C---:B------:R-:W-:Y:S08]  /*26d0*/  HMMA.16816.F32.BF16 R8, R192.reuse, R74, R80 ;  /* 0x0000004ac008723c */ /* 0x040ff00000041850 */
[C---:B-----5:R-:W-:Y:S08]  /*26e0*/  HMMA.16816.F32.BF16 R72, R192.reuse, R84, R76 ;  /* 0x00000054c048723c */ /* 0x060ff0000004184c */
[C---:B------:R-:W-:Y:S08]  /*26f0*/  HMMA.16816.F32.BF16 R20, R192.reuse, R40, R36 ;  /* 0x00000028c014723c */ /* 0x040ff00000041824 */
        /* <DEDUP_REMOVED lines=13> */
[C---:B------:R-:W-:Y:S08]  /*27d0*/  HMMA.16816.F32.BF16 R76, R196.reuse, R90, R56 ;  /* 0x0000005ac44c723c */ /* 0x040ff00000041838 */
        /* <DEDUP_REMOVED lines=14> */
[C---:B------:R-:W-:Y:S01]  /*28c0*/  HMMA.16816.F32.BF16 R64, R200.reuse, R34, R56 ;  /* 0x00000022c840723c */ /* 0x040fe20000041838 */
[----:B------:R-:W-:Y:S07]  /*28d0*/  LDSM.16.M88.4 R32, [R135+0x12100] ;  /* 0x012100008720783b */ /* 0x000fee0000000200 */
[C---:B---3--:R-:W-:Y:S08]  /*28e0*/  HMMA.16816.F32.BF16 R68, R200.reuse, R28, R48 ;  /* 0x0000001cc844723c */ /* 0x048ff00000041830 */
[C---:B------:R-:W-:Y:S01]  /*28f0*/  HMMA.16816.F32.BF16 R60, R200.reuse, R30, R40 ;  /* 0x0000001ec83c723c */ /* 0x040fe20000041828 */
[----:B------:R-:W1:Y:S04]  /*2900*/  LDSM.16.M88.4 R40, [R226+0x5800] ;  /* 0x00580000e228783b */ /* 0x000e680000000200 */
[----:B------:R-:W2:Y:S03]  /*2910*/  LDSM.16.M88.4 R28, [R135+0x12900] ;  /* 0x01290000871c783b */ /* 0x000ea60000000200 */
[C---:B-----5:R-:W-:Y:S08]  /*2920*/  HMMA.16816.F32.BF16 R56, R200.reuse, R24, R36 ;  /* 0x00000018c838723c */ /* 0x060ff00000041824 */
[C---:B------:R-:W-:Y:S08]  /*2930*/  HMMA.16816.F32.BF16 R52, R200.reuse, R26, R16 ;  /* 0x0000001ac834723c */ /* 0x040ff00000041810 */
[C---:B------:R-:W-:Y:S08]  /*2940*/  HMMA.16816.F32.BF16 R44, R200.reuse, R20, R12 ;  /* 0x00000014c82c723c */ /* 0x040ff0000004180c */
[----:B------:R-:W-:Y:S08]  /*2950*/  HMMA.16816.F32.BF16 R36, R200, R22, R8 ;  /* 0x00000016c824723c */ /* 0x000ff00000041808 */
[C---:B------:R-:W-:Y:S08]  /*2960*/  HMMA.16816.F32.BF16 R16, R204.reuse, R92, R80 ;  /* 0x0000005ccc10723c */ /* 0x040ff00000041850 */
[C---:B------:R-:W-:Y:S01]  /*2970*/  HMMA.16816.F32.BF16 R12, R204.reuse, R94, R76 ;  /* 0x0000005ecc0c723c */ /* 0x040fe2000004184c */
[----:B------:R-:W-:Y:S07]  /*2980*/  LDSM.16.M88.4 R92, [R135+0x14900] ;  /* 0x01490000875c783b */ /* 0x000fee0000000200 */
[C---:B------:R-:W-:Y:S08]  /*2990*/  HMMA.16816.F32.BF16 R8, R204.reuse, R104, R72 ;  /* 0x00000068cc08723c */ /* 0x040ff00000041848 */
[C---:B------:R-:W-:Y:S01]  /*29a0*/  HMMA.16816.F32.BF16 R24, R204.reuse, R96, R88 ;  /* 0x00000060cc18723c */ /* 0x040fe20000041858 */
[----:B------:R-:W3:Y:S07]  /*29b0*/  LDSM.16.M88.4 R88, [R135+0x14100] ;  /* 0x014100008758783b */ /* 0x000eee0000000200 */
[C---:B------:R-:W-:Y:S08]  /*29c0*/  HMMA.16816.F32.BF16 R48, R204.reuse, R106, R64 ;  /* 0x0000006acc30723c */ /* 0x040ff00000041840 */
[C---:B------:R-:W-:Y:S08]  /*29d0*/  HMMA.16816.F32.BF16 R68, R204.reuse, R108, R68 ;  /* 0x0000006ccc44723c */ /* 0x040ff00000041844 */
[C---:B------:R-:W-:Y:S01]  /*29e0*/  HMMA.16816.F32.BF16 R20, R204.reuse, R98, R84 ;  /* 0x00000062cc14723c */ /* 0x040fe20000041854 */
[----:B------:R-:W4:Y:S07]  /*29f0*/  LDSM.16.M88.4 R96, [R230+0x6800] ;  /* 0x00680000e660783b */ /* 0x000f2e0000000200 */
        /* <DEDUP_REMOVED lines=10> */
[C---:B------:R-:W-:Y:S08]  /*2aa0*/  HMMA.16816.F32.BF16 R60, R208.reuse, R32, R24 ;  /* 0x00000020d03c723c */ /* 0x040ff00000041818 */
[C---:B------:R-:W-:Y:S01]  /*2ab0*/  HMMA.16816.F32.BF16 R40, R208.reuse, R102, R48 ;  /* 0x00000066d028723c */ /* 0x040fe20000041830 */
[----:B------:R-:W1:Y:S07]  /*2ac0*/  LDSM.16.M88.4 R48, [R230+0x7800] ;  /* 0x00780000e630783b */ /* 0x000e6e0000000200 */
[C---:B------:R-:W-:Y:S01]  /*2ad0*/  HMMA.16816.F32.BF16 R36, R208.reuse, R112, R68 ;  /* 0x00000070d024723c */ /* 0x040fe20000041844 */
[----:B------:R-:W2:Y:S07]  /*2ae0*/  LDSM.16.M88.4 R68, [R230+0x8000] ;  /* 0x00800000e644783b */ /* 0x000eae0000000200 */
[C---:B------:R-:W-:Y:S08]  /*2af0*/  HMMA.16816.F32.BF16 R56, R208.reuse, R34, R20 ;  /* 0x00000022d038723c */ /* 0x040ff00000041814 */
[C---:B---3--:R-:W-:Y:S08]  /*2b00*/  HMMA.16816.F32.BF16 R28, R208.reuse, R88, R80 ;  /* 0x00000058d01c723c */ /* 0x048ff00000041850 */
[C---:B------:R-:W-:Y:S01]  /*2b10*/  HMMA.16816.F32.BF16 R24, R208.reuse, R90, R76 ;  /* 0x0000005ad018723c */ /* 0x040fe2000004184c */
[----:B------:R-:W-:Y:S07]  /*2b20*/  LDSM.16.M88.4 R88, [R226+0x6000] ;  /* 0x00600000e258783b */ /* 0x000fee0000000200 */
[C---:B------:R-:W-:Y:S01]  /*2b30*/  HMMA.16816.F32.BF16 R32, R208.reuse, R114, R84 ;  /* 0x00000072d020723c */ /* 0x040fe20000041854 */
[----:B------:R-:W-:Y:S07]  /*2b40*/  LDSM.16.M88.4 R112, [R229+0x13100] ;  /* 0x01310000e570783b */ /* 0x000fee0000000200 */
[C---:B------:R-:W-:Y:S08]  /*2b50*/  HMMA.16816.F32.BF16 R20, R208.reuse, R92, R72 ;  /* 0x0000005cd014723c */ /* 0x040ff00000041848 */
[----:B------:R-:W-:Y:S08]  /*2b60*/  HMMA.16816.F32.BF16 R16, R208, R94, R64 ;  /* 0x0000005ed010723c */ /* 0x000ff00000041840 */
[C---:B----4-:R-:W-:Y:S08]  /*2b70*/  HMMA.16816.F32.BF16 R104, R212.reuse, R96, R52 ;  /* 0x00000060d468723c */ /* 0x050ff00000041834 */
[C---:B------:R-:W-:Y:S08]  /*2b80*/  HMMA.16816.F32.BF16 R100, R212.reuse, R98, R44 ;  /* 0x00000062d464723c */ /* 0x040ff0000004182c */
[C---:B------:R-:W-:Y:S01]  /*2b90*/  HMMA.16816.F32.BF16 R96, R212.reuse, R128, R8 ;  /* 0x00000080d460723c */ /* 0x040fe20000041808 */
[----:B------:R-:W3:Y:S07]  /*2ba0*/  LDSM.16.M88.4 R8, [R229+0x12900] ;  /* 0x01290000e508783b */ /* 0x000eee0000000200 */
[C---:B-----5:R-:W-:Y:S01]  /*2bb0*/  HMMA.16816.F32.BF16 R12, R212.reuse, R108, R60 ;  /* 0x0000006cd40c723c */ /* 0x060fe2000004183c */
[----:B------:R-:W4:Y:S07]  /*2bc0*/  LDSM.16.M88.4 R60, [R226+0x6800] ;  /* 0x00680000e23c783b */ /* 0x000f2e0000000200 */
[C---:B------:R-:W-:Y:S01]  /*2bd0*/  HMMA.16816.F32.BF16 R108, R212.reuse, R110, R56 ;  /* 0x0000006ed46c723c */ /* 0x040fe20000041838 */
[----:B------:R-:W5:Y:S07]  /*2be0*/  LDSM.16.M88.4 R56, [R226+0x7000] ;  /* 0x00700000e238783b */ /* 0x000f6e0000000200 */
[C---:B------:R-:W-:Y:S01]  /*2bf0*/  HMMA.16816.F32.BF16 R92, R212.reuse, R130, R40 ;  /* 0x00000082d45c723c */ /* 0x040fe20000041828 */
[----:B------:R-:W-:Y:S07]  /*2c00*/  LDSM.16.M88.4 R128, [R226+0x8000] ;  /* 0x00800000e280783b */ /* 0x000fee0000000200 */
[C---:B-1----:R-:W-:Y:S08]  /*2c10*/  HMMA.16816.F32.BF16 R84, R212.reuse, R48, R36 ;  /* 0x00000030d454723c */ /* 0x042ff00000041824 */
[C---:B--2---:R-:W-:Y:S08]  /*2c20*/  HMMA.16816.F32.BF16 R76, R212.reuse, R68, R28 ;  /* 0x00000044d44c723c */ /* 0x044ff0000004181c */
[C---:B------:R-:W-:Y:S08]  /*2c30*/  HMMA.16816.F32.BF16 R72, R212.reuse, R70, R24 ;  /* 0x00000046d448723c */ /* 0x040ff00000041818 */
[C---:B------:R-:W-:Y:S08]  /*2c40*/  HMMA.16816.F32.BF16 R80, R212.reuse, R50, R32 ;  /* 0x00000032d450723c */ /* 0x040ff00000041820 */
[C---:B------:R-:W-:Y:S08]  /*2c50*/  HMMA.16816.F32.BF16 R68, R212.reuse, R120, R20 ;  /* 0x00000078d444723c */ /* 0x040ff00000041814 */
[----:B------:R-:W-:Y:S01]  /*2c60*/  HMMA.16816.F32.BF16 R64, R212, R122, R16 ;  /* 0x0000007ad440723c */ /* 0x000fe20000041810 */
[----:B------:R-:W1:Y:S07]  /*2c70*/  LDSM.16.M88.4 R120, [R226+0x7800] ;  /* 0x00780000e278783b */ /* 0x000e6e0000000200 */
[----:B------:R-:W-:Y:S01]  /*2c80*/  HMMA.16816.F32.BF16 R48, R216, R142, R108 ;  /* 0x0000008ed830723c */ /* 0x000fe2000004186c */
[----:B------:R-:W2:Y:S01]  /*2c90*/  LDSM.16.M88.4 R108, [R226+0x8800] ;  /* 0x00880000e26c783b */ /* 0x000ea20000000200 */
[----:B------:R-:W-:-:S06]  /*2ca0*/  DEPBAR.LE SB0, 0x0 ;  /* 0x000080000000791a */ /* 0x000fcc0000000000 */
[C---:B------:R-:W-:Y:S08]  /*2cb0*/  HMMA.16816.F32.BF16 R52, R216.reuse, R140, R12 ;  /* 0x0000008cd834723c */ /* 0x040ff0000004180c */
[C---:B---3--:R-:W-:Y:S08]  /*2cc0*/  HMMA.16816.F32.BF16 R44, R216.reuse, R8, R104 ;  /* 0x00000008d82c723c */ /* 0x048ff00000041868 */
[C---:B------:R-:W-:Y:S08]  /*2cd0*/  HMMA.16816.F32.BF16 R40, R216.reuse, R10, R100 ;  /* 0x0000000ad828723c */ /* 0x040ff00000041864 */
[C---:B------:R-:W-:Y:S08]  /*2ce0*/  HMMA.16816.F32.BF16 R36, R216.reuse, R112, R96 ;  /* 0x00000070d824723c */ /* 0x040ff00000041860 */
[C---:B------:R-:W-:Y:S08]  /*2cf0*/  HMMA.16816.F32.BF16 R32, R216.reuse, R114, R92 ;  /* 0x00000072d820723c */ /* 0x040ff0000004185c */
[C---:B------:R-:W-:Y:S08]  /*2d00*/  HMMA.16816.F32.BF16 R28, R216.reuse, R116, R84 ;  /* 0x00000074d81c723c */ /* 0x040ff00000041854 */
[C---:B------:R-:W-:Y:S08]  /*2d10*/  HMMA.16816.F32.BF16 R24, R216.reuse, R118, R80 ;  /* 0x00000076d818723c */ /* 0x040ff00000041850 */
[C---:B------:R-:W-:Y:S08]  /*2d20*/  HMMA.16816.F32.BF16 R20, R216.reuse, R124, R76 ;  /* 0x0000007cd814723c */ /* 0x040ff0000004184c */
[C---:B------:R-:W-:Y:S08]  /*2d30*/  HMMA.16816.F32.BF16 R16, R216.reuse, R126, R72 ;  /* 0x0000007ed810723c */ /* 0x040ff00000041848 */
[C---:B------:R-:W-:Y:S08]  /*2d40*/  HMMA.16816.F32.BF16 R12, R216.reuse, R136, R68 ;  /* 0x00000088d80c723c */ /* 0x040ff00000041844 */
[----:B------:R-:W-:Y:S08]  /*2d50*/  HMMA.16816.F32.BF16 R8, R216, R138, R64 ;  /* 0x0000008ad808723c */ /* 0x000ff00000041840 */
[C---:B------:R-:W-:Y:S08]  /*2d60*/  HMMA.16816.F32.BF16 R64, R220.reuse, R88, R52 ;  /* 0x00000058dc40723c */ /* 0x040ff00000041834 */
[C---:B------:R-:W-:Y:S08]  /*2d70*/  HMMA.16816.F32.BF16 R88, R220.reuse, R90, R48 ;  /* 0x0000005adc58723c */ /* 0x040ff00000041830 */
[C---:B----4-:R-:W-:Y:S08]  /*2d80*/  HMMA.16816.F32.BF16 R48, R220.reuse, R60, R44 ;  /* 0x0000003cdc30723c */ /* 0x050ff0000004182c */
[C---:B------:R-:W-:Y:S08]  /*2d90*/  HMMA.16816.F32.BF16 R60, R220.reuse, R62, R40 ;  /* 0x0000003edc3c723c */ /* 0x040ff00000041828 */
[C---:B-----5:R-:W-:Y:S08]  /*2da0*/  HMMA.16816.F32.BF16 R40, R220.reuse, R56, R36 ;  /* 0x00000038dc28723c */ /* 0x060ff00000041824 */
[C---:B------:R-:W-:Y:S08]  /*2db0*/  HMMA.16816.F32.BF16 R56, R220.reuse, R58, R32 ;  /* 0x0000003adc38723c */ /* 0x040ff00000041820 */
[C---:B-1----:R-:W-:Y:S08]  /*2dc0*/  HMMA.16816.F32.BF16 R32, R220.reuse, R120, R28 ;  /* 0x00000078dc20723c */ /* 0x042ff0000004181c */
[C---:B------:R-:W-:Y:S08]  /*2dd0*/  HMMA.16816.F32.BF16 R28, R220.reuse, R122, R24 ;  /* 0x0000007adc1c723c */ /* 0x040ff00000041818 */
[C---:B------:R-:W-:Y:S08]  /*2de0*/  HMMA.16816.F32.BF16 R20, R220.reuse, R128, R20 ;  /* 0x00000080dc14723c */ /* 0x040ff00000041814 */
[C---:B------:R-:W-:Y:S08]  /*2df0*/  HMMA.16816.F32.BF16 R36, R220.reuse, R130, R16 ;  /* 0x00000082dc24723c */ /* 0x040ff00000041810 */
[C---:B--2---:R-:W-:Y:S08]  /*2e00*/  HMMA.16816.F32.BF16 R44, R220.reuse, R108, R12 ;  /* 0x0000006cdc2c723c */ /* 0x044ff0000004180c */
[----:B------:R-:W-:Y:S01]  /*2e10*/  HMMA.16816.F32.BF16 R52, R220, R110, R8 ;  /* 0x0000006edc34723c */ /* 0x000fe20000041808 */
[----:B------:R-:W-:Y:S06]  /*2e20*/  BAR.SYNC.DEFER_BLOCKING 0x0 ;  /* 0x0000000000007b1d */ /* 0x000fec0000010000 */
[----:B------:R-:W-:Y:S05]  /*2e30*/  @!P0 BRA `(.L_x_23) ;  /* 0x000001e000008947 */ /* 0x000fea0003800000 */
[----:B------:R-:W-:Y:S01]  /*2e40*/  IADD3 R0, R160, -0x2, RZ ;  /* 0xfffffffea0007810 */ /* 0x000fe20007ffe0ff */
[----:B------:R-:W-:-:S03]  /*2e50*/  IMAD.SHL.U32 R10, R148, 0x40, RZ ;  /* 0x00000040940a7824 */ /* 0x000fc600078e00ff */
[----:B------:R-:W-:Y:S01]  /*2e60*/  SHF.R.S32.HI R6, RZ, 0x1f, R0 ;  /* 0x0000001fff067819 */ /* 0x000fe20000011400 */
[----:B------:R-:W-:Y:S02]  /*2e70*/  IMAD R3, R144, R0, RZ ;  /* 0x0000000090037224 */ /* 0x000fe400078e02ff */
[----:B------:R-:W-:-:S04]  /*2e80*/  IMAD.WIDE.U32 R8, R0, R146, R150 ;  /* 0x0000009200087225 */ /* 0x000fc800078e0096 */
[----:B------:R-:W-:Y:S01]  /*2e90*/  IMAD R0, R6, R146, R3 ;  /* 0x0000009206007224 */ /* 0x000fe200078e0203 */
[----:B------:R-:W-:Y:S02]  /*2ea0*/  LEA R6, P1, R8, c[0x0][0x1c8], 0x1 ;  /* 0x0000720008067a11 */ /* 0x000fe400078208ff */
[----:B------:R-:W-:Y:S01]  /*2eb0*/  SHF.L.U64.HI R3, R148, 0x6, R149 ;  /* 0x0000000694037819 */ /* 0x000fe20000010295 */
        /* <DEDUP_REMOVED lines=22> */
.L_x_23:
[----:B------:R-:W-:Y:S01]  /*3020*/  LOP3.LUT R0, R134, 0xffffffe0, RZ, 0xc0, !PT ;  /* 0xffffffe086007812 */ /* 0x000fe200078ec0ff */
[----:B-1----:R-:W-:Y:S01]  /*3030*/  IMAD.IADD R6, R132, 0x1, R133 ;  /* 0x0000000184067824 */ /* 0x002fe200078e0285 */
[----:B------:R-:W-:Y:S01]  /*3040*/  STL [R1+0x6c], R186 ;  /* 0x00006cba01007387 */ /* 0x000fe20000100800 */
[----:B------:R-:W-:-:S02]  /*3050*/  IMAD.SHL.U32 R224, R4, 0x2, RZ ;  /* 0x0000000204e07824 */ /* 0x000fc400078e00ff */
[----:B------:R-:W-:Y:S01]  /*3060*/  IMAD.IADD R0, R145, 0x1, -R0 ;  /* 0x0000000191007824 */ /* 0x000fe200078e0a00 */
[----:B------:R-:W-:Y:S01]  /*3070*/  STL [R1+0x68], R185 ;  /* 0x000068b901007387 */ /* 0x000fe20000100800 */
[----:B------:R-:W-:Y:S01]  /*3080*/  IMAD R225, R5, 0x2, R224 ;  /* 0x0000000205e17824 */ /* 0x000fe200078e02e0 */
[C---:B------:R-:W-:Y:S02]  /*3090*/  LEA R228, R2.reuse, R224, 0x1 ;  /* 0x000000e002e47211 */ /* 0x040fe400078e08ff */
[----:B------:R-:W-:Y:S01]  /*30a0*/  SHF.R.S32.HI R3, RZ, 0x1f, R0 ;  /* 0x0000001fff037819 */ /* 0x000fe20000011400 */
[----:B------:R-:W-:Y:S01]  /*30b0*/  STL [R1+0x64], R184 ;  /* 0x000064b801007387 */ /* 0x000fe20000100800 */
[----:B------:R-:W-:Y:S02]  /*30c0*/  IMAD R227, R2, 0x2, R225 ;  /* 0x0000000202e37824 */ /* 0x000fe400078e02e1 */
[----:B------:R-:W-:Y:S01]  /*30d0*/  LEA.HI R3, R3, R0, RZ, 0x2 ;  /* 0x0000000003037211 */ /* 0x000fe200078f10ff */
[----:B------:R-:W-:Y:S03]  /*30e0*/  STL [R1+0x60], R159 ;  /* 0x0000609f01007387 */ /* 0x000fe60000100800 */
[----:B------:R-:W-:Y:S01]  /*30f0*/  LOP3.LUT R3, R3, 0x7ffffffc, RZ, 0xc0, !PT ;  /* 0x7ffffffc03037812 */ /* 0x000fe200078ec0ff */
[----:B------:R-:W-:Y:S03]  /*3100*/  STL [R1+0x5c], R158 ;  /* 0x00005c9e01007387 */ /* 0x000fe60000100800 */
[----:B------:R-:W-:Y:S01]  /*3110*/  IADD3 R0, R0, -R3, RZ ;  /* 0x8000000300007210 */ /* 0x000fe20007ffe0ff */
[----:B------:R-:W-:Y:S04]  /*3120*/  STL [R1+0x58], R157 ;  /* 0x0000589d01007387 */ /* 0x000fe80000100800 */
[----:B------:R-:W-:Y:S01]  /*3130*/  IMAD R0, R0, -0x2, R6 ;  /* 0xfffffffe00007824 */ /* 0x000fe200078e0206 */
[----:B------:R-:W-:Y:S04]  /*3140*/  STL [R1+0x54], R156 ;  /* 0x0000549c01007387 */ /* 0x000fe80000100800 */
[C---:B------:R-:W-:Y:S01]  /*3150*/  ISETP.GT.AND P3, PT, R0.reuse, RZ, PT ;  /* 0x000000ff0000720c */ /* 0x040fe20003f64270 */
[----:B------:R1:W-:Y:S01]  /*3160*/  STL [R1+0x50], R155 ;  /* 0x0000509b01007387 */ /* 0x0003e20000100800 */
[----:B------:R-:W-:-:S02]  /*3170*/  ISETP.GT.AND P1, PT, R0, 0x1, PT ;  /* 0x000000010000780c */ /* 0x000fc40003f24270 */
[----:B------:R-:W-:Y:S01]  /*3180*/  ISETP.GT.AND P2, PT, R0, 0x8, PT ;  /* 0x000000080000780c */ /* 0x000fe20003f44270 */
[----:B------:R2:W-:Y:S01]  /*3190*/  STL [R1+0x4c], R154 ;  /* 0x00004c9a01007387 */ /* 0x0005e20000100800 */
[----:B------:R-:W-:Y:S02]  /*31a0*/  FSEL R7, R64, -INF , P3 ;  /* 0xff80000040077808 */ /* 0x000fe40001800000 */
[----:B------:R-:W-:Y:S01]  /*31b0*/  FSEL R8, R65, -INF , P1 ;  /* 0xff80000041087808 */ /* 0x000fe20000800000 */
[----:B------:R3:W-:Y:S01]  /*31c0*/  STL [R1+0x48], R153 ;  /* 0x0000489901007387 */ /* 0x0007e20000100800 */
[----:B------:R-:W-:Y:S02]  /*31d0*/  FSEL R17, R67, -INF , P1 ;  /* 0xff80000043117808 */ /* 0x000fe40000800000 */
[----:B------:R-:W-:Y:S01]  /*31e0*/  ISETP.GT.AND P1, PT, R0, 0x9, PT ;  /* 0x000000090000780c */ /* 0x000fe20003f24270 */
[----:B------:R-:W-:Y:S01]  /*31f0*/  STL [R1+0x44], R152 ;  /* 0x0000449801007387 */ /* 0x000fe20000100800 */
[----:B------:R-:W-:-:S02]  /*3200*/  FSEL R9, R88, -INF , P2 ;  /* 0xff80000058097808 */ /* 0x000fc40001000000 */
[----:B------:R-:W-:Y:S01]  /*3210*/  FMNMX.FTZ R3, R7, R8, !PT ;  /* 0x0000000807037209 */ /* 0x000fe20007810000 */
[----:B------:R-:W-:Y:S01]  /*3220*/  STL [R1+0x40], R135 ;  /* 0x0000408701007387 */ /* 0x000fe20000100800 */
[----:B------:R-:W-:Y:S02]  /*3230*/  FSEL R16, R66, -INF , P3 ;  /* 0xff80000042107808 */ /* 0x000fe40001800000 */
[----:B------:R-:W-:Y:S01]  /*3240*/  ISETP.GT.AND P3, PT, R0, 0x10, PT ;  /* 0x000000100000780c */ /* 0x000fe20003f64270 */
[----:B------:R-:W-:Y:S01]  /*3250*/  LDSM.16.MT88.4 R64, [R225+0x3100] ;  /* 0x00310000e140783b */ /* 0x000fe20000004200 */
[----:B------:R-:W-:Y:S02]  /*3260*/  FSEL R10, R89, -INF , P1 ;  /* 0xff800000590a7808 */ /* 0x000fe40000800000 */
[----:B------:R-:W-:Y:S01]  /*3270*/  FMNMX.FTZ R3, R9, R3, !PT ;  /* 0x0000000309037209 */ /* 0x000fe20007810000 */
[----:B------:R-:W-:Y:S01]  /*3280*/  LDSM.16.MT88.4 R68, [R227+0x900] ;  /* 0x00090000e344783b */ /* 0x000fe20000004200 */
[----:B------:R-:W-:-:S02]  /*3290*/  FSEL R18, R90, -INF , P2 ;  /* 0xff8000005a127808 */ /* 0x000fc40001000000 */
[----:B------:R-:W-:Y:S01]  /*32a0*/  ISETP.GT.AND P2, PT, R0, 0x11, PT ;  /* 0x000000110000780c */ /* 0x000fe20003f44270 */
[----:B------:R-:W-:Y:S01]  /*32b0*/  LDSM.16.MT88.4 R80, [R228+0x3900] ;  /* 0x00390000e450783b */ /* 0x000fe20000004200 */
[----:B------:R-:W-:Y:S02]  /*32c0*/  FSEL R11, R48, -INF , P3 ;  /* 0xff800000300b7808 */ /* 0x000fe40001800000 */
[----:B------:R-:W-:Y:S01]  /*32d0*/  FMNMX.FTZ R3, R10, R3, !PT ;  /* 0x000000030a037209 */ /* 0x000fe20007810000 */
[----:B------:R-:W-:Y:S01]  /*32e0*/  LDSM.16.MT88.4 R76, [R227+0x3900] ;  /* 0x00390000e34c783b */ /* 0x000fe20000004200 */
[----:B------:R-:W-:Y:S02]  /*32f0*/  FSEL R19, R91, -INF , P1 ;  /* 0xff8000005b137808 */ /* 0x000fe40000800000 */
[----:B------:R-:W-:Y:S01]  /*3300*/  ISETP.GT.AND P1, PT, R0, 0x18, PT ;  /* 0x000000180000780c */ /* 0x000fe20003f24270 */
[----:B------:R-:W0:Y:S01]  /*3310*/  LDGDEPBAR ;  /* 0x00000000000079af */ /* 0x000e220000000000 */
        /* <DEDUP_REMOVED lines=9> */
[----:B------:R-:W-:Y:S02]  /*33b0*/  ISETP.GT.AND P3, PT, R0, 0x20, PT ;  /* 0x000000200000780c */ /* 0x000fe40003f64270 */
        /* <DEDUP_REMOVED lines=10> */
[----:B------:R-:W-:-:S02]  /*3460*/  FSEL R125, R43, -INF , P2 ;  /* 0xff8000002b7d7808 */ /* 0x000fc40001000000 */
[----:B------:R-:W-:Y:S02]  /*3470*/  ISETP.GT.AND P2, PT, R0, 0x29, PT ;  /* 0x000000290000780c */ /* 0x000fe40003f44270 */
[----:B------:R-:W-:Y:S02]  /*3480*/  FSEL R117, R56, -INF , P1 ;  /* 0xff80000038757808 */ /* 0x000fe40000800000 */
[----:B------:R-:W-:Y:S02]  /*3490*/  FMNMX.FTZ R3, R118, R3, !PT ;  /* 0x0000000376037209 */ /* 0x000fe40007810000 */
[----:B------:R-:W-:Y:S02]  /*34a0*/  FSEL R126, R42, -INF , P3 ;  /* 0xff8000002a7e7808 */ /* 0x000fe40001800000 */
[----:B------:R-:W-:Y:S02]  /*34b0*/  FSEL R116, R57, -INF , P2 ;  /* 0xff80000039747808 */ /* 0x000fe40001000000 */
[----:B------:R-:W-:-:S02]  /*34c0*/  ISETP.GT.AND P3, PT, R0, 0x30, PT ;  /* 0x000000300000780c */ /* 0x000fc40003f64270 */
[----:B------:R-:W-:Y:S02]  /*34d0*/  FMNMX.FTZ R3, R117, R3, !PT ;  /* 0x0000000375037209 */ /* 0x000fe40007810000 */
[----:B------:R-:W-:Y:S02]  /*34e0*/  FSEL R127, R59, -INF , P2 ;  /* 0xff8000003b7f7808 */ /* 0x000fe40001000000 */
[----:B------:R-:W-:Y:S02]  /*34f0*/  ISETP.GT.AND P2, PT, R0, 0x31, PT ;  /* 0x000000310000780c */ /* 0x000fe40003f44270 */
[----:B------:R-:W-:Y:S02]  /*3500*/  FSEL R250, R32, -INF , P3 ;  /* 0xff80000020fa7808 */ /* 0x000fe40001800000 */
[----:B------:R-:W-:Y:S02]  /*3510*/  FMNMX.FTZ R6, R16, R17, !PT ;  /* 0x0000001110067209 */ /* 0x000fe40007810000 */
[----:B------:R-:W-:-:S02]  /*3520*/  FMNMX.FTZ R3, R116, R3, !PT ;  /* 0x0000000374037209 */ /* 0x000fc40007810000 */
[----:B------:R-:W-:Y:S02]  /*3530*/  FSEL R124, R58, -INF , P1 ;  /* 0xff8000003a7c7808 */ /* 0x000fe40000800000 */
[----:B------:R-:W-:Y:S01]  /*3540*/  ISETP.GT.AND P1, PT, R0, 0x38, PT ;  /* 0x000000380000780c */ /* 0x000fe20003f24270 */
[----:B------:R-:W-:Y:S01]  /*3550*/  LDSM.16.MT88.4 R56, [R227+0x100] ;  /* 0x00010000e338783b */ /* 0x000fe20000004200 */
[----:B------:R-:W-:Y:S02]  /*3560*/  FSEL R249, R33, -INF , P2 ;  /* 0xff80000021f97808 */ /* 0x000fe40001000000 */
[----:B------:R-:W-:Y:S02]  /*3570*/  FMNMX.FTZ R6, R18, R6, !PT ;  /* 0x0000000612067209 */ /* 0x000fe40007810000 */
[----:B------:R-:W-:Y:S02]  /*3580*/  FMNMX.FTZ R3, R250, R3, !PT ;  /* 0x00000003fa037209 */ /* 0x000fe40007810000 */
[----:B------:R-:W-:-:S02]  /*3590*/  FSEL R252, R35, -INF , P2 ;  /* 0xff80000023fc7808 */ /* 0x000fc40001000000 */
[----:B------:R-:W-:Y:S02]  /*35a0*/  ISETP.GT.AND P2, PT, R0, 0x39, PT ;  /* 0x000000390000780c */ /* 0x000fe40003f44270 */
[----:B------:R-:W-:Y:S02]  /*35b0*/  FSEL R134, R28, -INF , P1 ;  /* 0xff8000001c867808 */ /* 0x000fe40000800000 */
[----:B------:R-:W-:Y:S02]  /*35c0*/  FMNMX.FTZ R6, R19, R6, !PT ;  /* 0x0000000613067209 */ /* 0x000fe40007810000 */
[----:B------:R-:W-:Y:S02]  /*35d0*/  FMNMX.FTZ R3, R249, R3, !PT ;  /* 0x00000003f9037209 */ /* 0x000fe40007810000 */
[----:B------:R-:W-:Y:S02]  /*35e0*/  FSEL R108, R31, -INF , P2 ;  /* 0xff8000001f6c7808 */ /* 0x000fe40001000000 */
[----:B------:R-:W-:-:S02]  /*35f0*/  FSEL R133, R29, -INF , P2 ;  /* 0xff8000001d857808 */ /* 0x000fc40001000000 */
[----:B------:R-:W-:Y:S02]  /*3600*/  ISETP.GT.AND P2, PT, R0, 0x40, PT ;  /* 0x000000400000780c */ /* 0x000fe40003f44270 */
[----:B------:R-:W-:Y:S02]  /*3610*/  FMNMX.FTZ R6, R24, R6, !PT ;  /* 0x0000000618067209 */ /* 0x000fe40007810000 */
[----:B------:R-:W-:Y:S02]  /*3620*/  FMNMX.FTZ R3, R134, R3, !PT ;  /* 0x0000000386037209 */ /* 0x000fe40007810000 */
[----:B------:R-:W-:Y:S02]  /*3630*/  FSEL R251, R30, -INF , P1 ;  /* 0xff8000001efb7808 */ /* 0x000fe40000800000 */
[----:B------:R-:W-:Y:S02]  /*3640*/  ISETP.GT.AND P1, PT, R0, 0x41, PT ;  /* 0x000000410000780c */ /* 0x000fe40003f24270 */
        /* <DEDUP_REMOVED lines=26> */
[----:B------:R-:W-:-:S02]  /*37f0*/  ISETP.GT.AND P2, PT, R0, 0x58, PT ;  /* 0x000000580000780c */ /* 0x000fc40003f44270 */
[----:B-1----:R-:W-:Y:S02]  /*3800*/  FSEL R155, R45, -INF , P3 ;  /* 0xff8000002d9b7808 */ /* 0x002fe40001800000 */
[----:B------:R-:W-:Y:S02]  /*3810*/  FMNMX.FTZ R6, R124, R6, !PT ;  /* 0x000000067c067209 */ /* 0x000fe40007810000 */
[----:B------:R-:W-:Y:S02]  /*3820*/  FMNMX.FTZ R3, R99, R3, !PT ;  /* 0x0000000363037209 */ /* 0x000fe40007810000 */
[----:B------:R-:W-:Y:S02]  /*3830*/  FSEL R87, R46, -INF , P1 ;  /* 0xff8000002e577808 */ /* 0x000fe40000800000 */
[----:B------:R-:W-:Y:S02]  /*3840*/  ISETP.GT.AND P1, PT, R0, 0x59, PT ;  /* 0x000000590000780c */ /* 0x000fe40003f24270 */
[----:B--2---:R-:W-:-:S02]  /*3850*/  FSEL R154, R52, -INF , P2 ;  /* 0xff800000349a7808 */ /* 0x004fc40001000000 */
[----:B------:R-:W-:Y:S02]  /*3860*/  FMNMX.FTZ R0, R127, R6, !PT ;  /* 0x000000067f007209 */ /* 0x000fe40007810000 */
[----:B------:R-:W-:Y:S02]  /*3870*/  FMNMX.FTZ R132, R155, R3, !PT ;  /* 0x000000039b847209 */ /* 0x000fe40007810000 */
[----:B------:R-:W-:Y:S02]  /*3880*/  FSEL R156, R53, -INF , P1 ;  /* 0xff800000359c7808 */ /* 0x000fe40000800000 */
[----:B------:R-:W-:Y:S02]  /*3890*/  FMNMX.FTZ R0, R110, R0, !PT ;  /* 0x000000006e007209 */ /* 0x000fe40007810000 */
[----:B------:R-:W-:Y:S02]  /*38a0*/  FMNMX.FTZ R132, R154, R132, !PT ;  /* 0x000000849a847209 */ /* 0x000fe40007810000 */
[----:B------:R-:W-:-:S02]  /*38b0*/  FMNMX.FTZ R0, R252, R0, !PT ;  /* 0x00000000fc007209 */ /* 0x000fc40007810000 */
[----:B------:R-:W-:Y:S02]  /*38c0*/  FMNMX.FTZ R132, R156, R132, !PT ;  /* 0x000000849c847209 */ /* 0x000fe40007810000 */
[----:B------:R-:W-:Y:S02]  /*38d0*/  FMNMX.FTZ R0, R251, R0, !PT ;  /* 0x00000000fb007209 */ /* 0x000fe40007810000 */
[----:B------:R-:W-:Y:S01]  /*38e0*/  FSEL R105, R47, -INF , P3 ;  /* 0xff8000002f697808 */ /* 0x000fe20001800000 */
[----:B------:R-:W1:Y:S01]  /*38f0*/  SHFL.BFLY PT, R3, R132, 0x2, 0x1f ;  /* 0x0c401f0084037f89 */ /* 0x000e6200000e0000 */
[----:B------:R-:W-:Y:S02]  /*3900*/  FMNMX.FTZ R0, R108, R0, !PT ;  /* 0x000000006c007209 */ /* 0x000fe40007810000 */
[----:B------:R-:W-:Y:S01]  /*3910*/  FSEL R185, R54, -INF , P2 ;  /* 0xff80000036b97808 */ /* 0x000fe20001000000 */
[----:B------:R-:W-:Y:S01]  /*3920*/  LDSM.16.MT88.4 R44, [R228+0x900] ;  /* 0x00090000e42c783b */ /* 0x000fe20000004200 */
[----:B------:R-:W-:-:S02]  /*3930*/  FMNMX.FTZ R0, R97, R0, !PT ;  /* 0x0000000061007209 */ /* 0x000fc40007810000 */
[----:B---3--:R-:W-:Y:S02]  /*3940*/  FSEL R153, R55, -INF , P1 ;  /* 0xff80000037997808 */ /* 0x008fe40000800000 */
        /* <DEDUP_REMOVED lines=16> */
[--C-:B------:R-:W-:Y:S02]  /*3a50*/  FFMA.FTZ R0, R7, c[0x0][0x2d0], -R12.reuse ;  /* 0x0000b40007007a23 */ /* 0x100fe4000001080c */
[----:B------:R-:W1:Y:S02]  /*3a60*/  SHFL.BFLY PT, R6, R3, 0x1, 0x1f ;  /* 0x0c201f0003067f89 */ /* 0x000e6400000e0000 */
[----:B------:R2:W-:Y:S02]  /*3a70*/  MUFU.EX2 R103, R0 ;  /* 0x0000000000677308 */ /* 0x0005e40000000800 */
[----:B--2---:R-:W-:-:S06]  /*3a80*/  FFMA.FTZ R0, R8, c[0x0][0x2d0], -R12 ;  /* 0x0000b40008007a23 */ /* 0x004fcc000001080c */
[----:B------:R2:W3:Y:S01]  /*3a90*/  MUFU.EX2 R107, R0 ;  /* 0x00000000006b7308 */ /* 0x0004e20000000800 */
[----:B-1----:R-:W-:Y:S01]  /*3aa0*/  FMNMX.FTZ R3, R3, R6, !PT ;  /* 0x0000000603037209 */ /* 0x002fe20007810000 */
[----:B------:R-:W-:-:S03]  /*3ab0*/  FFMA.FTZ R6, R14, c[0x0][0x2d0], -R12 ;  /* 0x0000b4000e067a23 */ /* 0x000fc6000001080c */
[----:B------:R-:W-:-:S03]  /*3ac0*/  FSETP.NEU.FTZ.AND P1, PT, R3, -INF , PT ;  /* 0xff8000000300780b */ /* 0x000fc60003f3d000 */
[----:B------:R1:W-:Y:S01]  /*3ad0*/  MUFU.EX2 R158, R6 ;  /* 0x00000006009e7308 */ /* 0x0003e20000000800 */
[----:B--2---:R-:W-:Y:S01]  /*3ae0*/  FFMA.FTZ R0, R9, c[0x0][0x2d0], -R12 ;  /* 0x0000b40009007a23 */ /* 0x004fe2000001080c */
[----:B---3--:R-:W-:-:S06]  /*3af0*/  F2FP.BF16.PACK_AB R8, R107, R103 ;  /* 0x000000676b08723e */ /* 0x008fcc00000010ff */
[----:B------:R2:W-:Y:S01]  /*3b00*/  MUFU.EX2 R184, R0 ;  /* 0x0000000000b87308 */ /* 0x0005e20000000800 */
[----:B-1----:R-:W-:-:S07]  /*3b10*/  FFMA.FTZ R6, R15, c[0x0][0x2d0], -R12 ;  /* 0x0000b4000f067a23 */ /* 0x002fce000001080c */
[----:B------:R-:W-:Y:S01]  /*3b20*/  MUFU.EX2 R157, R6 ;  /* 0x00000006009d7308 */ /* 0x000fe20000000800 */
[----:B--2---:R-:W-:-:S07]  /*3b30*/  FFMA.FTZ R0, R10, c[0x0][0x2d0], -R12 ;  /* 0x0000b4000a007a23 */ /* 0x004fce000001080c */
[----:B------:R1:W2:Y:S02]  /*3b40*/  MUFU.EX2 R104, R0 ;  /* 0x0000000000687308 */ /* 0x0002a40000000800 */
[----:B-1----:R-:W-:Y:S01]  /*3b50*/  FFMA.FTZ R0, R11, c[0x0][0x2d0], -R12 ;  /* 0x0000b4000b007a23 */ /* 0x002fe2000001080c */
[----:B--2---:R-:W-:-:S05]  /*3b60*/  F2FP.BF16.PACK_AB R10, R104, R184 ;  /* 0x000000b8680a723e */ /* 0x004fca00000010ff */
[----:B------:R1:W-:Y:S02]  /*3b70*/  MUFU.EX2 R135, R0 ;  /* 0x0000000000877308 */ /* 0x0003e40000000800 */
[----:B-1----:R-:W-:-:S06]  /*3b80*/  FFMA.FTZ R0, R13, c[0x0][0x2d0], -R12 ;  /* 0x0000b4000d007a23 */ /* 0x002fcc000001080c */
[----:B------:R1:W-:Y:S02]  /*3b90*/  MUFU.EX2 R186, R0 ;  /* 0x0000000000ba7308 */ /* 0x0003e40000000800 */
[----:B-1----:R-:W-:-:S05]  /*3ba0*/  FMUL.FTZ R0, R3, c[0x0][0x2d0] ;  /* 0x0000b40003007a20 */ /* 0x002fca0000410000 */
[----:B------:R-:W-:-:S05]  /*3bb0*/  FSEL R0, R0, RZ, P1 ;  /* 0x000000ff00007208 */ /* 0x000fca0000800000 */
[--C-:B------:R-:W-:Y:S02]  /*3bc0*/  FFMA.FTZ R6, R16, c[0x0][0x2d0], -R0.reuse ;  /* 0x0000b40010067a23 */ /* 0x100fe40000010800 */
[--C-:B------:R-:W-:Y:S02]  /*3bd0*/  FFMA.FTZ R4, R18, c[0x0][0x2d0], -R0.reuse ;  /* 0x0000b40012047a23 */ /* 0x100fe40000010800 */
[----:B------:R1:W-:Y:S01]  /*3be0*/  MUFU.EX2 R15, R6 ;  /* 0x00000006000f7308 */ /* 0x0003e20000000800 */
[----:B------:R-:W-:-:S07]  /*3bf0*/  FFMA.FTZ R2, R27, c[0x0][0x2d0], -R0 ;  /* 0x0000b4001b027a23 */ /* 0x000fce0000010800 */
[----:B------:R2:W-:Y:S01]  /*3c00*/  MUFU.EX2 R13, R4 ;  /* 0x00000004000d7308 */ /* 0x0005e20000000800 */
[----:B-1----:R-:W-:-:S07]  /*3c10*/  FFMA.FTZ R6, R17, c[0x0][0x2d0], -R0 ;  /* 0x0000b40011067a23 */ /* 0x002fce0000010800 */
[----:B------:R-:W-:Y:S01]  /*3c20*/  MUFU.EX2 R94, R2 ;  /* 0x00000002005e7308 */ /* 0x000fe20000000800 */
[----:B--2---:R-:W-:-:S07]  /*3c30*/  FFMA.FTZ R4, R19, c[0x0][0x2d0], -R0 ;  /* 0x0000b40013047a23 */ /* 0x004fce0000010800 */
[----:B------:R-:W1:Y:S01]  /*3c40*/  MUFU.EX2 R14, R6 ;  /* 0x00000006000e7308 */ /* 0x000e620000000800 */
[----:B------:R-:W2:Y:S07]  /*3c50*/  LDSM.16.MT88.4 R16, [R225+0x100] ;  /* 0x00010000e110783b */ /* 0x000eae0000004200 */
[----:B------:R3:W4:Y:S01]  /*3c60*/  MUFU.EX2 R109, R4 ;  /* 0x00000004006d7308 */ /* 0x0007220000000800 */
[----:B-1----:R-:W-:Y:S02]  /*3c70*/  F2FP.BF16.PACK_AB R9, R14, R15 ;  /* 0x0000000f0e09723e */ /* 0x002fe400000010ff */
[----:B------:R-:W-:Y:S01]  /*3c80*/  F2FP.BF16.PACK_AB R6, R157, R158 ;  /* 0x0000009e9d06723e */ /* 0x000fe200000010ff */
[----:B---3--:R-:W-:Y:S01]  /*3c90*/  FFMA.FTZ R4, R24, c[0x0][0x2d0], -R0 ;  /* 0x0000b40018047a23 */ /* 0x008fe20000010800 */
[----:B----4-:R-:W-:-:S03]  /*3ca0*/  F2FP.BF16.PACK_AB R11, R109, R13 ;  /* 0x0000000d6d0b723e */ /* 0x010fc600000010ff */
[----:B------:R1:W-:Y:S04]  /*3cb0*/  MUFU.EX2 R159, R4 ;  /* 0x00000004009f7308 */ /* 0x0003e80000000800 */
[C---:B------:R-:W-:Y:S08]  /*3cc0*/  HMMA.16816.F32.BF16 R40, R8.reuse, R20, RZ ;  /* 0x000000140828723c */ /* 0x040ff000000418ff */
[----:B------:R-:W-:Y:S01]  /*3cd0*/  HMMA.16816.F32.BF16 R36, R8, R22, RZ ;  /* 0x000000160824723c */ /* 0x000fe200000418ff */
[----:B-1----:R-:W-:-:S04]  /*3ce0*/  FFMA.FTZ R4, R25, c[0x0][0x2d0], -R0 ;  /* 0x0000b40019047a23 */ /* 0x002fc80000010800 */
[----:B------:R1:W3:Y:S03]  /*3cf0*/  MUFU.EX2 R93, R4 ;  /* 0x00000004005d7308 */ /* 0x0002e60000000800 */
[C---:B--2---:R-:W-:Y:S08]  /*3d00*/  HMMA.16816.F32.BF16 R28, R8.reuse, R16, RZ ;  /* 0x00000010081c723c */ /* 0x044ff000000418ff */
[----:B------:R-:W-:Y:S01]  /*3d10*/  HMMA.16816.F32.BF16 R20, R8, R32, RZ ;  /* 0x000000200814723c */ /* 0x000fe200000418ff */
[----:B-1----:R-:W-:Y:S01]  /*3d20*/  FFMA.FTZ R4, R26, c[0x0][0x2d0], -R0 ;  /* 0x0000b4001a047a23 */ /* 0x002fe20000010800 */
[----:B---3--:R-:W-:-:S06]  /*3d30*/  F2FP.BF16.PACK_AB R5, R93, R159 ;  /* 0x0000009f5d05723e */ /* 0x008fcc00000010ff */
[C---:B------:R-:W-:Y:S01]  /*3d40*/  HMMA.16816.F32.BF16 R24, R8.reuse, R18, RZ ;  /* 0x000000120818723c */ /* 0x040fe200000418ff */
[----:B------:R1:W2:Y:S07]  /*3d50*/  MUFU.EX2 R100, R4 ;  /* 0x0000000400647308 */ /* 0x0002ae0000000800 */
[C---:B------:R-:W-:Y:S08]  /*3d60*/  HMMA.16816.F32.BF16 R16, R8.reuse, R34, RZ ;  /* 0x000000220810723c */ /* 0x040ff000000418ff */
[----:B------:R-:W-:Y:S01]  /*3d70*/  HMMA.16816.F32.BF16 R32, R8, R58, RZ ;  /* 0x0000003a0820723c */ /* 0x000fe200000418ff */
[----:B-1----:R-:W-:-:S02]  /*3d80*/  F2FP.BF16.PACK_AB R4, R186, R135 ;  /* 0x00000087ba04723e */ /* 0x002fc400000010ff */
[----:B--2---:R-:W-:-:S07]  /*3d90*/  F2FP.BF16.PACK_AB R7, R94, R100 ;  /* 0x000000645e07723e */ /* 0x004fce00000010ff */
[C---:B------:R-:W-:Y:S01]  /*3da0*/  HMMA.16816.F32.BF16 R72, R4.reuse, R52, R40 ;  /* 0x000000340448723c */ /* 0x040fe20000041828 */
[----:B------:R-:W-:Y:S07]  /*3db0*/  LDSM.16.MT88.4 R40, [R224+0x3900] ;  /* 0x00390000e028783b */ /* 0x000fee0000004200 */
[----:B------:R-:W-:Y:S08]  /*3dc0*/  HMMA.16816.F32.BF16 R160, R4, R46, R16 ;  /* 0x0000002e04a0723c */ /* 0x000ff00000041810 */
[----:B------:R-:W-:Y:S01]  /*3dd0*/  HMMA.16816.F32.BF16 R16, R8, R56, RZ ;  /* 0x000000380810723c */ /* 0x000fe200000418ff */
[----:B------:R-:W-:Y:S07]  /*3de0*/  LDSM.16.MT88.4 R56, [R225+0x6100] ;  /* 0x00610000e138783b */ /* 0x000fee0000004200 */
[----:B------:R-:W-:Y:S01]  /*3df0*/  HMMA.16816.F32.BF16 R180, R4, R54, R36 ;  /* 0x0000003604b4723c */ /* 0x000fe20000041824 */
[----:B------:R-:W1:Y:S01]  /*3e00*/  LDSM.16.MT88.4 R36, [R225+0x3900] ;  /* 0x00390000e124783b */ /* 0x000e620000004200 */
[----:B------:R-:W-:Y:S01]  /*3e10*/  IMAD.MOV.U32 R86, RZ, RZ, R72 ;  /* 0x000000ffff567224 */ /* 0x000fe200078e0048 */
[----:B------:R-:W-:Y:S01]  /*3e20*/  MOV R85, R73 ;  /* 0x0000004900557202 */ /* 0x000fe20000000f00 */
[----:B------:R-:W-:Y:S01]  /*3e30*/  IMAD.MOV.U32 R84, RZ, RZ, R74 ;  /* 0x000000ffff547224 */ /* 0x000fe200078e004a */
[----:B------:R-:W2:Y:S01]  /*3e40*/  LDSM.16.MT88.4 R52, [R224+0x6100] ;  /* 0x00610000e034783b */ /* 0x000ea20000004200 */
[----:B------:R-:W-:-:S02]  /*3e50*/  IMAD.MOV.U32 R2, RZ, RZ, R75 ;  /* 0x000000ffff027224 */ /* 0x000fc400078e004b */
[----:B------:R-:W-:Y:S01]  /*3e60*/  HMMA.16816.F32.BF16 R164, R4, R44, R20 ;  /* 0x0000002c04a4723c */ /* 0x000fe20000041814 */
[----:B------:R-:W3:Y:S04]  /*3e70*/  LDSM.16.MT88.4 R44, [R228+0x3100] ;  /* 0x00310000e42c783b */ /* 0x000ee80000004200 */
[----:B------:R-:W-:Y:S03]  /*3e80*/  LDSM.16.MT88.4 R72, [R227+0x6100] ;  /* 0x00610000e348783b */ /* 0x000fe60000004200 */
[----:B------:R-:W-:Y:S08]  /*3e90*/  HMMA.16816.F32.BF16 R20, R8, R64, RZ ;  /* 0x000000400814723c */ /* 0x000ff000000418ff */
[C---:B------:R-:W-:Y:S08]  /*3ea0*/  HMMA.16816.F32.BF16 R176, R4.reuse, R48, R28 ;  /* 0x0000003004b0723c */ /* 0x040ff0000004181c */
[C---:B------:R-:W-:Y:S01]  /*3eb0*/  HMMA.16816.F32.BF16 R172, R4.reuse, R50, R24 ;  /* 0x0000003204ac723c */ /* 0x040fe20000041818 */
[----:B------:R-:W4:Y:S07]  /*3ec0*/  LDSM.16.MT88.4 R48, [R227+0x3100] ;  /* 0x00310000e330783b */ /* 0x000f2e0000004200 */
[----:B------:R-:W-:Y:S08]  /*3ed0*/  HMMA.16816.F32.BF16 R168, R4, R68, R16 ;  /* 0x0000004404a8723c */ /* 0x000ff00000041810 */
[----:B------:R-:W-:Y:S01]  /*3ee0*/  HMMA.16816.F32.BF16 R16, R8, R66, RZ ;  /* 0x000000420810723c */ /* 0x000fe200000418ff */
[----:B------:R-:W3:Y:S07]  /*3ef0*/  LDSM.16.MT88.4 R64, [R228+0x6100] ;  /* 0x00610000e440783b */ /* 0x000eee0000004200 */
[----:B------:R-:W-:Y:S01]  /*3f00*/  HMMA.16816.F32.BF16 R148, R4, R70, R32 ;  /* 0x000000460494723c */ /* 0x000fe20000041820 */
[----:B------:R-:W4:Y:S07]  /*3f10*/  LDSM.16.MT88.4 R68, [R224+0x6900] ;  /* 0x00690000e044783b */ /* 0x000f2e0000004200 */
[C---:B------:R-:W-:Y:S08]  /*3f20*/  HMMA.16816.F32.BF16 R24, R8.reuse, R62, RZ ;  /* 0x0000003e0818723c */ /* 0x040ff000000418ff */
[----:B------:R-:W-:Y:S08]  /*3f30*/  HMMA.16816.F32.BF16 R28, R8, R60, RZ ;  /* 0x0000003c081c723c */ /* 0x000ff000000418ff */
[----:B-1----:R-:W-:Y:S08]  /*3f40*/  HMMA.16816.F32.BF16 R136, R4, R36, R20 ;  /* 0x000000240488723c */ /* 0x002ff00000041814 */
[C---:B--2---:R-:W-:Y:S08]  /*3f50*/  HMMA.16816.F32.BF16 R20, R8.reuse, R52, RZ ;  /* 0x000000340814723c */ /* 0x044ff000000418ff */
[----:B---3--:R-:W-:Y:S08]  /*3f60*/  HMMA.16816.F32.BF16 R32, R8, R46, RZ ;  /* 0x0000002e0820723c */ /* 0x008ff000000418ff */
[----:B------:R-:W-:Y:S08]  /*3f70*/  HMMA.16816.F32.BF16 R140, R4, R42, R24 ;  /* 0x0000002a048c723c */ /* 0x000ff00000041818 */
[----:B----4-:R-:W-:Y:S08]  /*3f80*/  HMMA.16816.F32.BF16 R24, R8, R50, RZ ;  /* 0x000000320818723c */ /* 0x010ff000000418ff */
[C---:B------:R-:W-:Y:S08]  /*3f90*/  HMMA.16816.F32.BF16 R128, R4.reuse, R38, R16 ;  /* 0x000000260480723c */ /* 0x040ff00000041810 */
[----:B------:R-:W-:Y:S08]  /*3fa0*/  HMMA.16816.F32.BF16 R144, R4, R40, R28 ;  /* 0x000000280490723c */ /* 0x000ff0000004181c */
[C---:B------:R-:W-:Y:S08]  /*3fb0*/  HMMA.16816.F32.BF16 R36, R8.reuse, R44, RZ ;  /* 0x0000002c0824723c */ /* 0x040ff000000418ff */
[C---:B------:R-:W-:Y:S08]  /*3fc0*/  HMMA.16816.F32.BF16 R16, R8.reuse, R54, RZ ;  /* 0x000000360810723c */ /* 0x040ff000000418ff */
[C---:B------:R-:W-:Y:S07]  /*3fd0*/  HMMA.16816.F32.BF16 R52, R8.reuse, R64, RZ ;  /* 0x000000400834723c */ /* 0x040fee00000418ff */
[----:B------:R-:W-:Y:S01]  /*3fe0*/  IMAD.MOV.U32 R65, RZ, RZ, R99 ;  /* 0x000000ffff417224 */ /* 0x000fe200078e0063 */
[----:B------:R-:W-:Y:S01]  /*3ff0*/  HMMA.16816.F32.BF16 R44, R8, R72, RZ ;  /* 0x00000048082c723c */ /* 0x000fe200000418ff */
[----:B------:R-:W-:-:S06]  /*4000*/  MOV R64, R103 ;  /* 0x0000006700407202 */ /* 0x000fcc0000000f00 */
[----:B------:R-:W-:Y:S01]  /*4010*/  MOV R73, R98 ;  /* 0x0000006200497202 */ /* 0x000fe20000000f00 */
[----:B------:R-:W-:Y:S01]  /*4020*/  HMMA.16816.F32.BF16 R40, R8, R74, RZ ;  /* 0x0000004a0828723c */ /* 0x000fe200000418ff */
[----:B------:R-:W-:-:S06]  /*4030*/  IMAD.MOV.U32 R72, RZ, RZ, R97 ;  /* 0x000000ffff487224 */ /* 0x000fcc00078e0061 */
[----:B------:R-:W-:Y:S01]  /*4040*/  IMAD.MOV.U32 R75, RZ, RZ, R96 ;  /* 0x000000ffff4b7224 */ /* 0x000fe200078e0060 */
[----:B------:R-:W-:Y:S01]  /*4050*/  HMMA.16816.F32.BF16 R28, R8, R48, RZ ;  /* 0x00000030081c723c */ /* 0x000fe200000418ff */
[----:B------:R-:W-:-:S07]  /*4060*/  MOV R74, R95 ;  /* 0x0000005f004a7202 */ /* 0x000fce0000000f00 */
[----:B------:R-:W-:Y:S01]  /*4070*/  HMMA.16816.F32.BF16 R96, R4, R68, R20 ;  /* 0x000000440460723c */ /* 0x000fe20000041814 */
[----:B------:R-:W1:Y:S07]  /*4080*/  LDSM.16.MT88.4 R20, [R225+0x6900] ;  /* 0x00690000e114783b */ /* 0x000e6e0000004200 */
[C---:B------:R-:W-:Y:S08]  /*4090*/  HMMA.16816.F32.BF16 R60, R8.reuse, R56, RZ ;  /* 0x00000038083c723c */ /* 0x040ff000000418ff */
[----:B------:R-:W-:Y:S07]  /*40a0*/  HMMA.16816.F32.BF16 R48, R8, R66, RZ ;  /* 0x000000420830723c */ /* 0x000fee00000418ff */
[----:B------:R-:W-:Y:S01]  /*40b0*/  IMAD.MOV.U32 R67, RZ, RZ, R102 ;  /* 0x000000ffff437224 */ /* 0x000fe200078e0066 */
[----:B------:R-:W-:Y:S01]  /*40c0*/  HMMA.16816.F32.BF16 R112, R4, R82, R32 ;  /* 0x000000520470723c */ /* 0x000fe20000041820 */
[----:B------:R-:W-:-:S06]  /*40d0*/  IMAD.MOV.U32 R66, RZ, RZ, R101 ;  /* 0x000000ffff427224 */ /* 0x000fcc00078e0065 */
[----:B------:R-:W-:Y:S01]  /*40e0*/  MOV R32, R100 ;  /* 0x0000006400207202 */ /* 0x000fe20000000f00 */
[----:B------:R-:W-:Y:S01]  /*40f0*/  HMMA.16816.F32.BF16 R56, R8, R58, RZ ;  /* 0x0000003a0838723c */ /* 0x000fe200000418ff */
[----:B------:R-:W-:Y:S01]  /*4100*/  MOV R35, R110 ;  /* 0x0000006e00237202 */ /* 0x000fe20000000f00 */
[----:B------:R-:W-:Y:S01]  /*4110*/  IMAD.MOV.U32 R34, RZ, RZ, R109 ;  /* 0x000000ffff227224 */ /* 0x000fe200078e006d */
[----:B------:R-:W2:Y:S01]  /*4120*/  LDSM.16.MT88.4 R8, [R227+0x6900] ;  /* 0x00690000e308783b */ /* 0x000ea20000004200 */
[----:B------:R-:W-:-:S04]  /*4130*/  IMAD.MOV.U32 R33, RZ, RZ, R108 ;  /* 0x000000ffff217224 */ /* 0x000fc800078e006c */
[C---:B------:R-:W-:Y:S07]  /*4140*/  HMMA.16816.F32.BF16 R100, R4.reuse, R78, R24 ;  /* 0x0000004e0464723c */ /* 0x040fee0000041818 */
[----:B------:R-:W-:Y:S01]  /*4150*/  IMAD.MOV.U32 R26, RZ, RZ, R2 ;  /* 0x000000ffff1a7224 */ /* 0x000fe200078e0002 */
[----:B------:R-:W-:Y:S01]  /*4160*/  HMMA.16816.F32.BF16 R120, R4, R80, R36 ;  /* 0x000000500478723c */ /* 0x000fe20000041824 */
[----:B------:R-:W-:Y:S02]  /*4170*/  FFMA.FTZ R2, R119, c[0x0][0x2d0], -R12 ;  /* 0x0000b40077027a23 */ /* 0x000fe4000001080c */
[----:B------:R-:W-:-:S02]  /*4180*/  IMAD.MOV.U32 R79, RZ, RZ, R26 ;  /* 0x000000ffff4f7224 */ /* 0x000fc400078e001a */
[----:B------:R3:W-:Y:S01]  /*4190*/  MUFU.EX2 R37, R2 ;  /* 0x0000000200257308 */ /* 0x0007e20000000800 */
[----:B------:R-:W-:Y:S02]  /*41a0*/  IMAD.MOV.U32 R26, RZ, RZ, R135 ;  /* 0x000000ffff1a7224 */ /* 0x000fe400078e0087 */
[C---:B------:R-:W-:Y:S01]  /*41b0*/  HMMA.16816.F32.BF16 R108, R4.reuse, R76, R28 ;  /* 0x0000004c046c723c */ /* 0x040fe2000004181c */
[----:B------:R-:W-:Y:S02]  /*41c0*/  IMAD.MOV.U32 R36, RZ, RZ, R106 ;  /* 0x000000ffff247224 */ /* 0x000fe400078e006a */
[----:B------:R-:W-:Y:S02]  /*41d0*/  IMAD.MOV.U32 R38, RZ, RZ, R105 ;  /* 0x000000ffff267224 */ /* 0x000fe400078e0069 */
[----:B------:R-:W-:Y:S02]  /*41e0*/  IMAD.MOV.U32 R27, RZ, RZ, R104 ;  /* 0x000000ffff1b7224 */ /* 0x000fe400078e0068 */
[----:B------:R-:W-:Y:S01]  /*41f0*/  IMAD.MOV.U32 R31, RZ, RZ, R94 ;  /* 0x000000ffff1f7224 */ /* 0x000fe200078e005e */
[----:B------:R-:W-:Y:S01]  /*4200*/  MOV R29, R92 ;  /* 0x0000005c001d7202 */ /* 0x000fe20000000f00 */
[----:B------:R-:W-:Y:S01]  /*4210*/  IMAD.MOV.U32 R30, RZ, RZ, R93 ;  /* 0x000000ffff1e7224 */ /* 0x000fe200078e005d */
[----:B------:R-:W-:Y:S01]  /*4220*/  MOV R28, R107 ;  /* 0x0000006b001c7202 */ /* 0x000fe20000000f00 */
[----:B------:R-:W-:Y:S01]  /*4230*/  HMMA.16816.F32.BF16 R92, R4, R70, R16 ;  /* 0x00000046045c723c */ /* 0x000fe20000041810 */
[----:B------:R-:W4:Y:S01]  /*4240*/  LDSM.16.MT88.4 R16, [R228+0x6900] ;  /* 0x00690000e410783b */ /* 0x000f220000004200 */
[----:B---3--:R-:W-:Y:S01]  /*4250*/  FFMA.FTZ R2, R118, c[0x0][0x2d0], -R12 ;  /* 0x0000b40076027a23 */ /* 0x008fe2000001080c */
[----:B------:R-:W-:Y:S01]  /*4260*/  MOV R77, R85 ;  /* 0x00000055004d7202 */ /* 0x000fe20000000f00 */
[----:B------:R-:W-:-:S02]  /*4270*/  IMAD.MOV.U32 R25, RZ, RZ, R84 ;  /* 0x000000ffff197224 */ /* 0x000fc400078e0054 */
[----:B------:R3:W2:Y:S01]  /*4280*/  MUFU.EX2 R24, R2 ;  /* 0x0000000200187308 */ /* 0x0006a20000000800 */
[----:B------:R-:W-:Y:S01]  /*4290*/  IMAD.MOV.U32 R39, RZ, RZ, R87 ;  /* 0x000000ffff277224 */ /* 0x000fe200078e0057 */
[----:B-1----:R-:W-:Y:S01]  /*42a0*/  HMMA.16816.F32.BF16 R104, R4, R20, R60 ;  /* 0x000000140468723c */ /* 0x002fe2000004183c */
[----:B------:R-:W-:Y:S01]  /*42b0*/  IMAD.MOV.U32 R78, RZ, RZ, R25 ;  /* 0x000000ffff4e7224 */ /* 0x000fe200078e0019 */
[----:B------:R-:W-:Y:S01]  /*42c0*/  MOV R25, R28 ;  /* 0x0000001c00197202 */ /* 0x000fe20000000f00 */
[----:B------:R-:W-:Y:S02]  /*42d0*/  IMAD.MOV.U32 R28, RZ, RZ, R153 ;  /* 0x000000ffff1c7224 */ /* 0x000fe400078e0099 */
[----:B------:R-:W-:-:S03]  /*42e0*/  IMAD.MOV.U32 R76, RZ, RZ, R86 ;  /* 0x000000ffff4c7224 */ /* 0x000fc600078e0056 */
[----:B------:R-:W-:Y:S01]  /*42f0*/  HMMA.16816.F32.BF16 R88, R4, R22, R56 ;  /* 0x000000160458723c */ /* 0x000fe20000041838 */
[----:B------:R-:W1:Y:S01]  /*4300*/  LDSM.16.MT88.4 R20, [R224+0x1100] ;  /* 0x00110000e014783b */ /* 0x000e620000004200 */
[----:B---3--:R-:W-:-:S06]  /*4310*/  FFMA.FTZ R2, R117, c[0x0][0x2d0], -R12 ;  /* 0x0000b40075027a23 */ /* 0x008fcc000001080c */
[C---:B--2---:R-:W-:Y:S01]  /*4320*/  HMMA.16816.F32.BF16 R60, R4.reuse, R8, R44 ;  /* 0x00000008043c723c */ /* 0x044fe2000004182c */
[----:B------:R-:W-:Y:S01]  /*4330*/  IMAD.MOV.U32 R117, RZ, RZ, R65 ;  /* 0x000000ffff757224 */ /* 0x000fe200078e0041 */
[----:B------:R2:W-:Y:S06]  /*4340*/  MUFU.EX2 R152, R2 ;  /* 0x0000000200987308 */ /* 0x0005ec0000000800 */
[C---:B------:R-:W-:Y:S01]  /*4350*/  HMMA.16816.F32.BF16 R40, R4.reuse, R10, R40 ;  /* 0x0000000a0428723c */ /* 0x040fe20000041828 */
[----:B------:R-:W-:Y:S07]  /*4360*/  LDSM.16.MT88.4 R8, [R228+0x1100] ;  /* 0x00110000e408783b */ /* 0x000fee0000004200 */
[----:B----4-:R-:W-:Y:S01]  /*4370*/  HMMA.16816.F32.BF16 R84, R4, R16, R52 ;  /* 0x000000100454723c */ /* 0x010fe20000041834 */
[----:B--2---:R-:W-:Y:S01]  /*4380*/  FFMA.FTZ R2, R116, c[0x0][0x2d0], -R12 ;  /* 0x0000b40074027a23 */ /* 0x004fe2000001080c */
[----:B------:R-:W-:-:S03]  /*4390*/  MOV R116, R24 ;  /* 0x0000001800747202 */ /* 0x000fc60000000f00 */
[----:B------:R2:W3:Y:S03]  /*43a0*/  MUFU.EX2 R135, R2 ;  /* 0x0000000200877308 */ /* 0x0004e60000000800 */
[----:B------:R-:W-:Y:S01]  /*43b0*/  HMMA.16816.F32.BF16 R80, R4, R18, R48 ;  /* 0x000000120450723c */ /* 0x000fe20000041830 */
[----:B------:R-:W4:Y:S06]  /*43c0*/  LDSM.16.MT88.4 R16, [R225+0x1100] ;  /* 0x00110000e110783b */ /* 0x000f2c0000004200 */
[----:B------:R-:W-:Y:S01]  /*43d0*/  F2FP.BF16.PACK_AB R4, R116, R37 ;  /* 0x000000257404723e */ /* 0x000fe200000010ff */
        /* <DEDUP_REMOVED lines=11> */
[----:B------:R-:W-:-:S05]  /*4490*/  FFMA.FTZ R2, R250, c[0x0][0x2d0], -R12 ;  /* 0x0000b400fa027a23 */ /* 0x000fca000001080c */
[----:B------:R2:W-:Y:S01]  /*44a0*/  MUFU.EX2 R250, R2 ;  /* 0x0000000200fa7308 */ /* 0x0005e20000000800 */
[C---:B-1----:R-:W-:Y:S08]  /*44b0*/  HMMA.16816.F32.BF16 R76, R4.reuse, R20, R76 ;  /* 0x00000014044c723c */ /* 0x042ff0000004184c */
[----:B------:R-:W-:Y:S01]  /*44c0*/  HMMA.16816.F32.BF16 R68, R4, R22, R180 ;  /* 0x000000160444723c */ /* 0x000fe200000418b4 */
[----:B------:R-:W1:Y:S01]  /*44d0*/  LDSM.16.MT88.4 R20, [R227+0x1100] ;  /* 0x00110000e314783b */ /* 0x000e620000004200 */
[----:B--2---:R-:W-:-:S05]  /*44e0*/  FFMA.FTZ R2, R249, c[0x0][0x2d0], -R12 ;  /* 0x0000b400f9027a23 */ /* 0x004fca000001080c */
[----:B------:R-:W-:Y:S01]  /*44f0*/  MOV R181, R64 ;  /* 0x0000004000b57202 */ /* 0x000fe20000000f00 */
[C---:B----4-:R-:W-:Y:S01]  /*4500*/  HMMA.16816.F32.BF16 R48, R4.reuse, R18, R172 ;  /* 0x000000120430723c */ /* 0x050fe200000418ac */
[----:B------:R-:W-:Y:S01]  /*4510*/  MOV R180, R32 ;  /* 0x0000002000b47202 */ /* 0x000fe20000000f00 */
[----:B------:R2:W-:Y:S05]  /*4520*/  MUFU.EX2 R182, R2 ;  /* 0x0000000200b67308 */ /* 0x0005ea0000000800 */
[----:B------:R-:W-:Y:S01]  /*4530*/  MOV R175, R36 ;  /* 0x0000002400af7202 */ /* 0x000fe20000000f00 */
[----:B------:R-:W-:Y:S01]  /*4540*/  IMAD.MOV.U32 R174, RZ, RZ, R37 ;  /* 0x000000ffffae7224 */ /* 0x000fe200078e0025 */
[----:B------:R-:W-:Y:S01]  /*4550*/  MOV R172, R39 ;  /* 0x0000002700ac7202 */ /* 0x000fe20000000f00 */
[----:B------:R-:W-:Y:S01]  /*4560*/  IMAD.MOV.U32 R173, RZ, RZ, R38 ;  /* 0x000000ffffad7224 */ /* 0x000fe200078e0026 */
[C---:B------:R-:W-:Y:S01]  /*4570*/  HMMA.16816.F32.BF16 R56, R4.reuse, R16, R176 ;  /* 0x000000100438723c */ /* 0x040fe200000418b0 */
[----:B------:R-:W3:Y:S06]  /*4580*/  LDSM.16.MT88.4 R16, [R224+0x4100] ;  /* 0x00410000e010783b */ /* 0x000eec0000004200 */
[----:B------:R-:W-:Y:S01]  /*4590*/  IMAD.MOV.U32 R176, RZ, RZ, R28 ;  /* 0x000000ffffb07224 */ /* 0x000fe200078e001c */
[----:B------:R-:W-:Y:S01]  /*45a0*/  HMMA.16816.F32.BF16 R36, R4, R8, R164 ;  /* 0x000000080424723c */ /* 0x000fe200000418a4 */
[----:B------:R-:W-:Y:S01]  /*45b0*/  MOV R178, R25 ;  /* 0x0000001900b27202 */ /* 0x000fe20000000f00 */
[----:B------:R-:W-:-:S02]  /*45c0*/  IMAD.MOV.U32 R177, RZ, RZ, R26 ;  /* 0x000000ffffb17224 */ /* 0x000fc400078e001a */
[----:B------:R-:W-:Y:S02]  /*45d0*/  IMAD.MOV.U32 R179, RZ, RZ, R34 ;  /* 0x000000ffffb37224 */ /* 0x000fe400078e0022 */
[----:B--2---:R-:W-:Y:S01]  /*45e0*/  FFMA.FTZ R2, R134, c[0x0][0x2d0], -R12 ;  /* 0x0000b40086027a23 */ /* 0x004fe2000001080c */
[----:B------:R-:W-:Y:S01]  /*45f0*/  MOV R164, R31 ;  /* 0x0000001f00a47202 */ /* 0x000fe20000000f00 */
[----:B------:R-:W-:Y:S02]  /*4600*/  IMAD.MOV.U32 R166, RZ, RZ, R29 ;  /* 0x000000ffffa67224 */ /* 0x000fe400078e001d */
[----:B------:R-:W-:Y:S01]  /*4610*/  IMAD.MOV.U32 R165, RZ, RZ, R30 ;  /* 0x000000ffffa57224 */ /* 0x000fe200078e001e */
[----:B------:R2:W-:Y:S01]  /*4620*/  MUFU.EX2 R183, R2 ;  /* 0x0000000200b77308 */ /* 0x0005e20000000800 */
[----:B------:R-:W-:Y:S01]  /*4630*/  HMMA.16816.F32.BF16 R28, R4, R10, R160 ;  /* 0x0000000a041c723c */ /* 0x000fe200000418a0 */
[----:B------:R-:W4:Y:S06]  /*4640*/  LDSM.16.MT88.4 R8, [R225+0x4100] ;  /* 0x00410000e108783b */ /* 0x000f2c0000004200 */
[----:B------:R-:W-:Y:S01]  /*4650*/  IMAD.MOV.U32 R163, RZ, RZ, R74 ;  /* 0x000000ffffa37224 */ /* 0x000fe200078e004a */
[----:B------:R-:W-:Y:S01]  /*4660*/  MOV R161, R72 ;  /* 0x0000004800a17202 */ /* 0x000fe20000000f00 */
[----:B------:R-:W-:-:S02]  /*4670*/  IMAD.MOV.U32 R162, RZ, RZ, R75 ;  /* 0x000000ffffa27224 */ /* 0x000fc400078e004b */
[----:B------:R-:W-:Y:S02]  /*4680*/  IMAD.MOV.U32 R160, RZ, RZ, R73 ;  /* 0x000000ffffa07224 */ /* 0x000fe400078e0049 */
[----:B-1----:R-:W-:Y:S01]  /*4690*/  HMMA.16816.F32.BF16 R72, R4, R20, R168 ;  /* 0x000000140448723c */ /* 0x002fe200000418a8 */
[----:B--2---:R-:W-:-:S04]  /*46a0*/  FFMA.FTZ R2, R133, c[0x0][0x2d0], -R12 ;  /* 0x0000b40085027a23 */ /* 0x004fc8000001080c */
[----:B------:R1:W2:Y:S02]  /*46b0*/  MUFU.EX2 R167, R2 ;  /* 0x0000000200a77308 */ /* 0x0002a40000000800 */
[----:B------:R-:W-:Y:S01]  /*46c0*/  IMAD.MOV.U32 R170, RZ, RZ, R66 ;  /* 0x000000ffffaa7224 */ /* 0x000fe200078e0042 */
[----:B---3--:R-:W-:Y:S01]  /*46d0*/  HMMA.16816.F32.BF16 R52, R4, R16, R144 ;  /* 0x000000100434723c */ /* 0x008fe20000041890 */
[----:B------:R-:W-:Y:S02]  /*46e0*/  IMAD.MOV.U32 R169, RZ, RZ, R67 ;  /* 0x000000ffffa97224 */ /* 0x000fe400078e0043 */
[----:B------:R-:W-:Y:S02]  /*46f0*/  IMAD.MOV.U32 R171, RZ, RZ, R27 ;  /* 0x000000ffffab7224 */ /* 0x000fe400078e001b */
[----:B------:R-:W-:-:S03]  /*4700*/  IMAD.MOV.U32 R168, RZ, RZ, R24 ;  /* 0x000000ffffa87224 */ /* 0x000fc600078e0018 */
[C---:B------:R-:W-:Y:S01]  /*4710*/  HMMA.16816.F32.BF16 R64, R4.reuse, R22, R148 ;  /* 0x000000160440723c */ /* 0x040fe20000041894 */
[----:B------:R-:W3:Y:S06]  /*4720*/  LDSM.16.MT88.4 R20, [R228+0x4100] ;  /* 0x00410000e414783b */ /* 0x000eec0000004200 */
[----:B------:R-:W-:Y:S01]  /*4730*/  MOV R151, R33 ;  /* 0x0000002100977202 */ /* 0x000fe20000000f00 */
[C---:B------:R-:W-:Y:S01]  /*4740*/  HMMA.16816.F32.BF16 R44, R4.reuse, R18, R140 ;  /* 0x00000012042c723c */ /* 0x040fe2000004188c */
[----:B------:R-:W-:Y:S01]  /*4750*/  IMAD.MOV.U32 R150, RZ, RZ, R35 ;  /* 0x000000ffff967224 */ /* 0x000fe200078e0023 */
[----:B------:R-:W2:Y:S03]  /*4760*/  LDSM.16.MT88.4 R16, [R227+0x4100] ;  /* 0x00410000e310783b */ /* 0x000ea60000004200 */
[----:B-1----:R-:W-:Y:S01]  /*4770*/  FFMA.FTZ R2, R150, c[0x0][0x2d0], -R0 ;  /* 0x0000b40096027a23 */ /* 0x002fe20000010800 */
[----:B------:R-:W-:Y:S01]  /*4780*/  MOV R150, R151 ;  /* 0x0000009700967202 */ /* 0x000fe20000000f00 */
[----:B------:R-:W-:Y:S01]  /*4790*/  IMAD.MOV.U32 R151, RZ, RZ, R168 ;  /* 0x000000ffff977224 */ /* 0x000fe200078e00a8 */
[----:B----4-:R-:W-:Y:S01]  /*47a0*/  HMMA.16816.F32.BF16 R32, R4, R8, R136 ;  /* 0x000000080420723c */ /* 0x010fe20000041888 */
[----:B------:R-:W-:Y:S01]  /*47b0*/  IMAD.MOV.U32 R168, RZ, RZ, R169 ;  /* 0x000000ffffa87224 */ /* 0x000fe200078e00a9 */
[----:B------:R-:W-:Y:S01]  /*47c0*/  MOV R169, R170 ;  /* 0x000000aa00a97202 */ /* 0x000fe20000000f00 */
[----:B------:R-:W-:-:S02]  /*47d0*/  IMAD.MOV.U32 R170, RZ, RZ, R171 ;  /* 0x000000ffffaa7224 */ /* 0x000fc400078e00ab */
[----:B------:R-:W-:Y:S01]  /*47e0*/  IMAD.MOV.U32 R171, RZ, RZ, R160 ;  /* 0x000000ffffab7224 */ /* 0x000fe200078e00a0 */
[----:B------:R-:W-:Y:S01]  /*47f0*/  MOV R160, R161 ;  /* 0x000000a100a07202 */ /* 0x000fe20000000f00 */
[----:B------:R-:W-:Y:S01]  /*4800*/  IMAD.MOV.U32 R161, RZ, RZ, R162 ;  /* 0x000000ffffa17224 */ /* 0x000fe200078e00a2 */
        /* <DEDUP_REMOVED lines=8> */
[----:B------:R4:W-:Y:S01]  /*4890*/  MUFU.EX2 R166, R2 ;  /* 0x0000000200a67308 */ /* 0x0009e20000000800 */
[----:B------:R-:W-:-:S02]  /*48a0*/  IMAD.MOV.U32 R141, RZ, RZ, R161 ;  /* 0x000000ffff8d7224 */ /* 0x000fc400078e00a1 */
[----:B------:R-:W-:Y:S01]  /*48b0*/  IMAD.MOV.U32 R142, RZ, RZ, R162 ;  /* 0x000000ffff8e7224 */ /* 0x000fe200078e00a2 */
[----:B------:R-:W-:Y:S01]  /*48c0*/  MOV R162, R172 ;  /* 0x000000ac00a27202 */ /* 0x000fe20000000f00 */
[----:B------:R-:W-:Y:S02]  /*48d0*/  IMAD.MOV.U32 R160, RZ, RZ, R164 ;  /* 0x000000ffffa07224 */ /* 0x000fe400078e00a4 */
[----:B------:R-:W-:Y:S01]  /*48e0*/  IMAD.MOV.U32 R161, RZ, RZ, R165 ;  /* 0x000000ffffa17224 */ /* 0x000fe200078e00a5 */
[----:B------:R-:W-:Y:S01]  /*48f0*/  MOV R165, R175 ;  /* 0x000000af00a57202 */ /* 0x000fe20000000f00 */
[----:B---3--:R-:W-:Y:S01]  /*4900*/  HMMA.16816.F32.BF16 R144, R4, R20, R120 ;  /* 0x000000140490723c */ /* 0x008fe20000041878 */
[----:B------:R-:W-:Y:S02]  /*4910*/  IMAD.MOV.U32 R163, RZ, RZ, R173 ;  /* 0x000000ffffa37224 */ /* 0x000fe400078e00ad */
[----:B------:R-:W-:Y:S01]  /*4920*/  IMAD.MOV.U32 R164, RZ, RZ, R174 ;  /* 0x000000ffffa47224 */ /* 0x000fe200078e00ae */
[----:B------:R-:W-:Y:S01]  /*4930*/  MOV R174, R178 ;  /* 0x000000b200ae7202 */ /* 0x000fe20000000f00 */
[----:B------:R-:W-:-:S02]  /*4940*/  IMAD.MOV.U32 R172, RZ, RZ, R176 ;  /* 0x000000ffffac7224 */ /* 0x000fc400078e00b0 */
[----:B----4-:R-:W-:Y:S01]  /*4950*/  FFMA.FTZ R2, R252, c[0x0][0x2d0], -R0 ;  /* 0x0000b400fc027a23 */ /* 0x010fe20000010800 */
[C---:B------:R-:W-:Y:S01]  /*4960*/  HMMA.16816.F32.BF16 R124, R4.reuse, R22, R112 ;  /* 0x00000016047c723c */ /* 0x040fe20000041870 */
[----:B------:R-:W3:Y:S01]  /*4970*/  LDSM.16.MT88.4 R20, [R225+0x7100] ;  /* 0x00710000e114783b */ /* 0x000ee20000004200 */
[----:B--2---:R-:W-:Y:S01]  /*4980*/  MOV R252, R167 ;  /* 0x000000a700fc7202 */ /* 0x004fe20000000f00 */
[----:B------:R2:W4:Y:S01]  /*4990*/  MUFU.EX2 R249, R2 ;  /* 0x0000000200f97308 */ /* 0x0005220000000800 */
[----:B------:R-:W-:Y:S02]  /*49a0*/  IMAD.MOV.U32 R173, RZ, RZ, R177 ;  /* 0x000000ffffad7224 */ /* 0x000fe400078e00b1 */
[----:B------:R-:W-:Y:S02]  /*49b0*/  IMAD.MOV.U32 R175, RZ, RZ, R179 ;  /* 0x000000ffffaf7224 */ /* 0x000fe400078e00b3 */
[----:B------:R-:W-:Y:S01]  /*49c0*/  HMMA.16816.F32.BF16 R112, R4, R16, R108 ;  /* 0x000000100470723c */ /* 0x000fe2000004186c */
[----:B------:R-:W-:Y:S01]  /*49d0*/  IMAD.MOV.U32 R134, RZ, RZ, R151 ;  /* 0x000000ffff867224 */ /* 0x000fe200078e0097 */
[----:B------:R-:W-:Y:S01]  /*49e0*/  MOV R151, R169 ;  /* 0x000000a900977202 */ /* 0x000fe20000000f00 */
[----:B------:R-:W-:-:S02]  /*49f0*/  IMAD.MOV.U32 R130, RZ, RZ, R170 ;  /* 0x000000ffff827224 */ /* 0x000fc400078e00aa */
[----:B------:R-:W-:Y:S02]  /*4a00*/  IMAD.MOV.U32 R131, RZ, RZ, R171 ;  /* 0x000000ffff837224 */ /* 0x000fe400078e00ab */
[----:B------:R-:W-:Y:S01]  /*4a10*/  IMAD.MOV.U32 R133, RZ, RZ, R175 ;  /* 0x000000ffff857224 */ /* 0x000fe200078e00af */
[----:B------:R-:W-:Y:S01]  /*4a20*/  HMMA.16816.F32.BF16 R108, R4, R18, R100 ;  /* 0x00000012046c723c */ /* 0x000fe20000041864 */
[----:B------:R-:W4:Y:S01]  /*4a30*/  LDSM.16.MT88.4 R16, [R228+0x7100] ;  /* 0x00710000e410783b */ /* 0x000f220000004200 */
[----:B--2---:R-:W-:-:S04]  /*4a40*/  FFMA.FTZ R2, R251, c[0x0][0x2d0], -R0 ;  /* 0x0000b400fb027a23 */ /* 0x004fc80000010800 */
[----:B------:R2:W-:Y:S02]  /*4a50*/  MUFU.EX2 R167, R2 ;  /* 0x0000000200a77308 */ /* 0x0005e40000000800 */
[C---:B-1----:R-:W-:Y:S08]  /*4a60*/  HMMA.16816.F32.BF16 R96, R4.reuse, R8, R96 ;  /* 0x000000080460723c */ /* 0x042ff00000041860 */
[----:B------:R-:W-:Y:S01]  /*4a70*/  HMMA.16816.F32.BF16 R92, R4, R10, R92 ;  /* 0x0000000a045c723c */ /* 0x000fe2000004185c */
[----:B------:R-:W1:Y:S01]  /*4a80*/  LDSM.16.MT88.4 R8, [R227+0x7100] ;  /* 0x00710000e308783b */ /* 0x000e620000004200 */
[----:B--2---:R-:W-:-:S06]  /*4a90*/  FFMA.FTZ R2, R150, c[0x0][0x2d0], -R0 ;  /* 0x0000b40096027a23 */ /* 0x004fcc0000010800 */
[C---:B---3--:R-:W-:Y:S01]  /*4aa0*/  HMMA.16816.F32.BF16 R136, R4.reuse, R20, R104 ;  /* 0x000000140488723c */ /* 0x048fe20000041868 */
[----:B------:R-:W-:Y:S01]  /*4ab0*/  IMAD.MOV.U32 R150, RZ, RZ, R168 ;  /* 0x000000ffff967224 */ /* 0x000fe200078e00a8 */
[----:B------:R-:W2:Y:S06]  /*4ac0*/  MUFU.EX2 R251, R2 ;  /* 0x0000000200fb7308 */ /* 0x000eac0000000800 */
[C---:B------:R-:W-:Y:S01]  /*4ad0*/  HMMA.16816.F32.BF16 R120, R4.reuse, R22, R88 ;  /* 0x000000160478723c */ /* 0x040fe20000041858 */
[----:B------:R-:W3:Y:S07]  /*4ae0*/  LDSM.16.MT88.4 R20, [R224+0x1900] ;  /* 0x00190000e014783b */ /* 0x000eee0000004200 */
[C---:B----4-:R-:W-:Y:S08]  /*4af0*/  HMMA.16816.F32.BF16 R104, R4.reuse, R16, R84 ;  /* 0x000000100468723c */ /* 0x050ff00000041854 */
[C---:B------:R-:W-:Y:S01]  /*4b00*/  HMMA.16816.F32.BF16 R100, R4.reuse, R18, R80 ;  /* 0x000000120464723c */ /* 0x040fe20000041850 */
[----:B------:R-:W4:Y:S07]  /*4b10*/  LDSM.16.MT88.4 R16, [R225+0x1900] ;  /* 0x00190000e110783b */ /* 0x000f2e0000004200 */
[C---:B-1----:R-:W-:Y:S08]  /*4b20*/  HMMA.16816.F32.BF16 R88, R4.reuse, R8, R60 ;  /* 0x000000080458723c */ /* 0x042ff0000004183c */
[----:B------:R-:W-:Y:S01]  /*4b30*/  HMMA.16816.F32.BF16 R84, R4, R10, R40 ;  /* 0x0000000a0454723c */ /* 0x000fe20000041828 */
[----:B------:R-:W1:Y:S06]  /*4b40*/  LDSM.16.MT88.4 R8, [R228+0x1900] ;  /* 0x00190000e408783b */ /* 0x000e6c0000004200 */
[----:B------:R-:W-:Y:S01]  /*4b50*/  F2FP.BF16.PACK_AB R4, R182, R250 ;  /* 0x000000fab604723e */ /* 0x000fe200000010ff */
[----:B------:R-:W-:Y:S01]  /*4b60*/  IMAD.MOV.U32 R42, RZ, RZ, R160 ;  /* 0x000000ffff2a7224 */ /* 0x000fe200078e00a0 */
[----:B------:R-:W-:Y:S01]  /*4b70*/  F2FP.BF16.PACK_AB R6, R252, R183 ;  /* 0x000000b7fc06723e */ /* 0x000fe200000010ff */
[----:B------:R-:W-:Y:S01]  /*4b80*/  IMAD.MOV.U32 R41, RZ, RZ, R161 ;  /* 0x000000ffff297224 */ /* 0x000fe200078e00a1 */
[----:B------:R-:W-:Y:S01]  /*4b90*/  F2FP.BF16.PACK_AB R5, R249, R166 ;  /* 0x000000a6f905723e */ /* 0x000fe200000010ff */
[----:B------:R-:W-:Y:S01]  /*4ba0*/  IMAD.MOV.U32 R160, RZ, RZ, R180 ;  /* 0x000000ffffa07224 */ /* 0x000fe200078e00b4 */
[----:B--2---:R-:W-:-:S02]  /*4bb0*/  F2FP.BF16.PACK_AB R7, R251, R167 ;  /* 0x000000a7fb07723e */ /* 0x004fc400000010ff */
[----:B------:R-:W-:Y:S02]  /*4bc0*/  MOV R43, R143 ;  /* 0x0000008f002b7202 */ /* 0x000fe40000000f00 */
[----:B------:R-:W-:-:S03]  /*4bd0*/  MOV R161, R181 ;  /* 0x000000b500a17202 */ /* 0x000fc60000000f00 */
[C---:B---3--:R-:W-:Y:S08]  /*4be0*/  HMMA.16816.F32.BF16 R60, R4.reuse, R20, R76 ;  /* 0x00000014043c723c */ /* 0x048ff0000004184c */
[C---:B------:R-:W-:Y:S07]  /*4bf0*/  HMMA.16816.F32.BF16 R176, R4.reuse, R22, R68 ;  /* 0x0000001604b0723c */ /* 0x040fee0000041844 */
[----:B------:R-:W-:Y:S01]  /*4c00*/  MOV R70, R140 ;  /* 0x0000008c00467202 */ /* 0x000fe20000000f00 */
[----:B------:R-:W-:Y:S01]  /*4c10*/  IMAD.MOV.U32 R69, RZ, RZ, R141 ;  /* 0x000000ffff457224 */ /* 0x000fe200078e008d */
[----:B----4-:R-:W-:Y:S01]  /*4c20*/  HMMA.16816.F32.BF16 R168, R4, R16, R56 ;  /* 0x0000001004a8723c */ /* 0x010fe20000041838 */
[----:B------:R-:W-:-:S02]  /*4c30*/  IMAD.MOV.U32 R68, RZ, RZ, R142 ;  /* 0x000000ffff447224 */ /* 0x000fc400078e008e */
[----:B------:R-:W-:-:S04]  /*4c40*/  IMAD.MOV.U32 R71, RZ, RZ, R131 ;  /* 0x000000ffff477224 */ /* 0x000fc800078e0083 */
[----:B------:R-:W-:Y:S01]  /*4c50*/  IMAD.MOV.U32 R21, RZ, RZ, R61 ;  /* 0x000000ffff157224 */ /* 0x000fe200078e003d */
[C---:B-1----:R-:W-:Y:S01]  /*4c60*/  HMMA.16816.F32.BF16 R140, R4.reuse, R8, R36 ;  /* 0x00000008048c723c */ /* 0x042fe20000041824 */
[----:B------:R-:W-:Y:S01]  /*4c70*/  IMAD.MOV.U32 R20, RZ, RZ, R60 ;  /* 0x000000ffff147224 */ /* 0x000fe200078e003c */
[----:B------:R-:W-:Y:S01]  /*4c80*/  MOV R57, R150 ;  /* 0x0000009600397202 */ /* 0x000fe20000000f00 */
[----:B------:R-:W-:Y:S01]  /*4c90*/  IMAD.MOV.U32 R56, RZ, RZ, R151 ;  /* 0x000000ffff387224 */ /* 0x000fe200078e0097 */
[----:B------:R-:W-:Y:S01]  /*4ca0*/  MOV R2, R63 ;  /* 0x0000003f00027202 */ /* 0x000fe20000000f00 */
[----:B------:R-:W-:Y:S02]  /*4cb0*/  IMAD.MOV.U32 R40, RZ, RZ, R62 ;  /* 0x000000ffff287224 */ /* 0x000fe400078e003e */
[----:B------:R-:W-:Y:S01]  /*4cc0*/  MOV R36, R21 ;  /* 0x0000001500247202 */ /* 0x000fe20000000f00 */
[----:B------:R-:W-:Y:S01]  /*4cd0*/  IMAD.MOV.U32 R37, RZ, RZ, R20 ;  /* 0x000000ffff257224 */ /* 0x000fe200078e0014 */
[C---:B------:R-:W-:Y:S01]  /*4ce0*/  HMMA.16816.F32.BF16 R148, R4.reuse, R18, R48 ;  /* 0x000000120494723c */ /* 0x040fe20000041830 */
[----:B------:R-:W1:Y:S01]  /*4cf0*/  LDSM.16.MT88.4 R20, [R227+0x1900] ;  /* 0x00190000e314783b */ /* 0x000e620000004200 */
[----:B------:R-:W-:Y:S01]  /*4d00*/  IMAD.MOV.U32 R38, RZ, RZ, R118 ;  /* 0x000000ffff267224 */ /* 0x000fe200078e0076 */
[----:B------:R-:W-:Y:S01]  /*4d10*/  MOV R39, R119 ;  /* 0x0000007700277202 */ /* 0x000fe20000000f00 */
[----:B------:R-:W-:Y:S01]  /*4d20*/  IMAD.MOV.U32 R58, RZ, RZ, R40 ;  /* 0x000000ffff3a7224 */ /* 0x000fe200078e0028 */
[----:B------:R-:W2:Y:S01]  /*4d30*/  LDSM.16.MT88.4 R16, [R224+0x4900] ;  /* 0x00490000e010783b */ /* 0x000ea20000004200 */
[----:B------:R-:W-:Y:S01]  /*4d40*/  MOV R59, R2 ;  /* 0x00000002003b7202 */ /* 0x000fe20000000f00 */
[----:B------:R-:W-:Y:S01]  /*4d50*/  IMAD.MOV.U32 R48, RZ, RZ, R164 ;  /* 0x000000ffff307224 */ /* 0x000fe200078e00a4 */
[----:B------:R-:W-:Y:S01]  /*4d60*/  MOV R40, R162 ;  /* 0x000000a200287202 */ /* 0x000fe20000000f00 */
[----:B------:R-:W-:Y:S01]  /*4d70*/  IMAD.MOV.U32 R164, RZ, RZ, R116 ;  /* 0x000000ffffa47224 */ /* 0x000fe200078e0074 */
[----:B------:R-:W-:Y:S01]  /*4d80*/  MOV R2, R165 ;  /* 0x000000a500027202 */ /* 0x000fe20000000f00 */
[----:B------:R-:W-:Y:S01]  /*4d90*/  IMAD.MOV.U32 R49, RZ, RZ, R117 ;  /* 0x000000ffff317224 */ /* 0x000fe200078e0075 */
[----:B------:R-:W-:Y:S01]  /*4da0*/  MOV R165, R174 ;  /* 0x000000ae00a57202 */ /* 0x000fe20000000f00 */
[----:B------:R-:W-:Y:S01]  /*4db0*/  HMMA.16816.F32.BF16 R116, R4, R10, R28 ;  /* 0x0000000a0474723c */ /* 0x000fe2000004181c */
[----:B------:R-:W3:Y:S01]  /*4dc0*/  LDSM.16.MT88.4 R8, [R225+0x4900] ;  /* 0x00490000e108783b */ /* 0x000ee20000004200 */
[----:B------:R-:W-:-:S02]  /*4dd0*/  IMAD.MOV.U32 R50, RZ, RZ, R163 ;  /* 0x000000ffff327224 */ /* 0x000fc400078e00a3 */
[----:B------:R-:W-:Y:S02]  /*4de0*/  IMAD.MOV.U32 R162, RZ, RZ, R172 ;  /* 0x000000ffffa27224 */ /* 0x000fe400078e00ac */
[----:B------:R-:W-:Y:S02]  /*4df0*/  IMAD.MOV.U32 R163, RZ, RZ, R173 ;  /* 0x000000ffffa37224 */ /* 0x000fe400078e00ad */
[----:B------:R-:W-:Y:S02]  /*4e00*/  IMAD.MOV.U32 R30, RZ, RZ, R182 ;  /* 0x000000ffff1e7224 */ /* 0x000fe400078e00b6 */
[----:B------:R-:W-:Y:S02]  /*4e10*/  IMAD.MOV.U32 R31, RZ, RZ, R183 ;  /* 0x000000ffff1f7224 */ /* 0x000fe400078e00b7 */
[----:B------:R-:W-:Y:S02]  /*4e20*/  IMAD.MOV.U32 R51, RZ, RZ, R130 ;  /* 0x000000ffff337224 */ /* 0x000fe400078e0082 */
[----:B------:R-:W-:-:S02]  /*4e30*/  IMAD.MOV.U32 R29, RZ, RZ, R50 ;  /* 0x000000ffff1d7224 */ /* 0x000fc400078e0032 */
[----:B------:R-:W-:Y:S02]  /*4e40*/  IMAD.MOV.U32 R28, RZ, RZ, R49 ;  /* 0x000000ffff1c7224 */ /* 0x000fe400078e0031 */
[----:B------:R-:W-:Y:S01]  /*4e50*/  FFMA.FTZ R2, R2, c[0x0][0x2d0], -R12 ;  /* 0x0000b40002027a23 */ /* 0x000fe2000001080c */
[C---:B-1----:R-:W-:Y:S07]  /*4e60*/  HMMA.16816.F32.BF16 R180, R4.reuse, R20, R72 ;  /* 0x0000001404b4723c */ /* 0x042fee0000041848 */
[----:B------:R-:W-:Y:S01]  /*4e70*/  MOV R72, R37 ;  /* 0x0000002500487202 */ /* 0x000fe20000000f00 */
[C---:B------:R-:W-:Y:S01]  /*4e80*/  HMMA.16816.F32.BF16 R172, R4.reuse, R22, R64 ;  /* 0x0000001604ac723c */ /* 0x040fe20000041840 */
[----:B------:R-:W1:Y:S01]  /*4e90*/  LDSM.16.MT88.4 R20, [R228+0x4900] ;  /* 0x00490000e414783b */ /* 0x000e620000004200 */
[----:B------:R-:W-:Y:S01]  /*4ea0*/  MOV R37, R68 ;  /* 0x0000004400257202 */ /* 0x000fe20000000f00 */
[----:B------:R-:W-:Y:S01]  /*4eb0*/  IMAD.MOV.U32 R73, RZ, RZ, R38 ;  /* 0x000000ffff497224 */ /* 0x000fe200078e0026 */
[----:B------:R-:W-:Y:S01]  /*4ec0*/  MOV R75, R48 ;  /* 0x00000030004b7202 */ /* 0x000fe20000000f00 */
[----:B------:R-:W-:Y:S01]  /*4ed0*/  IMAD.MOV.U32 R74, RZ, RZ, R39 ;  /* 0x000000ffff4a7224 */ /* 0x000fe200078e0027 */
[----:B------:R-:W-:Y:S01]  /*4ee0*/  MOV R39, R57 ;  /* 0x0000003900277202 */ /* 0x000fe20000000f00 */
[----:B------:R-:W-:Y:S01]  /*4ef0*/  IMAD.MOV.U32 R67, RZ, RZ, R36 ;  /* 0x000000ffff437224 */ /* 0x000fe200078e0024 */
[----:B--2---:R-:W-:Y:S01]  /*4f00*/  HMMA.16816.F32.BF16 R128, R4, R16, R52 ;  /* 0x000000100480723c */ /* 0x004fe20000041834 */
[----:B------:R-:W-:Y:S01]  /*4f10*/  MOV R36, R71 ;  /* 0x0000004700247202 */ /* 0x000fe20000000f00 */
[----:B------:R-:W-:-:S06]  /*4f20*/  IMAD.MOV.U32 R38, RZ, RZ, R56 ;  /* 0x000000ffff267224 */ /* 0x000fcc00078e0038 */
[C---:B------:R-:W-:Y:S01]  /*4f30*/  HMMA.16816.F32.BF16 R80, R4.reuse, R18, R44 ;  /* 0x000000120450723c */ /* 0x040fe2000004182c */
[----:B------:R-:W2:Y:S07]  /*4f40*/  LDSM.16.MT88.4 R16, [R227+0x4900] ;  /* 0x00490000e310783b */ /* 0x000eae0000004200 */
[C---:B---3--:R-:W-:Y:S08]  /*4f50*/  HMMA.16816.F32.BF16 R60, R4.reuse, R8, R32 ;  /* 0x00000008043c723c */ /* 0x048ff00000041820 */
[C---:B------:R-:W-:Y:S01]  /*4f60*/  HMMA.16816.F32.BF16 R32, R4.reuse, R10, R24 ;  /* 0x0000000a0420723c */ /* 0x040fe20000041818 */
[----:B------:R-:W3:Y:S07]  /*4f70*/  LDSM.16.MT88.4 R8, [R224+0x7900] ;  /* 0x00790000e008783b */ /* 0x000eee0000004200 */
[----:B-1----:R-:W-:Y:S07]  /*4f80*/  HMMA.16816.F32.BF16 R76, R4, R20, R144 ;  /* 0x00000014044c723c */ /* 0x002fee0000041890 */
[----:B------:R-:W-:Y:S01]  /*4f90*/  MOV R145, R30 ;  /* 0x0000001e00917202 */ /* 0x000fe20000000f00 */
[----:B------:R-:W-:Y:S01]  /*4fa0*/  IMAD.MOV.U32 R144, RZ, RZ, R31 ;  /* 0x000000ffff907224 */ /* 0x000fe200078e001f */
[----:B------:R-:W-:Y:S01]  /*4fb0*/  MOV R147, R29 ;  /* 0x0000001d00937202 */ /* 0x000fe20000000f00 */
[----:B------:R-:W-:-:S02]  /*4fc0*/  IMAD.MOV.U32 R30, RZ, RZ, R69 ;  /* 0x000000ffff1e7224 */ /* 0x000fc400078e0045 */
[----:B------:R-:W-:Y:S02]  /*4fd0*/  IMAD.MOV.U32 R31, RZ, RZ, R70 ;  /* 0x000000ffff1f7224 */ /* 0x000fe400078e0046 */
[----:B------:R-:W-:Y:S01]  /*4fe0*/  HMMA.16816.F32.BF16 R68, R4, R22, R124 ;  /* 0x000000160444723c */ /* 0x000fe2000004187c */
[----:B------:R-:W1:Y:S01]  /*4ff0*/  LDSM.16.MT88.4 R20, [R225+0x7900] ;  /* 0x00790000e114783b */ /* 0x000e620000004200 */
[----:B------:R-:W-:-:S05]  /*5000*/  IMAD.MOV.U32 R146, RZ, RZ, R40 ;  /* 0x000000ffff927224 */ /* 0x000fca00078e0028 */
[----:B------:R-:W-:Y:S01]  /*5010*/  IMAD.MOV.U32 R127, RZ, RZ, R51 ;  /* 0x000000ffff7f7224 */ /* 0x000fe200078e0033 */
[----:B------:R-:W-:Y:S01]  /*5020*/  MOV R124, R42 ;  /* 0x0000002a007c7202 */ /* 0x000fe20000000f00 */
[----:B------:R-:W-:Y:S01]  /*5030*/  IMAD.MOV.U32 R125, RZ, RZ, R58 ;  /* 0x000000ffff7d7224 */ /* 0x000fe200078e003a */
[----:B--2---:R-:W-:Y:S01]  /*5040*/  HMMA.16816.F32.BF16 R48, R4, R18, R108 ;  /* 0x000000120430723c */ /* 0x004fe2000004186c */
[----:B------:R-:W-:-:S06]  /*5050*/  IMAD.MOV.U32 R126, RZ, RZ, R59 ;  /* 0x000000ffff7e7224 */ /* 0x000fcc00078e003b */
[----:B------:R-:W-:Y:S01]  /*5060*/  IMAD.MOV.U32 R109, RZ, RZ, R41 ;  /* 0x000000ffff6d7224 */ /* 0x000fe200078e0029 */
[----:B------:R-:W-:Y:S01]  /*5070*/  HMMA.16816.F32.BF16 R56, R4, R16, R112 ;  /* 0x000000100438723c */ /* 0x000fe20000041870 */
[----:B------:R-:W-:Y:S01]  /*5080*/  IMAD.MOV.U32 R108, RZ, RZ, R28 ;  /* 0x000000ffff6c7224 */ /* 0x000fe200078e001c */
[----:B------:R-:W2:Y:S01]  /*5090*/  LDSM.16.MT88.4 R16, [R228+0x7900] ;  /* 0x00790000e410783b */ /* 0x000ea20000004200 */
[----:B------:R-:W-:Y:S01]  /*50a0*/  IMAD.MOV.U32 R110, RZ, RZ, R72 ;  /* 0x000000ffff6e7224 */ /* 0x000fe200078e0048 */
[----:B------:R-:W-:-:S03]  /*50b0*/  MOV R111, R67 ;  /* 0x00000043006f7202 */ /* 0x000fc60000000f00 */
[----:B------:R-:W-:Y:S01]  /*50c0*/  IMAD.MOV.U32 R113, RZ, RZ, R43 ;  /* 0x000000ffff717224 */ /* 0x000fe200078e002b */
[----:B------:R-:W-:Y:S01]  /*50d0*/  MOV R115, R74 ;  /* 0x0000004a00737202 */ /* 0x000fe20000000f00 */
[----:B---3--:R-:W-:Y:S01]  /*50e0*/  HMMA.16816.F32.BF16 R40, R4, R8, R96 ;  /* 0x000000080428723c */ /* 0x008fe20000041860 */
[----:B------:R-:W-:Y:S02]  /*50f0*/  IMAD.MOV.U32 R112, RZ, RZ, R73 ;  /* 0x000000ffff707224 */ /* 0x000fe400078e0049 */
[----:B------:R-:W-:-:S04]  /*5100*/  IMAD.MOV.U32 R114, RZ, RZ, R75 ;  /* 0x000000ffff727224 */ /* 0x000fc800078e004b */
[----:B------:R-:W-:Y:S01]  /*5110*/  IMAD.MOV.U32 R96, RZ, RZ, R30 ;  /* 0x000000ffff607224 */ /* 0x000fe200078e001e */
[----:B------:R-:W-:Y:S01]  /*5120*/  MOV R97, R31 ;  /* 0x0000001f00617202 */ /* 0x000fe20000000f00 */
[----:B------:R-:W-:Y:S01]  /*5130*/  IMAD.MOV.U32 R98, RZ, RZ, R36 ;  /* 0x000000ffff627224 */ /* 0x000fe200078e0024 */
[C---:B------:R-:W-:Y:S01]  /*5140*/  HMMA.16816.F32.BF16 R28, R4.reuse, R10, R92 ;  /* 0x0000000a041c723c */ /* 0x040fe2000004185c */
[----:B------:R-:W-:Y:S01]  /*5150*/  MOV R99, R37 ;  /* 0x0000002500637202 */ /* 0x000fe20000000f00 */
[----:B------:R-:W3:Y:S05]  /*5160*/  LDSM.16.MT88.4 R8, [R227+0x7900] ;  /* 0x00790000e308783b */ /* 0x000eea0000004200 */
[----:B------:R-:W-:Y:S01]  /*5170*/  MOV R95, R39 ;  /* 0x00000027005f7202 */ /* 0x000fe20000000f00 */
[----:B------:R-:W-:Y:S01]  /*5180*/  IMAD.MOV.U32 R94, RZ, RZ, R38 ;  /* 0x000000ffff5e7224 */ /* 0x000fe200078e0026 */
[C---:B-1----:R-:W-:Y:S02]  /*5190*/  HMMA.16816.F32.BF16 R72, R4.reuse, R20, R136 ;  /* 0x000000140448723c */ /* 0x042fe40000041888 */
[----:B------:R-:W-:Y:S01]  /*51a0*/  MOV R93, R95 ;  /* 0x0000005f005d7202 */ /* 0x000fe20000000f00 */
[----:B------:R-:W-:Y:S01]  /*51b0*/  IMAD.MOV.U32 R92, RZ, RZ, R94 ;  /* 0x000000ffff5c7224 */ /* 0x000fe200078e005e */
[----:B------:R-:W-:Y:S01]  /*51c0*/  MOV R95, R97 ;  /* 0x00000061005f7202 */ /* 0x000fe20000000f00 */
[----:B------:R-:W-:Y:S01]  /*51d0*/  IMAD.MOV.U32 R94, RZ, RZ, R96 ;  /* 0x000000ffff5e7224 */ /* 0x000fe200078e0060 */
[----:B------:R-:W-:Y:S01]  /*51e0*/  MOV R97, R99 ;  /* 0x0000006300617202 */ /* 0x000fe20000000f00 */
[----:B------:R-:W-:Y:S01]  /*51f0*/  IMAD.MOV.U32 R99, RZ, RZ, R108 ;  /* 0x000000ffff637224 */ /* 0x000fe200078e006c */
[----:B------:R-:W-:Y:S01]  /*5200*/  HMMA.16816.F32.BF16 R64, R4, R22, R120 ;  /* 0x000000160440723c */ /* 0x000fe20000041878 */
[----:B------:R-:W-:-:S02]  /*5210*/  IMAD.MOV.U32 R108, RZ, RZ, R110 ;  /* 0x000000ffff6c7224 */ /* 0x000fc400078e006e */
[----:B------:R-:W-:Y:S01]  /*5220*/  IMAD.MOV.U32 R110, RZ, RZ, R125 ;  /* 0x000000ffff6e7224 */ /* 0x000fe200078e007d */
[----:B------:R-:W-:Y:S01]  /*5230*/  MOV R139, R93 ;  /* 0x0000005d008b7202 */ /* 0x000fe20000000f00 */
[----:B------:R-:W-:Y:S01]  /*5240*/  IMAD.MOV.U32 R125, RZ, RZ, R127 ;  /* 0x000000ffff7d7224 */ /* 0x000fe200078e007f */
[----:B------:R-:W-:Y:S01]  /*5250*/  MOV R127, R144 ;  /* 0x00000090007f7202 */ /* 0x000fe20000000f00 */
[----:B------:R-:W-:Y:S01]  /*5260*/  IMAD.MOV.U32 R96, RZ, RZ, R98 ;  /* 0x000000ffff607224 */ /* 0x000fe200078e0062 */
[----:B------:R-:W-:Y:S01]  /*5270*/  MOV R144, R134 ;  /* 0x0000008600907202 */ /* 0x000fe20000000f00 */
[----:B--2---:R-:W-:Y:S01]  /*5280*/  HMMA.16816.F32.BF16 R52, R4, R16, R104 ;  /* 0x000000100434723c */ /* 0x004fe20000041868 */
[----:B------:R-:W-:Y:S01]  /*5290*/  MOV R93, R95 ;  /* 0x0000005f005d7202 */ /* 0x000fe20000000f00 */
[----:B------:R1:W-:Y:S01]  /*52a0*/  MUFU.EX2 R134, R2 ;  /* 0x0000000200867308 */ /* 0x0003e20000000800 */
[----:B------:R-:W-:Y:S02]  /*52b0*/  MOV R95, R97 ;  /* 0x00000061005f7202 */ /* 0x000fe40000000f00 */
[----:B------:R-:W-:-:S02]  /*52c0*/  MOV R97, R108 ;  /* 0x0000006c00617202 */ /* 0x000fc40000000f00 */
[----:B------:R-:W-:Y:S01]  /*52d0*/  MOV R108, R110 ;  /* 0x0000006e006c7202 */ /* 0x000fe20000000f00 */
[C---:B------:R-:W-:Y:S01]  /*52e0*/  HMMA.16816.F32.BF16 R44, R4.reuse, R18, R100 ;  /* 0x00000012042c723c */ /* 0x040fe20000041864 */
[----:B------:R-:W-:Y:S01]  /*52f0*/  MOV R110, R125 ;  /* 0x0000007d006e7202 */ /* 0x000fe20000000f00 */
[----:B------:R-:W-:Y:S01]  /*5300*/  IMAD.MOV.U32 R125, RZ, RZ, R144 ;  /* 0x000000ffff7d7224 */ /* 0x000fe200078e0090 */
[----:B------:R-:W-:Y:S01]  /*5310*/  MOV R98, R109 ;  /* 0x0000006d00627202 */ /* 0x000fe20000000f00 */
[----:B------:R-:W-:Y:S01]  /*5320*/  IMAD.MOV.U32 R144, RZ, RZ, R162 ;  /* 0x000000ffff907224 */ /* 0x000fe200078e00a2 */
[----:B------:R-:W-:Y:S01]  /*5330*/  MOV R109, R111 ;  /* 0x0000006f006d7202 */ /* 0x000fe20000000f00 */
[----:B------:R-:W-:Y:S01]  /*5340*/  LDSM.16.MT88.4 R16, [R225+0x2100] ;  /* 0x00210000e110783b */ /* 0x000fe20000004200 */
[----:B------:R-:W-:Y:S01]  /*5350*/  MOV R111, R126 ;  /* 0x0000007e006f7202 */ /* 0x000fe20000000f00 */
[----:B------:R-:W-:Y:S01]  /*5360*/  IMAD.MOV.U32 R126, RZ, RZ, R145 ;  /* 0x000000ffff7e7224 */ /* 0x000fe200078e0091 */
[----:B---3--:R-:W-:Y:S01]  /*5370*/  HMMA.16816.F32.BF16 R36, R4, R8, R88 ;  /* 0x000000080424723c */ /* 0x008fe20000041858 */
[----:B-1----:R-:W-:-:S02]  /*5380*/  FFMA.FTZ R2, R92, c[0x0][0x2d0], -R12 ;  /* 0x0000b4005c027a23 */ /* 0x002fc4000001080c */
[----:B------:R-:W-:Y:S02]  /*5390*/  IMAD.MOV.U32 R92, RZ, RZ, R94 ;  /* 0x000000ffff5c7224 */ /* 0x000fe400078e005e */
[----:B------:R1:W2:Y:S01]  /*53a0*/  MUFU.EX2 R162, R2 ;  /* 0x0000000200a27308 */ /* 0x0002a20000000800 */
[----:B------:R-:W-:Y:S02]  /*53b0*/  IMAD.MOV.U32 R94, RZ, RZ, R96 ;  /* 0x000000ffff5e7224 */ /* 0x000fe400078e0060 */
[----:B------:R-:W-:Y:S01]  /*53c0*/  IMAD.MOV.U32 R138, RZ, RZ, R92 ;  /* 0x000000ffff8a7224 */ /* 0x000fe200078e005c */
[----:B------:R-:W-:Y:S01]  /*53d0*/  HMMA.16816.F32.BF16 R24, R4, R10, R84 ;  /* 0x0000000a0418723c */ /* 0x000fe20000041854 */
[----:B------:R-:W-:Y:S01]  /*53e0*/  IMAD.MOV.U32 R92, RZ, RZ, R94 ;  /* 0x000000ffff5c7224 */ /* 0x000fe200078e005e */
[----:B------:R-:W-:Y:S01]  /*53f0*/  LDSM.16.MT88.4 R8, [R228+0x2100] ;  /* 0x00210000e408783b */ /* 0x000fe20000004200 */
[----:B------:R-:W-:Y:S02]  /*5400*/  IMAD.MOV.U32 R145, RZ, RZ, R186 ;  /* 0x000000ffff917224 */ /* 0x000fe400078e00ba */
[----:B-1----:R-:W-:Y:S01]  /*5410*/  FFMA.FTZ R2, R139, c[0x0][0x2d0], -R12 ;  /* 0x0000b4008b027a23 */ /* 0x002fe2000001080c */
[----:B------:R-:W-:Y:S01]  /*5420*/  MOV R139, R93 ;  /* 0x0000005d008b7202 */ /* 0x000fe20000000f00 */
[----:B------:R-:W-:Y:S01]  /*5430*/  IMAD.MOV.U32 R96, RZ, RZ, R98 ;  /* 0x000000ffff607224 */ /* 0x000fe200078e0062 */
[----:B------:R-:W-:Y:S01]  /*5440*/  MOV R93, R95 ;  /* 0x0000005f005d7202 */ /* 0x000fe20000000f00 */
[----:B------:R1:W5:Y:S01]  /*5450*/  LDL.LU R186, [R1+0x6c] ;  /* 0x00006c0001ba7983 */ /* 0x0003620000300800 */
[----:B------:R-:W-:Y:S01]  /*5460*/  MOV R95, R97 ;  /* 0x00000061005f7202 */ /* 0x000fe20000000f00 */
[----:B------:R-:W-:Y:S01]  /*5470*/  IMAD.MOV.U32 R98, RZ, RZ, R109 ;  /* 0x000000ffff627224 */ /* 0x000fe200078e006d */
[----:B------:R-:W-:-:S02]  /*5480*/  MOV R97, R108 ;  /* 0x0000006c00617202 */ /* 0x000fc40000000f00 */
[----:B------:R-:W-:Y:S01]  /*5490*/  MOV R137, R139 ;  /* 0x0000008b00897202 */ /* 0x000fe20000000f00 */
[----:B------:R-:W-:Y:S01]  /*54a0*/  IMAD.MOV.U32 R94, RZ, RZ, R96 ;  /* 0x000000ffff5e7224 */ /* 0x000fe200078e0060 */
[----:B------:R-:W-:Y:S01]  /*54b0*/  MOV R108, R110 ;  /* 0x0000006e006c7202 */ /* 0x000fe20000000f00 */
[----:B------:R-:W-:Y:S01]  /*54c0*/  IMAD.MOV.U32 R109, RZ, RZ, R111 ;  /* 0x000000ffff6d7224 */ /* 0x000fe200078e006f */
[----:B------:R-:W-:Y:S02]  /*54d0*/  MOV R110, R144 ;  /* 0x00000090006e7202 */ /* 0x000fe40000000f00 */
[----:B------:R-:W-:Y:S02]  /*54e0*/  MOV R139, R93 ;  /* 0x0000005d008b7202 */ /* 0x000fe40000000f00 */
[----:B------:R-:W-:Y:S02]  /*54f0*/  MOV R144, R163 ;  /* 0x000000a300907202 */ /* 0x000fe40000000f00 */
[----:B------:R-:W-:Y:S01]  /*5500*/  MOV R93, R95 ;  /* 0x0000005f005d7202 */ /* 0x000fe20000000f00 */
[----:B------:R3:W-:Y:S01]  /*5510*/  MUFU.EX2 R163, R2 ;  /* 0x0000000200a37308 */ /* 0x0007e20000000800 */
[----:B------:R-:W-:-:S02]  /*5520*/  MOV R95, R97 ;  /* 0x00000061005f7202 */ /* 0x000fc40000000f00 */
[----:B------:R-:W-:Y:S02]  /*5530*/  MOV R97, R108 ;  /* 0x0000006c00617202 */ /* 0x000fe40000000f00 */
[----:B------:R-:W-:Y:S02]  /*5540*/  MOV R108, R110 ;  /* 0x0000006e006c7202 */ /* 0x000fe40000000f00 */
[----:B------:R-:W-:Y:S02]  /*5550*/  MOV R110, R144 ;  /* 0x00000090006e7202 */ /* 0x000fe40000000f00 */
[----:B------:R-:W-:Y:S02]  /*5560*/  MOV R144, R165 ;  /* 0x000000a500907202 */ /* 0x000fe40000000f00 */
[----:B------:R-:W-:Y:S01]  /*5570*/  MOV R111, R145 ;  /* 0x00000091006f7202 */ /* 0x000fe20000000f00 */
[----:B------:R-:W-:Y:S01]  /*5580*/  IMAD.MOV.U32 R96, RZ, RZ, R98 ;  /* 0x000000ffff607224 */ /* 0x000fe200078e0062 */
[----:B------:R-:W-:Y:S01]  /*5590*/  MOV R145, R185 ;  /* 0x000000b900917202 */ /* 0x000fe20000000f00 */
[----:B---3--:R-:W-:Y:S01]  /*55a0*/  FFMA.FTZ R2, R138, c[0x0][0x2d0], -R12 ;  /* 0x0000b4008a027a23 */ /* 0x008fe2000001080c */
[----:B--2---:R-:W-:Y:S01]  /*55b0*/  F2FP.BF16.PACK_AB R4, R162, R134 ;  /* 0x00000086a204723e */ /* 0x004fe200000010ff */
[----:B------:R-:W-:Y:S01]  /*55c0*/  IMAD.MOV.U32 R138, RZ, RZ, R92 ;  /* 0x000000ffff8a7224 */ /* 0x000fe200078e005c */
[----:B------:R1:W5:Y:S01]  /*55d0*/  LDL.LU R185, [R1+0x68] ;  /* 0x0000680001b97983 */ /* 0x0003620000300800 */
[----:B------:R2:W3:Y:S01]  /*55e0*/  MUFU.EX2 R165, R2 ;  /* 0x0000000200a57308 */ /* 0x0004e20000000800 */
[----:B------:R-:W-:-:S02]  /*55f0*/  IMAD.MOV.U32 R98, RZ, RZ, R109 ;  /* 0x000000ffff627224 */ /* 0x000fc400078e006d */
[----:B------:R-:W-:Y:S01]  /*5600*/  MOV R136, R138 ;  /* 0x0000008a00887202 */ /* 0x000fe20000000f00 */
[----:B------:R-:W-:Y:S02]  /*5610*/  IMAD.MOV.U32 R92, RZ, RZ, R94 ;  /* 0x000000ffff5c7224 */ /* 0x000fe400078e005e */
[----:B------:R-:W-:Y:S02]  /*5620*/  IMAD.MOV.U32 R109, RZ, RZ, R111 ;  /* 0x000000ffff6d7224 */ /* 0x000fe400078e006f */
[----:B------:R-:W-:Y:S02]  /*5630*/  IMAD.MOV.U32 R111, RZ, RZ, R145 ;  /* 0x000000ffff6f7224 */ /* 0x000fe400078e0091 */
[----:B--2---:R-:W-:Y:S02]  /*5640*/  FFMA.FTZ R2, R137, c[0x0][0x2d0], -R0 ;  /* 0x0000b40089027a23 */ /* 0x004fe40000010800 */
[----:B------:R-:W-:Y:S02]  /*5650*/  IMAD.MOV.U32 R137, RZ, RZ, R139 ;  /* 0x000000ffff897224 */ /* 0x000fe400078e008b */
        /* <DEDUP_REMOVED lines=10> */
[----:B------:R-:W-:Y:S01]  /*5700*/  IMAD.MOV.U32 R93, RZ, RZ, R95 ;  /* 0x000000ffff5d7224 */ /* 0x000fe200078e005f */
[----:B------:R2:W-:Y:S01]  /*5710*/  MUFU.EX2 R133, R2 ;  /* 0x0000000200857308 */ /* 0x0005e20000000800 */
[----:B------:R-:W-:Y:S02]  /*5720*/  IMAD.MOV.U32 R95, RZ, RZ, R97 ;  /* 0x000000ffff5f7224 */ /* 0x000fe400078e0061 */
[----:B------:R-:W-:-:S02]  /*5730*/  IMAD.MOV.U32 R97, RZ, RZ, R108 ;  /* 0x000000ffff617224 */ /* 0x000fc400078e006c */
[----:B------:R-:W-:Y:S02]  /*5740*/  IMAD.MOV.U32 R108, RZ, RZ, R110 ;  /* 0x000000ffff6c7224 */ /* 0x000fe400078e006e */
[----:B------:R-:W-:Y:S02]  /*5750*/  IMAD.MOV.U32 R110, RZ, RZ, R144 ;  /* 0x000000ffff6e7224 */ /* 0x000fe400078e0090 */
[----:B------:R-:W-:Y:S01]  /*5760*/  IMAD.MOV.U32 R144, RZ, RZ, R160 ;  /* 0x000000ffff907224 */ /* 0x000fe200078e00a0 */
[----:B------:R-:W-:Y:S01]  /*5770*/  MOV R138, R92 ;  /* 0x0000005c008a7202 */ /* 0x000fe20000000f00 */
[----:B------:R-:W-:Y:S02]  /*5780*/  IMAD.MOV.U32 R94, RZ, RZ, R96 ;  /* 0x000000ffff5e7224 */ /* 0x000fe400078e0060 */
[----:B------:R-:W-:Y:S02]  /*5790*/  IMAD.MOV.U32 R145, RZ, RZ, R184 ;  /* 0x000000ffff917224 */ /* 0x000fe400078e00b8 */
[----:B--2---:R-:W-:Y:S01]  /*57a0*/  FFMA.FTZ R2, R136, c[0x0][0x2d0], -R0 ;  /* 0x0000b40088027a23 */ /* 0x004fe20000010800 */
[----:B------:R-:W-:Y:S01]  /*57b0*/  MOV R123, R93 ;  /* 0x0000005d007b7202 */ /* 0x000fe20000000f00 */
[----:B------:R-:W-:Y:S01]  /*57c0*/  IMAD.MOV.U32 R96, RZ, RZ, R98 ;  /* 0x000000ffff607224 */ /* 0x000fe200078e0062 */
[----:B------:R-:W-:Y:S01]  /*57d0*/  MOV R92, R94 ;  /* 0x0000005e005c7202 */ /* 0x000fe20000000f00 */
[----:B------:R2:W4:Y:S01]  /*57e0*/  MUFU.EX2 R160, R2 ;  /* 0x0000000200a07308 */ /* 0x0005220000000800 */
[----:B------:R-:W-:Y:S01]  /*57f0*/  MOV R136, R138 ;  /* 0x0000008a00887202 */ /* 0x000fe20000000f00 */
[----:B------:R1:W5:Y:S01]  /*5800*/  LDL.LU R184, [R1+0x64] ;  /* 0x0000640001b87983 */ /* 0x0003620000300800 */
[----:B------:R-:W-:Y:S01]  /*5810*/  MOV R93, R95 ;  /* 0x0000005f005d7202 */ /* 0x000fe20000000f00 */
[----:B------:R-:W-:Y:S01]  /*5820*/  IMAD.MOV.U32 R98, RZ, RZ, R109 ;  /* 0x000000ffff627224 */ /* 0x000fe200078e006d */
[----:B------:R-:W-:Y:S01]  /*5830*/  MOV R95, R97 ;  /* 0x00000061005f7202 */ /* 0x000fe20000000f00 */
[----:B------:R-:W-:Y:S01]  /*5840*/  IMAD.MOV.U32 R122, RZ, RZ, R136 ;  /* 0x000000ffff7a7224 */ /* 0x000fe200078e0088 */
[----:B------:R-:W-:Y:S01]  /*5850*/  MOV R97, R108 ;  /* 0x0000006c00617202 */ /* 0x000fe20000000f00 */
[----:B------:R-:W-:-:S02]  /*5860*/  IMAD.MOV.U32 R109, RZ, RZ, R111 ;  /* 0x000000ffff6d7224 */ /* 0x000fc400078e006f */
[----:B--2---:R-:W-:Y:S02]  /*5870*/  FFMA.FTZ R2, R21, c[0x0][0x2d0], -R0 ;  /* 0x0000b40015027a23 */ /* 0x004fe40000010800 */
[----:B------:R-:W2:Y:S01]  /*5880*/  LDSM.16.MT88.4 R20, [R224+0x2100] ;  /* 0x00210000e014783b */ /* 0x000ea20000004200 */
[----:B------:R-:W-:Y:S01]  /*5890*/  MOV R108, R110 ;  /* 0x0000006e006c7202 */ /* 0x000fe20000000f00 */
[----:B------:R-:W-:Y:S01]  /*58a0*/  IMAD.MOV.U32 R111, RZ, RZ, R145 ;  /* 0x000000ffff6f7224 */ /* 0x000fe200078e0091 */
[----:B------:R-:W-:Y:S01]  /*58b0*/  MOV R110, R144 ;  /* 0x00000090006e7202 */ /* 0x000fe20000000f00 */
[----:B------:R-:W-:Y:S01]  /*58c0*/  IMAD.MOV.U32 R145, RZ, RZ, R159 ;  /* 0x000000ffff917224 */ /* 0x000fe200078e009f */
[----:B------:R-:W-:Y:S01]  /*58d0*/  MOV R144, R161 ;  /* 0x000000a100907202 */ /* 0x000fe20000000f00 */
[----:B------:R1:W5:Y:S01]  /*58e0*/  LDL.LU R159, [R1+0x60] ;  /* 0x00006000019f7983 */ /* 0x0003620000300800 */
[----:B------:R3:W-:Y:S01]  /*58f0*/  MUFU.EX2 R161, R2 ;  /* 0x0000000200a17308 */ /* 0x0007e20000000800 */
[----:B------:R-:W-:-:S02]  /*5900*/  MOV R94, R96 ;  /* 0x00000060005e7202 */ /* 0x000fc40000000f00 */
[----:B------:R-:W-:Y:S02]  /*5910*/  MOV R96, R98 ;  /* 0x0000006200607202 */ /* 0x000fe40000000f00 */
[----:B------:R-:W-:Y:S02]  /*5920*/  MOV R98, R109 ;  /* 0x0000006d00627202 */ /* 0x000fe40000000f00 */
[----:B------:R-:W-:Y:S02]  /*5930*/  MOV R138, R92 ;  /* 0x0000005c008a7202 */ /* 0x000fe40000000f00 */
[----:B------:R-:W-:Y:S02]  /*5940*/  MOV R109, R111 ;  /* 0x0000006f006d7202 */ /* 0x000fe40000000f00 */
[----:B------:R-:W-:Y:S01]  /*5950*/  MOV R111, R145 ;  /* 0x00000091006f7202 */ /* 0x000fe20000000f00 */
[----:B---3--:R-:W-:Y:S01]  /*5960*/  FFMA.FTZ R2, R122, c[0x0][0x2d0], -R0 ;  /* 0x0000b4007a027a23 */ /* 0x008fe20000010800 */
[----:B------:R-:W-:Y:S01]  /*5970*/  MOV R122, R95 ;  /* 0x0000005f007a7202 */ /* 0x000fe20000000f00 */
[----:B------:R-:W-:Y:S01]  /*5980*/  IMAD.MOV.U32 R95, RZ, RZ, R164 ;  /* 0x000000ffff5f7224 */ /* 0x000fe200078e00a4 */
[----:B------:R-:W-:Y:S01]  /*5990*/  MOV R92, R94 ;  /* 0x0000005e005c7202 */ /* 0x000fe20000000f00 */
[----:B------:R-:W3:Y:S01]  /*59a0*/  MUFU.EX2 R164, R2 ;  /* 0x0000000200a47308 */ /* 0x000ee20000000800 */
[----:B------:R-:W-:-:S02]  /*59b0*/  MOV R94, R96 ;  /* 0x00000060005e7202 */ /* 0x000fc40000000f00 */
[----:B------:R-:W-:Y:S02]  /*59c0*/  MOV R96, R98 ;  /* 0x0000006200607202 */ /* 0x000fe40000000f00 */
[----:B------:R-:W-:Y:S01]  /*59d0*/  MOV R136, R137 ;  /* 0x0000008900887202 */ /* 0x000fe20000000f00 */
[----:B------:R-:W-:Y:S01]  /*59e0*/  IMAD.MOV.U32 R137, RZ, RZ, R138 ;  /* 0x000000ffff897224 */ /* 0x000fe200078e008a */
[----:B------:R-:W-:Y:S02]  /*59f0*/  MOV R98, R109 ;  /* 0x0000006d00627202 */ /* 0x000fe40000000f00 */
[----:B------:R-:W-:Y:S02]  /*5a00*/  MOV R109, R111 ;  /* 0x0000006f006d7202 */ /* 0x000fe40000000f00 */
[----:B------:R-:W-:Y:S01]  /*5a10*/  MOV R138, R139 ;  /* 0x0000008b008a7202 */ /* 0x000fe20000000f00 */
[----:B------:R-:W-:Y:S01]  /*5a20*/  IMAD.MOV.U32 R139, RZ, RZ, R92 ;  /* 0x000000ffff8b7224 */ /* 0x000fe200078e005c */
[----:B------:R-:W-:Y:S01]  /*5a30*/  F2FP.BF16.PACK_AB R6, R165, R163 ;  /* 0x000000a3a506723e */ /* 0x000fe200000010ff */
[----:B------:R-:W-:Y:S01]  /*5a40*/  IMAD.MOV.U32 R92, RZ, RZ, R94 ;  /* 0x000000ffff5c7224 */ /* 0x000fe200078e005e */
[----:B----4-:R-:W-:Y:S01]  /*5a50*/  F2FP.BF16.PACK_AB R5, R160, R133 ;  /* 0x00000085a005723e */ /* 0x010fe200000010ff */
[----:B------:R-:W-:Y:S01]  /*5a60*/  IMAD.MOV.U32 R94, RZ, RZ, R96 ;  /* 0x000000ffff5e7224 */ /* 0x000fe200078e0060 */
[----:B---3--:R-:W-:Y:S01]  /*5a70*/  F2FP.BF16.PACK_AB R7, R164, R161 ;  /* 0x000000a1a407723e */ /* 0x008fe200000010ff */
        /* <DEDUP_REMOVED lines=13> */
[C---:B--2---:R-:W-:Y:S01]  /*5b50*/  HMMA.16816.F32.BF16 R136, R4.reuse, R20, R136 ;  /* 0x000000140488723c */ /* 0x044fe20000041888 */
        /* <DEDUP_REMOVED lines=12> */
[----:B------:R1:W5:Y:S01]  /*5c20*/  LDL.LU R158, [R1+0x5c] ;  /* 0x00005c00019e7983 */ /* 0x0003620000300800 */
[----:B------:R-:W-:-:S06]  /*5c30*/  MOV R111, R145 ;  /* 0x00000091006f7202 */ /* 0x000fcc0000000f00 */
[----:B------:R-:W-:Y:S01]  /*5c40*/  HMMA.16816.F32.BF16 R88, R4, R16, R168 ;  /* 0x000000100458723c */ /* 0x000fe200000418a8 */
[----:B------:R-:W-:Y:S01]  /*5c50*/  IMAD.MOV.U32 R177, RZ, RZ, R2 ;  /* 0x000000ffffb17224 */ /* 0x000fe200078e0002 */
[----:B------:R-:W-:Y:S01]  /*5c60*/  MOV R2, R100 ;  /* 0x0000006400027202 */ /* 0x000fe20000000f00 */
[----:B------:R-:W-:Y:S01]  /*5c70*/  IMAD.MOV.U32 R179, RZ, RZ, R103 ;  /* 0x000000ffffb37224 */ /* 0x000fe200078e0067 */
[----:B------:R-:W-:-:S04]  /*5c80*/  MOV R178, R102 ;  /* 0x0000006600b27202 */ /* 0x000fc80000000f00 */
[C---:B------:R-:W-:Y:S01]  /*5c90*/  HMMA.16816.F32.BF16 R96, R4.reuse, R8, R140 ;  /* 0x000000080460723c */ /* 0x040fe2000004188c */
[----:B------:R-:W-:Y:S01]  /*5ca0*/  IMAD.MOV.U32 R168, RZ, RZ, R101 ;  /* 0x000000ffffa87224 */ /* 0x000fe200078e0065 */
[----:B------:R-:W-:Y:S02]  /*5cb0*/  MOV R120, R92 ;  /* 0x0000005c00787202 */ /* 0x000fe40000000f00 */
[----:B------:R-:W-:Y:S01]  /*5cc0*/  MOV R106, R112 ;  /* 0x00000070006a7202 */ /* 0x000fe20000000f00 */
[----:B------:R-:W-:Y:S01]  /*5cd0*/  IMAD.MOV.U32 R176, RZ, RZ, R107 ;  /* 0x000000ffffb07224 */ /* 0x000fe200078e006b */
[----:B------:R-:W-:Y:S01]  /*5ce0*/  MOV R145, R157 ;  /* 0x0000009d00917202 */ /* 0x000fe20000000f00 */
[----:B------:R-:W-:Y:S01]  /*5cf0*/  IMAD.MOV.U32 R141, RZ, RZ, R20 ;  /* 0x000000ffff8d7224 */ /* 0x000fe200078e0014 */
[----:B------:R-:W-:Y:S01]  /*5d00*/  MOV R140, R21 ;  /* 0x00000015008c7202 */ /* 0x000fe20000000f00 */
[C---:B------:R-:W-:Y:S01]  /*5d10*/  HMMA.16816.F32.BF16 R100, R4.reuse, R10, R116 ;  /* 0x0000000a0464723c */ /* 0x040fe20000041874 */
[----:B------:R-:W2:Y:S04]  /*5d20*/  LDSM.16.MT88.4 R20, [R227+0x2100] ;  /* 0x00210000e314783b */ /* 0x000ea80000004200 */
[----:B------:R-:W3:Y:S03]  /*5d30*/  LDSM.16.MT88.4 R8, [R225+0x5100] ;  /* 0x00510000e108783b */ /* 0x000ee60000004200 */
[----:B------:R-:W-:Y:S01]  /*5d40*/  HMMA.16816.F32.BF16 R92, R4, R18, R148 ;  /* 0x00000012045c723c */ /* 0x000fe20000041894 */
[----:B------:R-:W4:Y:S01]  /*5d50*/  LDSM.16.MT88.4 R16, [R224+0x5100] ;  /* 0x00510000e010783b */ /* 0x000f220000004200 */
        /* <DEDUP_REMOVED lines=8> */
[----:B------:R1:W5:Y:S01]  /*5de0*/  LDL.LU R157, [R1+0x58] ;  /* 0x00005800019d7983 */ /* 0x0003620000300800 */
[----:B------:R-:W-:Y:S02]  /*5df0*/  IMAD.MOV.U32 R145, RZ, RZ, R156 ;  /* 0x000000ffff917224 */ /* 0x000fe400078e009c */
[----:B------:R-:W-:Y:S01]  /*5e00*/  FFMA.FTZ R2, R2, c[0x0][0x2d0], -R12 ;  /* 0x0000b40002027a23 */ /* 0x000fe2000001080c */
[----:B------:R1:W5:Y:S01]  /*5e10*/  LDL.LU R156, [R1+0x54] ;  /* 0x00005400019c7983 */ /* 0x0003620000300800 */
[----:B------:R-:W-:-:S03]  /*5e20*/  IMAD.MOV.U32 R142, RZ, RZ, R177 ;  /* 0x000000ffff8e7224 */ /* 0x000fc600078e00b1 */
[----:B------:R1:W5:Y:S04]  /*5e30*/  LDL.LU R155, [R1+0x50] ;  /* 0x00005000019b7983 */ /* 0x0003680000300800 */
[----:B------:R1:W5:Y:S04]  /*5e40*/  LDL.LU R154, [R1+0x4c] ;  /* 0x00004c00019a7983 */ /* 0x0003680000300800 */
[----:B------:R1:W5:Y:S04]  /*5e50*/  LDL.LU R153, [R1+0x48] ;  /* 0x0000480001997983 */ /* 0x0003680000300800 */
[----:B------:R1:W5:Y:S01]  /*5e60*/  LDL.LU R152, [R1+0x44] ;  /* 0x0000440001987983 */ /* 0x0003620000300800 */
[C---:B--2---:R-:W-:Y:S03]  /*5e70*/  HMMA.16816.F32.BF16 R104, R4.reuse, R20, R180 ;  /* 0x000000140468723c */ /* 0x044fe600000418b4 */
[----:B------:R1:W5:Y:S04]  /*5e80*/  LDL.LU R135, [R1+0x40] ;  /* 0x0000400001877983 */ /* 0x0003680000300800 */
[----:B------:R-:W-:Y:S01]  /*5e90*/  MOV R180, R124 ;  /* 0x0000007c00b47202 */ /* 0x000fe20000000f00 */
[----:B------:R-:W-:Y:S01]  /*5ea0*/  IMAD.MOV.U32 R181, RZ, RZ, R125 ;  /* 0x000000ffffb57224 */ /* 0x000fe200078e007d */
[----:B------:R-:W-:Y:S01]  /*5eb0*/  MOV R182, R126 ;  /* 0x0000007e00b67202 */ /* 0x000fe20000000f00 */
[----:B------:R-:W-:Y:S01]  /*5ec0*/  IMAD.MOV.U32 R183, RZ, RZ, R127 ;  /* 0x000000ffffb77224 */ /* 0x000fe200078e007f */
[C---:B------:R-:W-:Y:S01]  /*5ed0*/  HMMA.16816.F32.BF16 R172, R4.reuse, R22, R172 ;  /* 0x0000001604ac723c */ /* 0x040fe200000418ac */
[----:B------:R-:W2:Y:S07]  /*5ee0*/  LDSM.16.MT88.4 R20, [R228+0x5100] ;  /* 0x00510000e414783b */ /* 0x000eae0000004200 */
[C---:B---3--:R-:W-:Y:S07]  /*5ef0*/  HMMA.16816.F32.BF16 R124, R4.reuse, R8, R60 ;  /* 0x00000008047c723c */ /* 0x048fee000004183c */
[----:B------:R-:W-:Y:S01]  /*5f00*/  MOV R60, R120 ;  /* 0x00000078003c7202 */ /* 0x000fe20000000f00 */
[----:B------:R-:W-:Y:S01]  /*5f10*/  IMAD.MOV.U32 R61, RZ, RZ, R121 ;  /* 0x000000ffff3d7224 */ /* 0x000fe200078e0079 */
[----:B----4-:R-:W-:Y:S01]  /*5f20*/  HMMA.16816.F32.BF16 R148, R4, R16, R128 ;  /* 0x000000100494723c */ /* 0x010fe20000041880 */
[----:B------:R-:W-:Y:S01]  /*5f30*/  IMAD.MOV.U32 R62, RZ, RZ, R123 ;  /* 0x000000ffff3e7224 */ /* 0x000fe200078e007b */
[----:B------:R-:W-:-:S05]  /*5f40*/  MOV R63, R176 ;  /* 0x000000b0003f7202 */ /* 0x000fca0000000f00 */
[----:B------:R-:W-:Y:S01]  /*5f50*/  MOV R131, R108 ;  /* 0x0000006c00837202 */ /* 0x000fe20000000f00 */
[C---:B------:R-:W-:Y:S01]  /*5f60*/  HMMA.16816.F32.BF16 R120, R4.reuse, R10, R32 ;  /* 0x0000000a0478723c */ /* 0x040fe20000041820 */
[----:B------:R-:W3:Y:S01]  /*5f70*/  LDSM.16.MT88.4 R8, [R224+0x8100] ;  /* 0x00810000e008783b */ /* 0x000ee20000004200 */
[----:B------:R-:W-:Y:S01]  /*5f80*/  IMAD.MOV.U32 R130, RZ, RZ, R109 ;  /* 0x000000ffff827224 */ /* 0x000fe200078e006d */
[----:B------:R-:W-:Y:S01]  /*5f90*/  MOV R129, R110 ;  /* 0x0000006e00817202 */ /* 0x000fe20000000f00 */
[----:B------:R-:W-:Y:S01]  /*5fa0*/  IMAD.MOV.U32 R128, RZ, RZ, R111 ;  /* 0x000000ffff807224 */ /* 0x000fe200078e006f */
[----:B------:R-:W-:Y:S01]  /*5fb0*/  MOV R111, R144 ;  /* 0x00000090006f7202 */ /* 0x000fe20000000f00 */
[----:B------:R-:W-:Y:S01]  /*5fc0*/  IMAD.MOV.U32 R108, RZ, RZ, R145 ;  /* 0x000000ffff6c7224 */ /* 0x000fe200078e0091 */
[----:B------:R-:W-:Y:S01]  /*5fd0*/  MOV R109, R146 ;  /* 0x00000092006d7202 */ /* 0x000fe20000000f00 */
[----:B------:R-:W-:Y:S02]  /*5fe0*/  IMAD.MOV.U32 R110, RZ, RZ, R147 ;  /* 0x000000ffff6e7224 */ /* 0x000fe400078e0093 */
[C---:B------:R-:W-:Y:S01]  /*5ff0*/  HMMA.16816.F32.BF16 R144, R4.reuse, R18, R80 ;  /* 0x000000120490723c */ /* 0x040fe20000041850 */
[----:B------:R-:W4:Y:S06]  /*6000*/  LDSM.16.MT88.4 R16, [R227+0x5100] ;  /* 0x00510000e310783b */ /* 0x000f2c0000004200 */
[----:B------:R-:W-:Y:S01]  /*6010*/  MOV R83, R168 ;  /* 0x000000a800537202 */ /* 0x000fe20000000f00 */
[----:B--2---:R-:W-:Y:S01]  /*6020*/  HMMA.16816.F32.BF16 R116, R4, R20, R76 ;  /* 0x000000140474723c */ /* 0x004fe2000004184c */
[----:B------:R-:W-:Y:S01]  /*6030*/  IMAD.MOV.U32 R82, RZ, RZ, R169 ;  /* 0x000000ffff527224 */ /* 0x000fe200078e00a9 */
[----:B------:R-:W-:Y:S01]  /*6040*/  MOV R81, R170 ;  /* 0x000000aa00517202 */ /* 0x000fe20000000f00 */
[----:B------:R-:W-:-:S04]  /*6050*/  IMAD.MOV.U32 R80, RZ, RZ, R171 ;  /* 0x000000ffff507224 */ /* 0x000fc800078e00ab */
[----:B------:R-:W-:Y:S01]  /*6060*/  MOV R76, R108 ;  /* 0x0000006c004c7202 */ /* 0x000fe20000000f00 */
[----:B------:R-:W-:Y:S01]  /*6070*/  IMAD.MOV.U32 R77, RZ, RZ, R109 ;  /* 0x000000ffff4d7224 */ /* 0x000fe200078e006d */
[----:B------:R-:W-:Y:S01]  /*6080*/  MOV R78, R110 ;  /* 0x0000006e004e7202 */ /* 0x000fe20000000f00 */
[----:B------:R-:W-:Y:S02]  /*6090*/  IMAD.MOV.U32 R79, RZ, RZ, R111 ;  /* 0x000000ffff4f7224 */ /* 0x000fe400078e006f */
[C---:B------:R-:W-:Y:S01]  /*60a0*/  HMMA.16816.F32.BF16 R108, R4.reuse, R22, R68 ;  /* 0x00000016046c723c */ /* 0x040fe20000041844 */
[----:B------:R-:W2:Y:S06]  /*60b0*/  LDSM.16.MT88.4 R20, [R225+0x8100] ;  /* 0x00810000e114783b */ /* 0x000eac0000004200 */
[----:B------:R-:W-:Y:S01]  /*60c0*/  MOV R70, R178 ;  /* 0x000000b200467202 */ /* 0x000fe20000000f00 */
[----:B------:R-:W-:Y:S01]  /*60d0*/  IMAD.MOV.U32 R71, RZ, RZ, R179 ;  /* 0x000000ffff477224 */ /* 0x000fe200078e00b3 */
[C---:B---3--:R-:W-:Y:S08]  /*60e0*/  HMMA.16816.F32.BF16 R40, R4.reuse, R8, R40 ;  /* 0x000000080428723c */ /* 0x048ff00000041828 */
[C---:B------:R-:W-:Y:S01]  /*60f0*/  HMMA.16816.F32.BF16 R28, R4.reuse, R10, R28 ;  /* 0x0000000a041c723c */ /* 0x040fe2000004181c */
[----:B------:R-:W3:Y:S07]  /*6100*/  LDSM.16.MT88.4 R8, [R227+0x8100] ;  /* 0x00810000e308783b */ /* 0x000eee0000004200 */
[C---:B----4-:R-:W-:Y:S01]  /*6110*/  HMMA.16816.F32.BF16 R32, R4.reuse, R16, R56 ;  /* 0x000000100420723c */ /* 0x050fe20000041838 */
[----:B------:R-:W-:Y:S07]  /*6120*/  LDSM.16.MT88.4 R56, [R225+0x2900] ;  /* 0x00290000e138783b */ /* 0x000fee0000004200 */
[C---:B------:R-:W-:Y:S01]  /*6130*/  HMMA.16816.F32.BF16 R48, R4.reuse, R18, R48 ;  /* 0x000000120430723c */ /* 0x040fe20000041830 */
[----:B------:R-:W4:Y:S07]  /*6140*/  LDSM.16.MT88.4 R16, [R228+0x8100] ;  /* 0x00810000e410783b */ /* 0x000f2e0000004200 */
[C---:B--2---:R-:W-:Y:S01]  /*6150*/  HMMA.16816.F32.BF16 R168, R4.reuse, R20, R72 ;  /* 0x0000001404a8723c */ /* 0x044fe20000041848 */
[----:B------:R-:W-:Y:S07]  /*6160*/  LDSM.16.MT88.4 R72, [R227+0x2900] ;  /* 0x00290000e348783b */ /* 0x000fee0000004200 */
[C---:B------:R-:W-:Y:S01]  /*6170*/  HMMA.16816.F32.BF16 R20, R4.reuse, R22, R64 ;  /* 0x000000160414723c */ /* 0x040fe20000041840 */
[----:B------:R-:W-:Y:S07]  /*6180*/  LDSM.16.MT88.4 R64, [R228+0x2900] ;  /* 0x00290000e440783b */ /* 0x000fee0000004200 */
[C---:B---3--:R-:W-:Y:S01]  /*6190*/  HMMA.16816.F32.BF16 R24, R4.reuse, R10, R24 ;  /* 0x0000000a0418723c */ /* 0x048fe20000041818 */
[----:B------:R2:W-:Y:S07]  /*61a0*/  MUFU.EX2 R11, R2 ;  /* 0x00000002000b7308 */ /* 0x0005ee0000000800 */
[C---:B------:R-:W-:Y:S08]  /*61b0*/  HMMA.16816.F32.BF16 R36, R4.reuse, R8, R36 ;  /* 0x000000080424723c */ /* 0x040ff00000041824 */
[----:B----4-:R-:W-:Y:S01]  /*61c0*/  HMMA.16816.F32.BF16 R176, R4, R16, R52 ;  /* 0x0000001004b0723c */ /* 0x010fe20000041834 */
[----:B--2---:R-:W-:-:S04]  /*61d0*/  FFMA.FTZ R2, R70, c[0x0][0x2d0], -R12 ;  /* 0x0000b40046027a23 */ /* 0x004fc8000001080c */
[----:B------:R2:W3:Y:S03]  /*61e0*/  MUFU.EX2 R10, R2 ;  /* 0x00000002000a7308 */ /* 0x0004e60000000800 */
[----:B------:R-:W-:Y:S01]  /*61f0*/  HMMA.16816.F32.BF16 R44, R4, R18, R44 ;  /* 0x00000012042c723c */ /* 0x000fe2000004182c */
[----:B--2---:R-:W-:-:S04]  /*6200*/  FFMA.FTZ R2, R71, c[0x0][0x2d0], -R12 ;  /* 0x0000b40047027a23 */ /* 0x004fc8000001080c */
[----:B------:R2:W-:Y:S02]  /*6210*/  MUFU.EX2 R9, R2 ;  /* 0x0000000200097308 */ /* 0x0005e40000000800 */
[----:B--2---:R-:W-:-:S06]  /*6220*/  FFMA.FTZ R2, R76, c[0x0][0x2d0], -R12 ;  /* 0x0000b4004c027a23 */ /* 0x004fcc000001080c */
[----:B------:R2:W-:Y:S02]  /*6230*/  MUFU.EX2 R8, R2 ;  /* 0x0000000200087308 */ /* 0x0005e40000000800 */
[----:B--2---:R-:W-:Y:S02]  /*6240*/  FFMA.FTZ R2, R77, c[0x0][0x2d0], -R0 ;  /* 0x0000b4004d027a23 */ /* 0x004fe40000010800 */
[----:B------:R-:W-:-:S04]  /*6250*/  IMAD.MOV.U32 R77, RZ, RZ, R60 ;  /* 0x000000ffff4d7224 */ /* 0x000fc800078e003c */
[----:B------:R2:W-:Y:S01]  /*6260*/  MUFU.EX2 R7, R2 ;  /* 0x0000000200077308 */ /* 0x0005e20000000800 */
[----:B------:R-:W-:Y:S01]  /*6270*/  IMAD.MOV.U32 R60, RZ, RZ, R63 ;  /* 0x000000ffff3c7224 */ /* 0x000fe200078e003f */
[----:B------:R-:W-:Y:S01]  /*6280*/  MOV R63, R82 ;  /* 0x00000052003f7202 */ /* 0x000fe20000000f00 */
[----:B------:R-:W-:-:S04]  /*6290*/  IMAD.MOV.U32 R82, RZ, RZ, R142 ;  /* 0x000000ffff527224 */ /* 0x000fc800078e008e */
[----:B------:R-:W-:Y:S02]  /*62a0*/  IMAD.MOV.U32 R19, RZ, RZ, R63 ;  /* 0x000000ffff137224 */ /* 0x000fe400078e003f */
[----:B--2---:R-:W-:Y:S01]  /*62b0*/  FFMA.FTZ R2, R78, c[0x0][0x2d0], -R0 ;  /* 0x0000b4004e027a23 */ /* 0x004fe20000010800 */
[----:B------:R-:W-:Y:S02]  /*62c0*/  MOV R78, R79 ;  /* 0x0000004f004e7202 */ /* 0x000fe40000000f00 */
[----:B------:R-:W-:Y:S01]  /*62d0*/  MOV R79, R61 ;  /* 0x0000003d004f7202 */ /* 0x000fe20000000f00 */
[----:B------:R2:W4:Y:S01]  /*62e0*/  MUFU.EX2 R6, R2 ;  /* 0x0000000200067308 */ /* 0x0005220000000800 */
[----:B------:R-:W-:Y:S01]  /*62f0*/  MOV R61, R80 ;  /* 0x00000050003d7202 */ /* 0x000fe20000000f00 */
[----:B------:R-:W-:Y:S01]  /*6300*/  IMAD.MOV.U32 R80, RZ, RZ, R83 ;  /* 0x000000ffff507224 */ /* 0x000fe200078e0053 */
[----:B------:R-:W-:-:S03]  /*6310*/  MOV R83, R141 ;  /* 0x0000008d00537202 */ /* 0x000fc60000000f00 */
[----:B------:R-:W-:Y:S01]  /*6320*/  IMAD.MOV.U32 R17, RZ, RZ, R61 ;  /* 0x000000ffff117224 */ /* 0x000fe200078e003d */
[----:B------:R-:W-:Y:S01]  /*6330*/  MOV R18, R80 ;  /* 0x0000005000127202 */ /* 0x000fe20000000f00 */
[--C-:B--2---:R-:W-:Y:S02]  /*6340*/  FFMA.FTZ R2, R62, c[0x0][0x2d0], -R0.reuse ;  /* 0x0000b4003e027a23 */ /* 0x104fe40000010800 */
[----:B------:R-:W-:Y:S01]  /*6350*/  IMAD.MOV.U32 R62, RZ, RZ, R81 ;  /* 0x000000ffff3e7224 */ /* 0x000fe200078e0051 */
[----:B------:R-:W-:Y:S01]  /*6360*/  MOV R81, R143 ;  /* 0x0000008f00517202 */ /* 0x000fe20000000f00 */
[----:B------:R-:W-:Y:S01]  /*6370*/  FFMA.FTZ R0, R140, c[0x0][0x2d0], -R0 ;  /* 0x0000b4008c007a23 */ /* 0x000fe20000010800 */
[----:B------:R2:W-:Y:S01]  /*6380*/  MUFU.EX2 R5, R2 ;  /* 0x0000000200057308 */ /* 0x0005e20000000800 */
[----:B------:R-:W1:Y:S01]  /*6390*/  LDSM.16.MT88.4 R140, [R224+0x2900] ;  /* 0x00290000e08c783b */ /* 0x000e620000004200 */
[----:B------:R-:W-:-:S06]  /*63a0*/  MOV R16, R62 ;  /* 0x0000003e00107202 */ /* 0x000fcc0000000f00 */
[----:B------:R4:W4:Y:S01]  /*63b0*/  MUFU.EX2 R4, R0 ;  /* 0x0000000000047308 */ /* 0x0009220000000800 */
[----:B--2---:R-:W-:Y:S01]  /*63c0*/  FADD.FTZ R2, R15, R14 ;  /* 0x0000000e0f027221 */ /* 0x004fe20000010000 */
[----:B------:R-:W-:Y:S01]  /*63d0*/  MOV R15, R129 ;  /* 0x00000081000f7202 */ /* 0x000fe20000000f00 */
[----:B------:R-:W-:Y:S01]  /*63e0*/  IMAD.MOV.U32 R14, RZ, RZ, R128 ;  /* 0x000000ffff0e7224 */ /* 0x000fe200078e0080 */
[----:B---3--:R-:W-:Y:S01]  /*63f0*/  F2FP.BF16.PACK_AB R128, R10, R11 ;  /* 0x0000000b0a80723e */ /* 0x008fe200000010ff */
[----:B------:R-:W-:Y:S01]  /*6400*/  FADD.FTZ R2, R13, R2 ;  /* 0x000000020d027221 */ /* 0x000fe20000010000 */
[----:B----4-:R-:W-:Y:S01]  /*6410*/  F2FP.BF16.PACK_AB R129, R6, R7 ;  /* 0x000000070681723e */ /* 0x010fe200000010ff */
[----:B------:R-:W-:Y:S01]  /*6420*/  IMAD.MOV.U32 R13, RZ, RZ, R130 ;  /* 0x000000ffff0d7224 */ /* 0x000fe200078e0082 */
[----:B------:R-:W-:Y:S01]  /*6430*/  F2FP.BF16.PACK_AB R130, R8, R9 ;  /* 0x000000090882723e */ /* 0x000fe200000010ff */
[----:B------:R-:W-:-:S04]  /*6440*/  FADD.FTZ R0, R78, R77 ;  /* 0x0000004d4e007221 */ /* 0x000fc80000010000 */
[----:B------:R-:W-:-:S04]  /*6450*/  FADD.FTZ R0, R79, R0 ;  /* 0x000000004f007221 */ /* 0x000fc80000010000 */
[----:B------:R-:W-:Y:S01]  /*6460*/  FADD.FTZ R12, R60, R0 ;  /* 0x000000003c0c7221 */ /* 0x000fe20000010000 */
[----:B------:R-:W-:Y:S02]  /*6470*/  MOV R0, R131 ;  /* 0x0000008300007202 */ /* 0x000fe40000000f00 */
[----:B------:R-:W-:-:S03]  /*6480*/  F2FP.BF16.PACK_AB R131, R4, R5 ;  /* 0x000000050483723e */ /* 0x000fc600000010ff */
[----:B------:R-:W-:-:S04]  /*6490*/  FADD.FTZ R0, R0, R2 ;  /* 0x0000000200007221 */ /* 0x000fc80000010000 */
[C---:B-1----:R-:W-:Y:S08]  /*64a0*/  HMMA.16816.F32.BF16 R136, R128.reuse, R140, R136 ;  /* 0x0000008c8088723c */ /* 0x042ff00000041888 */
[C---:B------:R-:W-:Y:S07]  /*64b0*/  HMMA.16816.F32.BF16 R140, R128.reuse, R142, R84 ;  /* 0x0000008e808c723c */ /* 0x040fee0000041854 */
[----:B------:R-:W-:Y:S01]  /*64c0*/  IMAD.MOV.U32 R85, RZ, RZ, R81 ;  /* 0x000000ffff557224 */ /* 0x000fe200078e0051 */
[----:B------:R-:W-:Y:S01]  /*64d0*/  MOV R86, R82 ;  /* 0x0000005200567202 */ /* 0x000fe20000000f00 */
[----:B------:R-:W-:Y:S01]  /*64e0*/  IMAD.MOV.U32 R87, RZ, RZ, R83 ;  /* 0x000000ffff577224 */ /* 0x000fe200078e0053 */
[C---:B------:R-:W-:Y:S01]  /*64f0*/  HMMA.16816.F32.BF16 R68, R128.reuse, R72, R104 ;  /* 0x000000488044723c */ /* 0x040fe20000041868 */
[----:B------:R-:W1:Y:S04]  /*6500*/  LDSM.16.MT88.4 R80, [R224+0x5900] ;  /* 0x00590000e050783b */ /* 0x000e680000004200 */
[----:B------:R-:W-:Y:S03]  /*6510*/  LDSM.16.MT88.4 R104, [R227+0x5900] ;  /* 0x00590000e368783b */ /* 0x000fe60000004200 */
[C---:B------:R-:W-:Y:S07]  /*6520*/  HMMA.16816.F32.BF16 R72, R128.reuse, R74, R172 ;  /* 0x0000004a8048723c */ /* 0x040fee00000418ac */
[----:B------:R-:W-:Y:S01]  /*6530*/  MOV R172, R112 ;  /* 0x0000007000ac7202 */ /* 0x000fe20000000f00 */
[----:B------:R-:W-:Y:S01]  /*6540*/  IMAD.MOV.U32 R173, RZ, RZ, R113 ;  /* 0x000000ffffad7224 */ /* 0x000fe200078e0071 */
[----:B------:R-:W-:Y:S01]  /*6550*/  MOV R174, R114 ;  /* 0x0000007200ae7202 */ /* 0x000fe20000000f00 */
[----:B------:R-:W-:Y:S01]  /*6560*/  IMAD.MOV.U32 R175, RZ, RZ, R115 ;  /* 0x000000ffffaf7224 */ /* 0x000fe200078e0073 */
[C---:B------:R-:W-:Y:S01]  /*6570*/  HMMA.16816.F32.BF16 R52, R128.reuse, R56, R88 ;  /* 0x000000388034723c */ /* 0x040fe20000041858 */
[----:B------:R-:W2:Y:S04]  /*6580*/  LDSM.16.MT88.4 R88, [R225+0x5900] ;  /* 0x00590000e158783b */ /* 0x000ea80000004200 */
[----:B------:R-:W-:Y:S03]  /*6590*/  LDSM.16.MT88.4 R112, [R224+0x8900] ;  /* 0x00890000e070783b */ /* 0x000fe60000004200 */
[C---:B------:R-:W-:Y:S01]  /*65a0*/  HMMA.16816.F32.BF16 R60, R128.reuse, R64, R96 ;  /* 0x00000040803c723c */ /* 0x040fe20000041860 */
[----:B------:R-:W3:Y:S07]  /*65b0*/  LDSM.16.MT88.4 R96, [R228+0x5900] ;  /* 0x00590000e460783b */ /* 0x000eee0000004200 */
[C---:B------:R-:W-:Y:S08]  /*65c0*/  HMMA.16816.F32.BF16 R56, R128.reuse, R58, R92 ;  /* 0x0000003a8038723c */ /* 0x040ff0000004185c */
[C---:B-1----:R-:W-:Y:S07]  /*65d0*/  HMMA.16816.F32.BF16 R76, R128.reuse, R80, R148 ;  /* 0x00000050804c723c */ /* 0x042fee0000041894 */
[----:B------:R-:W-:Y:S01]  /*65e0*/  MOV R149, R85 ;  /* 0x0000005500957202 */ /* 0x000fe20000000f00 */
[----:B------:R-:W-:Y:S01]  /*65f0*/  IMAD.MOV.U32 R150, RZ, RZ, R86 ;  /* 0x000000ffff967224 */ /* 0x000fe200078e0056 */
[----:B------:R-:W-:Y:S01]  /*6600*/  MOV R151, R87 ;  /* 0x0000005700977202 */ /* 0x000fe20000000f00 */
[----:B------:R-:W-:Y:S02]  /*6610*/  HMMA.16816.F32.BF16 R64, R128, R66, R100 ;  /* 0x000000428040723c */ /* 0x000fe40000041864 */
[----:B------:R-:W-:-:S02]  /*6620*/  FADD.FTZ R2, R149, R12 ;  /* 0x0000000c95027221 */ /* 0x000fc40000010000 */
[----:B------:R-:W-:Y:S02]  /*6630*/  FADD.FTZ R0, R150, R0 ;  /* 0x0000000096007221 */ /* 0x000fe40000010000 */
[----:B------:R-:W-:Y:S02]  /*6640*/  FADD.FTZ R2, R151, R2 ;  /* 0x0000000297027221 */ /* 0x000fe40000010000 */
[----:B------:R-:W-:Y:S01]  /*6650*/  FADD.FTZ R0, R172, R0 ;  /* 0x00000000ac007221 */ /* 0x000fe20000010000 */
[----:B--2---:R-:W-:Y:S01]  /*6660*/  HMMA.16816.F32.BF16 R84, R128, R88, R124 ;  /* 0x000000588054723c */ /* 0x004fe2000004187c */
[----:B------:R-:W-:Y:S01]  /*6670*/  FADD.FTZ R2, R13, R2 ;  /* 0x000000020d027221 */ /* 0x000fe20000010000 */
[----:B------:R-:W-:Y:S01]  /*6680*/  LDSM.16.MT88.4 R124, [R228+0x8900] ;  /* 0x00890000e47c783b */ /* 0x000fe20000004200 */
[----:B------:R-:W-:Y:S02]  /*6690*/  FADD.FTZ R0, R15, R0 ;  /* 0x000000000f007221 */ /* 0x000fe40000010000 */
[----:B------:R-:W-:-:S02]  /*66a0*/  FADD.FTZ R2, R14, R2 ;  /* 0x000000020e027221 */ /* 0x000fc40000010000 */
[----:B------:R-:W-:Y:S01]  /*66b0*/  FADD.FTZ R0, R173, R0 ;  /* 0x00000000ad007221 */ /* 0x000fe20000010000 */
[----:B------:R-:W1:Y:S01]  /*66c0*/  LDSM.16.MT88.4 R12, [R227+0x8900] ;  /* 0x00890000e30c783b */ /* 0x000e620000004200 */
[----:B------:R-:W-:Y:S01]  /*66d0*/  FADD.FTZ R2, R174, R2 ;  /* 0x00000002ae027221 */ /* 0x000fe20000010000 */
[C---:B------:R-:W-:Y:S01]  /*66e0*/  HMMA.16816.F32.BF16 R88, R128.reuse, R90, R120 ;  /* 0x0000005a8058723c */ /* 0x040fe20000041878 */
[----:B------:R-:W-:Y:S01]  /*66f0*/  FADD.FTZ R0, R175, R0 ;  /* 0x00000000af007221 */ /* 0x000fe20000010000 */
[----:B------:R-:W2:Y:S01]  /*6700*/  LDSM.16.MT88.4 R120, [R225+0x8900] ;  /* 0x00890000e178783b */ /* 0x000ea20000004200 */
[----:B------:R-:W-:Y:S02]  /*6710*/  FADD.FTZ R2, R18, R2 ;  /* 0x0000000212027221 */ /* 0x000fe40000010000 */
[----:B------:R-:W-:Y:S02]  /*6720*/  FADD.FTZ R0, R19, R0 ;  /* 0x0000000013007221 */ /* 0x000fe40000010000 */
[----:B------:R-:W-:Y:S01]  /*6730*/  FADD.FTZ R2, R16, R2 ;  /* 0x0000000210027221 */ /* 0x000fe20000010000 */
[----:B---3--:R-:W-:Y:S01]  /*6740*/  HMMA.16816.F32.BF16 R92, R128, R96, R116 ;  /* 0x00000060805c723c */ /* 0x008fe20000041874 */
[----:B------:R-:W-:-:S02]  /*6750*/  FADD.FTZ R0, R17, R0 ;  /* 0x0000000011007221 */ /* 0x000fc40000010000 */
[----:B------:R-:W-:Y:S02]  /*6760*/  FADD.FTZ R2, R180, R2 ;  /* 0x00000002b4027221 */ /* 0x000fe40000010000 */
[----:B------:R-:W-:Y:S02]  /*6770*/  FADD.FTZ R0, R181, R0 ;  /* 0x00000000b5007221 */ /* 0x000fe40000010000 */
[----:B------:R-:W-:Y:S01]  /*6780*/  FADD.FTZ R2, R250, R2 ;  /* 0x00000002fa027221 */ /* 0x000fe20000010000 */
[----:B------:R-:W-:Y:S01]  /*6790*/  HMMA.16816.F32.BF16 R80, R128, R82, R144 ;  /* 0x000000528050723c */ /* 0x000fe20000041890 */
[----:B------:R-:W-:Y:S02]  /*67a0*/  FADD.FTZ R0, R166, R0 ;  /* 0x00000000a6007221 */ /* 0x000fe40000010000 */
[----:B------:R-:W-:Y:S02]  /*67b0*/  FADD.FTZ R2, R182, R2 ;  /* 0x00000002b6027221 */ /* 0x000fe40000010000 */
[----:B------:R-:W-:-:S02]  /*67c0*/  FADD.FTZ R0, R249, R0 ;  /* 0x00000000f9007221 */ /* 0x000fc40000010000 */
[----:B------:R-:W-:Y:S01]  /*67d0*/  FADD.FTZ R2, R183, R2 ;  /* 0x00000002b7027221 */ /* 0x000fe20000010000 */
[C---:B------:R-:W-:Y:S01]  /*67e0*/  HMMA.16816.F32.BF16 R96, R128.reuse, R98, R108 ;  /* 0x000000628060723c */ /* 0x040fe2000004186c */
[----:B------:R-:W-:Y:S02]  /*67f0*/  FADD.FTZ R0, R167, R0 ;  /* 0x00000000a7007221 */ /* 0x000fe40000010000 */
[----:B------:R-:W-:Y:S02]  /*6800*/  FADD.FTZ R2, R252, R2 ;  /* 0x00000002fc027221 */ /* 0x000fe40000010000 */
[----:B------:R-:W-:Y:S02]  /*6810*/  FADD.FTZ R0, R251, R0 ;  /* 0x00000000fb007221 */ /* 0x000fe40000010000 */
[----:B------:R-:W-:Y:S01]  /*6820*/  FADD.FTZ R2, R134, R2 ;  /* 0x0000000286027221 */ /* 0x000fe20000010000 */
[----:B------:R-:W-:Y:S01]  /*6830*/  HMMA.16816.F32.BF16 R100, R128, R104, R32 ;  /* 0x000000688064723c */ /* 0x000fe20000041820 */
[----:B------:R-:W-:-:S02]  /*6840*/  FADD.FTZ R0, R133, R0 ;  /* 0x0000000085007221 */ /* 0x000fc40000010000 */
[----:B------:R-:W-:Y:S02]  /*6850*/  FADD.FTZ R2, R162, R2 ;  /* 0x00000002a2027221 */ /* 0x000fe40000010000 */
[----:B------:R-:W-:-:S03]  /*6860*/  FADD.FTZ R0, R160, R0 ;  /* 0x00000000a0007221 */ /* 0x000fc60000010000 */
[C---:B-1----:R-:W-:Y:S07]  /*6870*/  HMMA.16816.F32.BF16 R148, R128.reuse, R12, R36 ;  /* 0x0000000c8094723c */ /* 0x042fee0000041824 */
[----:B------:R-:W-:Y:S01]  /*6880*/  FADD.FTZ R12, R163, R2 ;  /* 0x00000002a30c7221 */ /* 0x000fe20000010000 */
[----:B------:R-:W-:Y:S01]  /*6890*/  HMMA.16816.F32.BF16 R108, R128, R112, R40 ;  /* 0x00000070806c723c */ /* 0x000fe20000041828 */
[----:B------:R-:W-:Y:S02]  /*68a0*/  FADD.FTZ R2, R161, R0 ;  /* 0x00000000a1027221 */ /* 0x000fe40000010000 */
[----:B------:R-:W-:-:S02]  /*68b0*/  FADD.FTZ R0, R165, R12 ;  /* 0x0000000ca5007221 */ /* 0x000fc40000010000 */
[----:B------:R-:W-:Y:S02]  /*68c0*/  FADD.FTZ R2, R164, R2 ;  /* 0x00000002a4027221 */ /* 0x000fe40000010000 */
[----:B------:R-:W-:Y:S01]  /*68d0*/  FADD.FTZ R11, R11, R0 ;  /* 0x000000000b0b7221 */ /* 0x000fe20000010000 */
[C---:B--2---:R-:W-:Y:S01]  /*68e0*/  HMMA.16816.F32.BF16 R116, R128.reuse, R120, R168 ;  /* 0x000000788074723c */ /* 0x044fe200000418a8 */
        /* <DEDUP_REMOVED lines=8> */
[C---:B------:R-:W-:Y:S02]  /*6970*/  HMMA.16816.F32.BF16 R104, R128.reuse, R106, R48 ;  /* 0x0000006a8068723c */ /* 0x040fe40000041830 */
[----:B------:R1:W-:Y:S04]  /*6980*/  STL [R1+0x4], R0 ;  /* 0x0000040001007387 */ /* 0x0003e80000100800 */
[----:B------:R1:W-:Y:S02]  /*6990*/  STL [R1], R2 ;  /* 0x0000000201007387 */ /* 0x0003e40000100800 */
[C---:B------:R-:W-:Y:S08]  /*69a0*/  HMMA.16816.F32.BF16 R112, R128.reuse, R114, R28 ;  /* 0x000000728070723c */ /* 0x040ff0000004181c */
[C---:B------:R-:W-:Y:S08]  /*69b0*/  HMMA.16816.F32.BF16 R120, R128.reuse, R122, R20 ;  /* 0x0000007a8078723c */ /* 0x040ff00000041814 */
[C---:B------:R-:W-:Y:S08]  /*69c0*/  HMMA.16816.F32.BF16 R124, R128.reuse, R126, R44 ;  /* 0x0000007e807c723c */ /* 0x040ff0000004182c */
[----:B------:R-:W-:Y:S01]  /*69d0*/  HMMA.16816.F32.BF16 R128, R128, R14, R24 ;  /* 0x0000000e8080723c */ /* 0x000fe20000041818 */
[----:B------:R-:W-:Y:S07]  /*69e0*/  @!P0 BRA `(.L_x_24) ;  /* 0x000036e000008947 */ /* 0x000fee0003800000 */
[----:B-1----:R-:W2:Y:S01]  /*69f0*/  LDL.LU R252, [R1+0x28] ;  /* 0x0000280001fc7983 */ /* 0x002ea20000300800 */
[----:B------:R-:W-:-:S02]  /*6a00*/  IMAD.MOV.U32 R134, RZ, RZ, R3 ;  /* 0x000000ffff867224 */ /* 0x000fc400078e0003 */
[----:B------:R-:W-:Y:S01]  /*6a10*/  IMAD.MOV.U32 R133, RZ, RZ, R132 ;  /* 0x000000ffff857224 */ /* 0x000fe200078e0084 */
[----:B------:R-:W3:Y:S04]  /*6a20*/  LDL.LU.64 R180, [R1+0x30] ;  /* 0x0000300001b47983 */ /* 0x000ee80000300a00 */
[----:B------:R-:W4:Y:S01]  /*6a30*/  LDL.LU.64 R182, [R1+0x38] ;  /* 0x0000380001b67983 */ /* 0x000f220000300a00 */
[----:B--2---:R-:W-:Y:S02]  /*6a40*/  IADD3 R249, R252, -0x2, RZ ;  /* 0xfffffffefcf97810 */ /* 0x004fe40007ffe0ff */
[----:B---3--:R-:W-:Y:S02]  /*6a50*/  MOV R3, R181 ;  /* 0x000000b500037202 */ /* 0x008fe40000000f00 */
[----:B----4-:R-:W-:-:S05]  /*6a60*/  MOV R2, R182 ;  /* 0x000000b600027202 */ /* 0x010fca0000000f00 */
[----:B------:R1:W-:Y:S02]  /*6a70*/  STL.64 [R1+0x10], R2 ;  /* 0x0000100201007387 */ /* 0x0003e40000100a00 */
.L_x_25:
[----:B------:R-:W2:Y:S01]  /*6a80*/  LDL.64 R20, [R1+0x10] ;  /* 0x0000100001147983 */ /* 0x000ea20000100a00 */
[----:B------:R-:W-:Y:S04]  /*6a90*/  DEPBAR.LE SB0, 0x0 ;  /* 0x000080000000791a */ /* 0x000fe80000000000 */
[----:B-1----:R-:W-:Y:S01]  /*6aa0*/  SHF.R.S32.HI R0, RZ, 0x1f, R249 ;  /* 0x0000001fff007819 */ /* 0x002fe200000114f9 */
[----:B------:R-:W-:Y:S01]  /*6ab0*/  BAR.SYNC.DEFER_BLOCKING 0x0 ;  /* 0x0000000000007b1d */ /* 0x000fe20000010000 */
[C---:B-1----:R-:W-:Y:S01]  /*6ac0*/  IMAD.WIDE.U32 R2, R249.reuse, c[0x0][0x208], RZ ;  /* 0x00008200f9027a25 */ /* 0x042fe200078e00ff */
[----:B------:R-:W-:Y:S02]  /*6ad0*/  MOV R44, c[0x0][0x208] ;  /* 0x00008200002c7a02 */ /* 0x000fe40000000f00 */
[----:B------:R-:W-:Y:S01]  /*6ae0*/  MOV R132, 0x6 ;  /* 0x0000000600847802 */ /* 0x000fe20000000f00 */
[----:B------:R-:W-:Y:S01]  /*6af0*/  IMAD R0, R0, c[0x0][0x208], RZ ;  /* 0x0000820000007a24 */ /* 0x000fe200078e02ff */
[----:B------:R-:W-:Y:S02]  /*6b00*/  SHF.L.U32 R44, R44, 0x6, RZ ;  /* 0x000000062c2c7819 */ /* 0x000fe400000006ff */
[----:B------:R-:W-:Y:S01]  /*6b10*/  MOV R37, c[0x0][0x208] ;  /* 0x0000820000257a02 */ /* 0x000fe20000000f00 */
[----:B------:R-:W-:Y:S01]  /*6b20*/  IMAD R0, R249, c[0x0][0x20c], R0 ;  /* 0x00008300f9007a24 */ /* 0x000fe200078e0200 */
[----:B------:R-:W-:Y:S02]  /*6b30*/  MOV R252, c[0x0][0x1e4] ;  /* 0x0000790000fc7a02 */ /* 0x000fe40000000f00 */
[----:B------:R-:W-:Y:S02]  /*6b40*/  SHF.L.U64.HI R37, R37, R132, c[0x0][0x20c] ;  /* 0x0000830025257619 */ /* 0x000fe40000010284 */
        /* <DEDUP_REMOVED lines=41> */
[----:B--2---:R-:W-:Y:S04]  /*6de0*/  IADD3 R2, P2, R2, R44, RZ ;  /* 0x0000002c02027210 */ /* 0x004fe80007f5e0ff */
[----:B------:R-:W-:Y:S02]  /*6df0*/  IADD3.X R3, R3, R37, RZ, P2, !PT ;  /* 0x0000002503037210 */ /* 0x000fe400017fe4ff */
[----:B------:R-:W-:Y:S03]  /*6e00*/  IADD3 R44, P0, R44, R2, RZ ;  /* 0x000000022c2c7210 */ /* 0x000fe60007f1e0ff */
[----:B------:R4:W-:Y:S01]  /*6e10*/  LDGSTS.E.BYPASS.LTC128B.128 [R248+0x1100], [R2.64], !P6 ;  /* 0x0110000002f87fae */ /* 0x0009e2000f101d44 */
[----:B------:R-:W-:Y:S02]  /*6e20*/  IADD3.X R45, R37, R3, RZ, P0, !PT ;  /* 0x00000003252d7210 */ /* 0x000fe400007fe4ff */
[C---:B----4-:R-:W-:Y:S01]  /*6e30*/  HMMA.16816.F32.BF16 R36, R152.reuse, R40, RZ ;  /* 0x000000289824723c */ /* 0x050fe200000418ff */
[C---:B------:R-:W-:Y:S02]  /*6e40*/  ISETP.GT.AND P0, PT, R249.reuse, RZ, PT ;  /* 0x000000fff900720c */ /* 0x040fe40003f04270 */
[----:B------:R-:W-:Y:S02]  /*6e50*/  IADD3 R249, R249, -0x1, RZ ;  /* 0xfffffffff9f97810 */ /* 0x000fe40007ffe0ff */
[----:B------:R4:W-:Y:S03]  /*6e60*/  LDGSTS.E.BYPASS.LTC128B.128 [R248+0x4100], [R2.64+0x80], !P5 ;  /* 0x0410008002f87fae */ /* 0x0009e6000e901d44 */
[C---:B------:R-:W-:Y:S05]  /*6e70*/  HMMA.16816.F32.BF16 R40, R152.reuse, R42, RZ ;  /* 0x0000002a9828723c */ /* 0x040fea00000418ff */
        /* <DEDUP_REMOVED lines=805> */
.L_x_24:
[----:B-1----:R-:W2:Y:S04]  /*a0d0*/  LDL.LU R2, [R1] ;  /* 0x0000000001027983 */ /* 0x002ea80000300800 */
[----:B------:R-:W3:Y:S01]  /*a0e0*/  LDL.LU R4, [R1+0x4] ;  /* 0x0000040001047983 */ /* 0x000ee20000300800 */
[----:B------:R-:W-:-:S02]  /*a0f0*/  MOV R41, 0xff800000 ;  /* 0xff80000000297802 */ /* 0x000fc40000000f00 */
[----:B------:R-:W-:Y:S02]  /*a100*/  MOV R42, 0xff800000 ;  /* 0xff800000002a7802 */ /* 0x000fe40000000f00 */
[----:B------:R-:W-:Y:S01]  /*a110*/  PLOP3.LUT P3, PT, PT, PT, PT, 0x8, 0x0 ;  /* 0x000000000000781c */ /* 0x000fe20003f6e170 */
[----:B--2---:R-:W1:Y:S04]  /*a120*/  SHFL.BFLY PT, R6, R2, 0x2, 0x1f ;  /* 0x0c401f0002067f89 */ /* 0x004e6800000e0000 */
[----:B---3--:R-:W2:Y:S01]  /*a130*/  SHFL.BFLY PT, R0, R4, 0x2, 0x1f ;  /* 0x0c401f0004007f89 */ /* 0x008ea200000e0000 */
[----:B-1----:R-:W-:Y:S02]  /*a140*/  FADD.FTZ R6, R6, R2 ;  /* 0x0000000206067221 */ /* 0x002fe40000010000 */
[----:B--2---:R-:W-:-:S03]  /*a150*/  FADD.FTZ R0, R0, R4 ;  /* 0x0000000400007221 */ /* 0x004fc60000010000 */
[----:B------:R-:W1:Y:S04]  /*a160*/  SHFL.BFLY PT, R2, R6, 0x1, 0x1f ;  /* 0x0c201f0006027f89 */ /* 0x000e6800000e0000 */
[----:B------:R-:W2:Y:S01]  /*a170*/  SHFL.BFLY PT, R7, R0, 0x1, 0x1f ;  /* 0x0c201f0000077f89 */ /* 0x000ea200000e0000 */
[----:B-1----:R-:W-:Y:S01]  /*a180*/  FADD.FTZ R6, R6, R2 ;  /* 0x0000000206067221 */ /* 0x002fe20000010000 */
[----:B------:R-:W-:Y:S01]  /*a190*/  MOV R2, RZ ;  /* 0x000000ff00027202 */ /* 0x000fe20000000f00 */
[----:B--2---:R-:W-:-:S03]  /*a1a0*/  FADD.FTZ R7, R7, R0 ;  /* 0x0000000007077221 */ /* 0x004fc60000010000 */
[----:B------:R-:W-:Y:S02]  /*a1b0*/  FSETP.NE.FTZ.AND P1, PT, R6, RZ, PT ;  /* 0x000000ff0600720b */ /* 0x000fe40003f35000 */
[----:B------:R-:W-:Y:S02]  /*a1c0*/  MOV R0, RZ ;  /* 0x000000ff00007202 */ /* 0x000fe40000000f00 */
[----:B------:R-:W-:-:S09]  /*a1d0*/  FSETP.NE.FTZ.AND P0, PT, R7, RZ, PT ;  /* 0x000000ff0700720b */ /* 0x000fd20003f15000 */
[----:B------:R-:W1:Y:S01]  /*a1e0*/  @P1 MUFU.RCP R2, R6 ;  /* 0x0000000600021308 */ /* 0x000e620000001000 */
[----:B------:R-:W-:-:S05]  /*a1f0*/  @P1 MOV R4, 0x3f317218 ;  /* 0x3f31721800041802 */ /* 0x000fca0000000f00 */
[----:B------:R-:W-:Y:S02]  /*a200*/  @P1 FMUL.FTZ R5, R4, c[0x0][0x2d0] ;  /* 0x0000b40004051a20 */ /* 0x000fe40000410000 */
[----:B------:R-:W-:Y:S08]  /*a210*/  @P0 MUFU.RCP R0, R7 ;  /* 0x0000000700000308 */ /* 0x000ff00000001000 */
[----:B------:R-:W2:Y:S01]  /*a220*/  @P1 MUFU.LG2 R6, R6 ;  /* 0x0000000600061308 */ /* 0x000ea20000000c00 */
[----:B-1----:R-:W-:-:S02]  /*a230*/  FMUL.FTZ R136, R2, R136 ;  /* 0x0000008802887220 */ /* 0x002fc40000410000 */
[C---:B------:R-:W-:Y:S02]  /*a240*/  FMUL.FTZ R8, R2.reuse, R137 ;  /* 0x0000008902087220 */ /* 0x040fe40000410000 */
[C---:B------:R-:W-:Y:S02]  /*a250*/  FMUL.FTZ R140, R2.reuse, R140 ;  /* 0x0000008c028c7220 */ /* 0x040fe40000410000 */
[C---:B------:R-:W-:Y:S01]  /*a260*/  FMUL.FTZ R141, R2.reuse, R141 ;  /* 0x0000008d028d7220 */ /* 0x040fe20000410000 */
[----:B------:R-:W1:Y:S01]  /*a270*/  @P0 MUFU.LG2 R7, R7 ;  /* 0x0000000700070308 */ /* 0x000e620000000c00 */
        /* <DEDUP_REMOVED lines=43> */
[----:B------:R-:W-:Y:S01]  /*a530*/  FMUL.FTZ R129, R2, R129 ;  /* 0x0000008102817220 */ /* 0x000fe20000410000 */
[----:B------:R-:W-:Y:S01]  /*a540*/  @P0 MOV R2, 0x3f317218 ;  /* 0x3f31721800020802 */ /* 0x000fe20000000f00 */
[----:B--2---:R-:W-:-:S02]  /*a550*/  @P1 FMUL.FTZ R6, R6, 0.69314718246459960938 ;  /* 0x3f31721806061820 */ /* 0x004fc40000410000 */
[----:B-1----:R-:W-:Y:S02]  /*a560*/  @P0 FMUL.FTZ R4, R7, 0.69314718246459960938 ;  /* 0x3f31721807040820 */ /* 0x002fe40000410000 */
[----:B------:R-:W-:Y:S02]  /*a570*/  @P0 FMUL.FTZ R2, R2, c[0x0][0x2d0] ;  /* 0x0000b40002020a20 */ /* 0x000fe40000410000 */
        /* <DEDUP_REMOVED lines=47> */
[----:B------:R-:W-:Y:S02]  /*a870*/  FMUL.FTZ R131, R0, R131 ;  /* 0x0000008300837220 */ /* 0x000fe40000410000 */
[----:B------:R-:W-:Y:S02]  /*a880*/  @P1 FFMA.FTZ R41, R5, R132, R6 ;  /* 0x0000008405291223 */ /* 0x000fe40000010006 */
[----:B------:R-:W-:Y:S02]  /*a890*/  @P0 FFMA.FTZ R42, R2, R3, R4 ;  /* 0x00000003022a0223 */ /* 0x000fe40000010004 */
.L_x_22:
[----:B-1----:R-:W-:Y:S05]  /*a8a0*/  @P3 BRA `(.L_x_26) ;  /* 0x000016b000003947 */ /* 0x002fea0003800000 */
[----:B------:R-:W2:Y:S01]  /*a8b0*/  LDL R45, [R1+0x8] ;  /* 0x00000800012d7983 */ /* 0x000ea20000100800 */
[----:B------:R-:W-:Y:S02]  /*a8c0*/  F2FP.BF16.PACK_AB R8, R8, R136 ;  /* 0x000000880808723e */ /* 0x000fe400000010ff */
[----:B------:R-:W-:Y:S01]  /*a8d0*/  F2FP.BF16.PACK_AB R5, R139, R138 ;  /* 0x0000008a8b05723e */ /* 0x000fe200000010ff */
[----:B------:R-:W1:Y:S01]  /*a8e0*/  S2R R44, SR_TID.X ;  /* 0x00000000002c7919 */ /* 0x000e620000002100 */
[----:B------:R-:W-:-:S02]  /*a8f0*/  F2FP.BF16.PACK_AB R6, R141, R140 ;  /* 0x0000008c8d06723e */ /* 0x000fc400000010ff */
[----:B------:R-:W-:Y:S02]  /*a900*/  F2FP.BF16.PACK_AB R142, R143, R142 ;  /* 0x0000008e8f8e723e */ /* 0x000fe400000010ff */
[----:B------:R-:W-:Y:S02]  /*a910*/  F2FP.BF16.PACK_AB R38, R38, R52 ;  /* 0x000000342626723e */ /* 0x000fe400000010ff */
[----:B------:R-:W-:Y:S02]  /*a920*/  F2FP.BF16.PACK_AB R54, R55, R54 ;  /* 0x000000363736723e */ /* 0x000fe400000010ff */
[----:B------:R-:W-:Y:S02]  /*a930*/  F2FP.BF16.PACK_AB R7, R57, R56 ;  /* 0x000000383907723e */ /* 0x000fe400000010ff */
[----:B------:R-:W-:Y:S02]  /*a940*/  F2FP.BF16.PACK_AB R58, R59, R58 ;  /* 0x0000003a3b3a723e */ /* 0x000fe400000010ff */
[----:B------:R-:W-:-:S02]  /*a950*/  F2FP.BF16.PACK_AB R37, R37, R60 ;  /* 0x0000003c2525723e */ /* 0x000fc400000010ff */
[----:B------:R-:W-:Y:S02]  /*a960*/  F2FP.BF16.PACK_AB R62, R63, R62 ;  /* 0x0000003e3f3e723e */ /* 0x000fe400000010ff */
[----:B------:R-:W-:Y:S02]  /*a970*/  F2FP.BF16.PACK_AB R36, R36, R64 ;  /* 0x000000402424723e */ /* 0x000fe400000010ff */
[----:B------:R-:W-:Y:S02]  /*a980*/  F2FP.BF16.PACK_AB R66, R67, R66 ;  /* 0x000000424342723e */ /* 0x000fe400000010ff */
[----:B------:R-:W-:Y:S02]  /*a990*/  F2FP.BF16.PACK_AB R35, R35, R68 ;  /* 0x000000442323723e */ /* 0x000fe400000010ff */
[----:B------:R-:W-:Y:S02]  /*a9a0*/  F2FP.BF16.PACK_AB R70, R71, R70 ;  /* 0x000000464746723e */ /* 0x000fe400000010ff */
[----:B-1----:R-:W-:-:S02]  /*a9b0*/  SHF.R.S32.HI R43, RZ, 0x1f, R44 ;  /* 0x0000001fff2b7819 */ /* 0x002fc4000001142c */
[----:B------:R-:W-:Y:S02]  /*a9c0*/  F2FP.BF16.PACK_AB R34, R34, R72 ;  /* 0x000000482222723e */ /* 0x000fe400000010ff */
[CC--:B------:R-:W-:Y:S02]  /*a9d0*/  LEA.HI R2, R43.reuse, R44.reuse, RZ, 0x2 ;  /* 0x0000002c2b027211 */ /* 0x0c0fe400078f10ff */
[----:B------:R-:W-:Y:S02]  /*a9e0*/  LEA.HI R40, R43, R44, RZ, 0x5 ;  /* 0x0000002c2b287211 */ /* 0x000fe400078f28ff */
[--C-:B------:R-:W-:Y:S02]  /*a9f0*/  SHF.R.S32.HI R4, RZ, 0x2, R2.reuse ;  /* 0x00000002ff047819 */ /* 0x100fe40000011402 */
[----:B------:R-:W-:Y:S02]  /*aa00*/  SHF.R.S32.HI R0, RZ, 0x1f, R2 ;  /* 0x0000001fff007819 */ /* 0x000fe40000011402 */
[----:B------:R-:W-:-:S02]  /*aa10*/  SHF.R.S32.HI R39, RZ, 0x5, R40 ;  /* 0x00000005ff277819 */ /* 0x000fc40000011428 */
[----:B------:R-:W-:Y:S02]  /*aa20*/  LEA.HI R0, R0, R4, RZ, 0x3 ;  /* 0x0000000400007211 */ /* 0x000fe400078f18ff */
[----:B------:R-:W-:Y:S02]  /*aa30*/  F2FP.BF16.PACK_AB R74, R75, R74 ;  /* 0x0000004a4b4a723e */ /* 0x000fe400000010ff */
[----:B------:R-:W-:Y:S02]  /*aa40*/  LOP3.LUT R0, R0, 0xfffffff8, RZ, 0xc0, !PT ;  /* 0xfffffff800007812 */ /* 0x000fe400078ec0ff */
[----:B------:R-:W-:Y:S02]  /*aa50*/  F2FP.BF16.PACK_AB R33, R33, R76 ;  /* 0x0000004c2121723e */ /* 0x000fe400000010ff */
[----:B------:R-:W-:Y:S01]  /*aa60*/  F2FP.BF16.PACK_AB R78, R79, R78 ;  /* 0x0000004e4f4e723e */ /* 0x000fe200000010ff */
[----:B------:R-:W-:Y:S01]  /*aa70*/  IMAD.IADD R4, R4, 0x1, -R0 ;  /* 0x0000000104047824 */ /* 0x000fe200078e0a00 */
[----:B------:R-:W-:-:S02]  /*aa80*/  LOP3.LUT R0, R2, 0xfffffffc, RZ, 0xc0, !PT ;  /* 0xfffffffc02007812 */ /* 0x000fc400078ec0ff */
[----:B------:R-:W-:Y:S01]  /*aa90*/  F2FP.BF16.PACK_AB R32, R32, R80 ;  /* 0x000000502020723e */ /* 0x000fe200000010ff */
[C---:B------:R-:W-:Y:S01]  /*aaa0*/  IMAD.SHL.U32 R2, R4.reuse, 0x40, RZ ;  /* 0x0000004004027824 */ /* 0x040fe200078e00ff */
[----:B------:R-:W-:Y:S01]  /*aab0*/  LOP3.LUT R3, R4, 0x1, RZ, 0xc0, !PT ;  /* 0x0000000104037812 */ /* 0x000fe200078ec0ff */
[----:B------:R-:W-:Y:S01]  /*aac0*/  IMAD.IADD R26, R44, 0x1, -R0 ;  /* 0x000000012c1a7824 */ /* 0x000fe200078e0a00 */
[----:B------:R-:W-:Y:S02]  /*aad0*/  F2FP.BF16.PACK_AB R82, R83, R82 ;  /* 0x000000525352723e */ /* 0x000fe400000010ff */
[----:B------:R-:W-:Y:S01]  /*aae0*/  LOP3.LUT R0, R2, 0x1c0, RZ, 0xc0, !PT ;  /* 0x000001c002007812 */ /* 0x000fe200078ec0ff */
[----:B------:R-:W-:Y:S01]  /*aaf0*/  IMAD R2, R39, 0x200, R26 ;  /* 0x0000020027027824 */ /* 0x000fe200078e021a */
[----:B------:R-:W-:Y:S02]  /*ab00*/  ISETP.NE.U32.AND P0, PT, R3, 0x1, PT ;  /* 0x000000010300780c */ /* 0x000fe40003f05070 */
[----:B------:R-:W-:-:S02]  /*ab10*/  LEA.HI R0, R0, R0, RZ, 0x1d ;  /* 0x0000000000007211 */ /* 0x000fc400078fe8ff */
[----:B------:R-:W-:Y:S01]  /*ab20*/  R2P PR, R4, 0x6 ;  /* 0x0000000604007804 */ /* 0x000fe20000000000 */
[----:B------:R-:W-:Y:S01]  /*ab30*/  IMAD.MOV.U32 R4, RZ, RZ, 0x20 ;  /* 0x00000020ff047424 */ /* 0x000fe200078e00ff */
[----:B------:R-:W-:Y:S01]  /*ab40*/  F2FP.BF16.PACK_AB R31, R31, R84 ;  /* 0x000000541f1f723e */ /* 0x000fe200000010ff */
[----:B------:R-:W-:Y:S01]  /*ab50*/  IMAD.U32 R0, R2, 0x2, R0 ;  /* 0x0000000202007824 */ /* 0x000fe200078e0000 */
[----:B------:R-:W-:Y:S02]  /*ab60*/  F2FP.BF16.PACK_AB R86, R87, R86 ;  /* 0x000000565756723e */ /* 0x000fe400000010ff */
[----:B------:R-:W-:Y:S01]  /*ab70*/  SEL R4, R4, 0xffffffe0, !P1 ;  /* 0xffffffe004047807 */ /* 0x000fe20004800000 */
[----:B------:R-:W-:Y:S01]  /*ab80*/  IMAD.SHL.U32 R0, R0, 0x2, RZ ;  /* 0x0000000200007824 */ /* 0x000fe200078e00ff */
[----:B------:R-:W-:Y:S01]  /*ab90*/  BAR.SYNC.DEFER_BLOCKING 0x1, 0x100 ;  /* 0x0044000000007b1d */ /* 0x000fe20000010000 */
[----:B------:R-:W-:Y:S02]  /*aba0*/  F2FP.BF16.PACK_AB R30, R30, R88 ;  /* 0x000000581e1e723e */ /* 0x000fe400000010ff */
[----:B------:R-:W-:-:S02]  /*abb0*/  F2FP.BF16.PACK_AB R90, R91, R90 ;  /* 0x0000005a5b5a723e */ /* 0x000fc400000010ff */
[C---:B------:R-:W-:Y:S02]  /*abc0*/  IADD3 R3, R0.reuse, 0x80, RZ ;  /* 0x0000008000037810 */ /* 0x040fe40007ffe0ff */
[C---:B------:R-:W-:Y:S02]  /*abd0*/  IADD3 R2, R0.reuse, 0x70, RZ ;  /* 0x0000007000027810 */ /* 0x040fe40007ffe0ff */
[----:B------:R-:W-:Y:S01]  /*abe0*/  @P0 IADD3 R2, R3, 0x10, RZ ;  /* 0x0000001003020810 */ /* 0x000fe20007ffe0ff */
[----:B------:R-:W-:Y:S01]  /*abf0*/  IMAD.IADD R3, R0, 0x1, R4 ;  /* 0x0000000100037824 */ /* 0x000fe200078e0204 */
[----:B------:R-:W-:Y:S02]  /*ac00*/  F2FP.BF16.PACK_AB R29, R29, R92 ;  /* 0x0000005c1d1d723e */ /* 0x000fe400000010ff */
[----:B------:R-:W-:Y:S02]  /*ac10*/  F2FP.BF16.PACK_AB R94, R95, R94 ;  /* 0x0000005e5f5e723e */ /* 0x000fe400000010ff */
[----:B------:R-:W-:-:S02]  /*ac20*/  F2FP.BF16.PACK_AB R28, R28, R96 ;  /* 0x000000601c1c723e */ /* 0x000fc400000010ff */
[----:B------:R-:W-:Y:S02]  /*ac30*/  F2FP.BF16.PACK_AB R98, R99, R98 ;  /* 0x000000626362723e */ /* 0x000fe400000010ff */
[----:B------:R-:W-:Y:S02]  /*ac40*/  F2FP.BF16.PACK_AB R27, R27, R100 ;  /* 0x000000641b1b723e */ /* 0x000fe400000010ff */
[----:B------:R-:W-:Y:S02]  /*ac50*/  F2FP.BF16.PACK_AB R102, R103, R102 ;  /* 0x000000666766723e */ /* 0x000fe400000010ff */
[----:B------:R-:W-:Y:S01]  /*ac60*/  F2FP.BF16.PACK_AB R25, R25, R104 ;  /* 0x000000681919723e */ /* 0x000fe200000010ff */
[----:B------:R1:W-:Y:S01]  /*ac70*/  STS [R0+0x80], R8 ;  /* 0x0000800800007388 */ /* 0x0003e20000000800 */
[----:B------:R-:W-:Y:S02]  /*ac80*/  F2FP.BF16.PACK_AB R107, R107, R106 ;  /* 0x0000006a6b6b723e */ /* 0x000fe400000010ff */
[----:B------:R-:W-:Y:S01]  /*ac90*/  F2FP.BF16.PACK_AB R24, R24, R108 ;  /* 0x0000006c1818723e */ /* 0x000fe200000010ff */
[----:B------:R-:W-:Y:S01]  /*aca0*/  STS [R0+0x480], R5 ;  /* 0x0004800500007388 */ /* 0x000fe20000000800 */
[----:B------:R-:W-:-:S02]  /*acb0*/  F2FP.BF16.PACK_AB R23, R23, R110 ;  /* 0x0000006e1717723e */ /* 0x000fc400000010ff */
[----:B------:R-:W-:Y:S01]  /*acc0*/  F2FP.BF16.PACK_AB R22, R22, R112 ;  /* 0x000000701616723e */ /* 0x000fe200000010ff */
[----:B------:R3:W-:Y:S01]  /*acd0*/  STS [R2], R6 ;  /* 0x0000000602007388 */ /* 0x0007e20000000800 */
[----:B------:R-:W-:Y:S02]  /*ace0*/  F2FP.BF16.PACK_AB R21, R21, R114 ;  /* 0x000000721515723e */ /* 0x000fe400000010ff */
[----:B------:R-:W-:Y:S01]  /*acf0*/  F2FP.BF16.PACK_AB R20, R20, R116 ;  /* 0x000000741414723e */ /* 0x000fe200000010ff */
[----:B------:R-:W-:Y:S01]  /*ad00*/  STS [R2+0x400], R142 ;  /* 0x0004008e02007388 */ /* 0x000fe20000000800 */
[----:B------:R-:W-:Y:S02]  /*ad10*/  F2FP.BF16.PACK_AB R19, R19, R118 ;  /* 0x000000761313723e */ /* 0x000fe400000010ff */
[----:B------:R-:W-:Y:S01]  /*ad20*/  F2FP.BF16.PACK_AB R18, R18, R120 ;  /* 0x000000781212723e */ /* 0x000fe200000010ff */
[----:B------:R-:W-:Y:S01]  /*ad30*/  STS [R3+0x80], R38 ;  /* 0x0000802603007388 */ /* 0x000fe20000000800 */
[----:B------:R-:W-:-:S02]  /*ad40*/  F2FP.BF16.PACK_AB R17, R17, R122 ;  /* 0x0000007a1111723e */ /* 0x000fc400000010ff */
[----:B------:R-:W-:Y:S01]  /*ad50*/  F2FP.BF16.PACK_AB R16, R16, R144 ;  /* 0x000000901010723e */ /* 0x000fe200000010ff */
[----:B------:R-:W-:Y:S01]  /*ad60*/  STS [R3+0x480], R54 ;  /* 0x0004803603007388 */ /* 0x000fe20000000800 */
[----:B------:R-:W-:Y:S02]  /*ad70*/  F2FP.BF16.PACK_AB R13, R147, R146 ;  /* 0x00000092930d723e */ /* 0x000fe400000010ff */
[----:B------:R-:W-:Y:S01]  /*ad80*/  F2FP.BF16.PACK_AB R12, R12, R124 ;  /* 0x0000007c0c0c723e */ /* 0x000fe200000010ff */
[----:B-1----:R-:W-:Y:S01]  /*ad90*/  IMAD.MOV.U32 R8, RZ, RZ, 0x40 ;  /* 0x00000040ff087424 */ /* 0x002fe200078e00ff */
[----:B------:R-:W-:Y:S02]  /*ada0*/  F2FP.BF16.PACK_AB R11, R11, R126 ;  /* 0x0000007e0b0b723e */ /* 0x000fe400000010ff */
[----:B------:R-:W-:Y:S02]  /*adb0*/  F2FP.BF16.PACK_AB R9, R9, R148 ;  /* 0x000000940909723e */ /* 0x000fe400000010ff */
[----:B------:R-:W-:-:S02]  /*adc0*/  F2FP.BF16.PACK_AB R15, R15, R150 ;  /* 0x000000960f0f723e */ /* 0x000fc400000010ff */
[----:B------:R-:W-:Y:S02]  /*add0*/  F2FP.BF16.PACK_AB R14, R129, R128 ;  /* 0x00000080810e723e */ /* 0x000fe400000010ff */
[----:B---3--:R-:W-:Y:S01]  /*ade0*/  SEL R6, R8, 0xffffffc0, !P2 ;  /* 0xffffffc008067807 */ /* 0x008fe20005000000 */
[----:B------:R-:W-:Y:S01]  /*adf0*/  IMAD.IADD R8, R4, 0x1, R2 ;  /* 0x0000000104087824 */ /* 0x000fe200078e0202 */
[----:B------:R-:W-:Y:S02]  /*ae00*/  F2FP.BF16.PACK_AB R10, R131, R130 ;  /* 0x00000082830a723e */ /* 0x000fe400000010ff */
[----:B------:R-:W-:Y:S01]  /*ae10*/  ISETP.NE.U32.AND P0, PT, RZ, c[0x0][0x500], PT ;  /* 0x00014000ff007a0c */ /* 0x000fe20003f05070 */
[----:B------:R-:W-:Y:S01]  /*ae20*/  IMAD.IADD R5, R0, 0x1, R6 ;  /* 0x0000000100057824 */ /* 0x000fe200078e0206 */
[----:B------:R1:W-:Y:S01]  /*ae30*/  STS [R8], R7 ;  /* 0x0000000708007388 */ /* 0x0003e20000000800 */
[----:B------:R-:W-:Y:S01]  /*ae40*/  IMAD.IADD R4, R6, 0x1, R3 ;  /* 0x0000000106047824 */ /* 0x000fe200078e0203 */
[----:B------:R-:W-:-:S02]  /*ae50*/  ISETP.NE.AND.EX P0, PT, RZ, c[0x0][0x504], PT, P0 ;  /* 0x00014100ff007a0c */ /* 0x000fc40003f05300 */
[----:B------:R-:W-:Y:S01]  /*ae60*/  STS [R8+0x400], R58 ;  /* 0x0004003a08007388 */ /* 0x000fe20000000800 */
[----:B------:R-:W-:-:S03]  /*ae70*/  ISETP.NE.U32.AND P1, PT, RZ, c[0x0][0x508], PT ;  /* 0x00014200ff007a0c */ /* 0x000fc60003f25070 */
[----:B------:R-:W-:Y:S01]  /*ae80*/  STS [R5+0x80], R37 ;  /* 0x0000802505007388 */ /* 0x000fe20000000800 */
[----:B------:R-:W-:-:S03]  /*ae90*/  ISETP.NE.AND.EX P1, PT, RZ, c[0x0][0x50c], PT, P1 ;  /* 0x00014300ff007a0c */ /* 0x000fc60003f25310 */
[----:B------:R-:W-:Y:S01]  /*aea0*/  STS [R5+0x480], R62 ;  /* 0x0004803e05007388 */ /* 0x000fe20000000800 */
[----:B-1----:R-:W-:Y:S02]  /*aeb0*/  IMAD.IADD R7, R6, 0x1, R2 ;  /* 0x0000000106077824 */ /* 0x002fe400078e0202 */
[----:B------:R-:W-:-:S03]  /*aec0*/  IMAD.IADD R6, R8, 0x1, R6 ;  /* 0x0000000108067824 */ /* 0x000fc600078e0206 */
[----:B------:R-:W-:Y:S04]  /*aed0*/  STS [R7], R36 ;  /* 0x0000002407007388 */ /* 0x000fe80000000800 */
[----:B------:R-:W-:Y:S04]  /*aee0*/  STS [R7+0x400], R66 ;  /* 0x0004004207007388 */ /* 0x000fe80000000800 */
[----:B------:R-:W-:Y:S04]  /*aef0*/  STS [R4+0x80], R35 ;  /* 0x0000802304007388 */ /* 0x000fe80000000800 */
[----:B------:R-:W-:Y:S04]  /*af00*/  STS [R4+0x480], R70 ;  /* 0x0004804604007388 */ /* 0x000fe80000000800 */
[----:B------:R-:W-:Y:S04]  /*af10*/  STS [R6], R34 ;  /* 0x0000002206007388 */ /* 0x000fe80000000800 */
        /* <DEDUP_REMOVED lines=20> */
[----:B------:R1:W-:Y:S04]  /*b060*/  STS [R2+0x8400], R21 ;  /* 0x0084001502007388 */ /* 0x0003e80000000800 */
[----:B------:R-:W-:Y:S04]  /*b070*/  STS [R3+0x8080], R20 ;  /* 0x0080801403007388 */ /* 0x000fe80000000800 */
[----:B------:R-:W-:Y:S04]  /*b080*/  STS [R3+0x8480], R19 ;  /* 0x0084801303007388 */ /* 0x000fe80000000800 */
[----:B------:R-:W-:Y:S04]  /*b090*/  STS [R8+0x8000], R18 ;  /* 0x0080001208007388 */ /* 0x000fe80000000800 */
[----:B------:R-:W-:Y:S04]  /*b0a0*/  STS [R8+0x8400], R17 ;  /* 0x0084001108007388 */ /* 0x000fe80000000800 */
[----:B------:R-:W-:Y:S04]  /*b0b0*/  STS [R5+0x8080], R16 ;  /* 0x0080801005007388 */ /* 0x000fe80000000800 */
[----:B------:R-:W-:Y:S01]  /*b0c0*/  STS [R5+0x8480], R13 ;  /* 0x0084800d05007388 */ /* 0x000fe20000000800 */
[----:B-1----:R-:W-:-:S03]  /*b0d0*/  IMAD.MOV.U32 R2, RZ, RZ, 0x4 ;  /* 0x00000004ff027424 */ /* 0x002fc600078e00ff */
[----:B------:R-:W-:Y:S04]  /*b0e0*/  STS [R7+0x8000], R12 ;  /* 0x0080000c07007388 */ /* 0x000fe80000000800 */
[----:B------:R-:W-:Y:S04]  /*b0f0*/  STS [R7+0x8400], R11 ;  /* 0x0084000b07007388 */ /* 0x000fe80000000800 */
[----:B------:R2:W-:Y:S04]  /*b100*/  STS [R4+0x8080], R9 ;  /* 0x0080800904007388 */ /* 0x0005e80000000800 */
[----:B------:R1:W-:Y:S04]  /*b110*/  STS [R4+0x8480], R15 ;  /* 0x0084800f04007388 */ /* 0x0003e80000000800 */
[----:B------:R1:W-:Y:S04]  /*b120*/  STS [R6+0x8000], R14 ;  /* 0x0080000e06007388 */ /* 0x0003e80000000800 */
[----:B------:R1:W-:Y:S01]  /*b130*/  STS [R6+0x8400], R10 ;  /* 0x0084000a06007388 */ /* 0x0003e20000000800 */
[----:B--2---:R-:W-:-:S03]  /*b140*/  IMAD.WIDE R8, R45, R2, c[0x0][0x500] ;  /* 0x000140002d087625 */ /* 0x004fc600078e0202 */
[----:B------:R-:W-:Y:S06]  /*b150*/  BAR.SYNC.DEFER_BLOCKING 0x1, 0x100 ;  /* 0x0044000000007b1d */ /* 0x000fec0000010000 */
[----:B------:R-:W2:Y:S01]  /*b160*/  @P0 LDG.E R0, [R8.64] ;  /* 0x0000000408000981 */ /* 0x000ea2000c1e1900 */
[----:B------:R-:W-:Y:S02]  /*b170*/  IMAD.MOV.U32 R24, RZ, RZ, c[0x0][0x388] ;  /* 0x0000e200ff187624 */ /* 0x000fe400078e00ff */
[----:B------:R-:W-:-:S05]  /*b180*/  @P1 IMAD.WIDE R2, R45, R2, c[0x0][0x508] ;  /* 0x000142002d021625 */ /* 0x000fca00078e0202 */
[----:B------:R3:W5:Y:S02]  /*b190*/  @P1 LDG.E R24, [R2.64] ;  /* 0x0000000402181981 */ /* 0x000764000c1e1900 */
[----:B---3--:R-:W-:Y:S02]  /*b1a0*/  CS2R R2, SRZ ;  /* 0x0000000000027805 */ /* 0x008fe4000001ff00 */
[--C-:B--2---:R-:W-:Y:S01]  /*b1b0*/  @P0 SHF.R.S32.HI R3, RZ, 0x1f, R0.reuse ;  /* 0x0000001fff030819 */ /* 0x104fe20000011400 */
[----:B------:R-:W-:Y:S01]  /*b1c0*/  @P0 IMAD.MOV.U32 R2, RZ, RZ, R0 ;  /* 0x000000ffff020224 */ /* 0x000fe200078e0000 */
[----:B------:R-:W-:Y:S05]  /*b1d0*/  @P1 BRA `(.L_x_27) ;  /* 0x0000004000001947 */ /* 0x000fea0003800000 */
[----:B-1----:R-:W-:Y:S05]  /*b1e0*/  @!P0 BRA `(.L_x_27) ;  /* 0x0000003000008947 */ /* 0x002fea0003800000 */
[----:B------:R-:W2:Y:S04]  /*b1f0*/  LDG.E R4, [R8.64] ;  /* 0x0000000408047981 */ /* 0x000ea8000c1e1900 */
[----:B------:R-:W2:Y:S02]  /*b200*/  LDG.E R0, [R8.64+0x4] ;  /* 0x0000040408007981 */ /* 0x000ea4000c1e1900 */
[----:B--2--5:R-:W-:-:S02]  /*b210*/  IADD3 R24, -R4, R0, RZ ;  /* 0x0000000004187210 */ /* 0x024fc40007ffe1ff */
.L_x_27:
[----:B-1----:R-:W-:Y:S01]  /*b220*/  LOP3.LUT R0, R40, 0xffffffe0, RZ, 0xc0, !PT ;  /* 0xffffffe028007812 */ /* 0x002fe200078ec0ff */
[----:B------:R-:W1:Y:S01]  /*b230*/  S2R R20, SR_CTAID.X ;  /* 0x0000000000147919 */ /* 0x000e620000002500 */
[----:B------:R-:W-:Y:S01]  /*b240*/  SHF.R.S32.HI R4, RZ, 0x1f, R39 ;  /* 0x0000001fff047819 */ /* 0x000fe20000011427 */
[----:B------:R-:W-:Y:S01]  /*b250*/  IMAD.MOV.U32 R7, RZ, RZ, c[0x0][0x4e8] ;  /* 0x00013a00ff077624 */ /* 0x000fe200078e00ff */
[----:B------:R-:W-:Y:S01]  /*b260*/  LEA.HI R16, R43, R44, RZ, 0x3 ;  /* 0x0000002c2b107211 */ /* 0x000fe200078f18ff */
[----:B------:R-:W-:Y:S01]  /*b270*/  IMAD.IADD R0, R44, 0x1, -R0 ;  /* 0x000000012c007824 */ /* 0x000fe200078e0a00 */
[----:B------:R-:W2:Y:S01]  /*b280*/  S2R R11, SR_CTAID.Y ;  /* 0x00000000000b7919 */ /* 0x000ea20000002600 */
[----:B------:R-:W-:Y:S01]  /*b290*/  LEA.HI R4, R4, R39, RZ, 0x3 ;  /* 0x0000002704047211 */ /* 0x000fe200078f18ff */
[----:B-----5:R-:W-:Y:S01]  /*b2a0*/  IMAD R24, R24, c[0x0][0x4e8], RZ ;  /* 0x00013a0018187a24 */ /* 0x020fe200078e02ff */
[----:B------:R-:W-:Y:S01]  /*b2b0*/  ISETP.NE.AND P1, PT, R7, 0x1, PT ;  /* 0x000000010700780c */ /* 0x000fe20003f25270 */
[----:B------:R-:W-:Y:S01]  /*b2c0*/  BSSY B0, `(.L_x_28) ;  /* 0x0000081000007945 */ /* 0x000fe20003800000 */
[----:B------:R-:W-:-:S02]  /*b2d0*/  SHF.R.S32.HI R6, RZ, 0x1f, R0 ;  /* 0x0000001fff067819 */ /* 0x000fc40000011400 */
[----:B------:R-:W-:Y:S02]  /*b2e0*/  LOP3.LUT R5, R4, 0xffffff8, RZ, 0xc0, !PT ;  /* 0x0ffffff804057812 */ /* 0x000fe400078ec0ff */
[----:B------:R-:W-:Y:S02]  /*b2f0*/  LEA.HI R4, R26, R26, RZ, 0x1 ;  /* 0x0000001a1a047211 */ /* 0x000fe400078f08ff */
[----:B------:R-:W-:Y:S02]  /*b300*/  LEA.HI R6, R6, R0, RZ, 0x2 ;  /* 0x0000000006067211 */ /* 0x000fe400078f10ff */
[----:B------:R-:W-:Y:S02]  /*b310*/  IADD3 R7, R39, -R5, RZ ;  /* 0x8000000527077210 */ /* 0x000fe40007ffe0ff */
[----:B------:R-:W-:Y:S02]  /*b320*/  LOP3.LUT R4, R4, 0x1ffffffe, RZ, 0xc0, !PT ;  /* 0x1ffffffe04047812 */ /* 0x000fe400078ec0ff */
[----:B------:R-:W-:Y:S01]  /*b330*/  SHF.R.S32.HI R5, RZ, 0x2, R6 ;  /* 0x00000002ff057819 */ /* 0x000fe20000011406 */
[----:B------:R-:W-:Y:S01]  /*b340*/  IMAD R6, R3, c[0x0][0x3a0], RZ ;  /* 0x0000e80003067a24 */ /* 0x000fe200078e02ff */
[----:B------:R-:W-:Y:S01]  /*b350*/  LOP3.LUT P2, RZ, R0, 0x3, RZ, 0xc0, !PT ;  /* 0x0000000300ff7812 */ /* 0x000fe2000784c0ff */
[----:B------:R-:W-:Y:S01]  /*b360*/  IMAD.IADD R0, R26, 0x1, -R4 ;  /* 0x000000011a007824 */ /* 0x000fe200078e0a04 */
[----:B------:R-:W-:Y:S01]  /*b370*/  LOP3.LUT R4, R16, 0xfffffff8, RZ, 0xc0, !PT ;  /* 0xfffffff810047812 */ /* 0x000fe200078ec0ff */
[----:B------:R-:W-:Y:S01]  /*b380*/  IMAD R17, R7, 0x10, R5 ;  /* 0x0000001007117824 */ /* 0x000fe200078e0205 */
[----:B------:R-:W-:Y:S01]  /*b390*/  SEL R14, R45, RZ, !P0 ;  /* 0x000000ff2d0e7207 */ /* 0x000fe20004000000 */
[----:B------:R-:W-:Y:S01]  /*b3a0*/  IMAD R6, R2, c[0x0][0x3a4], R6 ;  /* 0x0000e90002067a24 */ /* 0x000fe200078e0206 */
[----:B------:R-:W-:Y:S01]  /*b3b0*/  IADD3 R15, -R4, R44, RZ ;  /* 0x0000002c040f7210 */ /* 0x000fe20007ffe1ff */
[----:B------:R-:W-:Y:S01]  /*b3c0*/  IMAD R0, R0, 0x8, R17 ;  /* 0x0000000800007824 */ /* 0x000fe200078e0211 */
[----:B--2---:R-:W-:Y:S01]  /*b3d0*/  SHF.R.S32.HI R10, RZ, 0x1f, R11 ;  /* 0x0000001fff0a7819 */ /* 0x004fe2000001140b */
[----:B------:R-:W-:Y:S01]  /*b3e0*/  IMAD.WIDE.U32 R4, R2, c[0x0][0x3a0], RZ ;  /* 0x0000e80002047a25 */ /* 0x000fe200078e00ff */
[----:B------:R-:W-:-:S02]  /*b3f0*/  SHF.R.S32.HI R16, RZ, 0x3, R16 ;  /* 0x00000003ff107819 */ /* 0x000fc40000011410 */
[----:B------:R-:W-:Y:S01]  /*b400*/  LEA.HI R19, R43, R44, RZ, 0x6 ;  /* 0x0000002c2b137211 */ /* 0x000fe200078f30ff */
[----:B-1----:R-:W-:Y:S01]  /*b410*/  IMAD R7, R20, 0x80, R0 ;  /* 0x0000008014077824 */ /* 0x002fe200078e0200 */
[----:B------:R-:W-:Y:S01]  /*b420*/  LEA R13, R15, R16, 0x5 ;  /* 0x000000100f0d7211 */ /* 0x000fe200078e28ff */
[----:B------:R-:W-:Y:S01]  /*b430*/  IMAD.WIDE.U32 R8, R11, c[0x0][0x490], R2 ;  /* 0x000124000b087a25 */ /* 0x000fe200078e0002 */
[----:B------:R-:W-:-:S03]  /*b440*/  IADD3 R3, R5, R6, RZ ;  /* 0x0000000605037210 */ /* 0x000fc60007ffe0ff */
[----:B------:R-:W-:-:S04]  /*b450*/  @P1 IMAD.HI.U32 R6, R7, c[0x0][0x4ec], RZ ;  /* 0x00013b0007061a27 */ /* 0x000fc800078e00ff */
[C---:B------:R-:W-:Y:S02]  /*b460*/  IMAD R5, R10.reuse, c[0x0][0x490], RZ ;  /* 0x000124000a057a24 */ /* 0x040fe400078e02ff */
[----:B------:R-:W-:Y:S01]  /*b470*/  IMAD.MOV.U32 R0, RZ, RZ, R7 ;  /* 0x000000ffff007224 */ /* 0x000fe200078e0007 */
[----:B------:R-:W-:Y:S01]  /*b480*/  @P1 SHF.R.U32.HI R0, RZ, c[0x0][0x4f0], R6 ;  /* 0x00013c00ff001a19 */ /* 0x000fe20000011606 */
[----:B------:R-:W-:Y:S02]  /*b490*/  IMAD R5, R11, c[0x0][0x494], R5 ;  /* 0x000125000b057a24 */ /* 0x000fe400078e0205 */
[----:B------:R-:W-:Y:S01]  /*b4a0*/  IMAD.MOV.U32 R2, RZ, RZ, R4 ;  /* 0x000000ffff027224 */ /* 0x000fe200078e0004 */
[----:B------:R-:W-:Y:S01]  /*b4b0*/  SHF.R.S32.HI R4, RZ, 0x1f, R45 ;  /* 0x0000001fff047819 */ /* 0x000fe2000001142d */
[----:B------:R-:W-:Y:S01]  /*b4c0*/  IMAD R10, R10, c[0x0][0x3e8], RZ ;  /* 0x0000fa000a0a7a24 */ /* 0x000fe200078e02ff */
[----:B------:R-:W-:Y:S01]  /*b4d0*/  IADD3 R5, R9, R5, RZ ;  /* 0x0000000509057210 */ /* 0x000fe20007ffe0ff */
[----:B------:R-:W-:Y:S01]  /*b4e0*/  IMAD.MOV R6, RZ, RZ, -R0 ;  /* 0x000000ffff067224 */ /* 0x000fe200078e0a00 */
[----:B------:R-:W-:Y:S01]  /*b4f0*/  SEL R12, R4, RZ, !P0 ;  /* 0x000000ff040c7207 */ /* 0x000fe20004000000 */
[----:B------:R-:W-:Y:S01]  /*b500*/  IMAD.MOV.U32 R4, RZ, RZ, R8 ;  /* 0x000000ffff047224 */ /* 0x000fe200078e0008 */
[----:B------:R-:W-:Y:S01]  /*b510*/  SHF.R.S32.HI R9, RZ, 0x1f, R0 ;  /* 0x0000001fff097819 */ /* 0x000fe20000011400 */
[----:B------:R-:W-:-:S02]  /*b520*/  IMAD R10, R11, c[0x0][0x3ec], R10 ;  /* 0x0000fb000b0a7a24 */ /* 0x000fc400078e020a */
[----:B------:R-:W-:-:S04]  /*b530*/  IMAD.WIDE.U32 R2, R11, c[0x0][0x3e8], R2 ;  /* 0x0000fa000b027a25 */ /* 0x000fc800078e0002 */
[----:B------:R-:W-:Y:S01]  /*b540*/  IMAD R8, R6, c[0x0][0x4e8], R7 ;  /* 0x00013a0006087a24 */ /* 0x000fe200078e0207 */
[----:B------:R-:W-:Y:S01]  /*b550*/  IADD3 R3, R3, R10, RZ ;  /* 0x0000000a03037210 */ /* 0x000fe20007ffe0ff */
[----:B------:R-:W-:Y:S02]  /*b560*/  IMAD R6, R12, c[0x0][0x498], RZ ;  /* 0x000126000c067a24 */ /* 0x000fe400078e02ff */
[----:B------:R-:W-:Y:S01]  /*b570*/  IMAD.WIDE.U32 R4, R14, c[0x0][0x498], R4 ;  /* 0x000126000e047a25 */ /* 0x000fe200078e0004 */
[----:B------:R-:W-:-:S03]  /*b580*/  SHF.R.S32.HI R10, RZ, 0x1f, R8 ;  /* 0x0000001fff0a7819 */ /* 0x000fc60000011408 */
[----:B------:R-:W-:Y:S01]  /*b590*/  IMAD R6, R14, c[0x0][0x49c], R6 ;  /* 0x000127000e067a24 */ /* 0x000fe200078e0206 */
[----:B------:R-:W-:Y:S01]  /*b5a0*/  IADD3 R4, P0, R0, R4, RZ ;  /* 0x0000000400047210 */ /* 0x000fe20007f1e0ff */
[----:B------:R-:W-:Y:S02]  /*b5b0*/  IMAD R10, R10, c[0x0][0x488], RZ ;  /* 0x000122000a0a7a24 */ /* 0x000fe400078e02ff */
[----:B------:R-:W-:Y:S01]  /*b5c0*/  IMAD R13, R20, 0x80, R13 ;  /* 0x00000080140d7824 */ /* 0x000fe200078e020d */
[----:B------:R-:W-:Y:S01]  /*b5d0*/  IADD3.X R5, R9, R5, R6, P0, !PT ;  /* 0x0000000509057210 */ /* 0x000fe200007fe406 */
[----:B------:R-:W-:Y:S02]  /*b5e0*/  IMAD.SHL.U32 R18, R16, 0x40, RZ ;  /* 0x0000004010127824 */ /* 0x000fe400078e00ff */
[C---:B------:R-:W-:Y:S02]  /*b5f0*/  IMAD R10, R8.reuse, c[0x0][0x48c], R10 ;  /* 0x00012300080a7a24 */ /* 0x040fe400078e020a */
[----:B------:R-:W-:Y:S01]  /*b600*/  IMAD.WIDE.U32 R4, R8, c[0x0][0x488], R4 ;  /* 0x0001220008047a25 */ /* 0x000fe200078e0004 */
[----:B------:R-:W-:-:S03]  /*b610*/  LOP3.LUT R0, R18, 0x1c0, RZ, 0xc0, !PT ;  /* 0x000001c012007812 */ /* 0x000fc600078ec0ff */
[----:B------:R-:W-:Y:S01]  /*b620*/  @P1 IMAD.HI.U32 R11, R13, c[0x0][0x4ec], RZ ;  /* 0x00013b000d0b1a27 */ /* 0x000fe200078e00ff */
[----:B------:R-:W-:Y:S02]  /*b630*/  LEA R9, P0, R4, c[0x0][0x450], 0x2 ;  /* 0x0001140004097a11 */ /* 0x000fe400078010ff */
[----:B------:R-:W-:Y:S01]  /*b640*/  IADD3 R10, R5, R10, RZ ;  /* 0x0000000a050a7210 */ /* 0x000fe20007ffe0ff */
[----:B------:R-:W-:Y:S02]  /*b650*/  IMAD.SHL.U32 R6, R15, 0x8, RZ ;  /* 0x000000080f067824 */ /* 0x000fe400078e00ff */
[----:B------:R-:W-:Y:S01]  /*b660*/  IMAD R8, R12, c[0x0][0x3f0], RZ ;  /* 0x0000fc000c087a24 */ /* 0x000fe200078e02ff */
[----:B------:R-:W-:Y:S01]  /*b670*/  LEA.HI.X R4, R4, c[0x0][0x454], R10, 0x2, P0 ;  /* 0x0001150004047a11 */ /* 0x000fe200000f140a */
[----:B------:R-:W-:Y:S01]  /*b680*/  IMAD.MOV.U32 R7, RZ, RZ, R13 ;  /* 0x000000ffff077224 */ /* 0x000fe200078e000d */
[----:B------:R-:W-:Y:S01]  /*b690*/  @P1 SHF.R.U32.HI R7, RZ, c[0x0][0x4f0], R11 ;  /* 0x00013c00ff071a19 */ /* 0x000fe2000001160b */
[C---:B------:R-:W-:Y:S01]  /*b6a0*/  IMAD R8, R14.reuse, c[0x0][0x3f4], R8 ;  /* 0x0000fd000e087a24 */ /* 0x040fe200078e0208 */
[----:B------:R-:W-:Y:S01]  /*b6b0*/  SHF.R.U32.HI R11, RZ, 0x3, R0 ;  /* 0x00000003ff0b7819 */ /* 0x000fe20000011600 */
[----:B------:R-:W-:Y:S01]  /*b6c0*/  IMAD.WIDE.U32 R2, R14, c[0x0][0x3f0], R2 ;  /* 0x0000fc000e027a25 */ /* 0x000fe200078e0002 */
[----:B------:R-:W-:Y:S01]  /*b6d0*/  LOP3.LUT R0, R0, 0x38, R6, 0xf8, !PT ;  /* 0x0000003800007812 */ /* 0x000fe200078ef806 */
[----:B------:R-:W-:Y:S01]  /*b6e0*/  SHFL.IDX PT, R10, R9, RZ, 0x1c1f ;  /* 0x001c1fff090a7589 */ /* 0x000fe200000e0000 */
[--C-:B------:R-:W-:Y:S01]  /*b6f0*/  SHF.R.S32.HI R5, RZ, 0x1f, R7.reuse ;  /* 0x0000001fff057819 */ /* 0x100fe20000011407 */
[----:B------:R-:W-:Y:S01]  /*b700*/  IMAD.IADD R3, R3, 0x1, R8 ;  /* 0x0000000103037824 */ /* 0x000fe200078e0208 */
[----:B------:R-:W-:Y:S01]  /*b710*/  LOP3.LUT R14, R0, R11, RZ, 0x3c, !PT ;  /* 0x0000000b000e7212 */ /* 0x000fe200078e3cff */
[----:B------:R-:W-:Y:S01]  /*b720*/  IMAD.MOV R0, RZ, RZ, -R7 ;  /* 0x000000ffff007224 */ /* 0x000fe200078e0a07 */
[----:B------:R-:W1:Y:S01]  /*b730*/  SHFL.IDX PT, R11, R4, RZ, 0x1c1f ;  /* 0x001c1fff040b7589 */ /* 0x000e6200000e0000 */
[----:B------:R-:W-:-:S02]  /*b740*/  IMAD R5, R5, c[0x0][0x3e0], RZ ;  /* 0x0000f80005057a24 */ /* 0x000fc400078e02ff */
[C---:B------:R-:W-:Y:S01]  /*b750*/  IMAD.WIDE.U32 R2, R7.reuse, c[0x0][0x3e0], R2 ;  /* 0x0000f80007027a25 */ /* 0x040fe200078e0002 */
[----:B------:R-:W-:Y:S03]  /*b760*/  SHFL.IDX PT, R8, R9, 0x1, 0x1c1f ;  /* 0x003c1f0009087f89 */ /* 0x000fe600000e0000 */
[----:B------:R-:W-:Y:S01]  /*b770*/  IMAD R12, R7, c[0x0][0x3e4], R5 ;  /* 0x0000f900070c7a24 */ /* 0x000fe200078e0205 */
[----:B------:R2:W3:Y:S01]  /*b780*/  SHFL.IDX PT, R9, R4, 0x1, 0x1c1f ;  /* 0x003c1f0004097f89 */ /* 0x0004e200000e0000 */
[----:B------:R-:W-:Y:S02]  /*b790*/  IMAD.SHL.U32 R5, R19, 0x8, RZ ;  /* 0x0000000813057824 */ /* 0x000fe400078e00ff */
[----:B------:R-:W-:-:S03]  /*b7a0*/  IMAD.IADD R3, R3, 0x1, R12 ;  /* 0x0000000103037824 */ /* 0x000fc600078e020c */
[----:B------:R-:W-:Y:S01]  /*b7b0*/  LOP3.LUT R7, R14, 0x7ffffe00, R5, 0xf8, !PT ;  /* 0x7ffffe000e077812 */ /* 0x000fe200078ef805 */
[----:B--2---:R-:W-:Y:S01]  /*b7c0*/  IMAD R4, R0, c[0x0][0x4e8], R13 ;  /* 0x00013a0000047a24 */ /* 0x004fe200078e020d */
[----:B------:R-:W-:-:S03]  /*b7d0*/  LEA R0, R20, R17, 0x7 ;  /* 0x0000001114007211 */ /* 0x000fc600078e38ff */
[----:B------:R-:W-:Y:S01]  /*b7e0*/  IMAD.WIDE.U32 R2, R4, c[0x0][0x3d8], R2 ;  /* 0x0000f60004027a25 */ /* 0x000fe200078e0002 */
[C---:B------:R-:W-:Y:S02]  /*b7f0*/  IADD3 R13, R0.reuse, 0x8, RZ ;  /* 0x00000008000d7810 */ /* 0x040fe40007ffe0ff */
[-C--:B------:R-:W-:Y:S02]  /*b800*/  ISETP.GE.OR P0, PT, R0, R24.reuse, P2 ;  /* 0x000000180000720c */ /* 0x080fe40001706670 */
[----:B------:R-:W-:Y:S02]  /*b810*/  SHF.R.S32.HI R0, RZ, 0x1f, R4 ;  /* 0x0000001fff007819 */ /* 0x000fe40000011404 */
[----:B------:R-:W-:-:S03]  /*b820*/  ISETP.GE.OR P2, PT, R13, R24, P2 ;  /* 0x000000180d00720c */ /* 0x000fc60001746670 */
[----:B------:R-:W-:-:S04]  /*b830*/  IMAD R0, R0, c[0x0][0x3d8], RZ ;  /* 0x0000f60000007a24 */ /* 0x000fc800078e02ff */
[----:B------:R-:W-:Y:S01]  /*b840*/  IMAD R5, R4, c[0x0][0x3dc], R0 ;  /* 0x0000f70004057a24 */ /* 0x000fe200078e0200 */
[----:B------:R-:W-:Y:S01]  /*b850*/  SHF.L.U32 R0, R7, 0x1, RZ ;  /* 0x0000000107007819 */ /* 0x000fe200000006ff */
[----:B-1----:R1:W-:Y:S01]  /*b860*/  @!P0 ST.E [R10.64], R41 ;  /* 0x000000290a008985 */ /* 0x0023e2000c101904 */
[----:B------:R-:W-:Y:S01]  /*b870*/  LEA R25, P0, R2, c[0x0][0x380], 0x1 ;  /* 0x0000e00002197a11 */ /* 0x000fe200078008ff */
[----:B------:R-:W-:Y:S02]  /*b880*/  IMAD.IADD R3, R3, 0x1, R5 ;  /* 0x0000000103037824 */ /* 0x000fe400078e0205 */
[----:B---3--:R2:W-:Y:S04]  /*b890*/  @!P2 ST.E [R8.64], R42 ;  /* 0x0000002a0800a985 */ /* 0x0085e8000c101904 */
[----:B------:R2:W3:Y:S04]  /*b8a0*/  LDS.128 R36, [R0+0x1080] ;  /* 0x0010800000247984 */ /* 0x0004e80000000c00 */
[----:B------:R2:W4:Y:S04]  /*b8b0*/  LDS.128 R48, [R0+0x2080] ;  /* 0x0020800000307984 */ /* 0x0005280000000c00 */
[----:B------:R2:W2:Y:S04]  /*b8c0*/  LDS.128 R56, [R0+0x3080] ;  /* 0x0030800000387984 */ /* 0x0004a80000000c00 */
[----:B------:R2:W2:Y:S04]  /*b8d0*/  LDS.128 R32, [R0+0x5080] ;  /* 0x0050800000207984 */ /* 0x0004a80000000c00 */
[----:B------:R2:W2:Y:S01]  /*b8e0*/  LDS.128 R44, [R0+0x6080] ;  /* 0x00608000002c7984 */ /* 0x0004a20000000c00 */
[----:B-1----:R-:W-:-:S03]  /*b8f0*/  LEA R10, R20, R16, 0x7 ;  /* 0x00000010140a7211 */ /* 0x002fc600078e38ff */
[----:B------:R1:W1:Y:S01]  /*b900*/  LDS.128 R52, [R0+0x7080] ;  /* 0x0070800000347984 */ /* 0x0002620000000c00 */
[----:B------:R-:W-:Y:S02]  /*b910*/  LEA.HI.X R11, R2, c[0x0][0x384], R3, 0x1, P0 ;  /* 0x0000e100020b7a11 */ /* 0x000fe400000f0c03 */
[----:B------:R-:W-:Y:S01]  /*b920*/  ISETP.GE.AND P0, PT, R10, R24, PT ;  /* 0x000000180a00720c */ /* 0x000fe20003f06270 */
[----:B------:R1:W1:Y:S04]  /*b930*/  LDS.128 R28, [R0+0x9080] ;  /* 0x00908000001c7984 */ /* 0x0002680000000c00 */
[----:B------:R1:W1:Y:S04]  /*b940*/  LDS.128 R40, [R0+0xa080] ;  /* 0x00a0800000287984 */ /* 0x0002680000000c00 */
[----:B------:R1:W1:Y:S04]  /*b950*/  LDS.128 R60, [R0+0xb080] ;  /* 0x00b08000003c7984 */ /* 0x0002680000000c00 */
[----:B------:R1:W1:Y:S04]  /*b960*/  SHFL.IDX PT, R2, R25, RZ, 0x181f ;  /* 0x00181fff19027589 */ /* 0x00026800000e0000 */
[----:B------:R1:W1:Y:S01]  /*b970*/  SHFL.IDX PT, R3, R11, RZ, 0x181f ;  /* 0x00181fff0b037589 */ /* 0x00026200000e0000 */
[----:B------:R-:W-:Y:S05]  /*b980*/  @P0 BRA `(.L_x_29) ;  /* 0x0000014000000947 */ /* 0x000fea0003800000 */
[----:B---3--:R-:W3:Y:S01]  /*b990*/  LDS.128 R20, [R0+0x80] ;  /* 0x0000800000147984 */ /* 0x008ee20000000c00 */
[----:B------:R-:W-:-:S02]  /*b9a0*/  IADD3 R5, R6, 0x40, RZ ;  /* 0x0000004006057810 */ /* 0x000fc40007ffe0ff */
[C---:B------:R-:W-:Y:S01]  /*b9b0*/  IADD3 R7, R6.reuse, 0x80, RZ ;  /* 0x0000008006077810 */ /* 0x040fe20007ffe0ff */
[----:B------:R-:W5:Y:S01]  /*b9c0*/  LDS.128 R16, [R0+0x4080] ;  /* 0x0040800000107984 */ /* 0x000f620000000c00 */
[----:B------:R-:W-:Y:S02]  /*b9d0*/  ISETP.GE.AND P1, PT, R5, c[0x0][0x3c8], PT ;  /* 0x0000f20005007a0c */ /* 0x000fe40003f26270 */
[----:B------:R-:W-:Y:S01]  /*b9e0*/  ISETP.GE.AND P0, PT, R7, c[0x0][0x3c8], PT ;  /* 0x0000f20007007a0c */ /* 0x000fe20003f06270 */
[----:B------:R4:W2:Y:S01]  /*b9f0*/  LDS.128 R12, [R0+0x8080] ;  /* 0x00808000000c7984 */ /* 0x0008a20000000c00 */
[----:B------:R-:W-:-:S09]  /*ba00*/  ISETP.GE.AND P2, PT, R6, c[0x0][0x3c8], PT ;  /* 0x0000f20006007a0c */ /* 0x000fd20003f46270 */
[----:B------:R-:W-:-:S04]  /*ba10*/  @!P1 SHF.R.S32.HI R4, RZ, 0x1f, R5 ;  /* 0x0000001fff049819 */ /* 0x000fc80000011405 */
[----:B------:R-:W-:Y:S01]  /*ba20*/  @!P1 LEA.HI R4, R4, R5, RZ, 0x3 ;  /* 0x0000000504049211 */ /* 0x000fe200078f18ff */
[----:B-12---:R-:W-:-:S03]  /*ba30*/  @!P2 IMAD.WIDE R8, R6, 0x2, R2 ;  /* 0x000000020608a825 */ /* 0x006fc600078e0202 */
[----:B------:R-:W-:Y:S02]  /*ba40*/  @!P1 LOP3.LUT R4, R4, 0xfffffff8, RZ, 0xc0, !PT ;  /* 0xfffffff804049812 */ /* 0x000fe400078ec0ff */
[----:B----4-:R-:W-:-:S03]  /*ba50*/  @!P0 SHF.R.S32.HI R0, RZ, 0x1f, R7 ;  /* 0x0000001fff008819 */ /* 0x010fc60000011407 */
[----:B------:R-:W-:Y:S01]  /*ba60*/  @!P1 IMAD.WIDE R4, R4, 0x2, R2 ;  /* 0x0000000204049825 */ /* 0x000fe200078e0202 */
[----:B------:R-:W-:-:S04]  /*ba70*/  @!P0 LEA.HI R0, R0, R7, RZ, 0x3 ;  /* 0x0000000700008211 */ /* 0x000fc800078f18ff */
[----:B------:R-:W-:Y:S01]  /*ba80*/  @!P0 LOP3.LUT R0, R0, 0xfffffff8, RZ, 0xc0, !PT ;  /* 0xfffffff800008812 */ /* 0x000fe200078ec0ff */
[----:B---3--:R1:W-:Y:S04]  /*ba90*/  @!P2 ST.E.128 [R8.64], R20 ;  /* 0x000000140800a985 */ /* 0x0083e8000c101d04 */
[----:B------:R-:W-:Y:S01]  /*baa0*/  @!P0 IMAD.WIDE R2, R0, 0x2, R2 ;  /* 0x0000000200028825 */ /* 0x000fe200078e0202 */
[----:B-----5:R1:W-:Y:S04]  /*bab0*/  @!P1 ST.E.128 [R4.64], R16 ;  /* 0x0000001004009985 */ /* 0x0203e8000c101d04 */
[----:B------:R1:W-:Y:S02]  /*bac0*/  @!P0 ST.E.128 [R2.64], R12 ;  /* 0x0000000c02008985 */ /* 0x0003e4000c101d04 */
.L_x_29:
[----:B---3--:R-:W-:Y:S05]  /*bad0*/  BSYNC B0 ;  /* 0x0000000000007941 */ /* 0x008fea0003800000 */
.L_x_28:
[----:B-12---:R-:W-:Y:S01]  /*bae0*/  IADD3 R0, R10, 0x20, RZ ;  /* 0x000000200a007810 */ /* 0x006fe20007ffe0ff */
[----:B------:R1:W2:Y:S01]  /*baf0*/  SHFL.IDX PT, R3, R11, 0x1, 0x181f ;  /* 0x00381f000b037f89 */ /* 0x0002a200000e0000 */
[----:B------:R-:W-:Y:S02]  /*bb00*/  BSSY B0, `(.L_x_30) ;  /* 0x0000015000007945 */ /* 0x000fe40003800000 */
[----:B------:R-:W-:Y:S01]  /*bb10*/  ISETP.GE.AND P0, PT, R0, R24, PT ;  /* 0x000000180000720c */ /* 0x000fe20003f06270 */
[----:B------:R1:W3:-:S12]  /*bb20*/  SHFL.IDX PT, R2, R25, 0x1, 0x181f ;  /* 0x00381f0019027f89 */ /* 0x0002d800000e0000 */
[----:B------:R-:W-:Y:S05]  /*bb30*/  @P0 BRA `(.L_x_31) ;  /* 0x0000011000000947 */ /* 0x000fea0003800000 */
[C---:B------:R-:W-:Y:S02]  /*bb40*/  IADD3 R5, R6.reuse, 0x40, RZ ;  /* 0x0000004006057810 */ /* 0x040fe40007ffe0ff */
[C---:B------:R-:W-:Y:S02]  /*bb50*/  IADD3 R7, R6.reuse, 0x80, RZ ;  /* 0x0000008006077810 */ /* 0x040fe40007ffe0ff */
[----:B------:R-:W-:Y:S02]  /*bb60*/  ISETP.GE.AND P1, PT, R5, c[0x0][0x3c8], PT ;  /* 0x0000f20005007a0c */ /* 0x000fe40003f26270 */
[----:B------:R-:W-:Y:S02]  /*bb70*/  ISETP.GE.AND P0, PT, R7, c[0x0][0x3c8], PT ;  /* 0x0000f20007007a0c */ /* 0x000fe40003f06270 */
[----:B------:R-:W-:-:S09]  /*bb80*/  ISETP.GE.AND P2, PT, R6, c[0x0][0x3c8], PT ;  /* 0x0000f20006007a0c */ /* 0x000fd20003f46270 */
[----:B------:R-:W-:Y:S02]  /*bb90*/  @!P1 SHF.R.S32.HI R4, RZ, 0x1f, R5 ;  /* 0x0000001fff049819 */ /* 0x000fe40000011405 */
[----:B------:R-:W-:Y:S02]  /*bba0*/  @!P0 SHF.R.S32.HI R0, RZ, 0x1f, R7 ;  /* 0x0000001fff008819 */ /* 0x000fe40000011407 */
[----:B------:R-:W-:Y:S01]  /*bbb0*/  @!P1 LEA.HI R4, R4, R5, RZ, 0x3 ;  /* 0x0000000504049211 */ /* 0x000fe200078f18ff */
[--C-:B--23--:R-:W-:Y:S01]  /*bbc0*/  @!P2 IMAD.WIDE R8, R6, 0x2, R2.reuse ;  /* 0x000000020608a825 */ /* 0x10cfe200078e0202 */
        /* <DEDUP_REMOVED lines=8> */
.L_x_31:
[----:B------:R-:W-:Y:S05]  /*bc50*/  BSYNC B0 ;  /* 0x0000000000007941 */ /* 0x000fea0003800000 */
.L_x_30:
[----:B------:R-:W-:Y:S01]  /*bc60*/  IADD3 R0, R10, 0x40, RZ ;  /* 0x000000400a007810 */ /* 0x000fe20007ffe0ff */
[----:B--2---:R2:W1:Y:S01]  /*bc70*/  SHFL.IDX PT, R3, R11, 0x2, 0x181f ;  /* 0x00581f000b037f89 */ /* 0x00446200000e0000 */
[----:B------:R-:W-:Y:S02]  /*bc80*/  BSSY B0, `(.L_x_32) ;  /* 0x0000015000007945 */ /* 0x000fe40003800000 */
[----:B------:R-:W-:Y:S01]  /*bc90*/  ISETP.GE.AND P0, PT, R0, R24, PT ;  /* 0x000000180000720c */ /* 0x000fe20003f06270 */
[----:B---3--:R2:W3:-:S12]  /*bca0*/  SHFL.IDX PT, R2, R25, 0x2, 0x181f ;  /* 0x00581f0019027f89 */ /* 0x0084d800000e0000 */
        /* <DEDUP_REMOVED lines=9> */
[--C-:B-1-3--:R-:W-:Y:S01]  /*bd40*/  @!P2 IMAD.WIDE R8, R6, 0x2, R2.reuse ;  /* 0x000000020608a825 */ /* 0x10afe200078e0202 */
[----:B------:R-:W-:Y:S02]  /*bd50*/  @!P0 LEA.HI R0, R0, R7, RZ, 0x3 ;  /* 0x0000000700008211 */ /* 0x000fe400078f18ff */
[----:B------:R-:W-:Y:S02]  /*bd60*/  @!P1 LOP3.LUT R4, R4, 0xfffffff8, RZ, 0xc0, !PT ;  /* 0xfffffff804049812 */ /* 0x000fe400078ec0ff */
[----:B------:R-:W-:Y:S01]  /*bd70*/  @!P0 LOP3.LUT R0, R0, 0xfffffff8, RZ, 0xc0, !PT ;  /* 0xfffffff800008812 */ /* 0x000fe200078ec0ff */
[----:B----4-:R1:W-:Y:S02]  /*bd80*/  @!P2 ST.E.128 [R8.64], R48 ;  /* 0x000000300800a985 */ /* 0x0103e4000c101d04 */
[----:B------:R-:W-:-:S04]  /*bd90*/  @!P1 IMAD.WIDE R4, R4, 0x2, R2 ;  /* 0x0000000204049825 */ /* 0x000fc800078e0202 */
[----:B------:R-:W-:Y:S01]  /*bda0*/  @!P0 IMAD.WIDE R2, R0, 0x2, R2 ;  /* 0x0000000200028825 */ /* 0x000fe200078e0202 */
[----:B------:R1:W-:Y:S04]  /*bdb0*/  @!P1 ST.E.128 [R4.64], R44 ;  /* 0x0000002c04009985 */ /* 0x0003e8000c101d04 */
[----:B------:R1:W-:Y:S02]  /*bdc0*/  @!P0 ST.E.128 [R2.64], R40 ;  /* 0x0000002802008985 */ /* 0x0003e4000c101d04 */
.L_x_33:
[----:B------:R-:W-:Y:S05]  /*bdd0*/  BSYNC B0 ;  /* 0x0000000000007941 */ /* 0x000fea0003800000 */
.L_x_32:
[----:B------:R-:W-:Y:S01]  /*bde0*/  IADD3 R0, R10, 0x60, RZ ;  /* 0x000000600a007810 */ /* 0x000fe20007ffe0ff */
[----:B-1----:R1:W2:Y:S03]  /*bdf0*/  SHFL.IDX PT, R3, R11, 0x3, 0x181f ;  /* 0x00781f000b037f89 */ /* 0x0022a600000e0000 */
[----:B------:R-:W-:Y:S01]  /*be00*/  ISETP.GE.AND P0, PT, R0, R24, PT ;  /* 0x000000180000720c */ /* 0x000fe20003f06270 */
[----:B---3--:R1:W3:-:S12]  /*be10*/  SHFL.IDX PT, R2, R25, 0x3, 0x181f ;  /* 0x00781f0019027f89 */ /* 0x0082d800000e0000 */
[----:B------:R-:W-:Y:S05]  /*be20*/  @P0 EXIT ;  /* 0x000000000000094d */ /* 0x000fea0003800000 */
[C---:B------:R-:W-:Y:S02]  /*be30*/  IADD3 R4, R6.reuse, 0x40, RZ ;  /* 0x0000004006047810 */ /* 0x040fe40007ffe0ff */
[----:B------:R-:W-:Y:S02]  /*be40*/  ISETP.GE.AND P1, PT, R6, c[0x0][0x3c8], PT ;  /* 0x0000f20006007a0c */ /* 0x000fe40003f26270 */
[----:B------:R-:W-:-:S11]  /*be50*/  ISETP.GE.AND P0, PT, R4, c[0x0][0x3c8], PT ;  /* 0x0000f20004007a0c */ /* 0x000fd60003f06270 */
[----:B--23--:R-:W-:Y:S02]  /*be60*/  @!P1 IMAD.WIDE R8, R6, 0x2, R2 ;  /* 0x0000000206089825 */ /* 0x00cfe400078e0202 */
[----:B------:R-:W-:-:S03]  /*be70*/  @!P0 SHF.R.S32.HI R0, RZ, 0x1f, R4 ;  /* 0x0000001fff008819 */ /* 0x000fc60000011404 */
[----:B------:R2:W-:Y:S01]  /*be80*/  @!P1 ST.E.128 [R8.64], R56 ;  /* 0x0000003808009985 */ /* 0x0005e2000c101d04 */
[----:B------:R-:W-:-:S04]  /*be90*/  @!P0 LEA.HI R0, R0, R4, RZ, 0x3 ;  /* 0x0000000400008211 */ /* 0x000fc800078f18ff */
[----:B------:R-:W-:-:S05]  /*bea0*/  @!P0 LOP3.LUT R0, R0, 0xfffffff8, RZ, 0xc0, !PT ;  /* 0xfffffff800008812 */ /* 0x000fca00078ec0ff */
[----:B------:R-:W-:Y:S01]  /*beb0*/  @!P0 IMAD.WIDE R4, R0, 0x2, R2 ;  /* 0x0000000200048825 */ /* 0x000fe200078e0202 */
[----:B------:R-:W-:-:S04]  /*bec0*/  IADD3 R0, R6, 0x80, RZ ;  /* 0x0000008006007810 */ /* 0x000fc80007ffe0ff */
[----:B------:R2:W-:Y:S01]  /*bed0*/  @!P0 ST.E.128 [R4.64], R52 ;  /* 0x0000003404008985 */ /* 0x0005e2000c101d04 */
[----:B------:R-:W-:-:S13]  /*bee0*/  ISETP.GE.AND P0, PT, R0, c[0x0][0x3c8], PT ;  /* 0x0000f20000007a0c */ /* 0x000fda0003f06270 */
[----:B------:R-:W-:Y:S05]  /*bef0*/  @P0 EXIT ;  /* 0x000000000000094d */ /* 0x000fea0003800000 */
[----:B--2---:R-:W-:-:S04]  /*bf00*/  SHF.R.S32.HI R4, RZ, 0x1f, R0 ;  /* 0x0000001fff047819 */ /* 0x004fc80000011400 */
[----:B------:R-:W-:-:S04]  /*bf10*/  LEA.HI R0, R4, R0, RZ, 0x3 ;  /* 0x0000000004007211 */ /* 0x000fc800078f18ff */
[----:B------:R-:W-:-:S05]  /*bf20*/  LOP3.LUT R0, R0, 0xfffffff8, RZ, 0xc0, !PT ;  /* 0xfffffff800007812 */ /* 0x000fca00078ec0ff */
[----:B------:R-:W-:-:S05]  /*bf30*/  IMAD.WIDE R2, R0, 0x2, R2 ;  /* 0x0000000200027825 */ /* 0x000fca00078e0202 */
[----:B------:R-:W-:Y:S01]  /*bf40*/  ST.E.128 [R2.64], R60 ;  /* 0x0000003c02007985 */ /* 0x000fe2000c101d04 */
[----:B------:R-:W-:Y:S05]  /*bf50*/  EXIT ;  /* 0x000000000000794d */ /* 0x000fea0003800000 */
.L_x_26:
[----:B------:R-:W2:Y:S01]  /*bf60*/  LDL R8, [R1+0x8] ;  /* 0x0000080001087983 */ /* 0x000ea20000100800 */
[----:B------:R-:W-:Y:S01]  /*bf70*/  ISETP.NE.U32.AND P0, PT, RZ, c[0x0][0x508], PT ;  /* 0x00014200ff007a0c */ /* 0x000fe20003f05070 */
[----:B------:R-:W-:Y:S01]  /*bf80*/  IMAD.MOV.U32 R2, RZ, RZ, 0x4 ;  /* 0x00000004ff027424 */ /* 0x000fe200078e00ff */
[----:B------:R-:W-:Y:S02]  /*bf90*/  ISETP.NE.U32.AND P1, PT, RZ, c[0x0][0x500], PT ;  /* 0x00014000ff007a0c */ /* 0x000fe40003f25070 */
[----:B------:R-:W-:Y:S02]  /*bfa0*/  ISETP.NE.AND.EX P0, PT, RZ, c[0x0][0x50c], PT, P0 ;  /* 0x00014300ff007a0c */ /* 0x000fe40003f05300 */
[----:B------:R-:W-:Y:S01]  /*bfb0*/  ISETP.NE.AND.EX P1, PT, RZ, c[0x0][0x504], PT, P1 ;  /* 0x00014100ff007a0c */ /* 0x000fe20003f25310 */
[----:B------:R-:W-:Y:S02]  /*bfc0*/  IMAD.MOV.U32 R13, RZ, RZ, c[0x0][0x388] ;  /* 0x0000e200ff0d7624 */ /* 0x000fe400078e00ff */
[----:B--2---:R-:W-:-:S08]  /*bfd0*/  IMAD.WIDE R6, R8, R2, c[0x0][0x500] ;  /* 0x0001400008067625 */ /* 0x004fd000078e0202 */
[----:B------:R-:W-:Y:S02]  /*bfe0*/  @P0 IMAD.WIDE R2, R8, R2, c[0x0][0x508] ;  /* 0x0001420008020625 */ /* 0x000fe400078e0202 */
[----:B------:R-:W2:Y:S04]  /*bff0*/  @P1 LDG.E R0, [R6.64] ;  /* 0x0000000406001981 */ /* 0x000ea8000c1e1900 */
[----:B------:R1:W5:Y:S01]  /*c000*/  @P0 LDG.E R13, [R2.64] ;  /* 0x00000004020d0981 */ /* 0x000362000c1e1900 */
[----:B------:R-:W-:Y:S02]  /*c010*/  CS2R R4, SRZ ;  /* 0x0000000000047805 */ /* 0x000fe4000001ff00 */
[--C-:B--2---:R-:W-:Y:S01]  /*c020*/  @P1 SHF.R.S32.HI R5, RZ, 0x1f, R0.reuse ;  /* 0x0000001fff051819 */ /* 0x104fe20000011400 */
[----:B------:R-:W-:Y:S01]  /*c030*/  @P1 IMAD.MOV.U32 R4, RZ, RZ, R0 ;  /* 0x000000ffff041224 */ /* 0x000fe200078e0000 */
[----:B------:R-:W-:Y:S05]  /*c040*/  @P0 BRA `(.L_x_34) ;  /* 0x0000004000000947 */ /* 0x000fea0003800000 */
[----:B-1----:R-:W-:Y:S05]  /*c050*/  @!P1 BRA `(.L_x_34) ;  /* 0x0000003000009947 */ /* 0x002fea0003800000 */
[----:B------:R1:W2:Y:S04]  /*c060*/  LDG.E R0, [R6.64] ;  /* 0x0000000406007981 */ /* 0x0002a8000c1e1900 */
[----:B-1----:R-:W2:Y:S02]  /*c070*/  LDG.E R6, [R6.64+0x4] ;  /* 0x0000040406067981 */ /* 0x002ea4000c1e1900 */
[----:B--2--5:R-:W-:-:S02]  /*c080*/  IADD3 R13, -R0, R6, RZ ;  /* 0x00000006000d7210 */ /* 0x024fc40007ffe1ff */
.L_x_34:
[----:B-1----:R-:W1:Y:S01]  /*c090*/  S2R R11, SR_TID.X ;  /* 0x00000000000b7919 */ /* 0x002e620000002100 */
[----:B------:R-:W-:Y:S01]  /*c0a0*/  SHF.R.S32.HI R0, RZ, 0x1f, R8 ;  /* 0x0000001fff007819 */ /* 0x000fe20000011408 */
[----:B------:R-:W-:Y:S01]  /*c0b0*/  BSSY B0, `(.L_x_35) ;  /* 0x0000028000007945 */ /* 0x000fe20003800000 */
[----:B------:R-:W-:-:S02]  /*c0c0*/  SEL R10, R8, RZ, !P1 ;  /* 0x000000ff080a7207 */ /* 0x000fc40004800000 */
[----:B------:R-:W-:Y:S02]  /*c0d0*/  SEL R12, R0, RZ, !P1 ;  /* 0x000000ff000c7207 */ /* 0x000fe40004800000 */
[----:B-1----:R-:W-:-:S13]  /*c0e0*/  ISETP.GE.AND P0, PT, R11, 0x80, PT ;  /* 0x000000800b00780c */ /* 0x002fda0003f06270 */
[----:B------:R-:W-:Y:S05]  /*c0f0*/  @P0 BRA `(.L_x_36) ;  /* 0x0000023000000947 */ /* 0x000fea0003800000 */
[----:B------:R-:W1:Y:S01]  /*c100*/  S2R R9, SR_CTAID.X ;  /* 0x0000000000097919 */ /* 0x000e620000002500 */
[----:B-----5:R-:W-:Y:S01]  /*c110*/  IMAD R0, R13, c[0x0][0x4e8], RZ ;  /* 0x00013a000d007a24 */ /* 0x020fe200078e02ff */
[----:B-1----:R-:W-:-:S04]  /*c120*/  LEA R9, R9, R11, 0x7 ;  /* 0x0000000b09097211 */ /* 0x002fc800078e38ff */
[----:B------:R-:W-:-:S13]  /*c130*/  ISETP.GE.AND P0, PT, R9, R0, PT ;  /* 0x000000000900720c */ /* 0x000fda0003f06270 */
[----:B------:R-:W-:Y:S05]  /*c140*/  @P0 BRA `(.L_x_36) ;  /* 0x000001e000000947 */ /* 0x000fea0003800000 */
[----:B------:R-:W1:Y:S01]  /*c150*/  S2R R8, SR_CTAID.Y ;  /* 0x0000000000087919 */ /* 0x000e620000002600 */
[----:B------:R-:W-:Y:S01]  /*c160*/  MOV R0, c[0x0][0x4e8] ;  /* 0x00013a0000007a02 */ /* 0x000fe20000000f00 */
[----:B------:R-:W-:Y:S01]  /*c170*/  IMAD.MOV.U32 R3, RZ, RZ, R5 ;  /* 0x000000ffff037224 */ /* 0x000fe200078e0005 */
[----:B------:R-:W-:Y:S02]  /*c180*/  MOV R2, R4 ;  /* 0x0000000400027202 */ /* 0x000fe40000000f00 */
[----:B------:R-:W-:-:S13]  /*c190*/  ISETP.NE.AND P0, PT, R0, 0x1, PT ;  /* 0x000000010000780c */ /* 0x000fda0003f05270 */
[----:B------:R-:W-:Y:S01]  /*c1a0*/  @P0 IMAD.HI.U32 R7, R9, c[0x0][0x4ec], RZ ;  /* 0x00013b0009070a27 */ /* 0x000fe200078e00ff */
[----:B-1----:R-:W-:-:S03]  /*c1b0*/  SHF.R.S32.HI R0, RZ, 0x1f, R8 ;  /* 0x0000001fff007819 */ /* 0x002fc60000011408 */
[----:B------:R-:W-:-:S04]  /*c1c0*/  IMAD.WIDE.U32 R2, R8, c[0x0][0x490], R2 ;  /* 0x0001240008027a25 */ /* 0x000fc800078e0002 */
[----:B------:R-:W-:Y:S02]  /*c1d0*/  IMAD R6, R0, c[0x0][0x490], RZ ;  /* 0x0001240000067a24 */ /* 0x000fe400078e02ff */
[----:B------:R-:W-:Y:S01]  /*c1e0*/  IMAD.MOV.U32 R0, RZ, RZ, R9 ;  /* 0x000000ffff007224 */ /* 0x000fe200078e0009 */
[----:B------:R-:W-:Y:S01]  /*c1f0*/  @P0 SHF.R.U32.HI R0, RZ, c[0x0][0x4f0], R7 ;  /* 0x00013c00ff000a19 */ /* 0x000fe20000011607 */
[----:B------:R-:W-:Y:S02]  /*c200*/  IMAD R6, R8, c[0x0][0x494], R6 ;  /* 0x0001250008067a24 */ /* 0x000fe400078e0206 */
[----:B------:R-:W-:Y:S01]  /*c210*/  IMAD R8, R12, c[0x0][0x498], RZ ;  /* 0x000126000c087a24 */ /* 0x000fe200078e02ff */
[----:B------:R-:W-:Y:S01]  /*c220*/  IADD3 R7, -R0, RZ, RZ ;  /* 0x000000ff00077210 */ /* 0x000fe20007ffe1ff */
[----:B------:R-:W-:Y:S02]  /*c230*/  IMAD.IADD R3, R6, 0x1, R3 ;  /* 0x0000000106037824 */ /* 0x000fe400078e0203 */
[----:B------:R-:W-:-:S02]  /*c240*/  IMAD R8, R10, c[0x0][0x49c], R8 ;  /* 0x000127000a087a24 */ /* 0x000fc400078e0208 */
[----:B------:R-:W-:Y:S01]  /*c250*/  IMAD R6, R7, c[0x0][0x4e8], R9 ;  /* 0x00013a0007067a24 */ /* 0x000fe200078e0209 */
[----:B------:R-:W-:Y:S01]  /*c260*/  SHF.R.S32.HI R9, RZ, 0x1f, R0 ;  /* 0x0000001fff097819 */ /* 0x000fe20000011400 */
[----:B------:R-:W-:-:S03]  /*c270*/  IMAD.WIDE.U32 R2, R10, c[0x0][0x498], R2 ;  /* 0x000126000a027a25 */ /* 0x000fc600078e0002 */
[----:B------:R-:W-:Y:S02]  /*c280*/  SHF.R.S32.HI R7, RZ, 0x1f, R6 ;  /* 0x0000001fff077819 */ /* 0x000fe40000011406 */
[----:B------:R-:W-:-:S03]  /*c290*/  IADD3 R2, P0, R0, R2, RZ ;  /* 0x0000000200027210 */ /* 0x000fc60007f1e0ff */
[----:B------:R-:W-:Y:S01]  /*c2a0*/  IMAD R0, R7, c[0x0][0x488], RZ ;  /* 0x0001220007007a24 */ /* 0x000fe200078e02ff */
[----:B------:R-:W-:-:S03]  /*c2b0*/  IADD3.X R3, R9, R3, R8, P0, !PT ;  /* 0x0000000309037210 */ /* 0x000fc600007fe408 */
[C---:B------:R-:W-:Y:S02]  /*c2c0*/  IMAD R0, R6.reuse, c[0x0][0x48c], R0 ;  /* 0x0001230006007a24 */ /* 0x040fe400078e0200 */
[----:B------:R-:W-:-:S05]  /*c2d0*/  IMAD.WIDE.U32 R2, R6, c[0x0][0x488], R2 ;  /* 0x0001220006027a25 */ /* 0x000fca00078e0002 */
[----:B------:R-:W-:Y:S02]  /*c2e0*/  IADD3 R0, R3, R0, RZ ;  /* 0x0000000003007210 */ /* 0x000fe40007ffe0ff */
[----:B------:R-:W-:-:S04]  /*c2f0*/  LEA R6, P0, R2, c[0x0][0x450], 0x2 ;  /* 0x0001140002067a11 */ /* 0x000fc800078010ff */
[----:B------:R-:W-:Y:S02]  /*c300*/  LEA.HI.X R7, R2, c[0x0][0x454], R0, 0x2, P0 ;  /* 0x0001150002077a11 */ /* 0x000fe400000f1400 */
[----:B------:R-:W-:-:S05]  /*c310*/  MOV R0, 0xff800000 ;  /* 0xff80000000007802 */ /* 0x000fca0000000f00 */
[----:B------:R1:W-:Y:S02]  /*c320*/  STG.E [R6.64], R0 ;  /* 0x0000000006007986 */ /* 0x0003e4000c101904 */
.L_x_36:
[----:B------:R-:W-:Y:S05]  /*c330*/  BSYNC B0 ;  /* 0x0000000000007941 */ /* 0x000fea0003800000 */
.L_x_35:
[----:B-1----:R-:W1:Y:S01]  /*c340*/  S2R R6, SR_CTAID.Y ;  /* 0x0000000000067919 */ /* 0x002e620000002600 */
[----:B------:R-:W-:Y:S01]  /*c350*/  IMAD R0, R5, c[0x0][0x3a0], RZ ;  /* 0x0000e80005007a24 */ /* 0x000fe200078e02ff */
[----:B------:R-:W-:Y:S01]  /*c360*/  SHF.R.S32.HI R5, RZ, 0x1f, R11 ;  /* 0x0000001fff057819 */ /* 0x000fe2000001140b */
[C---:B------:R-:W-:Y:S01]  /*c370*/  IMAD.WIDE.U32 R2, R4.reuse, c[0x0][0x3a0], RZ ;  /* 0x0000e80004027a25 */ /* 0x040fe200078e00ff */
[----:B------:R-:W2:Y:S01]  /*c380*/  S2R R9, SR_CTAID.X ;  /* 0x0000000000097919 */ /* 0x000ea20000002500 */
[----:B------:R-:W-:Y:S01]  /*c390*/  MOV R8, c[0x0][0x4e8] ;  /* 0x00013a0000087a02 */ /* 0x000fe20000000f00 */
[----:B------:R-:W-:Y:S01]  /*c3a0*/  BSSY B0, `(.L_x_37) ;  /* 0x000003c000007945 */ /* 0x000fe20003800000 */
[----:B------:R-:W-:Y:S01]  /*c3b0*/  LEA.HI R5, R5, R11, RZ, 0x3 ;  /* 0x0000000b05057211 */ /* 0x000fe200078f18ff */
[----:B------:R-:W-:Y:S01]  /*c3c0*/  IMAD R0, R4, c[0x0][0x3a4], R0 ;  /* 0x0000e90004007a24 */ /* 0x000fe200078e0200 */
[----:B------:R-:W-:Y:S01]  /*c3d0*/  ISETP.NE.AND P0, PT, R8, 0x1, PT ;  /* 0x000000010800780c */ /* 0x000fe20003f05270 */
[----:B-----5:R-:W-:Y:S01]  /*c3e0*/  IMAD R13, R13, c[0x0][0x4e8], RZ ;  /* 0x00013a000d0d7a24 */ /* 0x020fe200078e02ff */
[----:B------:R-:W-:-:S02]  /*c3f0*/  LOP3.LUT R4, R5, 0xfffffff8, RZ, 0xc0, !PT ;  /* 0xfffffff805047812 */ /* 0x000fc400078ec0ff */
[----:B------:R-:W-:-:S03]  /*c400*/  IADD3 R3, R3, R0, RZ ;  /* 0x0000000003037210 */ /* 0x000fc60007ffe0ff */
[----:B------:R-:W-:Y:S01]  /*c410*/  IMAD.IADD R8, R11, 0x1, -R4 ;  /* 0x000000010b087824 */ /* 0x000fe200078e0a04 */
[----:B------:R-:W-:-:S04]  /*c420*/  SHF.R.S32.HI R11, RZ, 0x3, R5 ;  /* 0x00000003ff0b7819 */ /* 0x000fc80000011405 */
[-C--:B------:R-:W-:Y:S02]  /*c430*/  LEA R4, R8, R11.reuse, 0x5 ;  /* 0x0000000b08047211 */ /* 0x080fe400078e28ff */
[----:B-1----:R-:W-:Y:S01]  /*c440*/  SHF.R.S32.HI R7, RZ, 0x1f, R6 ;  /* 0x0000001fff077819 */ /* 0x002fe20000011406 */
[----:B------:R-:W-:Y:S01]  /*c450*/  IMAD.WIDE.U32 R2, R6, c[0x0][0x3e8], R2 ;  /* 0x0000fa0006027a25 */ /* 0x000fe200078e0002 */
[----:B--2---:R-:W-:-:S03]  /*c460*/  LEA R11, R9, R11, 0x7 ;  /* 0x0000000b090b7211 */ /* 0x004fc600078e38ff */
[----:B------:R-:W-:Y:S02]  /*c470*/  IMAD R0, R7, c[0x0][0x3e8], RZ ;  /* 0x0000fa0007007a24 */ /* 0x000fe400078e02ff */
[----:B------:R-:W-:Y:S02]  /*c480*/  IMAD R4, R9, 0x80, R4 ;  /* 0x0000008009047824 */ /* 0x000fe400078e0204 */
[----:B------:R-:W-:Y:S02]  /*c490*/  IMAD R0, R6, c[0x0][0x3ec], R0 ;  /* 0x0000fb0006007a24 */ /* 0x000fe400078e0200 */
[----:B------:R-:W-:-:S03]  /*c4a0*/  @P0 IMAD.HI.U32 R5, R4, c[0x0][0x4ec], RZ ;  /* 0x00013b0004050a27 */ /* 0x000fc600078e00ff */
[----:B------:R-:W-:Y:S01]  /*c4b0*/  IADD3 R3, R0, R3, RZ ;  /* 0x0000000300037210 */ /* 0x000fe20007ffe0ff */
[----:B------:R-:W-:Y:S01]  /*c4c0*/  IMAD R6, R12, c[0x0][0x3f0], RZ ;  /* 0x0000fc000c067a24 */ /* 0x000fe200078e02ff */
[----:B------:R-:W-:Y:S02]  /*c4d0*/  MOV R0, R4 ;  /* 0x0000000400007202 */ /* 0x000fe40000000f00 */
[----:B------:R-:W-:Y:S01]  /*c4e0*/  @P0 SHF.R.U32.HI R0, RZ, c[0x0][0x4f0], R5 ;  /* 0x00013c00ff000a19 */ /* 0x000fe20000011605 */
[C---:B------:R-:W-:Y:S02]  /*c4f0*/  IMAD R7, R10.reuse, c[0x0][0x3f4], R6 ;  /* 0x0000fd000a077a24 */ /* 0x040fe400078e0206 */
[----:B------:R-:W-:Y:S01]  /*c500*/  IMAD.WIDE.U32 R2, R10, c[0x0][0x3f0], R2 ;  /* 0x0000fc000a027a25 */ /* 0x000fe200078e0002 */
[----:B------:R-:W-:-:S03]  /*c510*/  SHF.R.S32.HI R6, RZ, 0x1f, R0 ;  /* 0x0000001fff067819 */ /* 0x000fc60000011400 */
[----:B------:R-:W-:Y:S01]  /*c520*/  IMAD.MOV R5, RZ, RZ, -R0 ;  /* 0x000000ffff057224 */ /* 0x000fe200078e0a00 */
[----:B------:R-:W-:Y:S01]  /*c530*/  IADD3 R3, R3, R7, RZ ;  /* 0x0000000703037210 */ /* 0x000fe20007ffe0ff */
[----:B------:R-:W-:Y:S02]  /*c540*/  IMAD R6, R6, c[0x0][0x3e0], RZ ;  /* 0x0000f80006067a24 */ /* 0x000fe400078e02ff */
[----:B------:R-:W-:Y:S02]  /*c550*/  IMAD R5, R5, c[0x0][0x4e8], R4 ;  /* 0x00013a0005057a24 */ /* 0x000fe400078e0204 */
[----:B------:R-:W-:-:S03]  /*c560*/  IMAD.WIDE.U32 R2, R0, c[0x0][0x3e0], R2 ;  /* 0x0000f80000027a25 */ /* 0x000fc600078e0002 */
[----:B------:R-:W-:Y:S01]  /*c570*/  SHF.R.S32.HI R4, RZ, 0x1f, R5 ;  /* 0x0000001fff047819 */ /* 0x000fe20000011405 */
[----:B------:R-:W-:-:S05]  /*c580*/  IMAD R0, R0, c[0x0][0x3e4], R6 ;  /* 0x0000f90000007a24 */ /* 0x000fca00078e0206 */
[----:B------:R-:W-:Y:S01]  /*c590*/  IADD3 R3, R3, R0, RZ ;  /* 0x0000000003037210 */ /* 0x000fe20007ffe0ff */
[----:B------:R-:W-:-:S04]  /*c5a0*/  IMAD R0, R4, c[0x0][0x3d8], RZ ;  /* 0x0000f60004007a24 */ /* 0x000fc800078e02ff */
[C---:B------:R-:W-:Y:S02]  /*c5b0*/  IMAD R0, R5.reuse, c[0x0][0x3dc], R0 ;  /* 0x0000f70005007a24 */ /* 0x040fe400078e0200 */
[----:B------:R-:W-:-:S04]  /*c5c0*/  IMAD.WIDE.U32 R2, R5, c[0x0][0x3d8], R2 ;  /* 0x0000f60005027a25 */ /* 0x000fc800078e0002 */
[----:B------:R-:W-:Y:S01]  /*c5d0*/  IMAD.IADD R0, R3, 0x1, R0 ;  /* 0x0000000103007824 */ /* 0x000fe200078e0200 */
[----:B------:R-:W-:-:S04]  /*c5e0*/  LEA R14, P0, R2, c[0x0][0x380], 0x1 ;  /* 0x0000e000020e7a11 */ /* 0x000fc800078008ff */
[----:B------:R-:W-:Y:S02]  /*c5f0*/  LEA.HI.X R12, R2, c[0x0][0x384], R0, 0x1, P0 ;  /* 0x0000e100020c7a11 */ /* 0x000fe400000f0c00 */
[----:B------:R-:W-:Y:S01]  /*c600*/  ISETP.GE.AND P0, PT, R11, R13, PT ;  /* 0x0000000d0b00720c */ /* 0x000fe20003f06270 */
[----:B------:R1:W2:Y:S01]  /*c610*/  SHFL.IDX PT, R2, R14, RZ, 0x181f ;  /* 0x00181fff0e027589 */ /* 0x0002a200000e0000 */
[----:B------:R-:W-:-:S03]  /*c620*/  SHF.L.U32 R0, R8, 0x3, RZ ;  /* 0x0000000308007819 */ /* 0x000fc600000006ff */
[----:B------:R1:W3:Y:S01]  /*c630*/  SHFL.IDX PT, R3, R12, RZ, 0x181f ;  /* 0x00181fff0c037589 */ /* 0x0002e200000e0000 */
[C---:B------:R-:W-:Y:S02]  /*c640*/  IADD3 R9, R0.reuse, 0x40, RZ ;  /* 0x0000004000097810 */ /* 0x040fe40007ffe0ff */
[----:B------:R-:W-:-:S05]  /*c650*/  IADD3 R10, R0, 0x80, RZ ;  /* 0x00000080000a7810 */ /* 0x000fca0007ffe0ff */
[----:B------:R-:W-:Y:S05]  /*c660*/  @P0 BRA `(.L_x_38) ;  /* 0x000000f000000947 */ /* 0x000fea0003800000 */
        /* <DEDUP_REMOVED lines=10> */
[----:B------:R2:W-:Y:S02]  /*c710*/  @!P2 ST.E.128 [R6.64], RZ ;  /* 0x000000ff0600a985 */ /* 0x0005e4000c101d04 */
[----:B------:R-:W-:-:S04]  /*c720*/  @!P1 IMAD.WIDE R4, R5, 0x2, R2 ;  /* 0x0000000205049825 */ /* 0x000fc800078e0202 */
[----:B------:R-:W-:Y:S01]  /*c730*/  @!P0 IMAD.WIDE R2, R8, 0x2, R2 ;  /* 0x0000000208028825 */ /* 0x000fe200078e0202 */
[----:B------:R2:W-:Y:S04]  /*c740*/  @!P1 ST.E.128 [R4.64], RZ ;  /* 0x000000ff04009985 */ /* 0x0005e8000c101d04 */
[----:B------:R2:W-:Y:S02]  /*c750*/  @!P0 ST.E.128 [R2.64], RZ ;  /* 0x000000ff02008985 */ /* 0x0005e4000c101d04 */
.L_x_38:
[----:B------:R-:W-:Y:S05]  /*c760*/  BSYNC B0 ;  /* 0x0000000000007941 */ /* 0x000fea0003800000 */
.L_x_37:
[----:B--2---:R-:W-:Y:S01]  /*c770*/  IADD3 R4, R11, 0x20, RZ ;  /* 0x000000200b047810 */ /* 0x004fe20007ffe0ff */
[----:B---3--:R2:W3:Y:S01]  /*c780*/  SHFL.IDX PT, R3, R12, 0x1, 0x181f ;  /* 0x00381f000c037f89 */ /* 0x0084e200000e0000 */
[----:B------:R-:W-:Y:S02]  /*c790*/  BSSY B0, `(.L_x_39) ;  /* 0x0000013000007945 */ /* 0x000fe40003800000 */
[----:B------:R-:W-:Y:S01]  /*c7a0*/  ISETP.GE.AND P0, PT, R4, R13, PT ;  /* 0x0000000d0400720c */ /* 0x000fe20003f06270 */
[----:B------:R2:W4:-:S12]  /*c7b0*/  SHFL.IDX PT, R2, R14, 0x1, 0x181f ;  /* 0x00381f000e027f89 */ /* 0x00051800000e0000 */
[----:B------:R-:W-:Y:S05]  /*c7c0*/  @P0 BRA `(.L_x_40) ;  /* 0x000000f000000947 */ /* 0x000fea0003800000 */
[----:B------:R-:W-:Y:S02]  /*c7d0*/  ISETP.GE.AND P1, PT, R9, c[0x0][0x3c8], PT ;  /* 0x0000f20009007a0c */ /* 0x000fe40003f26270 */
        /* <DEDUP_REMOVED lines=14> */
.L_x_40:
[----:B------:R-:W-:Y:S05]  /*c8c0*/  BSYNC B0 ;  /* 0x0000000000007941 */ /* 0x000fea0003800000 */
.L_x_39:
[----:B---3--:R-:W-:Y:S01]  /*c8d0*/  IADD3 R4, R11, 0x40, RZ ;  /* 0x000000400b047810 */ /* 0x008fe20007ffe0ff */
[----:B------:R3:W1:Y:S01]  /*c8e0*/  SHFL.IDX PT, R3, R12, 0x2, 0x181f ;  /* 0x00581f000c037f89 */ /* 0x00066200000e0000 */
[----:B------:R-:W-:Y:S02]  /*c8f0*/  BSSY B0, `(.L_x_41) ;  /* 0x0000013000007945 */ /* 0x000fe40003800000 */
[----:B------:R-:W-:Y:S01]  /*c900*/  ISETP.GE.AND P0, PT, R4, R13, PT ;  /* 0x0000000d0400720c */ /* 0x000fe20003f06270 */
[----:B----4-:R3:W4:-:S12]  /*c910*/  SHFL.IDX PT, R2, R14, 0x2, 0x181f ;  /* 0x00581f000e027f89 */ /* 0x01071800000e0000 */
[----:B------:R-:W-:Y:S05]  /*c920*/  @P0 BRA `(.L_x_42) ;  /* 0x000000f000000947 */ /* 0x000fea0003800000 */
[----:B------:R-:W-:Y:S02]  /*c930*/  ISETP.GE.AND P1, PT, R9, c[0x0][0x3c8], PT ;  /* 0x0000f20009007a0c */ /* 0x000fe40003f26270 */
        /* <DEDUP_REMOVED lines=14> */
.L_x_42:
[----:B------:R-:W-:Y:S05]  /*ca20*/  BSYNC B0 ;  /* 0x0000000000007941 */ /* 0x000fea0003800000 */
.L_x_41:
[----:B-1----:R-:W-:Y:S01]  /*ca30*/  IADD3 R4, R11, 0x60, RZ ;  /* 0x000000600b047810 */ /* 0x002fe20007ffe0ff */
[----:B------:R1:W2:Y:S03]  /*ca40*/  SHFL.IDX PT, R3, R12, 0x3, 0x181f ;  /* 0x00781f000c037f89 */ /* 0x0002a600000e0000 */
[----:B------:R-:W-:Y:S01]  /*ca50*/  ISETP.GE.AND P0, PT, R4, R13, PT ;  /* 0x0000000d0400720c */ /* 0x000fe20003f06270 */
[----:B----4-:R1:W4:-:S12]  /*ca60*/  SHFL.IDX PT, R2, R14, 0x3, 0x181f ;  /* 0x00781f000e027f89 */ /* 0x01031800000e0000 */
[----:B------:R-:W-:Y:S05]  /*ca70*/  @P0 EXIT ;  /* 0x000000000000094d */ /* 0x000fea0003800000 */
[----:B------:R-:W-:Y:S02]  /*ca80*/  ISETP.GE.AND P0, PT, R9, c[0x0][0x3c8], PT ;  /* 0x0000f20009007a0c */ /* 0x000fe40003f06270 */
[----:B------:R-:W-:-:S11]  /*ca90*/  ISETP.GE.AND P1, PT, R0, c[0x0][0x3c8], PT ;  /* 0x0000f20000007a0c */ /* 0x000fd60003f26270 */
[----:B------:R-:W-:Y:S02]  /*caa0*/  @!P0 SHF.R.S32.HI R4, RZ, 0x1f, R9 ;  /* 0x0000001fff048819 */ /* 0x000fe40000011409 */
[----:B--2-4-:R-:W-:Y:S02]  /*cab0*/  @!P1 IMAD.WIDE R6, R0, 0x2, R2 ;  /* 0x0000000200069825 */ /* 0x014fe400078e0202 */
[----:B------:R-:W-:-:S03]  /*cac0*/  @!P0 LEA.HI R4, R4, R9, RZ, 0x3 ;  /* 0x0000000904048211 */ /* 0x000fc600078f18ff */
[----:B------:R2:W-:Y:S01]  /*cad0*/  @!P1 ST.E.128 [R6.64], RZ ;  /* 0x000000ff06009985 */ /* 0x0005e2000c101d04 */
[----:B------:R-:W-:-:S05]  /*cae0*/  @!P0 LOP3.LUT R4, R4, 0xfffffff8, RZ, 0xc0, !PT ;  /* 0xfffffff804048812 */ /* 0x000fca00078ec0ff */
[----:B------:R-:W-:-:S05]  /*caf0*/  @!P0 IMAD.WIDE R4, R4, 0x2, R2 ;  /* 0x0000000204048825 */ /* 0x000fca00078e0202 */
[----:B------:R2:W-:Y:S01]  /*cb00*/  @!P0 ST.E.128 [R4.64], RZ ;  /* 0x000000ff04008985 */ /* 0x0005e2000c101d04 */
[----:B------:R-:W-:-:S13]  /*cb10*/  ISETP.GE.AND P0, PT, R10, c[0x0][0x3c8], PT ;  /* 0x0000f2000a007a0c */ /* 0x000fda0003f06270 */
[----:B------:R-:W-:Y:S05]  /*cb20*/  @P0 EXIT ;  /* 0x000000000000094d */ /* 0x000fea0003800000 */
[----:B------:R-:W-:-:S04]  /*cb30*/  SHF.R.S32.HI R0, RZ, 0x1f, R10 ;  /* 0x0000001fff007819 */ /* 0x000fc8000001140a */
[----:B------:R-:W-:-:S04]  /*cb40*/  LEA.HI R0, R0, R10, RZ, 0x3 ;  /* 0x0000000a00007211 */ /* 0x000fc800078f18ff */
[----:B------:R-:W-:-:S05]  /*cb50*/  LOP3.LUT R0, R0, 0xfffffff8, RZ, 0xc0, !PT ;  /* 0xfffffff800007812 */ /* 0x000fca00078ec0ff */
[----:B------:R-:W-:-:S05]  /*cb60*/  IMAD.WIDE R2, R0, 0x2, R2 ;  /* 0x0000000200027825 */ /* 0x000fca00078e0202 */
[----:B------:R-:W-:Y:S01]  /*cb70*/  ST.E.128 [R2.64], RZ ;  /* 0x000000ff02007985 */ /* 0x000fe2000c101d04 */
[----:B------:R-:W-:Y:S05]  /*cb80*/  EXIT ;  /* 0x000000000000794d */ /* 0x000fea0003800000 */
.L_x_43:
        /* <DEDUP_REMOVED lines=15> */
.L_x_1284:


//--------------------- .text._ZN7cutlass13device_kernelIN5flash19enable_sm80_to_sm89INS1_16FlashAttnFwdSm80INS1_25CollectiveMainloopFwdSm80ILi8ELi1ELb0EN4cute5tupleIJNS5_1CILi128EEENS7_ILi64EEENS7_ILi192EEEEEELi192ENS_10bfloat16_tEfNS_4arch4Sm80ELb0ELb0ELb0ELb1ELb0ELb1ELb1ELb0EEENS1_21CollectiveEpilogueFwdINS6_IJS8_SA_S9_EEENS6_IJNS7_ILi1EEESI_SI_EEESC_SE_Li256ELb1ELb1ELb0ELb0EEENS1_19SingleTileSchedulerILb1ELb0ELb1ELi128EEEEEEEEEvNT_6ParamsE --------------------------
	.section	.text._ZN7cutlass13device_kernelIN5flash19enable_sm80_to_sm89INS1_16FlashAttnFwdSm80INS1_25CollectiveMainloopFwdSm80ILi8ELi1ELb0EN4cute5tupleIJNS5_1CILi128EEENS7_ILi64EEENS7_ILi192EEEEEELi192ENS_10bfloat16_tEfNS_4arch4Sm80ELb0ELb0ELb0ELb1ELb0ELb1ELb1ELb0EEENS1_21CollectiveEpilogueFwdINS6_IJS8_SA_S9_EEENS6_IJNS7_ILi1EEESI_SI_EEESC_SE_Li256ELb1ELb1ELb0ELb0EEENS1_19SingleTileSchedulerILb1ELb0ELb1ELi128EEEEEEEEEvNT_6ParamsE,"ax",@progbits
	.sectioninfo	@"SHI_REGISTERS=242"
	.align	128
.text._ZN7cutlass13device_kernelIN5flash19enable_sm80_to_sm89INS1_16FlashAttnFwdSm80INS1_25CollectiveMainloopFwdSm80ILi8ELi1ELb0EN4cute5tupleIJNS5_1CILi128EEENS7_ILi64EEENS7_ILi192EEEEEELi192ENS_10bfloat16_tEfNS_4arch4Sm80ELb0ELb0ELb0ELb1ELb0ELb1ELb1ELb0EEENS1_21CollectiveEpilogueFwdINS6_IJS8_SA_S9_EEENS6_IJNS7_ILi1EEESI_SI_EEESC_SE_Li256ELb1ELb1ELb0ELb0EEENS1_19SingleTileSchedulerILb1ELb0ELb1ELi128EEEEEEEEEvNT_6ParamsE:
        .type           _ZN7cutlass13device_kernelIN5flash19enable_sm80_to_sm89INS1_16FlashAttnFwdSm80INS1_25CollectiveMainloopFwdSm80ILi8ELi1ELb0EN4cute5tupleIJNS5_1CILi128EEENS7_ILi64EEENS7_ILi192EEEEEELi192ENS_10bfloat16_tEfNS_4arch4Sm80ELb0ELb0ELb0ELb1ELb0ELb1ELb1ELb0EEENS1_21CollectiveEpilogueFwdINS6_IJS8_SA_S9_EEENS6_IJNS7_ILi1EEESI_SI_EEESC_SE_Li256ELb1ELb1ELb0ELb0EEENS1_19SingleTileSchedulerILb1ELb0ELb1ELi128EEEEEEEEEvNT_6ParamsE,@function
        .size           _ZN7cutlass13device_kernelIN5flash19enable_sm80_to_sm89INS1_16FlashAttnFwdSm80INS1_25CollectiveMainloopFwdSm80ILi8ELi1ELb0EN4cute5tupleIJNS5_1CILi128EEENS7_ILi64EEENS7_ILi192EEEEEELi192ENS_10bfloat16_tEfNS_4arch4Sm80ELb0ELb0ELb0ELb1ELb0ELb1ELb1ELb0EEENS1_21CollectiveEpilogueFwdINS6_IJS8_SA_S9_EEENS6_IJNS7_ILi1EEESI_SI_EEESC_SE_Li256ELb1ELb1ELb0ELb0EEENS1_19SingleTileSchedulerILb1ELb0ELb1ELi128EEEEEEEEEvNT_6ParamsE,(.L_x_1285 - _ZN7cutlass13device_kernelIN5flash19enable_sm80_to_sm89INS1_16FlashAttnFwdSm80INS1_25CollectiveMainloopFwdSm80ILi8ELi1ELb0EN4cute5tupleIJNS5_1CILi128EEENS7_ILi64EEENS7_ILi192EEEEEELi192ENS_10bfloat16_tEfNS_4arch4Sm80ELb0ELb0ELb0ELb1ELb0ELb1ELb1ELb0EEENS1_21CollectiveEpilogueFwdINS6_IJS8_SA_S9_EEENS6_IJNS7_ILi1EEESI_SI_EEESC_SE_Li256ELb1ELb1ELb0ELb0EEENS1_19SingleTileSchedulerILb1ELb0ELb1ELi128EEEEEEEEEvNT_6ParamsE)
        .other          _ZN7cutlass13device_kernelIN5flash19enable_sm80_to_sm89INS1_16FlashAttnFwdSm80INS1_25CollectiveMainloopFwdSm80ILi8ELi1ELb0EN4cute5tupleIJNS5_1CILi128EEENS7_ILi64EEENS7_ILi192EEEEEELi192ENS_10bfloat16_tEfNS_4arch4Sm80ELb0ELb0ELb0ELb1ELb0ELb1ELb1ELb0EEENS1_21CollectiveEpilogueFwdINS6_IJS8_SA_S9_EEENS6_IJNS7_ILi1EEESI_SI_EEESC_SE_Li256ELb1ELb1ELb0ELb0EEENS1_19SingleTileSchedulerILb1ELb0ELb1ELi128EEEEEEEEEvNT_6ParamsE,@"STO_CUDA_ENTRY STV_DEFAULT"
_ZN7cutlass13device_kernelIN5flash19enable_sm80_to_sm89INS1_16FlashAttnFwdSm80INS1_25CollectiveMainloopFwdSm80ILi8ELi1ELb0EN4cute5tupleIJNS5_1CILi128EEENS7_ILi64EEENS7_ILi192EEEEEELi192ENS_10bfloat16_tEfNS_4arch4Sm80ELb0ELb0ELb0ELb1ELb0ELb1ELb1ELb0EEENS1_21CollectiveEpilogueFwdINS6_IJS8_SA_S9_EEENS6_IJNS7_ILi1EEESI_SI_EEESC_SE_Li256ELb1ELb1ELb0ELb0EEENS1_19SingleTileSchedulerILb1ELb0ELb1ELi128EEEEEEEEEvNT_6ParamsE:
[----:B------:R-:W-:Y:S02]  /*0000*/  MOV R1, c[0x0][0x28] ;  /* 0x00000a0000017a02 */ /* 0x000fe40000000f00 */
[----:B------:R-:W1:Y:S01]  /*0010*/  S2R R84, SR_TID.X ;  /* 0x0000000000547919 */ /* 0x000e620000002100 */
[----:B------:R-:W-:Y:S01]  /*0020*/  MOV R5, 0x4 ;  /* 0x0000000400057802 */ /* 0x000fe20000000f00 */
[----:B------:R-:W-:Y:S02]  /*0030*/  ULDC.64 UR6, c[0x0][0x118] ;  /* 0x0000460000067ab9 */ /* 0x000fe40000000a00 */
        /* <DEDUP_REMOVED lines=12> */
.L_x_45:
        /* <DEDUP_REMOVED lines=8> */
.L_x_47:
[----:B------:R-:W-:-:S05]  /*0180*/  MOV R3, c[0x0][0x54c] ;  /* 0x0001530000037a02 */ /* 0x000fca0000000f00 */
.L_x_46:
[----:B-----5:R-:W-:Y:S01]  /*0190*/  IMAD R3, R3, c[0x0][0x548], RZ ;  /* 0x0001520003037a24 */ /* 0x020fe200078e02ff */
[----:B------:R-:W-:-:S04]  /*01a0*/  SHF.L.U32 R0, R85, 0x7, RZ ;  /* 0x0000000755007819 */ /* 0x000fc800000006ff */
[----:B------:R-:W-:-:S04]  /*01b0*/  ISETP.GE.AND P0, PT, R0, R3, PT ;  /* 0x000000030000720c */ /* 0x000fc80003f06270 */
[----:B------:R-:W-:Y:S01]  /*01c0*/  SEL R200, R200, 0xffffffff, !P0 ;  /* 0xffffffffc8c87807 */ /* 0x000fe20004000000 */
[----:B------:R-:W-:Y:S05]  /*01d0*/  BRA `(.L_x_48) ;  /* 0x0000012000007947 */ /* 0x000fea0003800000 */
.L_x_44:
[----:B---3--:R-:W-:-:S04]  /*01e0*/  ISETP.NE.U32.AND P0, PT, RZ, c[0x0][0x568], PT ;  /* 0x00015a00ff007a0c */ /* 0x008fc80003f05070 */
[----:B------:R-:W-:-:S13]  /*01f0*/  ISETP.NE.AND.EX P0, PT, RZ, c[0x0][0x56c], PT, P0 ;  /* 0x00015b00ff007a0c */ /* 0x000fda0003f05300 */
[----:B------:R-:W-:Y:S05]  /*0200*/  @!P0 BRA `(.L_x_49) ;  /* 0x0000002000008947 */ /* 0x000fea0003800000 */
[----:B------:R1:W5:Y:S01]  /*0210*/  LDG.E R3, [R2.64] ;  /* 0x0000000602037981 */ /* 0x000362000c1e1900 */
[----:B------:R-:W-:Y:S05]  /*0220*/  BRA `(.L_x_50) ;  /* 0x0000009000007947 */ /* 0x000fea0003800000 */
.L_x_49:
        /* <DEDUP_REMOVED lines=8> */
.L_x_51:
[----:B------:R-:W-:-:S05]  /*02b0*/  MOV R3, c[0x0][0x54c] ;  /* 0x0001530000037a02 */ /* 0x000fca0000000f00 */
.L_x_50:
[----:B-----5:R-:W-:Y:S01]  /*02c0*/  IMAD R3, R3, c[0x0][0x548], RZ ;  /* 0x0001520003037a24 */ /* 0x020fe200078e02ff */
[----:B------:R-:W-:-:S04]  /*02d0*/  SHF.L.U32 R0, R85, 0x7, RZ ;  /* 0x0000000755007819 */ /* 0x000fc800000006ff */
[----:B------:R-:W-:-:S04]  /*02e0*/  ISETP.GE.AND P0, PT, R0, R3, PT ;  /* 0x000000030000720c */ /* 0x000fc80003f06270 */
[----:B------:R-:W-:-:S04]  /*02f0*/  SEL R200, R200, 0xffffffff, !P0 ;  /* 0xffffffffc8c87807 */ /* 0x000fc80004000000 */
.L_x_48:
[----:B------:R-:W-:-:S13]  /*0300*/  ISETP.GE.AND P0, PT, R200, RZ, PT ;  /* 0x000000ffc800720c */ /* 0x000fda0003f06270 */
        /* <DEDUP_REMOVED lines=8> */
[----:B------:R-:W-:Y:S01]  /*0390*/  IMAD.MOV.U32 R104, RZ, RZ, RZ ;  /* 0x000000ffff687224 */ /* 0x000fe200078e00ff */
[----:B------:R-:W-:Y:S01]  /*03a0*/  ISETP.NE.U32.AND P1, PT, RZ, c[0x0][0x348], PT ;  /* 0x0000d200ff007a0c */ /* 0x000fe20003f25070 */
[----:B------:R-:W-:Y:S01]  /*03b0*/  IMAD.WIDE R10, R200, R5, c[0x0][0x348] ;  /* 0x0000d200c80a7625 */ /* 0x000fe200078e0205 */
[----:B------:R-:W-:-:S02]  /*03c0*/  ISETP.NE.U32.AND P6, PT, RZ, c[0x0][0x350], PT ;  /* 0x0000d400ff007a0c */ /* 0x000fc40003fc5070 */
[----:B------:R-:W-:Y:S01]  /*03d0*/  ISETP.NE.U32.AND P3, PT, RZ, c[0x0][0x358], PT ;  /* 0x0000d600ff007a0c */ /* 0x000fe20003f65070 */
[CC--:B------:R-:W-:Y:S01]  /*03e0*/  IMAD.WIDE R8, R200.reuse, R5.reuse, c[0x0][0x350] ;  /* 0x0000d400c8087625 */ /* 0x0c0fe200078e0205 */
[----:B------:R-:W-:Y:S02]  /*03f0*/  ISETP.NE.AND.EX P1, PT, RZ, c[0x0][0x34c], PT, P1 ;  /* 0x0000d300ff007a0c */ /* 0x000fe40003f25310 */
[----:B------:R-:W-:Y:S01]  /*0400*/  ISETP.NE.AND.EX P6, PT, RZ, c[0x0][0x354], PT, P6 ;  /* 0x0000d500ff007a0c */ /* 0x000fe20003fc5360 */
[----:B------:R-:W-:Y:S01]  /*0410*/  @P2 IMAD.WIDE R14, R200, R5, c[0x0][0x370] ;  /* 0x0000dc00c80e2625 */ /* 0x000fe200078e0205 */
[----:B------:R-:W-:-:S03]  /*0420*/  ISETP.NE.AND.EX P3, PT, RZ, c[0x0][0x35c], PT, P3 ;  /* 0x0000d700ff007a0c */ /* 0x000fc60003f65330 */
[CC--:B------:R-:W-:Y:S01]  /*0430*/  @P0 IMAD.WIDE R12, R200.reuse, R5.reuse, c[0x0][0x360] ;  /* 0x0000d800c80c0625 */ /* 0x0c0fe200078e0205 */
[----:B------:R2:W5:Y:S03]  /*0440*/  @P2 LDG.E R147, [R14.64] ;  /* 0x000000060e932981 */ /* 0x000566000c1e1900 */
[----:B------:R-:W-:Y:S01]  /*0450*/  IMAD.WIDE R6, R200, R5, c[0x0][0x358] ;  /* 0x0000d600c8067625 */ /* 0x000fe200078e0205 */
[----:B------:R2:W5:Y:S04]  /*0460*/  @P0 LDG.E R88, [R12.64] ;  /* 0x000000060c580981 */ /* 0x000568000c1e1900 */
[----:B------:R2:W5:Y:S04]  /*0470*/  @P1 LDG.E R148, [R10.64] ;  /* 0x000000060a941981 */ /* 0x000568000c1e1900 */
[----:B------:R2:W5:Y:S04]  /*0480*/  @P6 LDG.E R146, [R8.64] ;  /* 0x0000000608926981 */ /* 0x000568000c1e1900 */
[----:B------:R2:W5:Y:S04]  /*0490*/  @P3 LDG.E R104, [R6.64] ;  /* 0x0000000606683981 */ /* 0x000568000c1e1900 */
[----:B------:R-:W3:Y:S01]  /*04a0*/  S2R R199, SR_CTAID.Y ;  /* 0x0000000000c77919 */ /* 0x000ee20000002600 */
[----:B-1----:R-:W-:-:S02]  /*04b0*/  IMAD.MOV.U32 R2, RZ, RZ, c[0x0][0x1d0] ;  /* 0x00007400ff027624 */ /* 0x002fc400078e00ff */
[----:B------:R-:W-:Y:S01]  /*04c0*/  IMAD.MOV.U32 R150, RZ, RZ, c[0x0][0x228] ;  /* 0x00008a00ff967624 */ /* 0x000fe200078e00ff */
[----:B---3--:R-:W-:Y:S01]  /*04d0*/  SHF.R.S32.HI R87, RZ, 0x1f, R199 ;  /* 0x0000001fff577819 */ /* 0x008fe200000114c7 */
[----:B------:R-:W-:Y:S05]  /*04e0*/  @P0 BRA `(.L_x_52) ;  /* 0x0000004000000947 */ /* 0x000fea0003800000 */
[----:B--2---:R-:W-:Y:S05]  /*04f0*/  @!P1 BRA `(.L_x_52) ;  /* 0x0000003000009947 */ /* 0x004fea0003800000 */
[----:B-----5:R-:W2:Y:S04]  /*0500*/  LDG.E R88, [R10.64] ;  /* 0x000000060a587981 */ /* 0x020ea8000c1e1900 */
[----:B------:R-:W2:Y:S02]  /*0510*/  LDG.E R3, [R10.64+0x4] ;  /* 0x000004060a037981 */ /* 0x000ea4000c1e1900 */
[----:B--2---:R-:W-:Y:S02]  /*0520*/  IADD3 R88, -R88, R3, RZ ;  /* 0x0000000358587210 */ /* 0x004fe40007ffe1ff */
.L_x_52:
[----:B--2---:R-:W-:-:S04]  /*0530*/  ISETP.NE.U32.AND P0, PT, RZ, c[0x0][0x368], PT ;  /* 0x0000da00ff007a0c */ /* 0x004fc80003f05070 */
[----:B------:R-:W-:-:S13]  /*0540*/  ISETP.NE.AND.EX P0, PT, RZ, c[0x0][0x36c], PT, P0 ;  /* 0x0000db00ff007a0c */ /* 0x000fda0003f05300 */
[----:B------:R-:W-:Y:S05]  /*0550*/  @!P0 BRA `(.L_x_53) ;  /* 0x0000003000008947 */ /* 0x000fea0003800000 */
[----:B------:R-:W-:-:S06]  /*0560*/  IMAD.WIDE R2, R200, R5, c[0x0][0x368] ;  /* 0x0000da00c8027625 */ /* 0x000fcc00078e0205 */
[----:B------:R1:W5:Y:S01]  /*0570*/  LDG.E R2, [R2.64] ;  /* 0x0000000602027981 */ /* 0x000362000c1e1900 */
[----:B------:R-:W-:Y:S05]  /*0580*/  BRA `(.L_x_54) ;  /* 0x0000004000007947 */ /* 0x000fea0003800000 */
.L_x_53:
[----:B------:R-:W-:Y:S05]  /*0590*/  @!P6 BRA `(.L_x_54) ;  /* 0x000000300000e947 */ /* 0x000fea0003800000 */
[----:B------:R-:W2:Y:S04]  /*05a0*/  LDG.E R2, [R8.64] ;  /* 0x0000000608027981 */ /* 0x000ea8000c1e1900 */
[----:B------:R-:W2:Y:S02]  /*05b0*/  LDG.E R3, [R8.64+0x4] ;  /* 0x0000040608037981 */ /* 0x000ea4000c1e1900 */
[----:B--2---:R-:W-:Y:S02]  /*05c0*/  IADD3 R2, -R2, R3, RZ ;  /* 0x0000000302027210 */ /* 0x004fe40007ffe1ff */
.L_x_54:
[----:B------:R-:W2:Y:S04]  /*05d0*/  @P3 LDG.E R0, [R6.64] ;  /* 0x0000000606003981 */ /* 0x000ea8000c1e1900 */
[----:B------:R-:W2:Y:S01]  /*05e0*/  @P3 LDG.E R9, [R6.64+0x4] ;  /* 0x0000040606093981 */ /* 0x000ea2000c1e1900 */
[----:B-1---5:R-:W-:Y:S01]  /*05f0*/  IMAD.IADD R3, R2, 0x1, -R147 ;  /* 0x0000000102037824 */ /* 0x022fe200078e0a93 */
[----:B------:R-:W-:Y:S01]  /*0600*/  ISETP.NE.U32.AND P0, PT, RZ, c[0x0][0x378], PT ;  /* 0x0000de00ff007a0c */ /* 0x000fe20003f05070 */
[----:B------:R-:W-:-:S03]  /*0610*/  IMAD.MOV.U32 R86, RZ, RZ, R2 ;  /* 0x000000ffff567224 */ /* 0x000fc600078e0002 */
[----:B------:R-:W-:-:S13]  /*0620*/  ISETP.NE.AND.EX P0, PT, RZ, c[0x0][0x37c], PT, P0 ;  /* 0x0000df00ff007a0c */ /* 0x000fda0003f05300 */
[----:B------:R-:W-:-:S05]  /*0630*/  @P0 IMAD.WIDE R10, R200, R5, c[0x0][0x378] ;  /* 0x0000de00c80a0625 */ /* 0x000fca00078e0205 */
[----:B------:R1:W5:Y:S01]  /*0640*/  @P0 LDG.E R86, [R10.64] ;  /* 0x000000060a560981 */ /* 0x000362000c1e1900 */
[----:B--2---:R-:W-:-:S04]  /*0650*/  @P3 IMAD.IADD R150, R9, 0x1, -R0 ;  /* 0x0000000109963824 */ /* 0x004fc800078e0a00 */
[----:B------:R-:W-:-:S05]  /*0660*/  IMAD.IADD R83, R3, 0x1, R150 ;  /* 0x0000000103537824 */ /* 0x000fca00078e0296 */
[----:B------:R-:W-:-:S04]  /*0670*/  IADD3 R0, R83, 0x3f, RZ ;  /* 0x0000003f53007810 */ /* 0x000fc80007ffe0ff */
[----:B------:R-:W-:-:S04]  /*0680*/  SHF.R.S32.HI R133, RZ, 0x1f, R0 ;  /* 0x0000001fff857819 */ /* 0x000fc80000011400 */
[----:B------:R-:W-:Y:S01]  /*0690*/  LEA.HI R133, R133, R0, RZ, 0x6 ;  /* 0x0000000085857211 */ /* 0x000fe200078f30ff */
[----:B------:R-:W-:-:S03]  /*06a0*/  IMAD.MOV R0, RZ, RZ, -R3 ;  /* 0x000000ffff007224 */ /* 0x000fc600078e0a03 */
[----:B------:R-:W-:Y:S02]  /*06b0*/  LOP3.LUT R4, R133, 0xffffffc0, RZ, 0xc0, !PT ;  /* 0xffffffc085047812 */ /* 0x000fe400078ec0ff */
[----:B------:R-:W-:-:S03]  /*06c0*/  IMNMX R0, RZ, R0, !PT ;  /* 0x00000000ff007217 */ /* 0x000fc60007800200 */
[----:B------:R-:W-:Y:S01]  /*06d0*/  IMAD.IADD R3, R4, 0x1, -R3 ;  /* 0x0000000104037824 */ /* 0x000fe200078e0a03 */
[----:B------:R-:W-:-:S04]  /*06e0*/  SHF.R.U32.HI R106, RZ, 0x6, R0 ;  /* 0x00000006ff6a7819 */ /* 0x000fc80000011600 */
[----:B------:R-:W-:-:S04]  /*06f0*/  IMNMX R3, R3, R150, PT ;  /* 0x0000009603037217 */ /* 0x000fc80003800200 */
[----:B------:R-:W-:-:S13]  /*0700*/  ISETP.GT.AND P0, PT, R3, R0, PT ;  /* 0x000000000300720c */ /* 0x000fda0003f04270 */
[----:B------:R-:W-:Y:S01]  /*0710*/  @P0 IADD3 R7, R3, 0x3f, RZ ;  /* 0x0000003f03070810 */ /* 0x000fe20007ffe0ff */
[----:B------:R-:W-:-:S03]  /*0720*/  IMAD.MOV.U32 R3, RZ, RZ, R106 ;  /* 0x000000ffff037224 */ /* 0x000fc600078e006a */
[----:B------:R-:W-:-:S04]  /*0730*/  @P0 SHF.R.S32.HI R0, RZ, 0x1f, R7 ;  /* 0x0000001fff000819 */ /* 0x000fc80000011407 */
[----:B------:R-:W-:-:S04]  /*0740*/  @P0 LEA.HI R0, R0, R7, RZ, 0x6 ;  /* 0x0000000700000211 */ /* 0x000fc800078f30ff */
[----:B------:R-:W-:-:S04]  /*0750*/  @P0 SHF.R.S32.HI R3, RZ, 0x6, R0 ;  /* 0x00000006ff030819 */ /* 0x000fc80000011400 */
[----:B------:R-:W-:-:S13]  /*0760*/  ISETP.GT.AND P0, PT, R3, R106, PT ;  /* 0x0000006a0300720c */ /* 0x000fda0003f04270 */
[----:B------:R-:W-:Y:S05]  /*0770*/  @!P0 BRA `(.L_x_55) ;  /* 0x0000529000008947 */ /* 0x000fea0003800000 */
[----:B-1----:R-:W-:-:S04]  /*0780*/  ISETP.NE.U32.AND P2, PT, RZ, c[0x0][0x340], PT ;  /* 0x0000d000ff007a0c */ /* 0x002fc80003f45070 */
[----:B------:R-:W-:-:S13]  /*0790*/  ISETP.NE.AND.EX P2, PT, RZ, c[0x0][0x344], PT, P2 ;  /* 0x0000d100ff007a0c */ /* 0x000fda0003f45320 */
[----:B------:R-:W-:-:S06]  /*07a0*/  @P2 IMAD.WIDE R12, R200, R5, c[0x0][0x340] ;  /* 0x0000d000c80c2625 */ /* 0x000fcc00078e0205 */
[----:B------:R-:W2:Y:S01]  /*07b0*/  @P2 LDG.E R12, [R12.64] ;  /* 0x000000060c0c2981 */ /* 0x000ea2000c1e1900 */
[----:B------:R-:W-:Y:S01]  /*07c0*/  SHF.R.S32.HI R5, RZ, 0x1f, R84 ;  /* 0x0000001fff057819 */ /* 0x000fe20000011454 */
[----:B------:R-:W-:Y:S01]  /*07d0*/  IMAD.IADD R2, R146, 0x1, R2 ;  /* 0x0000000192027824 */ /* 0x000fe200078e0202 */
[----:B------:R-:W-:Y:S01]  /*07e0*/  SHF.R.S32.HI R0, RZ, 0x1f, R104 ;  /* 0x0000001fff007819 */ /* 0x000fe20000011468 */
[----:B------:R-:W-:Y:S01]  /*07f0*/  IMAD R164, R87, c[0x0][0x240], RZ ;  /* 0x0000900057a47a24 */ /* 0x000fe200078e02ff */
[----:B------:R-:W-:Y:S01]  /*0800*/  LEA.HI R17, R5, R84, RZ, 0x3 ;  /* 0x0000005405117211 */ /* 0x000fe200078f18ff */
[----:B------:R-:W-:Y:S01]  /*0810*/  IMAD.MOV.U32 R118, RZ, RZ, c[0x0][0x238] ;  /* 0x00008e00ff767624 */ /* 0x000fe200078e00ff */
[----:B------:R-:W-:Y:S01]  /*0820*/  IADD3 R141, R3, -0x1, RZ ;  /* 0xffffffff038d7810 */ /* 0x000fe20007ffe0ff */
[----:B------:R-:W-:Y:S01]  /*0830*/  IMAD R164, R199, c[0x0][0x244], R164 ;  /* 0x00009100c7a47a24 */ /* 0x000fe200078e02a4 */
[----:B------:R-:W-:Y:S01]  /*0840*/  LOP3.LUT R7, R17, 0x1ffffff8, RZ, 0xc0, !PT ;  /* 0x1ffffff811077812 */ /* 0x000fe200078ec0ff */
[----:B------:R-:W-:Y:S01]  /*0850*/  IMAD.MOV.U32 R113, RZ, RZ, 0x6 ;  /* 0x00000006ff717424 */ /* 0x000fe200078e00ff */
[----:B------:R-:W-:Y:S01]  /*0860*/  SHF.R.S32.HI R17, RZ, 0x3, R17 ;  /* 0x00000003ff117819 */ /* 0x000fe20000011411 */
[----:B------:R-:W-:Y:S01]  /*0870*/  IMAD.MOV.U32 R107, RZ, RZ, c[0x0][0x27c] ;  /* 0x00009f00ff6b7624 */ /* 0x000fe200078e00ff */
[----:B------:R-:W-:Y:S01]  /*0880*/  SEL R162, R200, RZ, !P3 ;  /* 0x000000ffc8a27207 */ /* 0x000fe20005800000 */
[----:B------:R-:W-:Y:S01]  /*0890*/  IMAD.IADD R30, R84, 0x1, -R7 ;  /* 0x00000001541e7824 */ /* 0x000fe200078e0a07 */
[----:B------:R-:W-:Y:S01]  /*08a0*/  IADD3 R104, P0, R17, R104, RZ ;  /* 0x0000006811687210 */ /* 0x000fe20007f1e0ff */
[----:B------:R-:W-:Y:S01]  /*08b0*/  IMAD.IADD R102, R150, 0x1, -R17 ;  /* 0x0000000196667824 */ /* 0x000fe200078e0a11 */
[----:B------:R-:W-:Y:S01]  /*08c0*/  LEA.HI R6, R5, R84, RZ, 0x2 ;  /* 0x0000005405067211 */ /* 0x000fe200078f10ff */
[----:B------:R-:W-:Y:S01]  /*08d0*/  IMAD.SHL.U32 R30, R30, 0x8, RZ ;  /* 0x000000081e1e7824 */ /* 0x000fe200078e00ff */
[C---:B------:R-:W-:Y:S01]  /*08e0*/  LEA.HI.X.SX32 R103, R17.reuse, R0, 0x1, P0 ;  /* 0x0000000011677211 */ /* 0x040fe200000f0eff */
[----:B------:R-:W-:Y:S01]  /*08f0*/  IMAD.SHL.U32 R17, R17, 0x40, RZ ;  /* 0x0000004011117824 */ /* 0x000fe200078e00ff */
[C---:B------:R-:W-:Y:S01]  /*0900*/  SHF.L.U64.HI R108, R118.reuse, R113, c[0x0][0x23c] ;  /* 0x00008f00766c7619 */ /* 0x040fe20000010271 */
[----:B------:R-:W-:Y:S01]  /*0910*/  IMAD R0, R141, -0x40, R102 ;  /* 0xffffffc08d007824 */ /* 0x000fe200078e0266 */
[----:B------:R-:W-:Y:S01]  /*0920*/  SHF.R.S32.HI R31, RZ, 0x1f, R30 ;  /* 0x0000001fff1f7819 */ /* 0x000fe2000001141e */
[----:B------:R-:W-:Y:S01]  /*0930*/  IMAD R3, R103, c[0x0][0x238], RZ ;  /* 0x00008e0067037a24 */ /* 0x000fe200078e02ff */
[----:B------:R-:W-:Y:S01]  /*0940*/  LOP3.LUT R17, R17, 0x1c0, RZ, 0xc0, !PT ;  /* 0x000001c011117812 */ /* 0x000fe200078ec0ff */
[----:B------:R-:W-:Y:S01]  /*0950*/  IMAD.SHL.U32 R109, R118, 0x40, RZ ;  /* 0x00000040766d7824 */ /* 0x000fe200078e00ff */
[----:B------:R-:W-:Y:S01]  /*0960*/  ISETP.GE.AND P1, PT, R0, 0x1, PT ;  /* 0x000000010000780c */ /* 0x000fe20003f26270 */
[C---:B------:R-:W-:Y:S01]  /*0970*/  IMAD R8, R104.reuse, c[0x0][0x23c], R3 ;  /* 0x00008f0068087a24 */ /* 0x040fe200078e0203 */
[----:B------:R-:W-:Y:S01]  /*0980*/  SHF.R.S32.HI R3, RZ, 0x1f, R2 ;  /* 0x0000001fff037819 */ /* 0x000fe20000011402 */
[----:B------:R-:W-:Y:S01]  /*0990*/  IMAD.WIDE.U32 R10, R104, c[0x0][0x238], R30 ;  /* 0x00008e00680a7a25 */ /* 0x000fe200078e001e */
[----:B------:R-:W-:Y:S01]  /*09a0*/  ISETP.GT.AND P0, PT, R0, 0x20, PT ;  /* 0x000000200000780c */ /* 0x000fe20003f04270 */
[----:B------:R-:W-:Y:S01]  /*09b0*/  ULDC.U8 UR4, c[0x0][0x298] ;  /* 0x0000a60000047ab9 */ /* 0x000fe20000000000 */
[----:B------:R-:W-:Y:S01]  /*09c0*/  LOP3.LUT R0, R17, 0x38, R30, 0xf8, !PT ;  /* 0x0000003811007812 */ /* 0x000fe200078ef81e */
[----:B------:R-:W-:Y:S01]  /*09d0*/  IMAD.IADD R9, R11, 0x1, R8 ;  /* 0x000000010b097824 */ /* 0x000fe200078e0208 */
[----:B------:R-:W-:Y:S01]  /*09e0*/  SHF.R.U32.HI R17, RZ, 0x3, R17 ;  /* 0x00000003ff117819 */ /* 0x000fe20000011611 */
[----:B------:R-:W-:Y:S01]  /*09f0*/  IMAD R11, R3, c[0x0][0x1e0], RZ ;  /* 0x00007800030b7a24 */ /* 0x000fe200078e02ff */
[----:B------:R-:W-:Y:S01]  /*0a00*/  SHF.R.S32.HI R7, RZ, 0x1f, R141 ;  /* 0x0000001fff077819 */ /* 0x000fe2000001148d */
[----:B------:R-:W-:Y:S01]  /*0a10*/  IMAD.MOV.U32 R8, RZ, RZ, R10 ;  /* 0x000000ffff087224 */ /* 0x000fe200078e000a */
[----:B------:R-:W-:Y:S01]  /*0a20*/  LOP3.LUT R17, R0, R17, RZ, 0x3c, !PT ;  /* 0x0000001100117212 */ /* 0x000fe200078e3cff */
[----:B------:R-:W-:Y:S01]  /*0a30*/  IMAD R32, R2, c[0x0][0x1e4], R11 ;  /* 0x0000790002207a24 */ /* 0x000fe200078e020b */
[----:B------:R-:W-:Y:S01]  /*0a40*/  SHF.R.S32.HI R11, RZ, 0x1f, R200 ;  /* 0x0000001fff0b7819 */ /* 0x000fe200000114c8 */
[----:B------:R-:W-:Y:S01]  /*0a50*/  IMAD.WIDE.U32 R8, R199, c[0x0][0x240], R8 ;  /* 0x00009000c7087a25 */ /* 0x000fe200078e0008 */
[----:B------:R-:W-:-:S02]  /*0a60*/  IADD3 R0, R30, 0x80, RZ ;  /* 0x000000801e007810 */ /* 0x000fc40007ffe0ff */
[----:B------:R-:W-:Y:S01]  /*0a70*/  SEL R101, R11, RZ, !P3 ;  /* 0x000000ff0b657207 */ /* 0x000fe20005800000 */
[----:B------:R-:W-:Y:S01]  /*0a80*/  IMAD.IADD R165, R9, 0x1, R164 ;  /* 0x0000000109a57824 */ /* 0x000fe200078e02a4 */
[----:B------:R-:W-:Y:S01]  /*0a90*/  LOP3.LUT R9, R6, 0xfffffffc, RZ, 0xc0, !PT ;  /* 0xfffffffc06097812 */ /* 0x000fe200078ec0ff */
[----:B------:R-:W-:Y:S01]  /*0aa0*/  IMAD.MOV.U32 R164, RZ, RZ, R8 ;  /* 0x000000ffffa47224 */ /* 0x000fe200078e0008 */
[----:B------:R-:W-:Y:S01]  /*0ab0*/  ISETP.GE.AND P3, PT, R0, c[0x0][0x1d4], PT ;  /* 0x0000750000007a0c */ /* 0x000fe20003f66270 */
[----:B------:R-:W-:Y:S01]  /*0ac0*/  IMAD R171, R101, c[0x0][0x248], RZ ;  /* 0x0000920065ab7a24 */ /* 0x000fe200078e02ff */
[----:B------:R-:W-:Y:S01]  /*0ad0*/  SHF.R.S32.HI R145, RZ, 0x2, R6 ;  /* 0x00000002ff917819 */ /* 0x000fe20000011406 */
[----:B------:R-:W-:Y:S01]  /*0ae0*/  IMAD.WIDE.U32 R164, R162, c[0x0][0x248], R164 ;  /* 0x00009200a2a47a25 */ /* 0x000fe200078e00a4 */
[----:B------:R-:W-:Y:S02]  /*0af0*/  SHF.R.S32.HI R6, RZ, 0x1f, R6 ;  /* 0x0000001fff067819 */ /* 0x000fe40000011406 */
[----:B------:R-:W-:Y:S01]  /*0b00*/  ISETP.GE.AND P5, PT, R30, c[0x0][0x1d4], PT ;  /* 0x000075001e007a0c */ /* 0x000fe20003fa6270 */
[----:B------:R-:W-:Y:S01]  /*0b10*/  IMAD R171, R162, c[0x0][0x24c], R171 ;  /* 0x00009300a2ab7a24 */ /* 0x000fe200078e02ab */
[----:B------:R-:W-:Y:S01]  /*0b20*/  LEA.HI R6, R6, R145, RZ, 0x3 ;  /* 0x0000009106067211 */ /* 0x000fe200078f18ff */
[----:B------:R-:W-:Y:S01]  /*0b30*/  IMAD R4, R108, R141, RZ ;  /* 0x0000008d6c047224 */ /* 0x000fe200078e02ff */
[-C--:B------:R-:W-:Y:S01]  /*0b40*/  LEA.HI R140, R5, R84.reuse, RZ, 0x6 ;  /* 0x00000054058c7211 */ /* 0x080fe200078f30ff */
[----:B------:R-:W-:Y:S01]  /*0b50*/  IMAD.IADD R171, R165, 0x1, R171 ;  /* 0x00000001a5ab7824 */ /* 0x000fe200078e02ab */
[----:B------:R-:W-:Y:S01]  /*0b60*/  LOP3.LUT R6, R6, 0xfffffff8, RZ, 0xc0, !PT ;  /* 0xfffffff806067812 */ /* 0x000fe200078ec0ff */
[----:B------:R-:W-:Y:S01]  /*0b70*/  IMAD.IADD R18, R84, 0x1, -R9 ;  /* 0x0000000154127824 */ /* 0x000fe200078e0a09 */
[----:B------:R-:W-:Y:S01]  /*0b80*/  LEA.HI R5, R5, R84, RZ, 0x5 ;  /* 0x0000005405057211 */ /* 0x000fe200078f28ff */
[----:B------:R-:W-:-:S02]  /*0b90*/  IMAD.MOV.U32 R170, RZ, RZ, R164 ;  /* 0x000000ffffaa7224 */ /* 0x000fc400078e00a4 */
[----:B------:R-:W-:Y:S01]  /*0ba0*/  IMAD R7, R7, R109, R4 ;  /* 0x0000006d07077224 */ /* 0x000fe200078e0204 */
[----:B------:R-:W-:Y:S01]  /*0bb0*/  IADD3 R4, R30, 0x40, RZ ;  /* 0x000000401e047810 */ /* 0x000fe20007ffe0ff */
[----:B------:R-:W-:-:S03]  /*0bc0*/  IMAD.WIDE.U32 R14, R2, c[0x0][0x1e0], RZ ;  /* 0x00007800020e7a25 */ /* 0x000fc600078e00ff */
[----:B------:R-:W-:Y:S01]  /*0bd0*/  ISETP.GE.AND P4, PT, R4, c[0x0][0x1d4], PT ;  /* 0x0000750004007a0c */ /* 0x000fe20003f86270 */
[----:B------:R-:W-:-:S04]  /*0be0*/  IMAD.WIDE.U32 R26, R141, R109, R170 ;  /* 0x0000006d8d1a7225 */ /* 0x000fc800078e00aa */
[----:B------:R-:W-:Y:S02]  /*0bf0*/  IMAD.SHL.U32 R16, R18, 0x4, RZ ;  /* 0x0000000412107824 */ /* 0x000fe400078e00ff */
[----:B------:R-:W-:Y:S02]  /*0c00*/  IMAD.IADD R33, R15, 0x1, R32 ;  /* 0x000000010f217824 */ /* 0x000fe400078e0220 */
[----:B------:R-:W-:Y:S01]  /*0c10*/  IMAD.IADD R22, R27, 0x1, R7 ;  /* 0x000000011b167824 */ /* 0x000fe200078e0207 */
[----:B------:R-:W-:Y:S01]  /*0c20*/  IADD3 R15, R16, 0x20, RZ ;  /* 0x00000020100f7810 */ /* 0x000fe20007ffe0ff */
[----:B------:R-:W-:Y:S02]  /*0c30*/  IMAD.SHL.U32 R20, R107, 0x2, RZ ;  /* 0x000000026b147824 */ /* 0x000fe400078e00ff */
[----:B------:R-:W-:Y:S02]  /*0c40*/  IMAD.SHL.U32 R18, R18, 0x8, RZ ;  /* 0x0000000812127824 */ /* 0x000fe400078e00ff */
[----:B------:R-:W-:Y:S01]  /*0c50*/  IMAD.MOV.U32 R32, RZ, RZ, R14 ;  /* 0x000000ffff207224 */ /* 0x000fe200078e000e */
[----:B------:R-:W-:Y:S01]  /*0c60*/  IADD3 R14, R16, 0x40, RZ ;  /* 0x00000040100e7810 */ /* 0x000fe20007ffe0ff */
[----:B------:R-:W-:Y:S01]  /*0c70*/  IMAD.IADD R119, R145, 0x1, -R6 ;  /* 0x0000000191777824 */ /* 0x000fe200078e0a06 */
[----:B------:R-:W-:Y:S01]  /*0c80*/  SHF.R.S32.HI R19, RZ, 0x1f, R18 ;  /* 0x0000001fff137819 */ /* 0x000fe20000011412 */
[----:B------:R-:W-:Y:S01]  /*0c90*/  IMAD.WIDE.U32 R30, R199, c[0x0][0x260], R30 ;  /* 0x00009800c71e7a25 */ /* 0x000fe200078e001e */
[----:B------:R-:W-:-:S02]  /*0ca0*/  IADD3 R144, R18, 0x60, RZ ;  /* 0x0000006012907810 */ /* 0x000fc40007ffe0ff */
[C---:B------:R-:W-:Y:S01]  /*0cb0*/  IADD3 R143, R18.reuse, 0x80, RZ ;  /* 0x00000080128f7810 */ /* 0x040fe20007ffe0ff */
[----:B------:R-:W-:Y:S01]  /*0cc0*/  IMAD R101, R101, c[0x0][0x268], RZ ;  /* 0x00009a0065657a24 */ /* 0x000fe200078e02ff */
[----:B------:R-:W-:Y:S01]  /*0cd0*/  IADD3 R142, R18, 0xa0, RZ ;  /* 0x000000a0128e7810 */ /* 0x000fe20007ffe0ff */
[----:B------:R-:W-:Y:S02]  /*0ce0*/  IMAD.SHL.U32 R140, R140, 0x8, RZ ;  /* 0x000000088c8c7824 */ /* 0x000fe400078e00ff */
[----:B------:R-:W-:Y:S02]  /*0cf0*/  IMAD R101, R162, c[0x0][0x26c], R101 ;  /* 0x00009b00a2657a24 */ /* 0x000fe400078e0265 */
[----:B------:R-:W-:Y:S01]  /*0d00*/  IMAD.SHL.U32 R5, R5, 0x10, RZ ;  /* 0x0000001005057824 */ /* 0x000fe200078e00ff */
[----:B------:R-:W-:Y:S01]  /*0d10*/  LOP3.LUT R140, R17, 0xfffffe00, R140, 0xf8, !PT ;  /* 0xfffffe00118c7812 */ /* 0x000fe200078ef88c */
[----:B------:R-:W-:Y:S01]  /*0d20*/  IMAD.MOV.U32 R117, RZ, RZ, 0x5 ;  /* 0x00000005ff757424 */ /* 0x000fe200078e00ff */
[----:B------:R-:W-:Y:S01]  /*0d30*/  SHF.R.S32.HI R17, RZ, 0x1f, R16 ;  /* 0x0000001fff117819 */ /* 0x000fe20000011410 */
[----:B------:R-:W-:Y:S01]  /*0d40*/  IMAD R166, R87, c[0x0][0x1e8], RZ ;  /* 0x00007a0057a67a24 */ /* 0x000fe200078e02ff */
[----:B------:R-:W-:Y:S01]  /*0d50*/  LOP3.LUT R5, R5, 0xfffffe00, RZ, 0xc0, !PT ;  /* 0xfffffe0005057812 */ /* 0x000fe200078ec0ff */
[----:B------:R-:W-:Y:S01]  /*0d60*/  IMAD.SHL.U32 R140, R140, 0x2, RZ ;  /* 0x000000028c8c7824 */ /* 0x000fe200078e00ff */
[C---:B------:R-:W-:Y:S01]  /*0d70*/  SHF.L.U64.HI R117, R118.reuse, R117, c[0x0][0x23c] ;  /* 0x00008f0076757619 */ /* 0x040fe20000010275 */
[----:B------:R-:W-:-:S02]  /*0d80*/  IMAD.SHL.U32 R118, R118, 0x20, RZ ;  /* 0x0000002076767824 */ /* 0x000fc400078e00ff */
[C---:B------:R-:W-:Y:S02]  /*0d90*/  IMAD R166, R199.reuse, c[0x0][0x1ec], R166 ;  /* 0x00007b00c7a67a24 */ /* 0x040fe400078e02a6 */
[----:B------:R-:W-:-:S04]  /*0da0*/  IMAD.WIDE.U32 R32, R199, c[0x0][0x1e8], R32 ;  /* 0x00007a00c7207a25 */ /* 0x000fc800078e0020 */
[----:B------:R-:W-:Y:S02]  /*0db0*/  IMAD.IADD R167, R33, 0x1, R166 ;  /* 0x0000000121a77824 */ /* 0x000fe400078e02a6 */
[----:B------:R-:W-:Y:S02]  /*0dc0*/  IMAD.MOV.U32 R166, RZ, RZ, R32 ;  /* 0x000000ffffa67224 */ /* 0x000fe400078e0020 */
[----:B------:R-:W-:-:S04]  /*0dd0*/  IMAD.WIDE.U32 R158, R145, c[0x0][0x280], R16 ;  /* 0x0000a000919e7a25 */ /* 0x000fc800078e0010 */
[----:B------:R-:W-:-:S04]  /*0de0*/  IMAD.WIDE.U32 R156, R145, c[0x0][0x290], R16 ;  /* 0x0000a400919c7a25 */ /* 0x000fc800078e0010 */
[----:B------:R-:W-:-:S04]  /*0df0*/  IMAD.WIDE.U32 R34, R145, c[0x0][0x280], R18 ;  /* 0x0000a00091227a25 */ /* 0x000fc800078e0012 */
[----:B------:R-:W-:-:S04]  /*0e00*/  IMAD.WIDE.U32 R32, R145, c[0x0][0x290], R18 ;  /* 0x0000a40091207a25 */ /* 0x000fc800078e0012 */
[----:B------:R-:W-:-:S04]  /*0e10*/  IMAD.WIDE.U32 R168, R145, c[0x0][0x1e0], RZ ;  /* 0x0000780091a87a25 */ /* 0x000fc800078e00ff */
[----:B------:R-:W-:Y:S02]  /*0e20*/  IMAD.MOV.U32 R112, RZ, RZ, c[0x0][0x1e0] ;  /* 0x00007800ff707624 */ /* 0x000fe400078e00ff */
[----:B------:R-:W-:Y:S02]  /*0e30*/  IMAD.MOV.U32 R114, RZ, RZ, c[0x0][0x280] ;  /* 0x0000a000ff727624 */ /* 0x000fe400078e00ff */
[----:B------:R-:W-:Y:S01]  /*0e40*/  IMAD.MOV.U32 R116, RZ, RZ, c[0x0][0x290] ;  /* 0x0000a400ff747624 */ /* 0x000fe200078e00ff */
[CC--:B------:R-:W-:Y:S01]  /*0e50*/  SHF.L.U64.HI R110, R112.reuse, R113.reuse, c[0x0][0x1e4] ;  /* 0x00007900706e7619 */ /* 0x0c0fe20000010271 */
[----:B------:R-:W-:Y:S01]  /*0e60*/  IMAD.SHL.U32 R112, R112, 0x40, RZ ;  /* 0x0000004070707824 */ /* 0x000fe200078e00ff */
[CC--:B------:R-:W-:Y:S01]  /*0e70*/  SHF.L.U64.HI R111, R114.reuse, R113.reuse, c[0x0][0x284] ;  /* 0x0000a100726f7619 */ /* 0x0c0fe20000010271 */
[----:B------:R-:W-:Y:S01]  /*0e80*/  IMAD.SHL.U32 R114, R114, 0x40, RZ ;  /* 0x0000004072727824 */ /* 0x000fe200078e00ff */
[C---:B------:R-:W-:Y:S01]  /*0e90*/  SHF.L.U64.HI R113, R116.reuse, R113, c[0x0][0x294] ;  /* 0x0000a50074717619 */ /* 0x040fe20000010271 */
[----:B------:R-:W-:Y:S01]  /*0ea0*/  IMAD.SHL.U32 R116, R116, 0x40, RZ ;  /* 0x0000004074747824 */ /* 0x000fe200078e00ff */
[----:B--2---:R-:W-:Y:S01]  /*0eb0*/  @P2 SHF.R.S32.HI R13, RZ, 0x1f, R12 ;  /* 0x0000001fff0d2819 */ /* 0x004fe2000001140c */
[----:B------:R-:W-:-:S02]  /*0ec0*/  @!P2 IMAD.MOV.U32 R12, RZ, RZ, R200 ;  /* 0x000000ffff0ca224 */ /* 0x000fc400078e00c8 */
[----:B------:R-:W-:Y:S01]  /*0ed0*/  @!P2 IMAD.MOV.U32 R13, RZ, RZ, R11 ;  /* 0x000000ffff0da224 */ /* 0x000fe200078e000b */
[----:B------:R-:W-:Y:S02]  /*0ee0*/  ISETP.GE.AND P2, PT, R107, 0x1, PT ;  /* 0x000000016b00780c */ /* 0x000fe40003f46270 */
[----:B------:R-:W-:Y:S02]  /*0ef0*/  IADD3 R11, -R20, c[0x0][0x1d4], RZ ;  /* 0x00007500140b7a10 */ /* 0x000fe40007ffe1ff */
[----:B------:R-:W-:Y:S02]  /*0f00*/  P2R R0, PR, RZ, 0x4 ;  /* 0x00000004ff007803 */ /* 0x000fe40000000000 */
[----:B------:R-:W-:Y:S02]  /*0f10*/  @P1 LEA R28, P2, R26, c[0x0][0x220], 0x1 ;  /* 0x000088001a1c1a11 */ /* 0x000fe400078408ff */
[----:B------:R-:W-:Y:S01]  /*0f20*/  SEL R4, R13, RZ, !P6 ;  /* 0x000000ff0d047207 */ /* 0x000fe20007000000 */
[----:B------:R-:W-:Y:S01]  /*0f30*/  IMAD.IADD R13, R16, 0x1, R15 ;  /* 0x00000001100d7824 */ /* 0x000fe200078e020f */
[----:B------:R-:W-:-:S02]  /*0f40*/  @P1 LEA.HI.X R29, R26, c[0x0][0x224], R22, 0x1, P2 ;  /* 0x000089001a1d1a11 */ /* 0x000fc400010f0c16 */
[----:B------:R-:W-:Y:S01]  /*0f50*/  ISETP.GE.AND P2, PT, R18, c[0x0][0x27c], PT ;  /* 0x00009f0012007a0c */ /* 0x000fe20003f46270 */
[----:B------:R-:W-:Y:S01]  /*0f60*/  IMAD R105, R4, c[0x0][0x1f0], RZ ;  /* 0x00007c0004697a24 */ /* 0x000fe200078e02ff */
[----:B------:R-:W-:Y:S01]  /*0f70*/  SEL R160, R12, RZ, !P6 ;  /* 0x000000ff0ca07207 */ /* 0x000fe20007000000 */
[----:B------:R-:W-:Y:S01]  /*0f80*/  IMAD.IADD R12, R16, 0x1, R14 ;  /* 0x00000001100c7824 */ /* 0x000fe200078e020e */
[----:B------:R-:W-:Y:S01]  /*0f90*/  SEL R9, RZ, c[0x0][0x27c], !P2 ;  /* 0x00009f00ff097a07 */ /* 0x000fe20005000000 */
[----:B------:R-:W-:Y:S01]  /*0fa0*/  @!PT LDS RZ, [RZ] ;  /* 0x00000000fffff984 */ /* 0x000fe20000000800 */
[----:B------:R-:W-:Y:S01]  /*0fb0*/  @!PT LDS RZ, [RZ] ;  /* 0x00000000fffff984 */ /* 0x000fe20000000800 */
[----:B------:R-:W-:Y:S01]  /*0fc0*/  @!PT LDS RZ, [RZ] ;  /* 0x00000000fffff984 */ /* 0x000fe20000000800 */
[----:B------:R1:W-:Y:S01]  /*0fd0*/  @P1 LDGSTS.E.BYPASS.LTC128B.128 [R140+0x6100], [R28.64], !P5 ;  /* 0x061000001c8c1fae */ /* 0x0003e2000e901d46 */
[-C--:B------:R-:W-:Y:S01]  /*0fe0*/  SEL R7, R20, R11.reuse, !P2 ;  /* 0x0000000b14077207 */ /* 0x080fe20005000000 */
[----:B------:R-:W-:Y:S01]  /*0ff0*/  IMAD R97, R4, c[0x0][0x218], RZ ;  /* 0x0000860004617a24 */ /* 0x000fe200078e02ff */
[----:B------:R-:W-:Y:S01]  /*1000*/  ISETP.GE.AND P2, PT, R13, c[0x0][0x27c], PT ;  /* 0x00009f000d007a0c */ /* 0x000fe20003f46270 */
[----:B------:R-:W-:Y:S01]  /*1010*/  IMAD.IADD R24, R18, 0x1, R9 ;  /* 0x0000000112187824 */ /* 0x000fe200078e0209 */
[----:B------:R-:W-:Y:S01]  /*1020*/  SHF.R.S32.HI R136, RZ, 0x1f, R7 ;  /* 0x0000001fff887819 */ /* 0x000fe20000011407 */
[----:B------:R1:W-:Y:S01]  /*1030*/  @P1 LDGSTS.E.BYPASS.LTC128B.128 [R140+0x8100], [R28.64+0x80], !P4 ;  /* 0x081000801c8c1fae */ /* 0x0003e2000e101d46 */
[----:B------:R-:W-:Y:S01]  /*1040*/  SEL R8, RZ, c[0x0][0x27c], !P2 ;  /* 0x00009f00ff087a07 */ /* 0x000fe20005000000 */
[----:B------:R-:W-:Y:S01]  /*1050*/  IMAD.WIDE.U32 R166, R160, c[0x0][0x1f0], R166 ;  /* 0x00007c00a0a67a25 */ /* 0x000fe200078e00a6 */
[----:B------:R-:W-:Y:S01]  /*1060*/  SEL R10, R20, R11, !P2 ;  /* 0x0000000b140a7207 */ /* 0x000fe20005000000 */
[----:B------:R1:W-:Y:S01]  /*1070*/  @P1 LDGSTS.E.BYPASS.LTC128B.128 [R140+0xa100], [R28.64+0x100], !P3 ;  /* 0x0a1001001c8c1fae */ /* 0x0003e2000d901d46 */
[----:B------:R-:W-:Y:S01]  /*1080*/  ISETP.GE.AND P2, PT, R12, c[0x0][0x27c], PT ;  /* 0x00009f000c007a0c */ /* 0x000fe20003f46270 */
[----:B------:R-:W-:Y:S01]  /*1090*/  IMAD.IADD R8, R8, 0x1, R13 ;  /* 0x0000000108087824 */ /* 0x000fe200078e020d */
[----:B------:R-:W-:Y:S01]  /*10a0*/  LEA.HI R136, R136, R7, RZ, 0x4 ;  /* 0x0000000788887211 */ /* 0x000fe200078f20ff */
[C---:B------:R-:W-:Y:S01]  /*10b0*/  IMAD R105, R160.reuse, c[0x0][0x1f4], R105 ;  /* 0x00007d00a0697a24 */ /* 0x040fe200078e0269 */
[----:B------:R-:W-:Y:S01]  /*10c0*/  SHF.R.S32.HI R7, RZ, 0x1f, R10 ;  /* 0x0000001fff077819 */ /* 0x000fe2000001140a */
[----:B------:R-:W-:Y:S01]  /*10d0*/  IMAD R97, R160, c[0x0][0x21c], R97 ;  /* 0x00008700a0617a24 */ /* 0x000fe200078e0261 */
[----:B------:R-:W-:Y:S01]  /*10e0*/  SEL R9, RZ, c[0x0][0x27c], !P2 ;  /* 0x00009f00ff097a07 */ /* 0x000fe20005000000 */
[----:B------:R-:W-:Y:S01]  /*10f0*/  IMAD.IADD R105, R167, 0x1, R105 ;  /* 0x00000001a7697824 */ /* 0x000fe200078e0269 */
[----:B------:R-:W-:Y:S01]  /*1100*/  SEL R11, R20, R11, !P2 ;  /* 0x0000000b140b7207 */ /* 0x000fe20005000000 */
[----:B------:R-:W-:Y:S01]  /*1110*/  IMAD R20, R87, c[0x0][0x260], RZ ;  /* 0x0000980057147a24 */ /* 0x000fe200078e02ff */
[----:B------:R-:W-:Y:S01]  /*1120*/  LEA.HI R7, R7, R10, RZ, 0x4 ;  /* 0x0000000a07077211 */ /* 0x000fe200078f20ff */
[----:B------:R-:W-:Y:S01]  /*1130*/  IMAD.IADD R10, R9, 0x1, R12 ;  /* 0x00000001090a7824 */ /* 0x000fe200078e020c */
[----:B------:R-:W-:Y:S01]  /*1140*/  SHF.R.S32.HI R6, RZ, 0x1f, R11 ;  /* 0x0000001fff067819 */ /* 0x000fe2000001140b */
[----:B------:R-:W-:Y:S01]  /*1150*/  IMAD R20, R199, c[0x0][0x264], R20 ;  /* 0x00009900c7147a24 */ /* 0x000fe200078e0214 */
[C---:B------:R-:W-:Y:S01]  /*1160*/  LOP3.LUT P2, RZ, R119.reuse, 0x4, RZ, 0xc0, !PT ;  /* 0x0000000477ff7812 */ /* 0x040fe2000784c0ff */
[----:B------:R-:W-:Y:S01]  /*1170*/  IMAD.SHL.U32 R119, R119, 0x40, RZ ;  /* 0x0000004077777824 */ /* 0x000fe200078e00ff */
[----:B------:R-:W-:Y:S01]  /*1180*/  SHF.R.S32.HI R129, RZ, 0x1f, R24 ;  /* 0x0000001fff817819 */ /* 0x000fe20000011418 */
[----:B------:R-:W-:Y:S01]  /*1190*/  IMAD.IADD R21, R31, 0x1, R20 ;  /* 0x000000011f157824 */ /* 0x000fe200078e0214 */
[----:B------:R-:W-:Y:S01]  /*11a0*/  SHF.R.S32.HI R125, RZ, 0x1f, R8 ;  /* 0x0000001fff7d7819 */ /* 0x000fe20000011408 */
[----:B------:R-:W-:Y:S01]  /*11b0*/  IMAD.MOV.U32 R20, RZ, RZ, R30 ;  /* 0x000000ffff147224 */ /* 0x000fe200078e001e */
[----:B------:R-:W-:Y:S01]  /*11c0*/  LEA.HI R6, R6, R11, RZ, 0x4 ;  /* 0x0000000b06067211 */ /* 0x000fe200078f20ff */
[----:B------:R-:W-:Y:S01]  /*11d0*/  IMAD.WIDE.U32 R30, R199, c[0x0][0x210], R18 ;  /* 0x00008400c71e7a25 */ /* 0x000fe200078e0012 */
[----:B------:R-:W-:-:S02]  /*11e0*/  SHF.R.S32.HI R121, RZ, 0x1f, R10 ;  /* 0x0000001fff797819 */ /* 0x000fc4000001140a */
[----:B------:R-:W-:Y:S01]  /*11f0*/  LEA.HI R139, R129, R24, RZ, 0x3 ;  /* 0x00000018818b7211 */ /* 0x000fe200078f18ff */
[----:B------:R-:W-:Y:S01]  /*1200*/  IMAD.WIDE.U32 R162, R162, c[0x0][0x268], R20 ;  /* 0x00009a00a2a27a25 */ /* 0x000fe200078e0014 */
[----:B------:R-:W-:Y:S02]  /*1210*/  LOP3.LUT R119, R119, 0x1c0, RZ, 0xc0, !PT ;  /* 0x000001c077777812 */ /* 0x000fe400078ec0ff */
[----:B------:R-:W-:Y:S01]  /*1220*/  LEA.HI R138, R125, R8, RZ, 0x3 ;  /* 0x000000087d8a7211 */ /* 0x000fe200078f18ff */
[----:B------:R-:W-:Y:S01]  /*1230*/  IMAD.IADD R101, R163, 0x1, R101 ;  /* 0x00000001a3657824 */ /* 0x000fe200078e0265 */
[----:B------:R-:W-:Y:S02]  /*1240*/  SHF.R.S32.HI R136, RZ, 0x4, R136 ;  /* 0x00000004ff887819 */ /* 0x000fe40000011488 */
[----:B------:R-:W-:Y:S02]  /*1250*/  SHF.R.S32.HI R7, RZ, 0x4, R7 ;  /* 0x00000004ff077819 */ /* 0x000fe40000011407 */
[----:B------:R-:W-:-:S02]  /*1260*/  LEA.HI R137, R121, R10, RZ, 0x3 ;  /* 0x0000000a79897211 */ /* 0x000fc400078f18ff */
[----:B------:R-:W-:Y:S02]  /*1270*/  SHF.R.S32.HI R6, RZ, 0x4, R6 ;  /* 0x00000004ff067819 */ /* 0x000fe40000011406 */
[----:B------:R-:W-:Y:S02]  /*1280*/  LEA.HI R125, R125, R8, RZ, 0x6 ;  /* 0x000000087d7d7211 */ /* 0x000fe400078f30ff */
[----:B------:R-:W-:Y:S02]  /*1290*/  SHF.R.U32.HI R8, RZ, 0x3, R119 ;  /* 0x00000003ff087819 */ /* 0x000fe40000011677 */
[----:B------:R-:W-:Y:S01]  /*12a0*/  LOP3.LUT R9, R119, 0x38, R139, 0xf8, !PT ;  /* 0x0000003877097812 */ /* 0x000fe200078ef88b */
[----:B------:R-:W-:Y:S01]  /*12b0*/  IMAD.SHL.U32 R125, R125, 0x40, RZ ;  /* 0x000000407d7d7824 */ /* 0x000fe200078e00ff */
[----:B------:R-:W-:Y:S02]  /*12c0*/  LEA.HI.SX32 R136, R139, R136, 0x1d ;  /* 0x000000888b887211 */ /* 0x000fe400078feaff */
[----:B------:R-:W-:-:S02]  /*12d0*/  LEA.HI.SX32 R132, R138, R7, 0x1d ;  /* 0x000000078a847211 */ /* 0x000fc400078feaff */
[----:B------:R-:W-:Y:S02]  /*12e0*/  LEA.HI.SX32 R131, R137, R6, 0x1d ;  /* 0x0000000689837211 */ /* 0x000fe400078feaff */
[----:B------:R-:W-:Y:S02]  /*12f0*/  LOP3.LUT R20, R9, R8, RZ, 0x3c, !PT ;  /* 0x0000000809147212 */ /* 0x000fe400078e3cff */
[----:B------:R-:W-:Y:S01]  /*1300*/  LEA.HI R129, R129, R24, RZ, 0x6 ;  /* 0x0000001881817211 */ /* 0x000fe200078f30ff */
[----:B------:R-:W-:Y:S01]  /*1310*/  IMAD R24, R87, c[0x0][0x210], RZ ;  /* 0x0000840057187a24 */ /* 0x000fe200078e02ff */
[----:B------:R-:W-:Y:S02]  /*1320*/  LOP3.LUT R9, R119, 0x38, R138, 0xf8, !PT ;  /* 0x0000003877097812 */ /* 0x000fe400078ef88a */
[----:B------:R-:W-:Y:S01]  /*1330*/  LEA.HI R121, R121, R10, RZ, 0x6 ;  /* 0x0000000a79797211 */ /* 0x000fe200078f30ff */
[----:B------:R-:W-:Y:S01]  /*1340*/  IMAD.SHL.U32 R129, R129, 0x40, RZ ;  /* 0x0000004081817824 */ /* 0x000fe200078e00ff */
[----:B------:R-:W-:Y:S01]  /*1350*/  SHF.R.S32.HI R7, RZ, 0x1f, R136 ;  /* 0x0000001fff077819 */ /* 0x000fe20000011488 */
[----:B------:R-:W-:Y:S01]  /*1360*/  IMAD R24, R199, c[0x0][0x214], R24 ;  /* 0x00008500c7187a24 */ /* 0x000fe200078e0218 */
[----:B------:R-:W-:Y:S01]  /*1370*/  SHF.R.S32.HI R123, RZ, 0x1f, R132 ;  /* 0x0000001fff7b7819 */ /* 0x000fe20000011484 */
[----:B------:R-:W-:Y:S01]  /*1380*/  IMAD.SHL.U32 R121, R121, 0x40, RZ ;  /* 0x0000004079797824 */ /* 0x000fe200078e00ff */
[----:B------:R-:W-:Y:S01]  /*1390*/  SHF.R.S32.HI R6, RZ, 0x1f, R131 ;  /* 0x0000001fff067819 */ /* 0x000fe20000011483 */
[----:B------:R-:W-:Y:S01]  /*13a0*/  IMAD.IADD R25, R31, 0x1, R24 ;  /* 0x000000011f197824 */ /* 0x000fe200078e0218 */
[----:B------:R-:W-:Y:S01]  /*13b0*/  LOP3.LUT R125, R125, 0x7ffff000, RZ, 0xc0, !PT ;  /* 0x7ffff0007d7d7812 */ /* 0x000fe200078ec0ff */
[----:B------:R-:W-:Y:S01]  /*13c0*/  IMAD.MOV.U32 R24, RZ, RZ, R30 ;  /* 0x000000ffff187224 */ /* 0x000fe200078e001e */
[----:B------:R-:W-:-:S02]  /*13d0*/  LOP3.LUT R10, R9, R8, RZ, 0x3c, !PT ;  /* 0x00000008090a7212 */ /* 0x000fc400078e3cff */
[----:B------:R-:W-:Y:S01]  /*13e0*/  LEA.HI R7, R7, R136, RZ, 0x3 ;  /* 0x0000008807077211 */ /* 0x000fe200078f18ff */
[----:B------:R-:W-:Y:S01]  /*13f0*/  IMAD.SHL.U32 R136, R136, 0x8, RZ ;  /* 0x0000000888887824 */ /* 0x000fe200078e00ff */
[----:B------:R-:W-:Y:S01]  /*1400*/  LEA.HI R123, R123, R132, RZ, 0x3 ;  /* 0x000000847b7b7211 */ /* 0x000fe200078f18ff */
[----:B------:R-:W-:Y:S01]  /*1410*/  IMAD.SHL.U32 R132, R132, 0x8, RZ ;  /* 0x0000000884847824 */ /* 0x000fe200078e00ff */
[----:B------:R-:W-:Y:S01]  /*1420*/  LOP3.LUT R9, R119, 0x38, R137, 0xf8, !PT ;  /* 0x0000003877097812 */ /* 0x000fe200078ef889 */
[----:B------:R-:W-:Y:S01]  /*1430*/  IMAD.SHL.U32 R7, R7, 0x200, RZ ;  /* 0x0000020007077824 */ /* 0x000fe200078e00ff */
[----:B------:R-:W-:Y:S01]  /*1440*/  LEA.HI R6, R6, R131, RZ, 0x3 ;  /* 0x0000008306067211 */ /* 0x000fe200078f18ff */
[----:B------:R-:W-:Y:S01]  /*1450*/  IMAD.SHL.U32 R131, R131, 0x8, RZ ;  /* 0x0000000883837824 */ /* 0x000fe200078e00ff */
[----:B------:R-:W-:Y:S01]  /*1460*/  IADD3 R125, R10, R125, R5 ;  /* 0x0000007d0a7d7210 */ /* 0x000fe20007ffe005 */
[----:B------:R-:W-:Y:S01]  /*1470*/  IMAD.SHL.U32 R123, R123, 0x200, RZ ;  /* 0x000002007b7b7824 */ /* 0x000fe200078e00ff */
[----:B------:R-:W-:Y:S01]  /*1480*/  LOP3.LUT R10, R9, R8, RZ, 0x3c, !PT ;  /* 0x00000008090a7212 */ /* 0x000fe200078e3cff */
[----:B------:R-:W-:Y:S01]  /*1490*/  IMAD.SHL.U32 R6, R6, 0x200, RZ ;  /* 0x0000020006067824 */ /* 0x000fe200078e00ff */
[----:B------:R-:W-:Y:S01]  /*14a0*/  LOP3.LUT R129, R129, 0x7ffff000, RZ, 0xc0, !PT ;  /* 0x7ffff00081817812 */ /* 0x000fe200078ec0ff */
[----:B------:R-:W-:Y:S01]  /*14b0*/  IMAD.WIDE.U32 R160, R160, c[0x0][0x218], R24 ;  /* 0x00008600a0a07a25 */ /* 0x000fe200078e0018 */
[----:B------:R-:W-:-:S02]  /*14c0*/  LOP3.LUT R121, R121, 0x7ffff000, RZ, 0xc0, !PT ;  /* 0x7ffff00079797812 */ /* 0x000fc400078ec0ff */
[----:B------:R-:W-:Y:S01]  /*14d0*/  LOP3.LUT R135, R119, 0x18, R18, 0xf8, !PT ;  /* 0x0000001877877812 */ /* 0x000fe200078ef812 */
[----:B------:R-:W-:Y:S01]  /*14e0*/  IMAD.IADD R97, R161, 0x1, R97 ;  /* 0x00000001a1617824 */ /* 0x000fe200078e0261 */
[----:B------:R-:W-:Y:S01]  /*14f0*/  LOP3.LUT R11, R119, 0x38, R136, 0xf8, !PT ;  /* 0x00000038770b7812 */ /* 0x000fe200078ef888 */
[----:B------:R-:W-:Y:S01]  /*1500*/  IMAD.SHL.U32 R125, R125, 0x2, RZ ;  /* 0x000000027d7d7824 */ /* 0x000fe200078e00ff */
[C---:B------:R-:W-:Y:S02]  /*1510*/  LOP3.LUT R9, R119.reuse, 0x38, R132, 0xf8, !PT ;  /* 0x0000003877097812 */ /* 0x040fe400078ef884 */
[----:B------:R-:W-:Y:S02]  /*1520*/  LOP3.LUT R119, R119, 0x38, R131, 0xf8, !PT ;  /* 0x0000003877777812 */ /* 0x000fe400078ef883 */
[--C-:B------:R-:W-:Y:S02]  /*1530*/  IADD3 R129, R20, R129, R5.reuse ;  /* 0x0000008114817210 */ /* 0x100fe40007ffe005 */
[----:B------:R-:W-:-:S02]  /*1540*/  IADD3 R121, R10, R121, R5 ;  /* 0x000000790a797210 */ /* 0x000fc40007ffe005 */
[----:B------:R-:W-:Y:S01]  /*1550*/  LOP3.LUT R135, R5, R135, R8, 0xf6, !PT ;  /* 0x0000008705877212 */ /* 0x000fe200078ef608 */
[----:B------:R-:W-:Y:S01]  /*1560*/  IMAD.SHL.U32 R129, R129, 0x2, RZ ;  /* 0x0000000281817824 */ /* 0x000fe200078e00ff */
[-C--:B------:R-:W-:Y:S01]  /*1570*/  LOP3.LUT R20, R11, R8.reuse, RZ, 0x3c, !PT ;  /* 0x000000080b147212 */ /* 0x080fe200078e3cff */
[----:B------:R-:W-:Y:S01]  /*1580*/  IMAD.SHL.U32 R121, R121, 0x2, RZ ;  /* 0x0000000279797824 */ /* 0x000fe200078e00ff */
[-C--:B------:R-:W-:Y:S02]  /*1590*/  LOP3.LUT R10, R9, R8.reuse, RZ, 0x3c, !PT ;  /* 0x00000008090a7212 */ /* 0x080fe400078e3cff */
[----:B------:R-:W-:Y:S02]  /*15a0*/  LOP3.LUT R119, R119, R8, RZ, 0x3c, !PT ;  /* 0x0000000877777212 */ /* 0x000fe400078e3cff */
[----:B------:R-:W-:Y:S02]  /*15b0*/  @P0 IADD3 R8, P1, R118, R26, RZ ;  /* 0x0000001a76080210 */ /* 0x000fe40007f3e0ff */
[----:B------:R-:W-:-:S02]  /*15c0*/  LOP3.LUT R127, R7, 0x7ffff000, RZ, 0xc0, !PT ;  /* 0x7ffff000077f7812 */ /* 0x000fc400078ec0ff */
[----:B------:R-:W-:Y:S01]  /*15d0*/  SHF.R.S32.HI R0, RZ, 0x1f, R145 ;  /* 0x0000001fff007819 */ /* 0x000fe20000011491 */
[----:B------:R-:W-:Y:S01]  /*15e0*/  @P0 IMAD.X R7, R117, 0x1, R22, P1 ;  /* 0x0000000175070824 */ /* 0x000fe200008e0616 */
[----:B------:R-:W-:Y:S02]  /*15f0*/  @P0 LEA R22, P1, R8, c[0x0][0x220], 0x1 ;  /* 0x0000880008160a11 */ /* 0x000fe400078208ff */
[----:B------:R-:W-:Y:S01]  /*1600*/  LOP3.LUT R123, R123, 0x7ffff000, RZ, 0xc0, !PT ;  /* 0x7ffff0007b7b7812 */ /* 0x000fe200078ec0ff */
[----:B------:R-:W-:Y:S01]  /*1610*/  IMAD R154, R0, c[0x0][0x280], RZ ;  /* 0x0000a000009a7a24 */ /* 0x000fe200078e02ff */
[----:B------:R-:W-:Y:S01]  /*1620*/  @P0 LEA.HI.X R23, R8, c[0x0][0x224], R7, 0x1, P1 ;  /* 0x0000890008170a11 */ /* 0x000fe200008f0c07 */
[----:B------:R-:W-:Y:S01]  /*1630*/  IMAD R152, R0, c[0x0][0x290], RZ ;  /* 0x0000a40000987a24 */ /* 0x000fe200078e02ff */
[----:B------:R-:W-:Y:S01]  /*1640*/  LOP3.LUT R6, R6, 0x7ffff000, RZ, 0xc0, !PT ;  /* 0x7ffff00006067812 */ /* 0x000fe200078ec0ff */
[C---:B------:R-:W-:Y:S01]  /*1650*/  IMAD R154, R145.reuse, c[0x0][0x284], R154 ;  /* 0x0000a100919a7a24 */ /* 0x040fe200078e029a */
[--C-:B------:R-:W-:Y:S01]  /*1660*/  IADD3 R127, R20, R127, R5.reuse ;  /* 0x0000007f147f7210 */ /* 0x100fe20007ffe005 */
[----:B------:R1:W-:Y:S01]  /*1670*/  @P0 LDGSTS.E.BYPASS.LTC128B.128 [R140+0x7100], [R22.64], !P5 ;  /* 0x07100000168c0fae */ /* 0x0003e2000e901d46 */
[----:B------:R-:W-:Y:S01]  /*1680*/  IMAD R152, R145, c[0x0][0x294], R152 ;  /* 0x0000a50091987a24 */ /* 0x000fe200078e0298 */
[--C-:B------:R-:W-:Y:S01]  /*1690*/  IADD3 R123, R10, R123, R5.reuse ;  /* 0x0000007b0a7b7210 */ /* 0x100fe20007ffe005 */
[----:B------:R-:W-:Y:S01]  /*16a0*/  IMAD.IADD R159, R159, 0x1, R154 ;  /* 0x000000019f9f7824 */ /* 0x000fe200078e029a */
[----:B------:R1:W-:Y:S01]  /*16b0*/  @P0 LDGSTS.E.BYPASS.LTC128B.128 [R140+0x9100], [R22.64+0x80], !P4 ;  /* 0x09100080168c0fae */ /* 0x0003e2000e101d46 */
[----:B------:R-:W-:Y:S01]  /*16c0*/  IMAD.IADD R157, R157, 0x1, R152 ;  /* 0x000000019d9d7824 */ /* 0x000fe200078e0298 */
[----:B------:R-:W-:Y:S01]  /*16d0*/  IADD3 R119, R119, R6, R5 ;  /* 0x0000000677777210 */ /* 0x000fe20007ffe005 */
[----:B------:R-:W-:Y:S01]  /*16e0*/  IMAD.IADD R155, R154, 0x1, R35 ;  /* 0x000000019a9b7824 */ /* 0x000fe200078e0223 */
[----:B------:R1:W-:Y:S01]  /*16f0*/  @P0 LDGSTS.E.BYPASS.LTC128B.128 [R140+0xb100], [R22.64+0x100], !P3 ;  /* 0x0b100100168c0fae */ /* 0x0003e2000d901d46 */
[----:B------:R-:W-:Y:S01]  /*1700*/  IADD3 R99, P0, R2, R145, RZ ;  /* 0x0000009102637210 */ /* 0x000fe20007f1e0ff */
[----:B------:R-:W-:Y:S01]  /*1710*/  IMAD.IADD R153, R152, 0x1, R33 ;  /* 0x0000000198997824 */ /* 0x000fe200078e0221 */
[----:B------:R-:W-:Y:S01]  /*1720*/  LEA R135, R135, 0x100, 0x1 ;  /* 0x0000010087877811 */ /* 0x000fe200078e08ff */
[----:B------:R-:W0:Y:S01]  /*1730*/  LDGDEPBAR ;  /* 0x00000000000079af */ /* 0x000e220000000000 */
[----:B------:R-:W-:Y:S01]  /*1740*/  IMAD.MOV.U32 R154, RZ, RZ, R34 ;  /* 0x000000ffff9a7224 */ /* 0x000fe200078e0022 */
[----:B------:R-:W-:Y:S01]  /*1750*/  LOP3.LUT R139, R139, 0xfffffff8, RZ, 0xc0, !PT ;  /* 0xfffffff88b8b7812 */ /* 0x000fe200078ec0ff */
[----:B------:R-:W-:Y:S01]  /*1760*/  IMAD.X R98, R3, 0x1, R0, P0 ;  /* 0x0000000103627824 */ /* 0x000fe200000e0600 */
[----:B-----5:R-:W-:Y:S01]  /*1770*/  SHF.R.S32.HI R3, RZ, 0x1f, R86 ;  /* 0x0000001fff037819 */ /* 0x020fe20000011456 */
[----:B------:R-:W-:Y:S01]  /*1780*/  IMAD R0, R0, c[0x0][0x1e0], RZ ;  /* 0x0000780000007a24 */ /* 0x000fe200078e02ff */
[----:B------:R-:W-:Y:S01]  /*1790*/  IADD3 R91, P1, P0, R166, R168, R18 ;  /* 0x000000a8a65b7210 */ /* 0x000fe2000783e012 */
[----:B------:R-:W-:Y:S01]  /*17a0*/  IMAD.MOV.U32 R152, RZ, RZ, R32 ;  /* 0x000000ffff987224 */ /* 0x000fe200078e0020 */
[----:B------:R-:W-:Y:S01]  /*17b0*/  LOP3.LUT R138, R138, 0xfffffff8, RZ, 0xc0, !PT ;  /* 0xfffffff88a8a7812 */ /* 0x000fe200078ec0ff */
[----:B------:R-:W-:Y:S01]  /*17c0*/  IMAD R115, R145, c[0x0][0x1e4], R0 ;  /* 0x0000790091737a24 */ /* 0x000fe200078e0200 */
[----:B------:R-:W-:Y:S01]  /*17d0*/  LOP3.LUT R137, R137, 0xfffffff8, RZ, 0xc0, !PT ;  /* 0xfffffff889897812 */ /* 0x000fe200078ec0ff */
[----:B------:R-:W-:Y:S01]  /*17e0*/  IMAD R93, R3, c[0x0][0x280], RZ ;  /* 0x0000a000035d7a24 */ /* 0x000fe200078e02ff */
[----:B------:R-:W-:Y:S01]  /*17f0*/  IADD3 R134, R135, 0x40, RZ ;  /* 0x0000004087867810 */ /* 0x000fe20007ffe0ff */
[----:B------:R-:W-:Y:S01]  /*1800*/  IMAD R3, R3, c[0x0][0x290], RZ ;  /* 0x0000a40003037a24 */ /* 0x000fe200078e02ff */
[----:B------:R-:W-:Y:S01]  /*1810*/  ISETP.NE.AND P6, PT, RZ, UR4, PT ;  /* 0x00000004ff007c0c */ /* 0x000fe2000bfc5270 */
[----:B------:R-:W-:Y:S01]  /*1820*/  IMAD.IADD R115, R169, 0x1, R115 ;  /* 0x00000001a9737824 */ /* 0x000fe200078e0273 */
[----:B------:R-:W-:Y:S01]  /*1830*/  IADD3 R11, R16, 0x30, RZ ;  /* 0x00000030100b7810 */ /* 0x000fe20007ffe0ff */
[----:B------:R-:W-:Y:S01]  /*1840*/  IMAD R93, R86, c[0x0][0x284], R93 ;  /* 0x0000a100565d7a24 */ /* 0x000fe200078e025d */
[----:B------:R-:W-:Y:S01]  /*1850*/  IADD3 R10, R16, 0x50, RZ ;  /* 0x00000050100a7810 */ /* 0x000fe20007ffe0ff */
[----:B------:R-:W-:Y:S01]  /*1860*/  IMAD.WIDE.U32 R158, R86, c[0x0][0x280], R158 ;  /* 0x0000a000569e7a25 */ /* 0x000fe200078e009e */
[----:B------:R-:W-:-:S02]  /*1870*/  IADD3.X R90, R105, R115, R19, P1, P0 ;  /* 0x00000073695a7210 */ /* 0x000fc40000fe0413 */
[----:B------:R-:W-:Y:S01]  /*1880*/  IADD3 R9, R16, 0x10, RZ ;  /* 0x0000001010097810 */ /* 0x000fe20007ffe0ff */
[C---:B------:R-:W-:Y:S01]  /*1890*/  IMAD R3, R86.reuse, c[0x0][0x294], R3 ;  /* 0x0000a50056037a24 */ /* 0x040fe200078e0203 */
[----:B------:R-:W-:Y:S01]  /*18a0*/  SHF.R.S32.HI R130, RZ, 0x1f, R139 ;  /* 0x0000001fff827819 */ /* 0x000fe2000001148b */
[C---:B------:R-:W-:Y:S01]  /*18b0*/  IMAD.WIDE.U32 R154, R86.reuse, c[0x0][0x280], R154 ;  /* 0x0000a000569a7a25 */ /* 0x040fe200078e009a */
[----:B------:R-:W-:Y:S02]  /*18c0*/  @P2 IADD3 R134, R135, -0x40, RZ ;  /* 0xffffffc087862810 */ /* 0x000fe40007ffe0ff */
[----:B------:R-:W-:Y:S01]  /*18d0*/  SHF.R.S32.HI R124, RZ, 0x1f, R136 ;  /* 0x0000001fff7c7819 */ /* 0x000fe20000011488 */
[C---:B------:R-:W-:Y:S01]  /*18e0*/  IMAD.WIDE.U32 R156, R86.reuse, c[0x0][0x290], R156 ;  /* 0x0000a400569c7a25 */ /* 0x040fe200078e009c */
[----:B------:R-:W-:Y:S02]  /*18f0*/  SHF.R.S32.HI R128, RZ, 0x1f, R138 ;  /* 0x0000001fff807819 */ /* 0x000fe4000001148a */
[----:B------:R-:W-:Y:S01]  /*1900*/  SHF.R.S32.HI R126, RZ, 0x1f, R137 ;  /* 0x0000001fff7e7819 */ /* 0x000fe20000011489 */
[----:B------:R-:W-:Y:S01]  /*1910*/  IMAD.WIDE.U32 R152, R86, c[0x0][0x290], R152 ;  /* 0x0000a40056987a25 */ /* 0x000fe200078e0098 */
[----:B------:R-:W-:-:S02]  /*1920*/  SHF.R.S32.HI R122, RZ, 0x1f, R132 ;  /* 0x0000001fff7a7819 */ /* 0x000fc40000011484 */
[----:B------:R-:W-:Y:S01]  /*1930*/  SHF.R.S32.HI R120, RZ, 0x1f, R131 ;  /* 0x0000001fff787819 */ /* 0x000fe20000011483 */
[----:B------:R-:W-:Y:S02]  /*1940*/  IMAD.IADD R95, R159, 0x1, R93 ;  /* 0x000000019f5f7824 */ /* 0x000fe400078e025d */
[----:B------:R-:W-:Y:S02]  /*1950*/  IMAD.IADD R93, R93, 0x1, R155 ;  /* 0x000000015d5d7824 */ /* 0x000fe400078e029b */
[----:B------:R-:W-:Y:S02]  /*1960*/  IMAD.IADD R94, R157, 0x1, R3 ;  /* 0x000000019d5e7824 */ /* 0x000fe400078e0203 */
[----:B------:R-:W-:Y:S02]  /*1970*/  IMAD.IADD R92, R3, 0x1, R153 ;  /* 0x00000001035c7824 */ /* 0x000fe400078e0299 */
[----:B------:R-:W-:Y:S02]  /*1980*/  IMAD.SHL.U32 R127, R127, 0x2, RZ ;  /* 0x000000027f7f7824 */ /* 0x000fe400078e00ff */
[----:B------:R-:W-:-:S02]  /*1990*/  IMAD.SHL.U32 R123, R123, 0x2, RZ ;  /* 0x000000027b7b7824 */ /* 0x000fc400078e00ff */
[----:B------:R-:W-:Y:S01]  /*19a0*/  IMAD.SHL.U32 R119, R119, 0x2, RZ ;  /* 0x0000000277777824 */ /* 0x000fe200078e00ff */
[----:B-1----:R-:W-:Y:S06]  /*19b0*/  BAR.SYNC.DEFER_BLOCKING 0x0 ;  /* 0x0000000000007b1d */ /* 0x002fec0000010000 */
.L_x_80:
[-C--:B------:R-:W-:Y:S01]  /*19c0*/  IMAD R5, R110, R141.reuse, RZ ;  /* 0x0000008d6e057224 */ /* 0x080fe200078e02ff */
[----:B------:R-:W-:Y:S01]  /*19d0*/  SHF.R.S32.HI R89, RZ, 0x1f, R141 ;  /* 0x0000001fff597819 */ /* 0x000fe2000001148d */
[----:B------:R-:W-:Y:S01]  /*19e0*/  IMAD.WIDE.U32 R24, R112, R141, RZ ;  /* 0x0000008d70187225 */ /* 0x000fe200078e00ff */
[----:B------:R-:W-:Y:S04]  /*19f0*/  DEPBAR.LE SB0, 0x0 ;  /* 0x000080000000791a */ /* 0x000fe80000000000 */
[----:B------:R-:W-:Y:S01]  /*1a00*/  BAR.SYNC.DEFER_BLOCKING 0x0 ;  /* 0x0000000000007b1d */ /* 0x000fe20000010000 */
[----:B------:R-:W-:Y:S01]  /*1a10*/  ISETP.GE.AND P2, PT, R107, 0x1, PT ;  /* 0x000000016b00780c */ /* 0x000fe20003f46270 */
[----:B------:R-:W-:Y:S01]  /*1a20*/  IMAD R5, R89, R112, R5 ;  /* 0x0000007059057224 */ /* 0x000fe200078e0205 */
[----:B-1----:R-:W-:Y:S03]  /*1a30*/  IADD3 R3, P1, R91, R24, RZ ;  /* 0x000000185b037210 */ /* 0x002fe60007f3e0ff */
[----:B------:R-:W-:Y:S01]  /*1a40*/  IMAD.IADD R96, R25, 0x1, R5 ;  /* 0x0000000119607824 */ /* 0x000fe200078e0205 */
[C---:B------:R-:W-:Y:S03]  /*1a50*/  LEA R72, P0, R3.reuse, c[0x0][0x1c8], 0x1 ;  /* 0x0000720003487a11 */ /* 0x040fe600078008ff */
[----:B------:R-:W-:Y:S05]  /*1a60*/  IMAD.X R0, R96, 0x1, R90, P1 ;  /* 0x0000000160007824 */ /* 0x000fea00008e065a */
[----:B------:R-:W-:Y:S01]  /*1a70*/  LEA.HI.X R73, R3, c[0x0][0x1cc], R0, 0x1, P0 ;  /* 0x0000730003497a11 */ /* 0x000fe200000f0c00 */
[----:B------:R-:W-:Y:S01]  /*1a80*/  BSSY B1, `(.L_x_56) ;  /* 0x0000395000017945 */ /* 0x000fe20003800000 */
[----:B------:R-:W-:-:S05]  /*1a90*/  @!P2 BRA `(.L_x_57) ;  /* 0x000037c00000a947 */ /* 0x000fca0003800000 */
[-C--:B------:R-:W-:Y:S02]  /*1aa0*/  IMAD R21, R111, R141.reuse, RZ ;  /* 0x0000008d6f157224 */ /* 0x080fe400078e02ff */
[-C--:B------:R-:W-:Y:S02]  /*1ab0*/  IMAD R3, R113, R141.reuse, RZ ;  /* 0x0000008d71037224 */ /* 0x080fe400078e02ff */
[----:B------:R-:W-:Y:S02]  /*1ac0*/  IMAD R2, R141, -0x40, R150 ;  /* 0xffffffc08d027824 */ /* 0x000fe400078e0296 */
[-C--:B------:R-:W-:Y:S03]  /*1ad0*/  IMAD.WIDE.U32 R6, R114, R141.reuse, RZ ;  /* 0x0000008d72067225 */ /* 0x080fe600078e00ff */
[----:B------:R-:W-:Y:S01]  /*1ae0*/  IMNMX R2, R2, 0x40, PT ;  /* 0x0000004002027817 */ /* 0x000fe20003800200 */
[----:B------:R-:W-:Y:S04]  /*1af0*/  IMAD.WIDE.U32 R4, R116, R141, RZ ;  /* 0x0000008d74047225 */ /* 0x000fe800078e00ff */
[C---:B------:R-:W-:Y:S02]  /*1b00*/  IMAD R21, R89.reuse, R114, R21 ;  /* 0x0000007259157224 */ /* 0x040fe400078e0215 */
[----:B------:R-:W-:Y:S03]  /*1b10*/  IMAD R3, R89, R116, R3 ;  /* 0x0000007459037224 */ /* 0x000fe600078e0203 */
[----:B------:R-:W-:Y:S02]  /*1b20*/  IADD3 R0, R7, R21, RZ ;  /* 0x0000001507007210 */ /* 0x000fe40007ffe0ff */
[----:B------:R-:W-:Y:S01]  /*1b30*/  IADD3 R3, R5, R3, RZ ;  /* 0x0000000305037210 */ /* 0x000fe20007ffe0ff */
[----:B------:R-:W-:-:S05]  /*1b40*/  @!P6 BRA `(.L_x_58) ;  /* 0x00001bc00000e947 */ /* 0x000fca0003800000 */
[----:B------:R-:W-:Y:S01]  /*1b50*/  ISETP.GE.AND P1, PT, R145, R2, PT ;  /* 0x000000029100720c */ /* 0x000fe20003f26270 */
[----:B------:R-:W-:Y:S01]  /*1b60*/  BSSY B0, `(.L_x_59) ;  /* 0x000003a000007945 */ /* 0x000fe20003800000 */
[----:B------:R-:W-:Y:S01]  /*1b70*/  CS2R R26, SRZ ;  /* 0x00000000001a7805 */ /* 0x000fe2000001ff00 */
        /* <DEDUP_REMOVED lines=11> */
[----:B------:R-:W-:-:S05]  /*1c30*/  @P1 BRA `(.L_x_60) ;  /* 0x000002c000001947 */ /* 0x000fca0003800000 */
[----:B------:R-:W-:Y:S01]  /*1c40*/  IADD3 R6, P0, R158, R6, RZ ;  /* 0x000000069e067210 */ /* 0x000fe20007f1e0ff */
[----:B------:R-:W-:Y:S01]  /*1c50*/  CS2R R42, SRZ ;  /* 0x00000000002a7805 */ /* 0x000fe2000001ff00 */
[----:B------:R-:W-:Y:S01]  /*1c60*/  CS2R R46, SRZ ;  /* 0x00000000002e7805 */ /* 0x000fe2000001ff00 */
[----:B------:R-:W-:Y:S01]  /*1c70*/  CS2R R44, SRZ ;  /* 0x00000000002c7805 */ /* 0x000fe2000001ff00 */
[----:B------:R-:W-:Y:S01]  /*1c80*/  CS2R R70, SRZ ;  /* 0x0000000000467805 */ /* 0x000fe2000001ff00 */
[----:B------:R-:W-:Y:S01]  /*1c90*/  IMAD.X R5, R0, 0x1, R95, P0 ;  /* 0x0000000100057824 */ /* 0x000fe200000e065f */
[----:B------:R-:W-:Y:S01]  /*1ca0*/  IADD3 R4, P0, R156, R4, RZ ;  /* 0x000000049c047210 */ /* 0x000fe20007f1e0ff */
[----:B------:R-:W-:Y:S01]  /*1cb0*/  CS2R R36, SRZ ;  /* 0x0000000000247805 */ /* 0x000fe2000001ff00 */
[----:B------:R-:W-:Y:S01]  /*1cc0*/  CS2R R66, SRZ ;  /* 0x0000000000427805 */ /* 0x000fe2000001ff00 */
[----:B------:R-:W-:Y:S01]  /*1cd0*/  CS2R R32, SRZ ;  /* 0x0000000000207805 */ /* 0x000fe2000001ff00 */
[----:B------:R-:W-:Y:S01]  /*1ce0*/  CS2R R62, SRZ ;  /* 0x00000000003e7805 */ /* 0x000fe2000001ff00 */
[----:B------:R-:W-:Y:S01]  /*1cf0*/  IMAD.X R3, R3, 0x1, R94, P0 ;  /* 0x0000000103037824 */ /* 0x000fe200000e065e */
[C---:B------:R-:W-:Y:S01]  /*1d00*/  LEA R20, P0, R6.reuse, c[0x0][0x270], 0x1 ;  /* 0x00009c0006147a11 */ /* 0x040fe200078008ff */
[----:B------:R-:W-:Y:S01]  /*1d10*/  CS2R R30, SRZ ;  /* 0x00000000001e7805 */ /* 0x000fe2000001ff00 */
[----:B------:R-:W-:Y:S01]  /*1d20*/  CS2R R58, SRZ ;  /* 0x00000000003a7805 */ /* 0x000fe2000001ff00 */
[----:B------:R-:W-:Y:S01]  /*1d30*/  CS2R R26, SRZ ;  /* 0x00000000001a7805 */ /* 0x000fe2000001ff00 */
[----:B------:R-:W-:Y:S01]  /*1d40*/  LEA.HI.X R21, R6, c[0x0][0x274], R5, 0x1, P0 ;  /* 0x00009d0006157a11 */ /* 0x000fe200000f0c05 */
[----:B------:R-:W-:Y:S01]  /*1d50*/  CS2R R54, SRZ ;  /* 0x0000000000367805 */ /* 0x000fe2000001ff00 */
[C---:B------:R-:W-:Y:S04]  /*1d60*/  LEA R6, P0, R4.reuse, c[0x0][0x288], 0x1 ;  /* 0x0000a20004067a11 */ /* 0x040fe800078008ff */
[----:B------:R-:W-:Y:S02]  /*1d70*/  LEA.HI.X R7, R4, c[0x0][0x28c], R3, 0x1, P0 ;  /* 0x0000a30004077a11 */ /* 0x000fe400000f0c03 */
[----:B------:R-:W-:Y:S11]  /*1d80*/  ISETP.GE.AND P0, PT, R16, c[0x0][0x27c], PT ;  /* 0x00009f0010007a0c */ /* 0x000ff60003f06270 */
[----:B------:R-:W-:Y:S02]  /*1d90*/  @!UPT UIADD3 URZ, URZ, URZ, URZ ;  /* 0x0000003f3f3ff290 */ /* 0x000fe4000fffe03f */
[----:B------:R1:W5:Y:S04]  /*1da0*/  @!P0 LDG.E.64 R42, [R20.64] ;  /* 0x00000006142a8981 */ /* 0x000368000c1e1b00 */
[----:B------:R1:W5:Y:S01]  /*1db0*/  @!P0 LDG.E.64 R46, [R6.64] ;  /* 0x00000006062e8981 */ /* 0x000362000c1e1b00 */
[----:B------:R-:W-:Y:S11]  /*1dc0*/  ISETP.GE.AND P0, PT, R9, c[0x0][0x27c], PT ;  /* 0x00009f0009007a0c */ /* 0x000ff60003f06270 */
[----:B------:R-:W-:Y:S02]  /*1dd0*/  @!UPT UIADD3 URZ, URZ, URZ, URZ ;  /* 0x0000003f3f3ff290 */ /* 0x000fe4000fffe03f */
[----:B------:R1:W5:Y:S04]  /*1de0*/  @!P0 LDG.E.64 R44, [R20.64+0x20] ;  /* 0x00002006142c8981 */ /* 0x000368000c1e1b00 */
[----:B------:R1:W5:Y:S01]  /*1df0*/  @!P0 LDG.E.64 R70, [R6.64+0x20] ;  /* 0x0000200606468981 */ /* 0x000362000c1e1b00 */
        /* <DEDUP_REMOVED lines=15> */
[----:B------:R1:W5:Y:S02]  /*1ef0*/  @!P0 LDG.E.64 R54, [R6.64+0xa0] ;  /* 0x0000a00606368981 */ /* 0x000364000c1e1b00 */
.L_x_60:
[----:B------:R-:W-:Y:S05]  /*1f00*/  BSYNC B0 ;  /* 0x0000000000007941 */ /* 0x000fea0003800000 */
.L_x_59:
[----:B------:R-:W-:-:S05]  /*1f10*/  @P1 BRA `(.L_x_61) ;  /* 0x000034b000001947 */ /* 0x000fca0003800000 */
[----:B------:R-:W-:Y:S01]  /*1f20*/  ISETP.GE.AND P0, PT, R18, c[0x0][0x1d4], PT ;  /* 0x0000750012007a0c */ /* 0x000fe20003f06270 */
[----:B-----5:R-:W-:Y:S01]  /*1f30*/  IMAD.MOV.U32 R2, RZ, RZ, R30 ;  /* 0x000000ffff027224 */ /* 0x020fe200078e001e */
[----:B------:R-:W-:Y:S01]  /*1f40*/  BSSY B0, `(.L_x_62) ;  /* 0x0000060000007945 */ /* 0x000fe20003800000 */
[----:B------:R-:W-:Y:S02]  /*1f50*/  IMAD.MOV.U32 R0, RZ, RZ, R31 ;  /* 0x000000ffff007224 */ /* 0x000fe400078e001f */
[----:B-1----:R-:W-:Y:S01]  /*1f60*/  IMAD.MOV.U32 R21, RZ, RZ, R54 ;  /* 0x000000ffff157224 */ /* 0x002fe200078e0036 */
[----:B------:R-:W-:Y:S01]  /*1f70*/  PRMT R8, R2, 0x7610, R8 ;  /* 0x0000761002087816 */ /* 0x000fe20000000008 */
[----:B------:R-:W-:Y:S01]  /*1f80*/  IMAD.MOV.U32 R20, RZ, RZ, R55 ;  /* 0x000000ffff147224 */ /* 0x000fe200078e0037 */
        /* <DEDUP_REMOVED lines=32> */
[----:B------:R-:W-:Y:S02]  /*2190*/  PRMT R64, R22, 0x7610, R64 ;  /* 0x0000761016407816 */ /* 0x000fe40000000040 */
[----:B------:R-:W-:Y:S02]  /*21a0*/  PRMT R69, R21, 0x7610, R69 ;  /* 0x0000761015457816 */ /* 0x000fe40000000045 */
[----:B------:R-:W-:Y:S01]  /*21b0*/  PRMT R68, R20, 0x7610, R68 ;  /* 0x0000761014447816 */ /* 0x000fe20000000044 */
[----:B------:R-:W-:-:S05]  /*21c0*/  @P0 BRA `(.L_x_63) ;  /* 0x0000037000000947 */ /* 0x000fca0003800000 */
[----:B------:R-:W-:Y:S01]  /*21d0*/  ISETP.GE.AND P0, PT, R16, c[0x0][0x27c], PT ;  /* 0x00009f0010007a0c */ /* 0x000fe20003f06270 */
[----:B------:R-:W1:Y:S01]  /*21e0*/  LDS.128 R20, [R135+0x6000] ;  /* 0x0060000087147984 */ /* 0x000e620000000c00 */
[----:B------:R-:W-:Y:S01]  /*21f0*/  MOV R40, R42 ;  /* 0x0000002a00287202 */ /* 0x000fe20000000f00 */
[----:B------:R-:W-:Y:S02]  /*2200*/  IMAD.MOV.U32 R48, RZ, RZ, R46 ;  /* 0x000000ffff307224 */ /* 0x000fe400078e002e */
[----:B------:R-:W-:Y:S02]  /*2210*/  IMAD.MOV.U32 R41, RZ, RZ, R43 ;  /* 0x000000ffff297224 */ /* 0x000fe400078e002b */
[--C-:B------:R-:W-:Y:S06]  /*2220*/  IMAD.MOV.U32 R51, RZ, RZ, R47.reuse ;  /* 0x000000ffff337224 */ /* 0x100fec00078e002f */
[----:B------:R-:W-:Y:S02]  /*2230*/  @!P0 SHF.R.U64 R49, R46, 0x10, R47 ;  /* 0x000000102e318819 */ /* 0x000fe4000000122f */
[--C-:B------:R-:W-:Y:S02]  /*2240*/  @!P0 SHF.R.U64 R39, R42, 0x10, R43.reuse ;  /* 0x000000102a278819 */ /* 0x100fe4000000122b */
[----:B------:R-:W-:Y:S02]  /*2250*/  @!P0 SHF.R.U32.HI R38, RZ, 0x10, R43 ;  /* 0x00000010ff268819 */ /* 0x000fe4000001162b */
[----:B------:R-:W-:Y:S02]  /*2260*/  @!P0 PRMT R49, R48, 0x5410, R49 ;  /* 0x0000541030318816 */ /* 0x000fe40000000031 */
[----:B------:R-:W-:Y:S02]  /*2270*/  @!P0 SHF.R.U32.HI R46, RZ, 0x10, R47 ;  /* 0x00000010ff2e8819 */ /* 0x000fe4000001162f */
[----:B------:R-:W-:Y:S02]  /*2280*/  @!P0 PRMT R39, R40, 0x5410, R39 ;  /* 0x0000541028278816 */ /* 0x000fe40000000027 */
[----:B------:R-:W-:Y:S02]  /*2290*/  @!P0 PRMT R38, R41, 0x5410, R38 ;  /* 0x0000541029268816 */ /* 0x000fe40000000026 */
[----:B------:R-:W-:Y:S01]  /*22a0*/  @!P0 PRMT R51, R51, 0x5410, R46 ;  /* 0x0000541033338816 */ /* 0x000fe2000000002e */
[C---:B------:R-:W-:Y:S01]  /*22b0*/  @!P0 IMAD.U32 R46, R49.reuse, 0x10000, RZ ;  /* 0x00010000312e8824 */ /* 0x040fe200078e00ff */
[----:B------:R-:W-:Y:S02]  /*22c0*/  @!P0 LOP3.LUT R49, R49, 0xffff0000, RZ, 0xc0, !PT ;  /* 0xffff000031318812 */ /* 0x000fe400078ec0ff */
[C---:B------:R-:W-:Y:S02]  /*22d0*/  @!P0 SHF.L.U32 R40, R39.reuse, 0x10, RZ ;  /* 0x0000001027288819 */ /* 0x040fe400000006ff */
[----:B------:R-:W-:Y:S01]  /*22e0*/  @!P0 LOP3.LUT R39, R39, 0xffff0000, RZ, 0xc0, !PT ;  /* 0xffff000027278812 */ /* 0x000fe200078ec0ff */
[C---:B-1----:R-:W-:Y:S01]  /*22f0*/  @!P0 IMAD.U32 R47, R20.reuse, 0x10000, RZ ;  /* 0x00010000142f8824 */ /* 0x042fe200078e00ff */
[----:B------:R-:W-:Y:S02]  /*2300*/  @!P0 LOP3.LUT R41, R20, 0xffff0000, RZ, 0xc0, !PT ;  /* 0xffff000014298812 */ /* 0x000fe400078ec0ff */
[C---:B------:R-:W-:Y:S02]  /*2310*/  @!P0 LOP3.LUT R42, R21.reuse, 0xffff0000, RZ, 0xc0, !PT ;  /* 0xffff0000152a8812 */ /* 0x040fe400078ec0ff */
[----:B------:R-:W-:Y:S01]  /*2320*/  @!P0 SHF.L.U32 R48, R21, 0x10, RZ ;  /* 0x0000001015308819 */ /* 0x000fe200000006ff */
[C---:B------:R-:W-:Y:S01]  /*2330*/  @!P0 FMUL.FTZ R75, R41.reuse, R46 ;  /* 0x0000002e294b8220 */ /* 0x040fe20000410000 */
[----:B------:R-:W-:Y:S01]  /*2340*/  @!P0 SHF.L.U32 R50, R22, 0x10, RZ ;  /* 0x0000001016328819 */ /* 0x000fe200000006ff */
[----:B------:R-:W-:Y:S02]  /*2350*/  @!P0 FMUL.FTZ R77, R42, R49 ;  /* 0x000000312a4d8220 */ /* 0x000fe40000410000 */
[-C--:B------:R-:W-:Y:S01]  /*2360*/  @!P0 FMUL.FTZ R0, R41, R40.reuse ;  /* 0x0000002829008220 */ /* 0x080fe20000410000 */
[----:B------:R-:W-:Y:S01]  /*2370*/  @!P0 LOP3.LUT R41, R23, 0xffff0000, RZ, 0xc0, !PT ;  /* 0xffff000017298812 */ /* 0x000fe200078ec0ff */
[----:B------:R-:W-:Y:S01]  /*2380*/  @!P0 FFMA.FTZ R75, R47, R40, -R75 ;  /* 0x000000282f4b8223 */ /* 0x000fe2000001084b */
[----:B------:R-:W-:Y:S01]  /*2390*/  @!P0 LOP3.LUT R40, R22, 0xffff0000, RZ, 0xc0, !PT ;  /* 0xffff000016288812 */ /* 0x000fe200078ec0ff */
[-C--:B------:R-:W-:Y:S02]  /*23a0*/  @!P0 FMUL.FTZ R2, R42, R39.reuse ;  /* 0x000000272a028220 */ /* 0x080fe40000410000 */
[----:B------:R-:W-:Y:S02]  /*23b0*/  @!P0 FFMA.FTZ R77, R48, R39, -R77 ;  /* 0x00000027304d8223 */ /* 0x000fe4000001084d */
[C---:B------:R-:W-:Y:S01]  /*23c0*/  @!P0 IMAD.U32 R39, R38.reuse, 0x10000, RZ ;  /* 0x0001000026278824 */ /* 0x040fe200078e00ff */
[----:B------:R-:W-:Y:S01]  /*23d0*/  @!P0 LOP3.LUT R38, R38, 0xffff0000, RZ, 0xc0, !PT ;  /* 0xffff000026268812 */ /* 0x000fe200078ec0ff */
[----:B------:R-:W-:Y:S01]  /*23e0*/  @!P0 FFMA.FTZ R0, R46, R47, R0 ;  /* 0x0000002f2e008223 */ /* 0x000fe20000010000 */
[C---:B------:R-:W-:Y:S01]  /*23f0*/  @!P0 LOP3.LUT R47, R51.reuse, 0xffff0000, RZ, 0xc0, !PT ;  /* 0xffff0000332f8812 */ /* 0x040fe200078ec0ff */
[----:B------:R-:W-:Y:S01]  /*2400*/  @!P0 IMAD.U32 R46, R51, 0x10000, RZ ;  /* 0x00010000332e8824 */ /* 0x000fe200078e00ff */
[----:B------:R-:W-:Y:S01]  /*2410*/  @!P0 SHF.L.U32 R51, R23, 0x10, RZ ;  /* 0x0000001017338819 */ /* 0x000fe200000006ff */
[----:B------:R-:W-:Y:S01]  /*2420*/  @!P0 FMUL.FTZ R3, R40, R39 ;  /* 0x0000002728038220 */ /* 0x000fe20000410000 */
[----:B------:R-:W-:Y:S01]  /*2430*/  @!P0 F2FP.BF16.PACK_AB R75, R0, R75 ;  /* 0x0000004b004b823e */ /* 0x000fe200000010ff */
[----:B------:R-:W-:Y:S02]  /*2440*/  @!P0 FMUL.FTZ R74, R40, R46 ;  /* 0x0000002e284a8220 */ /* 0x000fe40000410000 */
[C---:B------:R-:W-:Y:S02]  /*2450*/  @!P0 FMUL.FTZ R76, R41.reuse, R47 ;  /* 0x0000002f294c8220 */ /* 0x040fe40000410000 */
[----:B------:R-:W-:Y:S02]  /*2460*/  @!P0 FMUL.FTZ R4, R41, R38 ;  /* 0x0000002629048220 */ /* 0x000fe40000410000 */
[----:B------:R-:W-:Y:S02]  /*2470*/  @!P0 FFMA.FTZ R2, R49, R48, R2 ;  /* 0x0000003031028223 */ /* 0x000fe40000010002 */
[----:B------:R-:W-:Y:S02]  /*2480*/  @!P0 FFMA.FTZ R3, R46, R50, R3 ;  /* 0x000000322e038223 */ /* 0x000fe40000010003 */
[----:B------:R-:W-:Y:S01]  /*2490*/  @!P0 FFMA.FTZ R74, R50, R39, -R74 ;  /* 0x00000027324a8223 */ /* 0x000fe2000001084a */
[----:B------:R-:W-:Y:S01]  /*24a0*/  @!P0 F2FP.BF16.PACK_AB R78, R2, R77 ;  /* 0x0000004d024e823e */ /* 0x000fe200000010ff */
[----:B------:R-:W-:Y:S02]  /*24b0*/  @!P0 FFMA.FTZ R76, R51, R38, -R76 ;  /* 0x00000026334c8223 */ /* 0x000fe4000001084c */
[----:B------:R-:W-:Y:S01]  /*24c0*/  @!P0 FFMA.FTZ R4, R47, R51, R4 ;  /* 0x000000332f048223 */ /* 0x000fe20000010004 */
[----:B------:R-:W-:Y:S01]  /*24d0*/  @!P0 F2FP.BF16.PACK_AB R74, R3, R74 ;  /* 0x0000004a034a823e */ /* 0x000fe200000010ff */
[----:B------:R-:W-:Y:S01]  /*24e0*/  @!P0 IMAD.MOV.U32 R20, RZ, RZ, R75 ;  /* 0x000000ffff148224 */ /* 0x000fe200078e004b */
[----:B------:R-:W-:Y:S02]  /*24f0*/  @!P0 MOV R21, R78 ;  /* 0x0000004e00158202 */ /* 0x000fe40000000f00 */
[----:B------:R-:W-:Y:S01]  /*2500*/  @!P0 F2FP.BF16.PACK_AB R77, R4, R76 ;  /* 0x0000004c044d823e */ /* 0x000fe200000010ff */
[----:B------:R-:W-:Y:S03]  /*2510*/  @!P0 IMAD.MOV.U32 R22, RZ, RZ, R74 ;  /* 0x000000ffff168224 */ /* 0x000fe600078e004a */
[----:B------:R-:W-:Y:S05]  /*2520*/  @!P0 MOV R23, R77 ;  /* 0x0000004d00178202 */ /* 0x000fea0000000f00 */
[----:B------:R1:W-:Y:S02]  /*2530*/  STG.E.128 [R72.64], R20 ;  /* 0x0000001448007986 */ /* 0x0003e4000c101d06 */
.L_x_63:
[----:B------:R-:W-:Y:S05]  /*2540*/  BSYNC B0 ;  /* 0x0000000000007941 */ /* 0x000fea0003800000 */
.L_x_62:
[----:B------:R-:W-:Y:S01]  /*2550*/  ISETP.GE.AND P0, PT, R13, c[0x0][0x1d4], PT ;  /* 0x000075000d007a0c */ /* 0x000fe20003f06270 */
[----:B------:R-:W-:Y:S01]  /*2560*/  @!UPT UIADD3 URZ, URZ, URZ, URZ ;  /* 0x0000003f3f3ff290 */ /* 0x000fe2000fffe03f */
[----:B------:R-:W-:Y:S11]  /*2570*/  BSSY B0, `(.L_x_64) ;  /* 0x0000036000007945 */ /* 0x000ff60003800000 */
[----:B------:R-:W-:-:S05]  /*2580*/  @P0 BRA `(.L_x_65) ;  /* 0x0000034000000947 */ /* 0x000fca0003800000 */
[----:B------:R-:W-:Y:S01]  /*2590*/  ISETP.GE.AND P0, PT, R9, c[0x0][0x27c], PT ;  /* 0x00009f0009007a0c */ /* 0x000fe20003f06270 */
[----:B-1----:R-:W1:Y:S11]  /*25a0*/  LDS.128 R20, [R134+0x6000] ;  /* 0x0060000086147984 */ /* 0x002e760000000c00 */
[----:B------:R-:W-:Y:S01]  /*25b0*/  @!UPT UIADD3 URZ, URZ, URZ, URZ ;  /* 0x0000003f3f3ff290 */ /* 0x000fe2000fffe03f */
[----:B------:R-:W-:Y:S02]  /*25c0*/  @!P0 SHF.R.U64 R42, R70, 0x10, R71 ;  /* 0x00000010462a8819 */ /* 0x000fe40000001247 */
[--C-:B------:R-:W-:Y:S02]  /*25d0*/  @!P0 SHF.R.U64 R38, R44, 0x10, R45.reuse ;  /* 0x000000102c268819 */ /* 0x100fe4000000122d */
[----:B------:R-:W-:Y:S02]  /*25e0*/  @!P0 PRMT R69, R69, 0x5410, R42 ;  /* 0x0000541045458816 */ /* 0x000fe4000000002a */
[----:B------:R-:W-:Y:S02]  /*25f0*/  @!P0 PRMT R35, R35, 0x5410, R38 ;  /* 0x0000541023238816 */ /* 0x000fe40000000026 */
[C---:B------:R-:W-:Y:S01]  /*2600*/  @!P0 LOP3.LUT R47, R69.reuse, 0xffff0000, RZ, 0xc0, !PT ;  /* 0xffff0000452f8812 */ /* 0x040fe200078ec0ff */
[----:B------:R-:W-:Y:S01]  /*2610*/  @!P0 IMAD.U32 R41, R69, 0x10000, RZ ;  /* 0x0001000045298824 */ /* 0x000fe200078e00ff */
[----:B------:R-:W-:Y:S01]  /*2620*/  @!P0 SHF.R.U32.HI R45, RZ, 0x10, R45 ;  /* 0x00000010ff2d8819 */ /* 0x000fe2000001162d */
[C---:B------:R-:W-:Y:S01]  /*2630*/  @!P0 IMAD.U32 R38, R35.reuse, 0x10000, RZ ;  /* 0x0001000023268824 */ /* 0x040fe200078e00ff */
[----:B------:R-:W-:Y:S02]  /*2640*/  @!P0 SHF.R.U32.HI R71, RZ, 0x10, R71 ;  /* 0x00000010ff478819 */ /* 0x000fe40000011647 */
[----:B------:R-:W-:Y:S02]  /*2650*/  @!P0 LOP3.LUT R35, R35, 0xffff0000, RZ, 0xc0, !PT ;  /* 0xffff000023238812 */ /* 0x000fe400078ec0ff */
[----:B------:R-:W-:Y:S02]  /*2660*/  @!P0 PRMT R34, R34, 0x5410, R45 ;  /* 0x0000541022228816 */ /* 0x000fe4000000002d */
[----:B------:R-:W-:Y:S01]  /*2670*/  @!P0 PRMT R68, R68, 0x5410, R71 ;  /* 0x0000541044448816 */ /* 0x000fe20000000047 */
[C---:B-1----:R-:W-:Y:S01]  /*2680*/  @!P0 IMAD.U32 R42, R21.reuse, 0x10000, RZ ;  /* 0x00010000152a8824 */ /* 0x042fe200078e00ff */
[C---:B------:R-:W-:Y:S02]  /*2690*/  @!P0 LOP3.LUT R39, R20.reuse, 0xffff0000, RZ, 0xc0, !PT ;  /* 0xffff000014278812 */ /* 0x040fe400078ec0ff */
[----:B------:R-:W-:Y:S02]  /*26a0*/  @!P0 LOP3.LUT R40, R21, 0xffff0000, RZ, 0xc0, !PT ;  /* 0xffff000015288812 */ /* 0x000fe400078ec0ff */
[----:B------:R-:W-:Y:S01]  /*26b0*/  @!P0 SHF.L.U32 R43, R20, 0x10, RZ ;  /* 0x00000010142b8819 */ /* 0x000fe200000006ff */
[----:B------:R-:W-:Y:S01]  /*26c0*/  @!P0 FMUL.FTZ R51, R39, R41 ;  /* 0x0000002927338220 */ /* 0x000fe20000410000 */
[----:B------:R-:W-:Y:S01]  /*26d0*/  @!P0 SHF.L.U32 R46, R22, 0x10, RZ ;  /* 0x00000010162e8819 */ /* 0x000fe200000006ff */
[----:B------:R-:W-:Y:S01]  /*26e0*/  @!P0 FMUL.FTZ R75, R40, R47 ;  /* 0x0000002f284b8220 */ /* 0x000fe20000410000 */
[----:B------:R-:W-:Y:S01]  /*26f0*/  @!P0 SHF.L.U32 R49, R23, 0x10, RZ ;  /* 0x0000001017318819 */ /* 0x000fe200000006ff */
        /* <DEDUP_REMOVED lines=10> */
[----:B------:R-:W-:Y:S02]  /*27a0*/  @!P0 IMAD.U32 R41, R68, 0x10000, RZ ;  /* 0x0001000044298824 */ /* 0x000fe400078e00ff */
        /* <DEDUP_REMOVED lines=17> */
[----:B------:R1:W-:Y:S02]  /*28c0*/  STG.E.128 [R72.64+0x40], R20 ;  /* 0x0000401448007986 */ /* 0x0003e4000c101d06 */
.L_x_65:
[----:B------:R-:W-:Y:S05]  /*28d0*/  BSYNC B0 ;  /* 0x0000000000007941 */ /* 0x000fea0003800000 */
.L_x_64:
        /* <DEDUP_REMOVED lines=56> */
.L_x_67:
[----:B------:R-:W-:Y:S05]  /*2c60*/  BSYNC B0 ;  /* 0x0000000000007941 */ /* 0x000fea0003800000 */
.L_x_66:
        /* <DEDUP_REMOVED lines=56> */
.L_x_69:
[----:B------:R-:W-:Y:S05]  /*2ff0*/  BSYNC B0 ;  /* 0x0000000000007941 */ /* 0x000fea0003800000 */
.L_x_68:
        /* <DEDUP_REMOVED lines=8> */
[----:B------:R-:W-:Y:S02]  /*3080*/  @!P0 SHF.R.U64 R25, R30, 0x10, R31 ;  /* 0x000000101e198819 */ /* 0x000fe4000000121f */
        /* <DEDUP_REMOVED lines=9> */
[----:B------:R-:W-:Y:S04]  /*3120*/  @!P0 PRMT R56, R56, 0x5410, R59 ;  /* 0x0000541038388816 */ /* 0x000fe8000000003b */
[----:B------:R-:W-:Y:S01]  /*3130*/  @!P0 LOP3.LUT R37, R56, 0xffff0000, RZ, 0xc0, !PT ;  /* 0xffff000038258812 */ /* 0x000fe200078ec0ff */
[C---:B-1----:R-:W-:Y:S01]  /*3140*/  @!P0 IMAD.U32 R35, R21.reuse, 0x10000, RZ ;  /* 0x0001000015238824 */ /* 0x042fe200078e00ff */
[----:B------:R-:W-:Y:S02]  /*3150*/  @!P0 LOP3.LUT R25, R21, 0xffff0000, RZ, 0xc0, !PT ;  /* 0xffff000015198812 */ /* 0x000fe400078ec0ff */
[C---:B------:R-:W-:Y:S02]  /*3160*/  @!P0 LOP3.LUT R29, R20.reuse, 0xffff0000, RZ, 0xc0, !PT ;  /* 0xffff0000141d8812 */ /* 0x040fe400078ec0ff */
[----:B------:R-:W-:Y:S01]  /*3170*/  @!P0 SHF.L.U32 R33, R20, 0x10, RZ ;  /* 0x0000001014218819 */ /* 0x000fe200000006ff */
[----:B------:R-:W-:Y:S01]  /*3180*/  @!P0 FMUL.FTZ R41, R25, R32 ;  /* 0x0000002019298220 */ /* 0x000fe20000410000 */
[----:B------:R-:W-:Y:S01]  /*3190*/  @!P0 SHF.L.U32 R34, R23, 0x10, RZ ;  /* 0x0000001017228819 */ /* 0x000fe200000006ff */
[C---:B------:R-:W-:Y:S02]  /*31a0*/  @!P0 FMUL.FTZ R39, R29.reuse, R28 ;  /* 0x0000001c1d278220 */ /* 0x040fe40000410000 */
[----:B------:R-:W-:Y:S02]  /*31b0*/  @!P0 FMUL.FTZ R0, R29, R24 ;  /* 0x000000181d008220 */ /* 0x000fe40000410000 */
[-C--:B------:R-:W-:Y:S01]  /*31c0*/  @!P0 FMUL.FTZ R2, R25, R8.reuse ;  /* 0x0000000819028220 */ /* 0x080fe20000410000 */
[----:B------:R-:W-:Y:S01]  /*31d0*/  @!P0 LOP3.LUT R25, R22, 0xffff0000, RZ, 0xc0, !PT ;  /* 0xffff000016198812 */ /* 0x000fe200078ec0ff */
[----:B------:R-:W-:Y:S02]  /*31e0*/  @!P0 FFMA.FTZ R41, R35, R8, -R41 ;  /* 0x0000000823298223 */ /* 0x000fe40000010829 */
[C---:B------:R-:W-:Y:S01]  /*31f0*/  @!P0 IMAD.U32 R8, R7.reuse, 0x10000, RZ ;  /* 0x0001000007088824 */ /* 0x040fe200078e00ff */
[----:B------:R-:W-:Y:S01]  /*3200*/  @!P0 LOP3.LUT R7, R7, 0xffff0000, RZ, 0xc0, !PT ;  /* 0xffff000007078812 */ /* 0x000fe200078ec0ff */
[----:B------:R-:W-:Y:S01]  /*3210*/  @!P0 FFMA.FTZ R39, R33, R24, -R39 ;  /* 0x0000001821278223 */ /* 0x000fe20000010827 */
[----:B------:R-:W-:Y:S01]  /*3220*/  @!P0 LOP3.LUT R24, R23, 0xffff0000, RZ, 0xc0, !PT ;  /* 0xffff000017188812 */ /* 0x000fe200078ec0ff */
[----:B------:R-:W-:Y:S01]  /*3230*/  @!P0 FFMA.FTZ R0, R28, R33, R0 ;  /* 0x000000211c008223 */ /* 0x000fe20000010000 */
[----:B------:R-:W-:Y:S01]  /*3240*/  @!P0 SHF.L.U32 R33, R22, 0x10, RZ ;  /* 0x0000001016218819 */ /* 0x000fe200000006ff */
[----:B------:R-:W-:Y:S02]  /*3250*/  @!P0 IMAD.U32 R28, R56, 0x10000, RZ ;  /* 0x00010000381c8824 */ /* 0x000fe400078e00ff */
[C---:B------:R-:W-:Y:S01]  /*3260*/  @!P0 FMUL.FTZ R3, R25.reuse, R8 ;  /* 0x0000000819038220 */ /* 0x040fe20000410000 */
        /* <DEDUP_REMOVED lines=17> */
.L_x_71:
[----:B------:R-:W-:Y:S05]  /*3380*/  BSYNC B0 ;  /* 0x0000000000007941 */ /* 0x000fea0003800000 */
.L_x_70:
[----:B------:R-:W-:Y:S11]  /*3390*/  ISETP.GE.AND P0, PT, R142, c[0x0][0x1d4], PT ;  /* 0x000075008e007a0c */ /* 0x000ff60003f06270 */
[----:B------:R-:W-:Y:S02]  /*33a0*/  @!UPT UIADD3 URZ, URZ, URZ, URZ ;  /* 0x0000003f3f3ff290 */ /* 0x000fe4000fffe03f */
        /* <DEDUP_REMOVED lines=18> */
[C---:B------:R-:W-:Y:S02]  /*34d0*/  @!P0 LOP3.LUT R8, R20.reuse, 0xffff0000, RZ, 0xc0, !PT ;  /* 0xffff000014088812 */ /* 0x040fe400078ec0ff */
[----:B------:R-:W-:Y:S02]  /*34e0*/  @!P0 LOP3.LUT R25, R21, 0xffff0000, RZ, 0xc0, !PT ;  /* 0xffff000015198812 */ /* 0x000fe400078ec0ff */
[----:B------:R-:W-:Y:S01]  /*34f0*/  @!P0 SHF.L.U32 R24, R20, 0x10, RZ ;  /* 0x0000001014188819 */ /* 0x000fe200000006ff */
[C---:B------:R-:W-:Y:S01]  /*3500*/  @!P0 FMUL.FTZ R35, R8.reuse, R29 ;  /* 0x0000001d08238220 */ /* 0x040fe20000410000 */
[----:B------:R-:W-:Y:S01]  /*3510*/  @!P0 SHF.L.U32 R30, R23, 0x10, RZ ;  /* 0x00000010171e8819 */ /* 0x000fe200000006ff */
[----:B------:R-:W-:Y:S02]  /*3520*/  @!P0 FMUL.FTZ R37, R25, R28 ;  /* 0x0000001c19258220 */ /* 0x000fe40000410000 */
[-C--:B------:R-:W-:Y:S01]  /*3530*/  @!P0 FMUL.FTZ R0, R8, R7.reuse ;  /* 0x0000000708008220 */ /* 0x080fe20000410000 */
[----:B------:R-:W-:Y:S01]  /*3540*/  @!P0 LOP3.LUT R8, R23, 0xffff0000, RZ, 0xc0, !PT ;  /* 0xffff000017088812 */ /* 0x000fe200078ec0ff */
[----:B------:R-:W-:Y:S01]  /*3550*/  @!P0 FFMA.FTZ R35, R24, R7, -R35 ;  /* 0x0000000718238223 */ /* 0x000fe20000010823 */
[C---:B------:R-:W-:Y:S01]  /*3560*/  @!P0 LOP3.LUT R7, R22.reuse, 0xffff0000, RZ, 0xc0, !PT ;  /* 0xffff000016078812 */ /* 0x040fe200078ec0ff */
[-C--:B------:R-:W-:Y:S02]  /*3570*/  @!P0 FMUL.FTZ R2, R25, R6.reuse ;  /* 0x0000000619028220 */ /* 0x080fe40000410000 */
[----:B------:R-:W-:Y:S02]  /*3580*/  @!P0 FFMA.FTZ R37, R31, R6, -R37 ;  /* 0x000000061f258223 */ /* 0x000fe40000010825 */
[C---:B------:R-:W-:Y:S01]  /*3590*/  @!P0 IMAD.U32 R6, R5.reuse, 0x10000, RZ ;  /* 0x0001000005068824 */ /* 0x040fe200078e00ff */
        /* <DEDUP_REMOVED lines=21> */
[----:B------:R1:W-:Y:S01]  /*36f0*/  STG.E.128 [R72.64+0x140], R20 ;  /* 0x0001401448007986 */ /* 0x0003e2000c101d06 */
[----:B------:R-:W-:-:S05]  /*3700*/  BRA `(.L_x_61) ;  /* 0x00001cc000007947 */ /* 0x000fca0003800000 */
.L_x_58:
        /* <DEDUP_REMOVED lines=37> */
[----:B------:R1:W5:Y:S04]  /*3960*/  @!P0 LDG.E.128 R40, [R26.64] ;  /* 0x000000061a288981 */ /* 0x000368000c1e1d00 */
[----:B------:R1:W5:Y:S01]  /*3970*/  @!P0 LDG.E.128 R52, [R2.64] ;  /* 0x0000000602348981 */ /* 0x000362000c1e1d00 */
[----:B------:R-:W-:Y:S11]  /*3980*/  ISETP.GE.AND P0, PT, R13, c[0x0][0x27c], PT ;  /* 0x00009f000d007a0c */ /* 0x000ff60003f06270 */
[----:B------:R-:W-:Y:S02]  /*3990*/  @!UPT UIADD3 URZ, URZ, URZ, URZ ;  /* 0x0000003f3f3ff290 */ /* 0x000fe4000fffe03f */
[----:B------:R1:W5:Y:S04]  /*39a0*/  @!P0 LDG.E.128 R28, [R26.64+0x40] ;  /* 0x000040061a1c8981 */ /* 0x000368000c1e1d00 */
[----:B------:R1:W5:Y:S01]  /*39b0*/  @!P0 LDG.E.128 R68, [R2.64+0x40] ;  /* 0x0000400602448981 */ /* 0x000362000c1e1d00 */
[----:B------:R-:W-:Y:S11]  /*39c0*/  ISETP.GE.AND P0, PT, R12, c[0x0][0x27c], PT ;  /* 0x00009f000c007a0c */ /* 0x000ff60003f06270 */
[----:B------:R-:W-:Y:S02]  /*39d0*/  @!UPT UIADD3 URZ, URZ, URZ, URZ ;  /* 0x0000003f3f3ff290 */ /* 0x000fe4000fffe03f */
[----:B------:R1:W5:Y:S04]  /*39e0*/  @!P0 LDG.E.128 R20, [R26.64+0x80] ;  /* 0x000080061a148981 */ /* 0x000368000c1e1d00 */
[----:B------:R1:W5:Y:S02]  /*39f0*/  @!P0 LDG.E.128 R64, [R2.64+0x80] ;  /* 0x0000800602408981 */ /* 0x000364000c1e1d00 */
.L_x_73:
[----:B------:R-:W-:Y:S05]  /*3a00*/  BSYNC B0 ;  /* 0x0000000000007941 */ /* 0x000fea0003800000 */
.L_x_72:
[----:B------:R-:W-:Y:S04]  /*3a10*/  IADD3 R149, P0, R168, R24, RZ ;  /* 0x00000018a8957210 */ /* 0x000fe80007f1e0ff */
[----:B------:R-:W-:Y:S01]  /*3a20*/  IADD3.X R96, R115, R96, RZ, P0, !PT ;  /* 0x0000006073607210 */ /* 0x000fe200007fe4ff */
[----:B------:R-:W-:-:S05]  /*3a30*/  @P1 BRA `(.L_x_61) ;  /* 0x0000199000001947 */ /* 0x000fca0003800000 */
[----:B------:R-:W-:Y:S01]  /*3a40*/  ISETP.GE.AND P0, PT, R18, c[0x0][0x1d4], PT ;  /* 0x0000750012007a0c */ /* 0x000fe20003f06270 */
[----:B-----5:R-:W-:Y:S01]  /*3a50*/  IMAD.MOV.U32 R4, RZ, RZ, R22 ;  /* 0x000000ffff047224 */ /* 0x020fe200078e0016 */
[----:B------:R-:W-:Y:S01]  /*3a60*/  BSSY B0, `(.L_x_74) ;  /* 0x0000098000007945 */ /* 0x000fe20003800000 */
[----:B-1----:R-:W-:Y:S02]  /*3a70*/  IMAD.MOV.U32 R3, RZ, RZ, R23 ;  /* 0x000000ffff037224 */ /* 0x002fe400078e0017 */
        /* <DEDUP_REMOVED lines=33> */
[CC--:B------:R-:W-:Y:S01]  /*3c90*/  IADD3 R173, P1, P0, R166.reuse, R149.reuse, R139 ;  /* 0x00000095a6ad7210 */ /* 0x0c0fe2000783e08b */
[----:B------:R-:W-:Y:S01]  /*3ca0*/  IMAD.MOV.U32 R48, RZ, RZ, R53 ;  /* 0x000000ffff307224 */ /* 0x000fe200078e0035 */
[----:B------:R-:W-:Y:S01]  /*3cb0*/  MOV R59, R54 ;  /* 0x00000036003b7202 */ /* 0x000fe20000000f00 */
[----:B------:R-:W-:Y:S01]  /*3cc0*/  IMAD.MOV.U32 R46, RZ, RZ, R42 ;  /* 0x000000ffff2e7224 */ /* 0x000fe200078e002a */
[CC--:B------:R-:W-:Y:S01]  /*3cd0*/  IADD3.X R172, R105.reuse, R96.reuse, R130, P1, P0 ;  /* 0x0000006069ac7210 */ /* 0x0c0fe20000fe0482 */
[----:B------:R-:W-:Y:S02]  /*3ce0*/  IMAD.MOV.U32 R63, RZ, RZ, R55 ;  /* 0x000000ffff3f7224 */ /* 0x000fe400078e0037 */
[----:B------:R-:W2:Y:S01]  /*3cf0*/  LDS.128 R72, [R129+0x6100] ;  /* 0x0061000081487984 */ /* 0x000ea20000000c00 */
[----:B------:R-:W-:Y:S02]  /*3d00*/  IMAD.MOV.U32 R50, RZ, RZ, R52 ;  /* 0x000000ffff327224 */ /* 0x000fe400078e0034 */
[--C-:B------:R-:W-:Y:S01]  /*3d10*/  IMAD.MOV.U32 R44, RZ, RZ, R41.reuse ;  /* 0x000000ffff2c7224 */ /* 0x100fe200078e0029 */
[----:B------:R-:W-:Y:S01]  /*3d20*/  @!P2 IADD3 R151, P1, P0, R166, R149, R136 ;  /* 0x00000095a697a210 */ /* 0x000fe2000783e088 */
[----:B------:R-:W-:Y:S03]  /*3d30*/  IMAD.MOV.U32 R45, RZ, RZ, R40 ;  /* 0x000000ffff2d7224 */ /* 0x000fe600078e0028 */
[----:B------:R-:W-:Y:S02]  /*3d40*/  @!P2 IADD3.X R100, R105, R96, R124, P1, P0 ;  /* 0x000000606964a210 */ /* 0x000fe40000fe047c */
[C---:B------:R-:W-:Y:S04]  /*3d50*/  LEA R174, P0, R173.reuse, c[0x0][0x1c8], 0x1 ;  /* 0x00007200adae7a11 */ /* 0x040fe800078008ff */
[----:B------:R-:W-:Y:S02]  /*3d60*/  LEA.HI.X R175, R173, c[0x0][0x1cc], R172, 0x1, P0 ;  /* 0x00007300adaf7a11 */ /* 0x000fe400000f0cac */
[C---:B------:R-:W-:Y:S04]  /*3d70*/  @!P2 LEA R172, P0, R151.reuse, c[0x0][0x1c8], 0x1 ;  /* 0x0000720097acaa11 */ /* 0x040fe800078008ff */
[----:B------:R-:W-:Y:S02]  /*3d80*/  @!P2 LEA.HI.X R173, R151, c[0x0][0x1cc], R100, 0x1, P0 ;  /* 0x0000730097adaa11 */ /* 0x000fe400000f0c64 */
[----:B------:R-:W-:Y:S11]  /*3d90*/  ISETP.GE.AND P0, PT, R18, c[0x0][0x27c], PT ;  /* 0x00009f0012007a0c */ /* 0x000ff60003f06270 */
[----:B------:R-:W-:Y:S02]  /*3da0*/  @!UPT UIADD3 URZ, URZ, URZ, URZ ;  /* 0x0000003f3f3ff290 */ /* 0x000fe4000fffe03f */
[----:B------:R-:W-:Y:S02]  /*3db0*/  @!P0 SHF.R.U32.HI R47, RZ, 0x10, R41 ;  /* 0x00000010ff2f8819 */ /* 0x000fe40000011629 */
[----:B------:R-:W-:Y:S02]  /*3dc0*/  @!P0 SHF.R.U64 R56, R54, 0x10, R55 ;  /* 0x0000001036388819 */ /* 0x000fe40000001237 */
[----:B------:R-:W-:Y:S02]  /*3dd0*/  @!P0 PRMT R44, R44, 0x5410, R47 ;  /* 0x000054102c2c8816 */ /* 0x000fe4000000002f */
[----:B-1----:R-:W-:Y:S02]  /*3de0*/  @!P0 SHF.L.U32 R47, R25, 0x10, RZ ;  /* 0x00000010192f8819 */ /* 0x002fe400000006ff */
[C---:B--2---:R-:W-:Y:S02]  /*3df0*/  @!P0 SHF.L.U32 R57, R74.reuse, 0x10, RZ ;  /* 0x000000104a398819 */ /* 0x044fe400000006ff */
[C---:B------:R-:W-:Y:S02]  /*3e00*/  @!P0 SHF.L.U32 R61, R75.reuse, 0x10, RZ ;  /* 0x000000104b3d8819 */ /* 0x040fe400000006ff */
[----:B------:R-:W-:Y:S02]  /*3e10*/  @!P0 LOP3.LUT R60, R75, 0xffff0000, RZ, 0xc0, !PT ;  /* 0xffff00004b3c8812 */ /* 0x000fe400078ec0ff */
[----:B------:R-:W-:Y:S02]  /*3e20*/  @!P0 PRMT R59, R59, 0x5410, R56 ;  /* 0x000054103b3b8816 */ /* 0x000fe40000000038 */
[----:B------:R-:W-:Y:S02]  /*3e30*/  @!P0 LOP3.LUT R56, R74, 0xffff0000, RZ, 0xc0, !PT ;  /* 0xffff00004a388812 */ /* 0x000fe400078ec0ff */
[----:B------:R-:W-:Y:S02]  /*3e40*/  @!P0 SHF.R.U32.HI R58, RZ, 0x10, R55 ;  /* 0x00000010ff3a8819 */ /* 0x000fe40000011637 */
[C---:B------:R-:W-:Y:S02]  /*3e50*/  @!P0 LOP3.LUT R55, R73.reuse, 0xffff0000, RZ, 0xc0, !PT ;  /* 0xffff000049378812 */ /* 0x040fe400078ec0ff */
[--C-:B------:R-:W-:Y:S02]  /*3e60*/  @!P0 SHF.R.U64 R51, R52, 0x10, R53.reuse ;  /* 0x0000001034338819 */ /* 0x100fe40000001235 */
[----:B------:R-:W-:Y:S02]  /*3e70*/  @!P0 SHF.R.U32.HI R53, RZ, 0x10, R53 ;  /* 0x00000010ff358819 */ /* 0x000fe40000011635 */
[----:B------:R-:W-:Y:S02]  /*3e80*/  @!P0 SHF.R.U64 R49, R42, 0x10, R43 ;  /* 0x000000102a318819 */ /* 0x000fe4000000122b */
[----:B------:R-:W-:Y:S01]  /*3e90*/  @!P0 PRMT R52, R48, 0x5410, R53 ;  /* 0x0000541030348816 */ /* 0x000fe20000000035 */
[----:B------:R-:W-:Y:S01]  /*3ea0*/  @!P0 IMAD.U32 R53, R73, 0x10000, RZ ;  /* 0x0001000049358824 */ /* 0x000fe200078e00ff */
[----:B------:R-:W-:Y:S02]  /*3eb0*/  @!P0 SHF.L.U32 R48, R72, 0x10, RZ ;  /* 0x0000001048308819 */ /* 0x000fe400000006ff */
[----:B------:R-:W-:Y:S02]  /*3ec0*/  @!P0 SHF.R.U32.HI R42, RZ, 0x10, R43 ;  /* 0x00000010ff2a8819 */ /* 0x000fe4000001162b */
[----:B------:R-:W-:Y:S01]  /*3ed0*/  @!P0 SHF.R.U64 R40, R40, 0x10, R41 ;  /* 0x0000001028288819 */ /* 0x000fe20000001229 */
[----:B------:R-:W-:Y:S01]  /*3ee0*/  IMAD.MOV.U32 R41, RZ, RZ, R43 ;  /* 0x000000ffff297224 */ /* 0x000fe200078e002b */
[----:B------:R-:W-:Y:S01]  /*3ef0*/  @!P0 PRMT R43, R46, 0x5410, R49 ;  /* 0x000054102e2b8816 */ /* 0x000fe20000000031 */
[----:B------:R-:W-:Y:S01]  /*3f00*/  @!P0 IMAD.U32 R46, R24, 0x10000, RZ ;  /* 0x00010000182e8824 */ /* 0x000fe200078e00ff */
[----:B------:R-:W-:Y:S02]  /*3f10*/  @!P0 PRMT R40, R45, 0x5410, R40 ;  /* 0x000054102d288816 */ /* 0x000fe40000000028 */
[----:B------:R-:W-:Y:S01]  /*3f20*/  @!P0 PRMT R41, R41, 0x5410, R42 ;  /* 0x0000541029298816 */ /* 0x000fe2000000002a */
[C---:B------:R-:W-:Y:S01]  /*3f30*/  @!P0 IMAD.U32 R42, R44.reuse, 0x10000, RZ ;  /* 0x000100002c2a8824 */ /* 0x040fe200078e00ff */
[----:B------:R-:W-:Y:S01]  /*3f40*/  @!P0 LOP3.LUT R44, R44, 0xffff0000, RZ, 0xc0, !PT ;  /* 0xffff00002c2c8812 */ /* 0x000fe200078ec0ff */
[----:B------:R-:W-:Y:S01]  /*3f50*/  @!P0 IMAD.U32 R45, R40, 0x10000, RZ ;  /* 0x00010000282d8824 */ /* 0x000fe200078e00ff */
[----:B------:R-:W-:Y:S01]  /*3f60*/  @!P0 PRMT R54, R50, 0x5410, R51 ;  /* 0x0000541032368816 */ /* 0x000fe20000000033 */
[C---:B------:R-:W-:Y:S01]  /*3f70*/  @!P0 IMAD.U32 R50, R52.reuse, 0x10000, RZ ;  /* 0x0001000034328824 */ /* 0x040fe200078e00ff */
[----:B------:R-:W-:Y:S01]  /*3f80*/  @!P0 LOP3.LUT R52, R52, 0xffff0000, RZ, 0xc0, !PT ;  /* 0xffff000034348812 */ /* 0x000fe200078ec0ff */
[----:B------:R-:W-:Y:S01]  /*3f90*/  @!P0 FMUL.FTZ R0, R46, R45 ;  /* 0x0000002d2e008220 */ /* 0x000fe20000410000 */
[----:B------:R-:W-:Y:S01]  /*3fa0*/  @!P0 PRMT R63, R63, 0x5410, R58 ;  /* 0x000054103f3f8816 */ /* 0x000fe2000000003a */
[----:B------:R-:W-:Y:S02]  /*3fb0*/  @!P0 IMAD.U32 R51, R54, 0x10000, RZ ;  /* 0x0001000036338824 */ /* 0x000fe400078e00ff */
[----:B------:R-:W-:Y:S02]  /*3fc0*/  @!P0 FMUL.FTZ R151, R47, R50 ;  /* 0x000000322f978220 */ /* 0x000fe40000410000 */
[----:B------:R-:W-:Y:S02]  /*3fd0*/  @!P0 FMUL.FTZ R100, R46, R51 ;  /* 0x000000332e648220 */ /* 0x000fe40000410000 */
[----:B------:R-:W-:Y:S01]  /*3fe0*/  @!P0 FFMA.FTZ R0, R51, R48, R0 ;  /* 0x0000003033008223 */ /* 0x000fe20000010000 */
[----:B------:R-:W-:Y:S01]  /*3ff0*/  @!P0 LOP3.LUT R51, R54, 0xffff0000, RZ, 0xc0, !PT ;  /* 0xffff000036338812 */ /* 0x000fe200078ec0ff */
[----:B------:R-:W-:Y:S01]  /*4000*/  @!P0 FFMA.FTZ R100, R48, R45, -R100 ;  /* 0x0000002d30648223 */ /* 0x000fe20000010864 */
[----:B------:R-:W-:Y:S01]  /*4010*/  @!P0 LOP3.LUT R48, R72, 0xffff0000, RZ, 0xc0, !PT ;  /* 0xffff000048308812 */ /* 0x000fe200078ec0ff */
[-C--:B------:R-:W-:Y:S01]  /*4020*/  @!P0 FMUL.FTZ R3, R47, R42.reuse ;  /* 0x0000002a2f038220 */ /* 0x080fe20000410000 */
[----:B------:R-:W-:Y:S01]  /*4030*/  @!P0 LOP3.LUT R47, R25, 0xffff0000, RZ, 0xc0, !PT ;  /* 0xffff0000192f8812 */ /* 0x000fe200078ec0ff */
[----:B------:R-:W-:Y:S01]  /*4040*/  @!P0 FFMA.FTZ R151, R53, R42, -R151 ;  /* 0x0000002a35978223 */ /* 0x000fe20000010897 */
[----:B------:R-:W-:Y:S01]  /*4050*/  @!P0 LOP3.LUT R42, R24, 0xffff0000, RZ, 0xc0, !PT ;  /* 0xffff0000182a8812 */ /* 0x000fe200078ec0ff */
[----:B------:R-:W-:Y:S01]  /*4060*/  @!P0 IMAD.U32 R54, R59, 0x10000, RZ ;  /* 0x000100003b368824 */ /* 0x000fe200078e00ff */
[----:B------:R-:W-:Y:S01]  /*4070*/  @!P0 LOP3.LUT R45, R40, 0xffff0000, RZ, 0xc0, !PT ;  /* 0xffff0000282d8812 */ /* 0x000fe200078ec0ff */
[C---:B------:R-:W-:Y:S01]  /*4080*/  @!P0 IMAD.U32 R40, R43.reuse, 0x10000, RZ ;  /* 0x000100002b288824 */ /* 0x040fe200078e00ff */
[----:B------:R-:W-:Y:S01]  /*4090*/  @!P0 LOP3.LUT R43, R43, 0xffff0000, RZ, 0xc0, !PT ;  /* 0xffff00002b2b8812 */ /* 0x000fe200078ec0ff */
[C---:B------:R-:W-:Y:S01]  /*40a0*/  @!P0 FMUL.FTZ R177, R42.reuse, R51 ;  /* 0x000000332ab18220 */ /* 0x040fe20000410000 */
[----:B------:R-:W-:Y:S01]  /*40b0*/  @!P0 LOP3.LUT R59, R59, 0xffff0000, RZ, 0xc0, !PT ;  /* 0xffff00003b3b8812 */ /* 0x000fe200078ec0ff */
[-C--:B------:R-:W-:Y:S01]  /*40c0*/  @!P0 FMUL.FTZ R2, R42, R45.reuse ;  /* 0x0000002d2a028220 */ /* 0x080fe20000410000 */
[----:B------:R-:W-:Y:S01]  /*40d0*/  @!P0 LOP3.LUT R42, R26, 0xffff0000, RZ, 0xc0, !PT ;  /* 0xffff00001a2a8812 */ /* 0x000fe200078ec0ff */
[----:B------:R-:W-:Y:S02]  /*40e0*/  @!P0 FFMA.FTZ R177, R48, R45, -R177 ;  /* 0x0000002d30b18223 */ /* 0x000fe400000108b1 */
[----:B------:R-:W-:Y:S02]  /*40f0*/  @!P0 IMAD.U32 R45, R26, 0x10000, RZ ;  /* 0x000100001a2d8824 */ /* 0x000fe400078e00ff */
[C---:B------:R-:W-:Y:S01]  /*4100*/  @!P0 FMUL.FTZ R179, R42.reuse, R59 ;  /* 0x0000003b2ab38220 */ /* 0x040fe20000410000 */
[----:B------:R-:W-:Y:S01]  /*4110*/  @!P0 F2FP.BF16.PACK_AB R100, R177, R100 ;  /* 0x00000064b164823e */ /* 0x000fe200000010ff */
[----:B------:R-:W-:Y:S02]  /*4120*/  @!P0 FMUL.FTZ R178, R45, R54 ;  /* 0x000000362db28220 */ /* 0x000fe40000410000 */
[-C--:B------:R-:W-:Y:S01]  /*4130*/  @!P0 FMUL.FTZ R6, R42, R43.reuse ;  /* 0x0000002b2a068220 */ /* 0x080fe20000410000 */
[----:B------:R-:W-:Y:S01]  /*4140*/  @!P0 MOV R72, R100 ;  /* 0x0000006400488202 */ /* 0x000fe20000000f00 */
[----:B------:R-:W-:Y:S01]  /*4150*/  @!P0 IMAD.U32 R58, R63, 0x10000, RZ ;  /* 0x000100003f3a8824 */ /* 0x000fe200078e00ff */
[----:B------:R-:W-:Y:S01]  /*4160*/  @!P0 LOP3.LUT R42, R27, 0xffff0000, RZ, 0xc0, !PT ;  /* 0xffff00001b2a8812 */ /* 0x000fe200078ec0ff */
[----:B------:R-:W-:Y:S01]  /*4170*/  @!P0 FFMA.FTZ R179, R56, R43, -R179 ;  /* 0x0000002b38b38223 */ /* 0x000fe200000108b3 */
[----:B------:R-:W-:Y:S01]  /*4180*/  @!P0 LOP3.LUT R63, R63, 0xffff0000, RZ, 0xc0, !PT ;  /* 0xffff00003f3f8812 */ /* 0x000fe200078ec0ff */
[----:B------:R-:W-:Y:S02]  /*4190*/  @!P0 IMAD.U32 R43, R27, 0x10000, RZ ;  /* 0x000100001b2b8824 */ /* 0x000fe400078e00ff */
[C---:B------:R-:W-:Y:S02]  /*41a0*/  @!P0 FMUL.FTZ R176, R47.reuse, R52 ;  /* 0x000000342fb08220 */ /* 0x040fe40000410000 */
[----:B------:R-:W-:Y:S02]  /*41b0*/  @!P0 FMUL.FTZ R4, R47, R44 ;  /* 0x0000002c2f048220 */ /* 0x000fe40000410000 */
[-C--:B------:R-:W-:Y:S02]  /*41c0*/  @!P0 FMUL.FTZ R5, R45, R40.reuse ;  /* 0x000000282d058220 */ /* 0x080fe40000410000 */
[----:B------:R-:W-:Y:S02]  /*41d0*/  @!P0 FFMA.FTZ R178, R57, R40, -R178 ;  /* 0x0000002839b28223 */ /* 0x000fe400000108b2 */
[C---:B------:R-:W-:Y:S01]  /*41e0*/  @!P0 IMAD.U32 R40, R41.reuse, 0x10000, RZ ;  /* 0x0001000029288824 */ /* 0x040fe200078e00ff */
[----:B------:R-:W-:Y:S01]  /*41f0*/  @!P0 LOP3.LUT R41, R41, 0xffff0000, RZ, 0xc0, !PT ;  /* 0xffff000029298812 */ /* 0x000fe200078ec0ff */
[----:B------:R-:W-:Y:S01]  /*4200*/  @!P0 FFMA.FTZ R2, R51, R48, R2 ;  /* 0x0000003033028223 */ /* 0x000fe20000010002 */
[----:B------:R-:W-:Y:S01]  /*4210*/  @!P0 F2FP.BF16.PACK_AB R178, R179, R178 ;  /* 0x000000b2b3b2823e */ /* 0x000fe200000010ff */
[----:B------:R-:W-:Y:S02]  /*4220*/  @!P0 FMUL.FTZ R181, R43, R58 ;  /* 0x0000003a2bb58220 */ /* 0x000fe40000410000 */
[----:B------:R-:W-:Y:S01]  /*4230*/  @!P0 FMUL.FTZ R180, R42, R63 ;  /* 0x0000003f2ab48220 */ /* 0x000fe20000410000 */
[----:B------:R-:W-:Y:S01]  /*4240*/  @!P0 F2FP.BF16.PACK_AB R100, R2, R0 ;  /* 0x000000000264823e */ /* 0x000fe200000010ff */
[----:B------:R-:W-:Y:S02]  /*4250*/  @!P0 FFMA.FTZ R3, R50, R53, R3 ;  /* 0x0000003532038223 */ /* 0x000fe40000010003 */
[----:B------:R-:W-:Y:S02]  /*4260*/  @!P0 FFMA.FTZ R176, R55, R44, -R176 ;  /* 0x0000002c37b08223 */ /* 0x000fe400000108b0 */
[----:B------:R-:W-:Y:S02]  /*4270*/  @!P0 FFMA.FTZ R4, R52, R55, R4 ;  /* 0x0000003734048223 */ /* 0x000fe40000010004 */
[-C--:B------:R-:W-:Y:S01]  /*4280*/  @!P0 FFMA.FTZ R181, R61, R40.reuse, -R181 ;  /* 0x000000283db58223 */ /* 0x080fe200000108b5 */
[----:B------:R-:W-:Y:S01]  /*4290*/  @!P0 F2FP.BF16.PACK_AB R151, R176, R151 ;  /* 0x00000097b097823e */ /* 0x000fe200000010ff */
[----:B------:R-:W-:Y:S02]  /*42a0*/  @!P0 FFMA.FTZ R180, R60, R41, -R180 ;  /* 0x000000293cb48223 */ /* 0x000fe400000108b4 */
[----:B------:R-:W-:Y:S02]  /*42b0*/  @!P0 FMUL.FTZ R7, R43, R40 ;  /* 0x000000282b078220 */ /* 0x000fe40000410000 */
[----:B------:R-:W-:Y:S01]  /*42c0*/  @!P0 FFMA.FTZ R5, R54, R57, R5 ;  /* 0x0000003936058223 */ /* 0x000fe20000010005 */
[----:B------:R-:W-:Y:S01]  /*42d0*/  @!P0 F2FP.BF16.PACK_AB R181, R180, R181 ;  /* 0x000000b5b4b5823e */ /* 0x000fe200000010ff */
[----:B------:R-:W-:Y:S02]  /*42e0*/  @!P0 FMUL.FTZ R8, R42, R41 ;  /* 0x000000292a088220 */ /* 0x000fe40000410000 */
[----:B------:R-:W-:Y:S01]  /*42f0*/  @!P0 FFMA.FTZ R6, R59, R56, R6 ;  /* 0x000000383b068223 */ /* 0x000fe20000010006 */
[----:B------:R-:W-:Y:S01]  /*4300*/  @!P0 MOV R75, R181 ;  /* 0x000000b5004b8202 */ /* 0x000fe20000000f00 */
[----:B------:R-:W-:Y:S02]  /*4310*/  @!P0 FFMA.FTZ R7, R58, R61, R7 ;  /* 0x0000003d3a078223 */ /* 0x000fe40000010007 */
[----:B------:R-:W-:Y:S01]  /*4320*/  @!P0 FFMA.FTZ R8, R63, R60, R8 ;  /* 0x0000003c3f088223 */ /* 0x000fe20000010008 */
[----:B------:R-:W-:Y:S01]  /*4330*/  @!P0 F2FP.BF16.PACK_AB R176, R6, R5 ;  /* 0x0000000506b0823e */ /* 0x000fe200000010ff */
[----:B------:R-:W-:Y:S01]  /*4340*/  @!P0 IMAD.MOV.U32 R73, RZ, RZ, R151 ;  /* 0x000000ffff498224 */ /* 0x000fe200078e0097 */
[----:B------:R-:W-:Y:S01]  /*4350*/  @!P0 F2FP.BF16.PACK_AB R151, R4, R3 ;  /* 0x000000030497823e */ /* 0x000fe200000010ff */
[----:B------:R-:W-:Y:S01]  /*4360*/  @!P0 IMAD.MOV.U32 R74, RZ, RZ, R178 ;  /* 0x000000ffff4a8224 */ /* 0x000fe200078e00b2 */
[----:B------:R-:W-:Y:S01]  /*4370*/  @!P0 F2FP.BF16.PACK_AB R177, R8, R7 ;  /* 0x0000000708b1823e */ /* 0x000fe200000010ff */
[----:B------:R-:W-:Y:S01]  /*4380*/  @!P0 IMAD.MOV.U32 R24, RZ, RZ, R100 ;  /* 0x000000ffff188224 */ /* 0x000fe200078e0064 */
[----:B------:R-:W-:Y:S01]  /*4390*/  @!P0 MOV R26, R176 ;  /* 0x000000b0001a8202 */ /* 0x000fe20000000f00 */
[----:B------:R-:W-:Y:S01]  /*43a0*/  @!P0 IMAD.MOV.U32 R25, RZ, RZ, R151 ;  /* 0x000000ffff198224 */ /* 0x000fe200078e0097 */
[----:B------:R1:W-:Y:S01]  /*43b0*/  STG.E.128 [R174.64], R72 ;  /* 0x00000048ae007986 */ /* 0x0003e2000c101d06 */
[----:B------:R-:W-:Y:S07]  /*43c0*/  @!P0 IMAD.MOV.U32 R27, RZ, RZ, R177 ;  /* 0x000000ffff1b8224 */ /* 0x000fee00078e00b1 */
[----:B------:R1:W-:Y:S02]  /*43d0*/  @!P2 STG.E.128 [R172.64], R24 ;  /* 0x00000018ac00a986 */ /* 0x0003e4000c101d06 */
.L_x_75:
[----:B------:R-:W-:Y:S05]  /*43e0*/  BSYNC B0 ;  /* 0x0000000000007941 */ /* 0x000fea0003800000 */
.L_x_74:
[----:B------:R-:W-:Y:S01]  /*43f0*/  ISETP.GE.AND P0, PT, R13, c[0x0][0x1d4], PT ;  /* 0x000075000d007a0c */ /* 0x000fe20003f06270 */
[----:B------:R-:W-:Y:S01]  /*4400*/  @!UPT UIADD3 URZ, URZ, URZ, URZ ;  /* 0x0000003f3f3ff290 */ /* 0x000fe2000fffe03f */
[----:B------:R-:W-:Y:S11]  /*4410*/  BSSY B0, `(.L_x_76) ;  /* 0x0000071000007945 */ /* 0x000ff60003800000 */
[----:B------:R-:W-:-:S05]  /*4420*/  @P0 BRA `(.L_x_77) ;  /* 0x000006f000000947 */ /* 0x000fca0003800000 */
[----:B------:R-:W-:Y:S01]  /*4430*/  ISETP.GE.AND P2, PT, R132, c[0x0][0x1d4], PT ;  /* 0x0000750084007a0c */ /* 0x000fe20003f46270 */
[----:B-1----:R-:W1:Y:S01]  /*4440*/  LDS.128 R24, [R123+0x6100] ;  /* 0x006100007b187984 */ /* 0x002e620000000c00 */
[CC--:B------:R-:W-:Y:S04]  /*4450*/  IADD3 R63, P1, P0, R166.reuse, R149.reuse, R138 ;  /* 0x00000095a63f7210 */ /* 0x0c0fe8000783e08a */
[CC--:B------:R-:W-:Y:S03]  /*4460*/  IADD3.X R60, R105.reuse, R96.reuse, R128, P1, P0 ;  /* 0x00000060693c7210 */ /* 0x0c0fe60000fe0480 */
[----:B------:R-:W2:Y:S04]  /*4470*/  LDS.128 R56, [R125+0x6100] ;  /* 0x006100007d387984 */ /* 0x000ea80000000c00 */
[----:B------:R-:W-:Y:S04]  /*4480*/  @!P2 IADD3 R61, P1, P0, R166, R149, R132 ;  /* 0x00000095a63da210 */ /* 0x000fe8000783e084 */
[----:B------:R-:W-:Y:S02]  /*4490*/  @!P2 IADD3.X R54, R105, R96, R122, P1, P0 ;  /* 0x000000606936a210 */ /* 0x000fe40000fe047a */
[C---:B------:R-:W-:Y:S04]  /*44a0*/  LEA R72, P0, R63.reuse, c[0x0][0x1c8], 0x1 ;  /* 0x000072003f487a11 */ /* 0x040fe800078008ff */
[----:B------:R-:W-:Y:S02]  /*44b0*/  LEA.HI.X R73, R63, c[0x0][0x1cc], R60, 0x1, P0 ;  /* 0x000073003f497a11 */ /* 0x000fe400000f0c3c */
[C---:B------:R-:W-:Y:S04]  /*44c0*/  @!P2 LEA R60, P0, R61.reuse, c[0x0][0x1c8], 0x1 ;  /* 0x000072003d3caa11 */ /* 0x040fe800078008ff */
[----:B------:R-:W-:Y:S02]  /*44d0*/  @!P2 LEA.HI.X R61, R61, c[0x0][0x1cc], R54, 0x1, P0 ;  /* 0x000073003d3daa11 */ /* 0x000fe400000f0c36 */
[----:B------:R-:W-:Y:S11]  /*44e0*/  ISETP.GE.AND P0, PT, R13, c[0x0][0x27c], PT ;  /* 0x00009f000d007a0c */ /* 0x000ff60003f06270 */
[----:B------:R-:W-:Y:S02]  /*44f0*/  @!UPT UIADD3 URZ, URZ, URZ, URZ ;  /* 0x0000003f3f3ff290 */ /* 0x000fe4000fffe03f */
[----:B------:R-:W-:Y:S02]  /*4500*/  @!P0 SHF.R.U64 R30, R30, 0x10, R31 ;  /* 0x000000101e1e8819 */ /* 0x000fe4000000121f */
[----:B------:R-:W-:Y:S02]  /*4510*/  @!P0 SHF.R.U32.HI R45, RZ, 0x10, R71 ;  /* 0x00000010ff2d8819 */ /* 0x000fe40000011647 */
[----:B------:R-:W-:Y:S01]  /*4520*/  @!P0 PRMT R39, R39, 0x5410, R30 ;  /* 0x0000541027278816 */ /* 0x000fe2000000001e */
[----:B-1----:R-:W-:Y:S01]  /*4530*/  @!P0 IMAD.U32 R30, R24, 0x10000, RZ ;  /* 0x00010000181e8824 */ /* 0x002fe200078e00ff */
[----:B--2---:R-:W-:Y:S01]  /*4540*/  @!P0 LOP3.LUT R47, R57, 0xffff0000, RZ, 0xc0, !PT ;  /* 0xffff0000392f8812 */ /* 0x004fe200078ec0ff */
[----:B------:R-:W-:Y:S01]  /*4550*/  @!P0 IMAD.U32 R40, R56, 0x10000, RZ ;  /* 0x0001000038288824 */ /* 0x000fe200078e00ff */
[----:B------:R-:W-:Y:S01]  /*4560*/  @!P0 LOP3.LUT R55, R59, 0xffff0000, RZ, 0xc0, !PT ;  /* 0xffff00003b378812 */ /* 0x000fe200078ec0ff */
[----:B------:R-:W-:Y:S01]  /*4570*/  @!P0 IMAD.U32 R44, R57, 0x10000, RZ ;  /* 0x00010000392c8824 */ /* 0x000fe200078e00ff */
[C---:B------:R-:W-:Y:S01]  /*4580*/  @!P0 LOP3.LUT R51, R58.reuse, 0xffff0000, RZ, 0xc0, !PT ;  /* 0xffff00003a338812 */ /* 0x040fe200078ec0ff */
[----:B------:R-:W-:Y:S01]  /*4590*/  @!P0 IMAD.U32 R52, R59, 0x10000, RZ ;  /* 0x000100003b348824 */ /* 0x000fe200078e00ff */
[----:B------:R-:W-:Y:S01]  /*45a0*/  @!P0 SHF.R.U32.HI R41, RZ, 0x10, R31 ;  /* 0x00000010ff298819 */ /* 0x000fe2000001161f */
[----:B------:R-:W-:Y:S01]  /*45b0*/  @!P0 IMAD.U32 R48, R58, 0x10000, RZ ;  /* 0x000100003a308824 */ /* 0x000fe200078e00ff */
[----:B------:R-:W-:Y:S02]  /*45c0*/  @!P0 LOP3.LUT R31, R24, 0xffff0000, RZ, 0xc0, !PT ;  /* 0xffff0000181f8812 */ /* 0x000fe400078ec0ff */
[----:B------:R-:W-:Y:S02]  /*45d0*/  @!P0 PRMT R80, R80, 0x5410, R45 ;  /* 0x0000541050508816 */ /* 0x000fe4000000002d */
[----:B------:R-:W-:Y:S02]  /*45e0*/  @!P0 LOP3.LUT R45, R56, 0xffff0000, RZ, 0xc0, !PT ;  /* 0xffff0000382d8812 */ /* 0x000fe400078ec0ff */
[C---:B------:R-:W-:Y:S01]  /*45f0*/  @!P0 LOP3.LUT R53, R80.reuse, 0xffff0000, RZ, 0xc0, !PT ;  /* 0xffff000050358812 */ /* 0x040fe200078ec0ff */
[----:B------:R-:W-:Y:S01]  /*4600*/  @!P0 IMAD.U32 R50, R80, 0x10000, RZ ;  /* 0x0001000050328824 */ /* 0x000fe200078e00ff */
[----:B------:R-:W-:Y:S02]  /*4610*/  @!P0 SHF.R.U64 R28, R28, 0x10, R29 ;  /* 0x000000101c1c8819 */ /* 0x000fe4000000121d */
[----:B------:R-:W-:Y:S02]  /*4620*/  @!P0 SHF.R.U64 R43, R68, 0x10, R69 ;  /* 0x00000010442b8819 */ /* 0x000fe40000001245 */
[----:B------:R-:W-:Y:S02]  /*4630*/  @!P0 PRMT R37, R37, 0x5410, R28 ;  /* 0x0000541025258816 */ /* 0x000fe4000000001c */
[----:B------:R-:W-:Y:S02]  /*4640*/  @!P0 SHF.R.U32.HI R29, RZ, 0x10, R29 ;  /* 0x00000010ff1d8819 */ /* 0x000fe4000001161d */
[C---:B------:R-:W-:Y:S02]  /*4650*/  @!P0 LOP3.LUT R28, R37.reuse, 0xffff0000, RZ, 0xc0, !PT ;  /* 0xffff0000251c8812 */ /* 0x040fe400078ec0ff */
[----:B------:R-:W-:Y:S02]  /*4660*/  @!P0 PRMT R82, R82, 0x5410, R43 ;  /* 0x0000541052528816 */ /* 0x000fe4000000002b */
[----:B------:R-:W-:Y:S01]  /*4670*/  @!P0 PRMT R36, R36, 0x5410, R29 ;  /* 0x0000541024248816 */ /* 0x000fe2000000001d */
[----:B------:R-:W-:Y:S01]  /*4680*/  @!P0 IMAD.U32 R29, R37, 0x10000, RZ ;  /* 0x00010000251d8824 */ /* 0x000fe200078e00ff */
[C---:B------:R-:W-:Y:S01]  /*4690*/  @!P0 LOP3.LUT R42, R82.reuse, 0xffff0000, RZ, 0xc0, !PT ;  /* 0xffff0000522a8812 */ /* 0x040fe200078ec0ff */
[----:B------:R-:W-:Y:S01]  /*46a0*/  @!P0 IMAD.U32 R43, R82, 0x10000, RZ ;  /* 0x00010000522b8824 */ /* 0x000fe200078e00ff */
[----:B------:R-:W-:Y:S01]  /*46b0*/  @!P0 PRMT R38, R38, 0x5410, R41 ;  /* 0x0000541026268816 */ /* 0x000fe20000000029 */
[C---:B------:R-:W-:Y:S01]  /*46c0*/  @!P0 FMUL.FTZ R0, R30.reuse, R29 ;  /* 0x0000001d1e008220 */ /* 0x040fe20000410000 */
[----:B------:R-:W-:Y:S01]  /*46d0*/  @!P0 SHF.R.U32.HI R68, RZ, 0x10, R69 ;  /* 0x00000010ff448819 */ /* 0x000fe20000011645 */
[----:B------:R-:W-:Y:S01]  /*46e0*/  @!P0 FMUL.FTZ R54, R30, R43 ;  /* 0x0000002b1e368220 */ /* 0x000fe20000410000 */
[----:B------:R-:W-:Y:S01]  /*46f0*/  @!P0 SHF.R.U64 R70, R70, 0x10, R71 ;  /* 0x0000001046468819 */ /* 0x000fe20000001247 */
[----:B------:R-:W-:Y:S01]  /*4700*/  @!P0 FMUL.FTZ R63, R31, R42 ;  /* 0x0000002a1f3f8220 */ /* 0x000fe20000410000 */
[----:B------:R-:W-:Y:S01]  /*4710*/  @!P0 PRMT R81, R81, 0x5410, R68 ;  /* 0x0000541051518816 */ /* 0x000fe20000000044 */
[----:B------:R-:W-:Y:S01]  /*4720*/  @!P0 FFMA.FTZ R0, R43, R40, R0 ;  /* 0x000000282b008223 */ /* 0x000fe20000010000 */
[----:B------:R-:W-:Y:S01]  /*4730*/  @!P0 PRMT R79, R79, 0x5410, R70 ;  /* 0x000054104f4f8816 */ /* 0x000fe20000000046 */
[-C--:B------:R-:W-:Y:S01]  /*4740*/  @!P0 FMUL.FTZ R2, R31, R28.reuse ;  /* 0x0000001c1f028220 */ /* 0x080fe20000410000 */
[----:B------:R-:W-:Y:S01]  /*4750*/  @!P0 LOP3.LUT R31, R25, 0xffff0000, RZ, 0xc0, !PT ;  /* 0xffff0000191f8812 */ /* 0x000fe200078ec0ff */
[----:B------:R-:W-:Y:S01]  /*4760*/  @!P0 FFMA.FTZ R54, R40, R29, -R54 ;  /* 0x0000001d28368223 */ /* 0x000fe20000010836 */
[----:B------:R-:W-:Y:S01]  /*4770*/  @!P0 LOP3.LUT R43, R81, 0xffff0000, RZ, 0xc0, !PT ;  /* 0xffff0000512b8812 */ /* 0x000fe200078ec0ff */
[----:B------:R-:W-:Y:S01]  /*4780*/  @!P0 IMAD.U32 R30, R25, 0x10000, RZ ;  /* 0x00010000191e8824 */ /* 0x000fe200078e00ff */
[----:B------:R-:W-:Y:S01]  /*4790*/  @!P0 SHF.L.U32 R40, R81, 0x10, RZ ;  /* 0x0000001051288819 */ /* 0x000fe200000006ff */
[----:B------:R-:W-:Y:S01]  /*47a0*/  @!P0 FFMA.FTZ R63, R45, R28, -R63 ;  /* 0x0000001c2d3f8223 */ /* 0x000fe2000001083f */
[C---:B------:R-:W-:Y:S01]  /*47b0*/  @!P0 LOP3.LUT R28, R36.reuse, 0xffff0000, RZ, 0xc0, !PT ;  /* 0xffff0000241c8812 */ /* 0x040fe200078ec0ff */
[----:B------:R-:W-:Y:S01]  /*47c0*/  @!P0 IMAD.U32 R29, R36, 0x10000, RZ ;  /* 0x00010000241d8824 */ /* 0x000fe200078e00ff */
[----:B------:R-:W-:Y:S01]  /*47d0*/  @!P0 LOP3.LUT R49, R79, 0xffff0000, RZ, 0xc0, !PT ;  /* 0xffff00004f318812 */ /* 0x000fe200078ec0ff */
[----:B------:R-:W-:Y:S01]  /*47e0*/  @!P0 FMUL.FTZ R75, R31, R43 ;  /* 0x0000002b1f4b8220 */ /* 0x000fe20000410000 */
[----:B------:R-:W-:Y:S01]  /*47f0*/  @!P0 F2FP.BF16.PACK_AB R54, R63, R54 ;  /* 0x000000363f36823e */ /* 0x000fe200000010ff */
[C---:B------:R-:W-:Y:S02]  /*4800*/  @!P0 FMUL.FTZ R74, R30.reuse, R40 ;  /* 0x000000281e4a8220 */ /* 0x040fe40000410000 */
[-C--:B------:R-:W-:Y:S01]  /*4810*/  @!P0 FMUL.FTZ R3, R30, R29.reuse ;  /* 0x0000001d1e038220 */ /* 0x080fe20000410000 */
[----:B------:R-:W-:Y:S01]  /*4820*/  @!P0 MOV R56, R54 ;  /* 0x0000003600388202 */ /* 0x000fe20000000f00 */
[-C--:B------:R-:W-:Y:S01]  /*4830*/  @!P0 FMUL.FTZ R4, R31, R28.reuse ;  /* 0x0000001c1f048220 */ /* 0x080fe20000410000 */
[----:B------:R-:W-:Y:S01]  /*4840*/  @!P0 LOP3.LUT R31, R27, 0xffff0000, RZ, 0xc0, !PT ;  /* 0xffff00001b1f8812 */ /* 0x000fe200078ec0ff */
[----:B------:R-:W-:Y:S01]  /*4850*/  @!P0 FFMA.FTZ R75, R47, R28, -R75 ;  /* 0x0000001c2f4b8223 */ /* 0x000fe2000001084b */
[----:B------:R-:W-:Y:S01]  /*4860*/  @!P0 LOP3.LUT R28, R38, 0xffff0000, RZ, 0xc0, !PT ;  /* 0xffff0000261c8812 */ /* 0x000fe200078ec0ff */
[----:B------:R-:W-:Y:S02]  /*4870*/  @!P0 IMAD.U32 R30, R27, 0x10000, RZ ;  /* 0x000100001b1e8824 */ /* 0x000fe400078e00ff */
[----:B------:R-:W-:Y:S01]  /*4880*/  @!P0 FFMA.FTZ R74, R44, R29, -R74 ;  /* 0x0000001d2c4a8223 */ /* 0x000fe2000001084a */
[----:B------:R-:W-:Y:S01]  /*4890*/  @!P0 SHF.L.U32 R29, R38, 0x10, RZ ;  /* 0x00000010261d8819 */ /* 0x000fe200000006ff */
[----:B------:R-:W-:Y:S02]  /*48a0*/  @!P0 FMUL.FTZ R100, R30, R50 ;  /* 0x000000321e648220 */ /* 0x000fe40000410000 */
[----:B------:R-:W-:Y:S01]  /*48b0*/  @!P0 FMUL.FTZ R151, R31, R53 ;  /* 0x000000351f978220 */ /* 0x000fe20000410000 */
[----:B------:R-:W-:Y:S01]  /*48c0*/  @!P0 F2FP.BF16.PACK_AB R75, R75, R74 ;  /* 0x0000004a4b4b823e */ /* 0x000fe200000010ff */
[-C--:B------:R-:W-:Y:S01]  /*48d0*/  @!P0 FMUL.FTZ R8, R31, R28.reuse ;  /* 0x0000001c1f088220 */ /* 0x080fe20000410000 */
[----:B------:R-:W-:Y:S01]  /*48e0*/  @!P0 LOP3.LUT R31, R26, 0xffff0000, RZ, 0xc0, !PT ;  /* 0xffff00001a1f8812 */ /* 0x000fe200078ec0ff */
[-C--:B------:R-:W-:Y:S02]  /*48f0*/  @!P0 FMUL.FTZ R7, R30, R29.reuse ;  /* 0x0000001d1e078220 */ /* 0x080fe40000410000 */
[----:B------:R-:W-:Y:S02]  /*4900*/  @!P0 IMAD.U32 R30, R26, 0x10000, RZ ;  /* 0x000100001a1e8824 */ /* 0x000fe400078e00ff */
[----:B------:R-:W-:Y:S02]  /*4910*/  @!P0 IMAD.U32 R46, R79, 0x10000, RZ ;  /* 0x000100004f2e8824 */ /* 0x000fe400078e00ff */
[----:B------:R-:W-:Y:S02]  /*4920*/  @!P0 FFMA.FTZ R100, R52, R29, -R100 ;  /* 0x0000001d34648223 */ /* 0x000fe40000010864 */
[----:B------:R-:W-:Y:S02]  /*4930*/  @!P0 IMAD.U32 R29, R39, 0x10000, RZ ;  /* 0x00010000271d8824 */ /* 0x000fe400078e00ff */
[----:B------:R-:W-:Y:S01]  /*4940*/  @!P0 FFMA.FTZ R151, R55, R28, -R151 ;  /* 0x0000001c37978223 */ /* 0x000fe20000010897 */
[----:B------:R-:W-:Y:S01]  /*4950*/  @!P0 LOP3.LUT R28, R39, 0xffff0000, RZ, 0xc0, !PT ;  /* 0xffff0000271c8812 */ /* 0x000fe200078ec0ff */
[----:B------:R-:W-:Y:S02]  /*4960*/  @!P0 FMUL.FTZ R173, R30, R46 ;  /* 0x0000002e1ead8220 */ /* 0x000fe40000410000 */
[----:B------:R-:W-:Y:S01]  /*4970*/  @!P0 FMUL.FTZ R172, R31, R49 ;  /* 0x000000311fac8220 */ /* 0x000fe20000410000 */
[----:B------:R-:W-:Y:S01]  /*4980*/  @!P0 F2FP.BF16.PACK_AB R100, R151, R100 ;  /* 0x000000649764823e */ /* 0x000fe200000010ff */
[----:B------:R-:W-:Y:S02]  /*4990*/  @!P0 FFMA.FTZ R2, R42, R45, R2 ;  /* 0x0000002d2a028223 */ /* 0x000fe40000010002 */
[-C--:B------:R-:W-:Y:S02]  /*49a0*/  @!P0 FMUL.FTZ R5, R30, R29.reuse ;  /* 0x0000001d1e058220 */ /* 0x080fe40000410000 */
[----:B------:R-:W-:Y:S01]  /*49b0*/  @!P0 FFMA.FTZ R3, R40, R44, R3 ;  /* 0x0000002c28038223 */ /* 0x000fe20000010003 */
[----:B------:R-:W-:Y:S01]  /*49c0*/  @!P0 F2FP.BF16.PACK_AB R54, R2, R0 ;  /* 0x000000000236823e */ /* 0x000fe200000010ff */
[----:B------:R-:W-:Y:S02]  /*49d0*/  @!P0 FFMA.FTZ R173, R48, R29, -R173 ;  /* 0x0000001d30ad8223 */ /* 0x000fe400000108ad */
[-C--:B------:R-:W-:Y:S02]  /*49e0*/  @!P0 FMUL.FTZ R6, R31, R28.reuse ;  /* 0x0000001c1f068220 */ /* 0x080fe40000410000 */
[----:B------:R-:W-:Y:S02]  /*49f0*/  @!P0 FFMA.FTZ R172, R51, R28, -R172 ;  /* 0x0000001c33ac8223 */ /* 0x000fe400000108ac */
[----:B------:R-:W-:Y:S02]  /*4a00*/  @!P0 FFMA.FTZ R4, R43, R47, R4 ;  /* 0x0000002f2b048223 */ /* 0x000fe40000010004 */
[----:B------:R-:W-:Y:S01]  /*4a10*/  @!P0 FFMA.FTZ R5, R46, R48, R5 ;  /* 0x000000302e058223 */ /* 0x000fe20000010005 */
[----:B------:R-:W-:Y:S01]  /*4a20*/  @!P0 F2FP.BF16.PACK_AB R173, R172, R173 ;  /* 0x000000adacad823e */ /* 0x000fe200000010ff */
[----:B------:R-:W-:Y:S01]  /*4a30*/  @!P0 FFMA.FTZ R6, R49, R51, R6 ;  /* 0x0000003331068223 */ /* 0x000fe20000010006 */
[----:B------:R-:W-:Y:S01]  /*4a40*/  @!P0 F2FP.BF16.PACK_AB R63, R4, R3 ;  /* 0x00000003043f823e */ /* 0x000fe200000010ff */
[----:B------:R-:W-:Y:S02]  /*4a50*/  @!P0 FFMA.FTZ R7, R50, R52, R7 ;  /* 0x0000003432078223 */ /* 0x000fe40000010007 */
[----:B------:R-:W-:Y:S01]  /*4a60*/  @!P0 FFMA.FTZ R8, R53, R55, R8 ;  /* 0x0000003735088223 */ /* 0x000fe20000010008 */
[----:B------:R-:W-:Y:S01]  /*4a70*/  @!P0 F2FP.BF16.PACK_AB R74, R6, R5 ;  /* 0x00000005064a823e */ /* 0x000fe200000010ff */
[----:B------:R-:W-:Y:S01]  /*4a80*/  @!P0 IMAD.MOV.U32 R57, RZ, RZ, R75 ;  /* 0x000000ffff398224 */ /* 0x000fe200078e004b */
[----:B------:R-:W-:Y:S01]  /*4a90*/  @!P0 MOV R25, R63 ;  /* 0x0000003f00198202 */ /* 0x000fe20000000f00 */
[----:B------:R-:W-:Y:S01]  /*4aa0*/  @!P0 IMAD.MOV.U32 R58, RZ, RZ, R173 ;  /* 0x000000ffff3a8224 */ /* 0x000fe200078e00ad */
[----:B------:R-:W-:Y:S01]  /*4ab0*/  @!P0 F2FP.BF16.PACK_AB R75, R8, R7 ;  /* 0x00000007084b823e */ /* 0x000fe200000010ff */
[----:B------:R-:W-:Y:S02]  /*4ac0*/  @!P0 IMAD.MOV.U32 R59, RZ, RZ, R100 ;  /* 0x000000ffff3b8224 */ /* 0x000fe400078e0064 */
[----:B------:R-:W-:Y:S02]  /*4ad0*/  @!P0 IMAD.MOV.U32 R24, RZ, RZ, R54 ;  /* 0x000000ffff188224 */ /* 0x000fe400078e0036 */
[----:B------:R-:W-:Y:S01]  /*4ae0*/  @!P0 IMAD.MOV.U32 R26, RZ, RZ, R74 ;  /* 0x000000ffff1a8224 */ /* 0x000fe200078e004a */
[----:B------:R1:W-:Y:S01]  /*4af0*/  STG.E.128 [R72.64], R56 ;  /* 0x0000003848007986 */ /* 0x0003e2000c101d06 */
[----:B------:R-:W-:Y:S07]  /*4b00*/  @!P0 IMAD.MOV.U32 R27, RZ, RZ, R75 ;  /* 0x000000ffff1b8224 */ /* 0x000fee00078e004b */
[----:B------:R1:W-:Y:S02]  /*4b10*/  @!P2 STG.E.128 [R60.64], R24 ;  /* 0x000000183c00a986 */ /* 0x0003e4000c101d06 */
.L_x_77:
[----:B------:R-:W-:Y:S05]  /*4b20*/  BSYNC B0 ;  /* 0x0000000000007941 */ /* 0x000fea0003800000 */
.L_x_76:
[----:B------:R-:W-:Y:S11]  /*4b30*/  ISETP.GE.AND P0, PT, R12, c[0x0][0x1d4], PT ;  /* 0x000075000c007a0c */ /* 0x000ff60003f06270 */
[----:B------:R-:W-:Y:S02]  /*4b40*/  @!UPT UIADD3 URZ, URZ, URZ, URZ ;  /* 0x0000003f3f3ff290 */ /* 0x000fe4000fffe03f */
[----:B------:R-:W-:-:S05]  /*4b50*/  @P0 BRA `(.L_x_61) ;  /* 0x0000087000000947 */ /* 0x000fca0003800000 */
[----:B-1----:R-:W-:Y:S01]  /*4b60*/  IADD3 R58, P1, P0, R166, R149, R137 ;  /* 0x00000095a63a7210 */ /* 0x002fe2000783e089 */
[----:B------:R-:W1:Y:S03]  /*4b70*/  LDS.128 R24, [R119+0x6100] ;  /* 0x0061000077187984 */ /* 0x000e660000000c00 */
[----:B------:R-:W-:Y:S02]  /*4b80*/  IADD3.X R57, R105, R96, R126, P1, P0 ;  /* 0x0000006069397210 */ /* 0x000fe40000fe047e */
[----:B------:R-:W-:Y:S02]  /*4b90*/  ISETP.GE.AND P0, PT, R12, c[0x0][0x27c], PT ;  /* 0x00009f000c007a0c */ /* 0x000fe40003f06270 */
[C---:B------:R-:W-:Y:S01]  /*4ba0*/  LEA R56, P1, R58.reuse, c[0x0][0x1c8], 0x1 ;  /* 0x000072003a387a11 */ /* 0x040fe200078208ff */
[----:B------:R-:W2:Y:S03]  /*4bb0*/  LDS.128 R52, [R121+0x6100] ;  /* 0x0061000079347984 */ /* 0x000ea60000000c00 */
[----:B------:R-:W-:Y:S02]  /*4bc0*/  LEA.HI.X R57, R58, c[0x0][0x1cc], R57, 0x1, P1 ;  /* 0x000073003a397a11 */ /* 0x000fe400008f0c39 */
[----:B------:R-:W-:Y:S05]  /*4bd0*/  ISETP.GE.AND P1, PT, R131, c[0x0][0x1d4], PT ;  /* 0x0000750083007a0c */ /* 0x000fea0003f26270 */
[----:B------:R-:W-:Y:S02]  /*4be0*/  @!P0 SHF.R.U32.HI R39, RZ, 0x10, R65 ;  /* 0x00000010ff278819 */ /* 0x000fe40000011641 */
[----:B------:R-:W-:Y:S02]  /*4bf0*/  @!P0 SHF.R.U64 R20, R20, 0x10, R21 ;  /* 0x0000001014148819 */ /* 0x000fe40000001215 */
[----:B------:R-:W-:Y:S02]  /*4c00*/  @!P0 PRMT R78, R78, 0x5410, R39 ;  /* 0x000054104e4e8816 */ /* 0x000fe40000000027 */
[----:B------:R-:W-:Y:S02]  /*4c10*/  @!P0 PRMT R33, R33, 0x5410, R20 ;  /* 0x0000541021218816 */ /* 0x000fe40000000014 */
[C---:B------:R-:W-:Y:S01]  /*4c20*/  @!P0 LOP3.LUT R42, R78.reuse, 0xffff0000, RZ, 0xc0, !PT ;  /* 0xffff00004e2a8812 */ /* 0x040fe200078ec0ff */
[----:B------:R-:W-:Y:S01]  /*4c30*/  @!P0 IMAD.U32 R40, R78, 0x10000, RZ ;  /* 0x000100004e288824 */ /* 0x000fe200078e00ff */
[----:B------:R-:W-:Y:S02]  /*4c40*/  @!P0 SHF.R.U32.HI R29, RZ, 0x10, R21 ;  /* 0x00000010ff1d8819 */ /* 0x000fe40000011615 */
[----:B------:R-:W-:Y:S02]  /*4c50*/  @!P0 SHF.R.U32.HI R21, RZ, 0x10, R23 ;  /* 0x00000010ff158819 */ /* 0x000fe40000011617 */
[----:B------:R-:W-:Y:S02]  /*4c60*/  @!P0 PRMT R32, R32, 0x5410, R29 ;  /* 0x0000541020208816 */ /* 0x000fe4000000001d */
[----:B------:R-:W-:Y:S01]  /*4c70*/  @!P0 PRMT R34, R34, 0x5410, R21 ;  /* 0x0000541022228816 */ /* 0x000fe20000000015 */
[----:B------:R-:W-:Y:S01]  /*4c80*/  @!P0 IMAD.U32 R21, R33, 0x10000, RZ ;  /* 0x0001000021158824 */ /* 0x000fe200078e00ff */
[----:B------:R-:W-:Y:S01]  /*4c90*/  @!P0 SHF.R.U32.HI R37, RZ, 0x10, R67 ;  /* 0x00000010ff258819 */ /* 0x000fe20000011643 */
[C---:B------:R-:W-:Y:S01]  /*4ca0*/  @!P0 IMAD.U32 R20, R32.reuse, 0x10000, RZ ;  /* 0x0001000020148824 */ /* 0x040fe200078e00ff */
[----:B------:R-:W-:Y:S01]  /*4cb0*/  @!P0 LOP3.LUT R32, R32, 0xffff0000, RZ, 0xc0, !PT ;  /* 0xffff000020208812 */ /* 0x000fe200078ec0ff */
[C---:B-1----:R-:W-:Y:S01]  /*4cc0*/  @!P0 IMAD.U32 R31, R26.reuse, 0x10000, RZ ;  /* 0x000100001a1f8824 */ /* 0x042fe200078e00ff */
[----:B------:R-:W-:Y:S02]  /*4cd0*/  @!P0 LOP3.LUT R29, R26, 0xffff0000, RZ, 0xc0, !PT ;  /* 0xffff00001a1d8812 */ /* 0x000fe400078ec0ff */
[----:B------:R-:W-:Y:S01]  /*4ce0*/  @!P0 SHF.R.U64 R22, R22, 0x10, R23 ;  /* 0x0000001016168819 */ /* 0x000fe20000001217 */
[----:B------:R-:W-:Y:S01]  /*4cf0*/  @!P0 IMAD.U32 R23, R25, 0x10000, RZ ;  /* 0x0001000019178824 */ /* 0x000fe200078e00ff */
[----:B------:R-:W-:Y:S02]  /*4d00*/  @!P0 PRMT R62, R62, 0x5410, R37 ;  /* 0x000054103e3e8816 */ /* 0x000fe40000000025 */
[----:B------:R-:W-:Y:S01]  /*4d10*/  @!P0 PRMT R35, R35, 0x5410, R22 ;  /* 0x0000541023238816 */ /* 0x000fe20000000016 */
[----:B--2---:R-:W-:Y:S01]  /*4d20*/  @!P0 IMAD.U32 R41, R53, 0x10000, RZ ;  /* 0x0001000035298824 */ /* 0x004fe200078e00ff */
[C---:B------:R-:W-:Y:S01]  /*4d30*/  @!P0 SHF.L.U32 R36, R52.reuse, 0x10, RZ ;  /* 0x0000001034248819 */ /* 0x040fe200000006ff */
[----:B------:R-:W-:Y:S01]  /*4d40*/  @!P0 FMUL.FTZ R58, R23, R40 ;  /* 0x00000028173a8220 */ /* 0x000fe20000410000 */
[----:B------:R-:W-:Y:S01]  /*4d50*/  @!P0 LOP3.LUT R39, R52, 0xffff0000, RZ, 0xc0, !PT ;  /* 0xffff000034278812 */ /* 0x000fe200078ec0ff */
[----:B------:R-:W-:Y:S01]  /*4d60*/  @!P0 IMAD.U32 R22, R24, 0x10000, RZ ;  /* 0x0001000018168824 */ /* 0x000fe200078e00ff */
[----:B------:R-:W-:Y:S01]  /*4d70*/  @!P0 LOP3.LUT R43, R53, 0xffff0000, RZ, 0xc0, !PT ;  /* 0xffff0000352b8812 */ /* 0x000fe200078ec0ff */
[-C--:B------:R-:W-:Y:S01]  /*4d80*/  @!P0 FMUL.FTZ R3, R23, R20.reuse ;  /* 0x0000001417038220 */ /* 0x080fe20000410000 */
[----:B------:R-:W-:Y:S01]  /*4d90*/  @!P0 LOP3.LUT R47, R54, 0xffff0000, RZ, 0xc0, !PT ;  /* 0xffff0000362f8812 */ /* 0x000fe200078ec0ff */
[----:B------:R-:W-:Y:S01]  /*4da0*/  @!P0 FFMA.FTZ R58, R41, R20, -R58 ;  /* 0x00000014293a8223 */ /* 0x000fe2000001083a */
[----:B------:R-:W-:Y:S01]  /*4db0*/  @!P0 SHF.R.U64 R64, R64, 0x10, R65 ;  /* 0x0000001040408819 */ /* 0x000fe20000001241 */
[----:B------:R-:W-:Y:S01]  /*4dc0*/  @!P0 FMUL.FTZ R0, R22, R21 ;  /* 0x0000001516008220 */ /* 0x000fe20000410000 */
[----:B------:R-:W-:Y:S01]  /*4dd0*/  @!P0 SHF.L.U32 R49, R55, 0x10, RZ ;  /* 0x0000001037318819 */ /* 0x000fe200000006ff */
[----:B------:R-:W-:Y:S01]  /*4de0*/  @!P0 IMAD.U32 R45, R54, 0x10000, RZ ;  /* 0x00010000362d8824 */ /* 0x000fe200078e00ff */
[----:B------:R-:W-:Y:S01]  /*4df0*/  @!P0 PRMT R77, R77, 0x5410, R64 ;  /* 0x000054104d4d8816 */ /* 0x000fe20000000040 */
[----:B------:R-:W-:Y:S01]  /*4e00*/  @!P0 IMAD.U32 R30, R35, 0x10000, RZ ;  /* 0x00010000231e8824 */ /* 0x000fe200078e00ff */
[----:B------:R-:W-:Y:S02]  /*4e10*/  @!P0 LOP3.LUT R51, R55, 0xffff0000, RZ, 0xc0, !PT ;  /* 0xffff000037338812 */ /* 0x000fe400078ec0ff */
[----:B------:R-:W-:Y:S01]  /*4e20*/  @!P0 LOP3.LUT R20, R33, 0xffff0000, RZ, 0xc0, !PT ;  /* 0xffff000021148812 */ /* 0x000fe200078ec0ff */
[----:B------:R-:W-:Y:S01]  /*4e30*/  @!P0 IMAD.U32 R37, R77, 0x10000, RZ ;  /* 0x000100004d258824 */ /* 0x000fe200078e00ff */
[----:B------:R-:W-:Y:S01]  /*4e40*/  @!P0 SHF.R.U64 R67, R66, 0x10, R67 ;  /* 0x0000001042438819 */ /* 0x000fe20000001243 */
[----:B------:R-:W-:Y:S01]  /*4e50*/  @!P0 FMUL.FTZ R5, R31, R30 ;  /* 0x0000001e1f058220 */ /* 0x000fe20000410000 */
[----:B------:R-:W-:Y:S01]  /*4e60*/  @!P0 LOP3.LUT R28, R35, 0xffff0000, RZ, 0xc0, !PT ;  /* 0xffff0000231c8812 */ /* 0x000fe200078ec0ff */
[----:B------:R-:W-:Y:S01]  /*4e70*/  @!P0 FMUL.FTZ R59, R22, R37 ;  /* 0x00000025163b8220 */ /* 0x000fe20000410000 */
[----:B------:R-:W-:Y:S01]  /*4e80*/  @!P0 LOP3.LUT R23, R24, 0xffff0000, RZ, 0xc0, !PT ;  /* 0xffff000018178812 */ /* 0x000fe200078ec0ff */
[----:B------:R-:W-:Y:S01]  /*4e90*/  @!P0 IMAD.U32 R22, R34, 0x10000, RZ ;  /* 0x0001000022168824 */ /* 0x000fe200078e00ff */
[----:B------:R-:W-:Y:S01]  /*4ea0*/  @!P0 LOP3.LUT R38, R77, 0xffff0000, RZ, 0xc0, !PT ;  /* 0xffff00004d268812 */ /* 0x000fe200078ec0ff */
[----:B------:R-:W-:Y:S01]  /*4eb0*/  @!P0 FFMA.FTZ R59, R36, R21, -R59 ;  /* 0x00000015243b8223 */ /* 0x000fe2000001083b */
[----:B------:R-:W-:Y:S01]  /*4ec0*/  @!P0 PRMT R76, R76, 0x5410, R67 ;  /* 0x000054104c4c8816 */ /* 0x000fe20000000043 */
[----:B------:R-:W-:Y:S01]  /*4ed0*/  @!P0 FMUL.FTZ R2, R23, R20 ;  /* 0x0000001417028220 */ /* 0x000fe20000410000 */
[----:B------:R-:W-:Y:S01]  /*4ee0*/  @!P0 LOP3.LUT R33, R25, 0xffff0000, RZ, 0xc0, !PT ;  /* 0xffff000019218812 */ /* 0x000fe200078ec0ff */
[----:B------:R-:W-:Y:S01]  /*4ef0*/  @!P0 FMUL.FTZ R60, R23, R38 ;  /* 0x00000026173c8220 */ /* 0x000fe20000410000 */
[C---:B------:R-:W-:Y:S01]  /*4f00*/  @!P0 LOP3.LUT R46, R76.reuse, 0xffff0000, RZ, 0xc0, !PT ;  /* 0xffff00004c2e8812 */ /* 0x040fe200078ec0ff */
[----:B------:R-:W-:Y:S01]  /*4f10*/  @!P0 IMAD.U32 R44, R76, 0x10000, RZ ;  /* 0x000100004c2c8824 */ /* 0x000fe200078e00ff */
[C---:B------:R-:W-:Y:S01]  /*4f20*/  @!P0 LOP3.LUT R21, R27.reuse, 0xffff0000, RZ, 0xc0, !PT ;  /* 0xffff00001b158812 */ /* 0x040fe200078ec0ff */
[----:B------:R-:W-:Y:S01]  /*4f30*/  @!P0 IMAD.U32 R23, R27, 0x10000, RZ ;  /* 0x000100001b178824 */ /* 0x000fe200078e00ff */
[C---:B------:R-:W-:Y:S01]  /*4f40*/  @!P0 SHF.L.U32 R48, R62.reuse, 0x10, RZ ;  /* 0x000000103e308819 */ /* 0x040fe200000006ff */
[----:B------:R-:W-:Y:S01]  /*4f50*/  @!P0 FFMA.FTZ R60, R39, R20, -R60 ;  /* 0x00000014273c8223 */ /* 0x000fe2000001083c */
[----:B------:R-:W-:Y:S01]  /*4f60*/  @!P0 LOP3.LUT R50, R62, 0xffff0000, RZ, 0xc0, !PT ;  /* 0xffff00003e328812 */ /* 0x000fe200078ec0ff */
[----:B------:R-:W-:Y:S01]  /*4f70*/  @!P0 FMUL.FTZ R69, R33, R42 ;  /* 0x0000002a21458220 */ /* 0x000fe20000410000 */
[----:B------:R-:W-:Y:S01]  /*4f80*/  @!P0 LOP3.LUT R20, R34, 0xffff0000, RZ, 0xc0, !PT ;  /* 0xffff000022148812 */ /* 0x000fe200078ec0ff */
[----:B------:R-:W-:Y:S01]  /*4f90*/  @!P0 FMUL.FTZ R70, R31, R44 ;  /* 0x0000002c1f468220 */ /* 0x000fe20000410000 */
[----:B------:R-:W-:Y:S01]  /*4fa0*/  @!P0 F2FP.BF16.PACK_AB R59, R60, R59 ;  /* 0x0000003b3c3b823e */ /* 0x000fe200000010ff */
[----:B------:R-:W-:Y:S02]  /*4fb0*/  @!P0 FMUL.FTZ R63, R29, R46 ;  /* 0x0000002e1d3f8220 */ /* 0x000fe40000410000 */
[----:B------:R-:W-:Y:S01]  /*4fc0*/  @!P0 FMUL.FTZ R68, R23, R48 ;  /* 0x0000003017448220 */ /* 0x000fe20000410000 */
[----:B------:R-:W-:Y:S01]  /*4fd0*/  @!P0 MOV R52, R59 ;  /* 0x0000003b00348202 */ /* 0x000fe20000000f00 */
[----:B------:R-:W-:Y:S02]  /*4fe0*/  @!P0 FMUL.FTZ R61, R21, R50 ;  /* 0x00000032153d8220 */ /* 0x000fe40000410000 */
[----:B------:R-:W-:Y:S02]  /*4ff0*/  @!P0 FFMA.FTZ R69, R43, R32, -R69 ;  /* 0x000000202b458223 */ /* 0x000fe40000010845 */
[----:B------:R-:W-:Y:S02]  /*5000*/  @!P0 FFMA.FTZ R70, R45, R30, -R70 ;  /* 0x0000001e2d468223 */ /* 0x000fe40000010846 */
[----:B------:R-:W-:Y:S01]  /*5010*/  @!P0 FFMA.FTZ R63, R47, R28, -R63 ;  /* 0x0000001c2f3f8223 */ /* 0x000fe2000001083f */
[----:B------:R-:W-:Y:S01]  /*5020*/  @!P0 F2FP.BF16.PACK_AB R58, R69, R58 ;  /* 0x0000003a453a823e */ /* 0x000fe200000010ff */
[----:B------:R-:W-:Y:S02]  /*5030*/  @!P0 FFMA.FTZ R68, R49, R22, -R68 ;  /* 0x0000001631448223 */ /* 0x000fe40000010844 */
[----:B------:R-:W-:Y:S01]  /*5040*/  @!P0 FFMA.FTZ R61, R51, R20, -R61 ;  /* 0x00000014333d8223 */ /* 0x000fe2000001083d */
[----:B------:R-:W-:Y:S01]  /*5050*/  @!P0 F2FP.BF16.PACK_AB R70, R63, R70 ;  /* 0x000000463f46823e */ /* 0x000fe200000010ff */
[----:B------:R-:W-:Y:S02]  /*5060*/  @!P0 IMAD.MOV.U32 R53, RZ, RZ, R58 ;  /* 0x000000ffff358224 */ /* 0x000fe400078e003a */
[----:B------:R-:W-:Y:S01]  /*5070*/  @!P0 FFMA.FTZ R0, R37, R36, R0 ;  /* 0x0000002425008223 */ /* 0x000fe20000010000 */
[----:B------:R-:W-:Y:S01]  /*5080*/  @!P0 F2FP.BF16.PACK_AB R61, R61, R68 ;  /* 0x000000443d3d823e */ /* 0x000fe200000010ff */
[----:B------:R-:W-:Y:S02]  /*5090*/  @!P0 IMAD.MOV.U32 R54, RZ, RZ, R70 ;  /* 0x000000ffff368224 */ /* 0x000fe400078e0046 */
[----:B------:R-:W-:Y:S01]  /*50a0*/  @!P0 FMUL.FTZ R4, R33, R32 ;  /* 0x0000002021048220 */ /* 0x000fe20000410000 */
[----:B------:R-:W-:Y:S01]  /*50b0*/  @!P0 MOV R55, R61 ;  /* 0x0000003d00378202 */ /* 0x000fe20000000f00 */
[----:B------:R-:W-:Y:S02]  /*50c0*/  @!P0 FFMA.FTZ R2, R38, R39, R2 ;  /* 0x0000002726028223 */ /* 0x000fe40000010002 */
[----:B------:R-:W-:Y:S02]  /*50d0*/  @!P0 FFMA.FTZ R3, R40, R41, R3 ;  /* 0x0000002928038223 */ /* 0x000fe40000010003 */
[----:B------:R-:W-:Y:S01]  /*50e0*/  @!P0 FMUL.FTZ R6, R29, R28 ;  /* 0x0000001c1d068220 */ /* 0x000fe20000410000 */
[----:B------:R1:W-:Y:S01]  /*50f0*/  STG.E.128 [R56.64], R52 ;  /* 0x0000003438007986 */ /* 0x0003e2000c101d06 */
[----:B------:R-:W-:Y:S01]  /*5100*/  @!P0 FFMA.FTZ R4, R42, R43, R4 ;  /* 0x0000002b2a048223 */ /* 0x000fe20000010004 */
[----:B------:R-:W-:Y:S01]  /*5110*/  @!P0 F2FP.BF16.PACK_AB R58, R2, R0 ;  /* 0x00000000023a823e */ /* 0x000fe200000010ff */
[----:B------:R-:W-:Y:S02]  /*5120*/  @!P0 FMUL.FTZ R7, R23, R22 ;  /* 0x0000001617078220 */ /* 0x000fe40000410000 */
[----:B------:R-:W-:Y:S02]  /*5130*/  @!P0 FFMA.FTZ R5, R44, R45, R5 ;  /* 0x0000002d2c058223 */ /* 0x000fe40000010005 */
[----:B------:R-:W-:Y:S02]  /*5140*/  @!P0 FMUL.FTZ R8, R21, R20 ;  /* 0x0000001415088220 */ /* 0x000fe40000410000 */
[----:B------:R-:W-:Y:S02]  /*5150*/  @!P0 FFMA.FTZ R6, R46, R47, R6 ;  /* 0x0000002f2e068223 */ /* 0x000fe40000010006 */
[----:B------:R-:W-:Y:S02]  /*5160*/  @!P0 FFMA.FTZ R7, R48, R49, R7 ;  /* 0x0000003130078223 */ /* 0x000fe40000010007 */
[----:B------:R-:W-:Y:S02]  /*5170*/  @!P0 FFMA.FTZ R8, R50, R51, R8 ;  /* 0x0000003332088223 */ /* 0x000fe40000010008 */
[----:B------:R-:W-:Y:S03]  /*5180*/  @!P0 IMAD.MOV.U32 R24, RZ, RZ, R58 ;  /* 0x000000ffff188224 */ /* 0x000fe600078e003a */
[----:B------:R-:W-:Y:S05]  /*5190*/  @!P0 F2FP.BF16.PACK_AB R59, R8, R7 ;  /* 0x00000007083b823e */ /* 0x000fea00000010ff */
[----:B------:R-:W-:Y:S01]  /*51a0*/  @!P0 IMAD.MOV.U32 R27, RZ, RZ, R59 ;  /* 0x000000ffff1b8224 */ /* 0x000fe200078e003b */
[----:B-1----:R-:W-:Y:S02]  /*51b0*/  @!P0 F2FP.BF16.PACK_AB R57, R4, R3 ;  /* 0x000000030439823e */ /* 0x002fe400000010ff */
[----:B------:R-:W-:Y:S03]  /*51c0*/  @!P0 F2FP.BF16.PACK_AB R56, R6, R5 ;  /* 0x000000050638823e */ /* 0x000fe600000010ff */
[----:B------:R-:W-:Y:S01]  /*51d0*/  @!P0 IMAD.MOV.U32 R25, RZ, RZ, R57 ;  /* 0x000000ffff198224 */ /* 0x000fe200078e0039 */
[----:B------:R-:W-:Y:S01]  /*51e0*/  @!P0 MOV R26, R56 ;  /* 0x00000038001a8202 */ /* 0x000fe20000000f00 */
[----:B------:R-:W-:-:S05]  /*51f0*/  @P1 BRA `(.L_x_61) ;  /* 0x000001d000001947 */ /* 0x000fca0003800000 */
[----:B------:R-:W-:Y:S04]  /*5200*/  IADD3 R149, P1, P0, R166, R149, R131 ;  /* 0x00000095a6957210 */ /* 0x000fe8000783e083 */
[----:B------:R-:W-:Y:S02]  /*5210*/  IADD3.X R96, R105, R96, R120, P1, P0 ;  /* 0x0000006069607210 */ /* 0x000fe40000fe0478 */
[C---:B------:R-:W-:Y:S04]  /*5220*/  LEA R2, P0, R149.reuse, c[0x0][0x1c8], 0x1 ;  /* 0x0000720095027a11 */ /* 0x040fe800078008ff */
[----:B------:R-:W-:Y:S05]  /*5230*/  LEA.HI.X R3, R149, c[0x0][0x1cc], R96, 0x1, P0 ;  /* 0x0000730095037a11 */ /* 0x000fea00000f0c60 */
[----:B------:R1:W-:Y:S01]  /*5240*/  STG.E.128 [R2.64], R24 ;  /* 0x0000001802007986 */ /* 0x0003e2000c101d06 */
[----:B------:R-:W-:-:S05]  /*5250*/  BRA `(.L_x_61) ;  /* 0x0000017000007947 */ /* 0x000fca0003800000 */
.L_x_57:
[----:B------:R-:W-:Y:S05]  /*5260*/  IMAD R0, R141, -0x40, R150 ;  /* 0xffffffc08d007824 */ /* 0x000fea00078e0296 */
[----:B------:R-:W-:Y:S04]  /*5270*/  IMNMX R0, R0, 0x40, PT ;  /* 0x0000004000007817 */ /* 0x000fe80003800200 */
[----:B------:R-:W-:Y:S11]  /*5280*/  ISETP.GE.AND P0, PT, R145, R0, PT ;  /* 0x000000009100720c */ /* 0x000ff60003f06270 */
[----:B------:R-:W-:Y:S02]  /*5290*/  @!UPT UIADD3 URZ, URZ, URZ, URZ ;  /* 0x0000003f3f3ff290 */ /* 0x000fe4000fffe03f */
[----:B------:R-:W-:-:S05]  /*52a0*/  @P0 BRA `(.L_x_61) ;  /* 0x0000012000000947 */ /* 0x000fca0003800000 */
[----:B------:R-:W-:Y:S02]  /*52b0*/  ISETP.GE.AND P0, PT, R18, c[0x0][0x1d4], PT ;  /* 0x0000750012007a0c */ /* 0x000fe40003f06270 */
[----:B------:R-:W-:Y:S02]  /*52c0*/  ISETP.GE.AND P1, PT, R12, c[0x0][0x1d4], PT ;  /* 0x000075000c007a0c */ /* 0x000fe40003f26270 */
[----:B------:R-:W-:Y:S09]  /*52d0*/  ISETP.GE.AND P2, PT, R13, c[0x0][0x1d4], PT ;  /* 0x000075000d007a0c */ /* 0x000ff20003f46270 */
[----:B------:R-:W1:Y:S04]  /*52e0*/  @!P0 LDS.128 R4, [R135+0x6000] ;  /* 0x0060000087048984 */ /* 0x000e680000000c00 */
[----:B------:R-:W2:Y:S04]  /*52f0*/  @!P1 LDS.128 R28, [R135+0x8000] ;  /* 0x00800000871c9984 */ /* 0x000ea80000000c00 */
[----:B------:R-:W3:Y:S04]  /*5300*/  @!P2 LDS.128 R32, [R134+0x6000] ;  /* 0x006000008620a984 */ /* 0x000ee80000000c00 */
[----:B-1----:R-:W-:Y:S01]  /*5310*/  @!P0 STG.E.128 [R72.64], R4 ;  /* 0x0000000448008986 */ /* 0x002fe2000c101d06 */
[----:B------:R-:W-:Y:S03]  /*5320*/  ISETP.GE.AND P0, PT, R144, c[0x0][0x1d4], PT ;  /* 0x0000750090007a0c */ /* 0x000fe60003f06270 */
[----:B--2---:R-:W-:Y:S01]  /*5330*/  @!P1 STG.E.128 [R72.64+0x80], R28 ;  /* 0x0000801c48009986 */ /* 0x004fe2000c101d06 */
[----:B------:R-:W-:Y:S03]  /*5340*/  ISETP.GE.AND P1, PT, R143, c[0x0][0x1d4], PT ;  /* 0x000075008f007a0c */ /* 0x000fe60003f26270 */
[----:B---3--:R-:W-:Y:S06]  /*5350*/  @!P2 STG.E.128 [R72.64+0x40], R32 ;  /* 0x000040204800a986 */ /* 0x008fec000c101d06 */
[----:B------:R-:W1:Y:S04]  /*5360*/  @!P0 LDS.128 R24, [R134+0x8000] ;  /* 0x0080000086188984 */ /* 0x000e680000000c00 */
[----:B------:R-:W2:Y:S04]  /*5370*/  @!P1 LDS.128 R20, [R135+0xa000] ;  /* 0x00a0000087149984 */ /* 0x000ea80000000c00 */
[----:B-1----:R-:W-:Y:S01]  /*5380*/  @!P0 STG.E.128 [R72.64+0xc0], R24 ;  /* 0x0000c01848008986 */ /* 0x002fe2000c101d06 */
[----:B------:R-:W-:Y:S03]  /*5390*/  ISETP.GE.AND P0, PT, R142, c[0x0][0x1d4], PT ;  /* 0x000075008e007a0c */ /* 0x000fe60003f06270 */
[----:B--2---:R-:W-:Y:S10]  /*53a0*/  @!P1 STG.E.128 [R72.64+0x100], R20 ;  /* 0x0001001448009986 */ /* 0x004ff4000c101d06 */
[----:B------:R-:W1:Y:S04]  /*53b0*/  @!P0 LDS.128 R4, [R134+0xa000] ;  /* 0x00a0000086048984 */ /* 0x000e680000000c00 */
[----:B-1----:R1:W-:Y:S02]  /*53c0*/  @!P0 STG.E.128 [R72.64+0x140], R4 ;  /* 0x0001400448008986 */ /* 0x0023e4000c101d06 */
.L_x_61:
[----:B------:R-:W-:Y:S05]  /*53d0*/  BSYNC B1 ;  /* 0x0000000000017941 */ /* 0x000fea0003800000 */
.L_x_56:
[C---:B-1----:R-:W-:Y:S01]  /*53e0*/  IMAD.SHL.U32 R3, R141.reuse, 0x40, RZ ;  /* 0x000000408d037824 */ /* 0x042fe200078e00ff */
[----:B------:R-:W-:Y:S01]  /*53f0*/  SHF.L.U64.HI R89, R141, 0x6, R89 ;  /* 0x000000068d597819 */ /* 0x000fe20000010259 */
[----:B------:R-:W-:Y:S02]  /*5400*/  BSSY B0, `(.L_x_78) ;  /* 0x0000047000007945 */ /* 0x000fe40003800000 */
[----:B------:R-:W-:Y:S01]  /*5410*/  IMAD.IADD R0, R102, 0x1, -R3 ;  /* 0x0000000166007824 */ /* 0x000fe200078e0a03 */
[----:B------:R-:W-:Y:S04]  /*5420*/  IADD3 R5, P1, R3, R104, RZ ;  /* 0x0000006803057210 */ /* 0x000fe80007f3e0ff */
[C---:B------:R-:W-:Y:S01]  /*5430*/  ISETP.GE.AND P0, PT, R0.reuse, 0x21, PT ;  /* 0x000000210000780c */ /* 0x040fe20003f06270 */
[----:B------:R-:W-:Y:S11]  /*5440*/  IMAD.X R2, R89, 0x1, R103, P1 ;  /* 0x0000000159027824 */ /* 0x000ff600008e0667 */
[----:B------:R-:W-:Y:S01]  /*5450*/  @!UPT UIADD3 URZ, URZ, URZ, URZ ;  /* 0x0000003f3f3ff290 */ /* 0x000fe2000fffe03f */
[----:B------:R-:W-:Y:S04]  /*5460*/  @P0 IADD3 R7, P1, R5, 0x20, RZ ;  /* 0x0000002005070810 */ /* 0x000fe80007f3e0ff */
[----:B------:R-:W-:Y:S02]  /*5470*/  @P0 IADD3.X R4, RZ, R2, RZ, P1, !PT ;  /* 0x00000002ff040210 */ /* 0x000fe40000ffe4ff */
[----:B------:R-:W-:Y:S02]  /*5480*/  ISETP.GE.AND P1, PT, R0, 0x1, PT ;  /* 0x000000010000780c */ /* 0x000fe40003f26270 */
[----:B------:R-:W-:Y:S01]  /*5490*/  IADD3 R0, -R3, R150, RZ ;  /* 0x0000009603007210 */ /* 0x000fe20007ffe1ff */
[----:B------:R-:W-:Y:S03]  /*54a0*/  @P0 IMAD R4, R4, c[0x0][0x258], RZ ;  /* 0x0000960004040a24 */ /* 0x000fe600078e02ff */
[----:B------:R-:W-:Y:S01]  /*54b0*/  IMNMX R0, R0, 0x40, PT ;  /* 0x0000004000007817 */ /* 0x000fe20003800200 */
[----:B------:R-:W-:Y:S06]  /*54c0*/  @P0 IMAD R4, R7, c[0x0][0x25c], R4 ;  /* 0x0000970007040a24 */ /* 0x000fec00078e0204 */
[----:B------:R-:W-:Y:S02]  /*54d0*/  @P1 IMAD.MOV.U32 R100, RZ, RZ, R162 ;  /* 0x000000ffff641224 */ /* 0x000fe400078e00a2 */
[----:B------:R-:W-:Y:S02]  /*54e0*/  @P1 IMAD R2, R2, c[0x0][0x258], RZ ;  /* 0x0000960002021a24 */ /* 0x000fe400078e02ff */
[C---:B-----5:R-:W-:Y:S01]  /*54f0*/  @P1 IMAD.WIDE.U32 R20, R5.reuse, c[0x0][0x258], R100 ;  /* 0x0000960005141a25 */ /* 0x060fe200078e0064 */
[----:B------:R-:W-:Y:S03]  /*5500*/  @P0 MOV R100, R162 ;  /* 0x000000a200640202 */ /* 0x000fe60000000f00 */
[----:B------:R-:W-:Y:S01]  /*5510*/  @P1 IMAD R2, R5, c[0x0][0x25c], R2 ;  /* 0x0000970005021a24 */ /* 0x000fe200078e0202 */
[C---:B------:R-:W-:Y:S03]  /*5520*/  @P1 LEA R22, P2, R20.reuse, c[0x0][0x250], 0x1 ;  /* 0x0000940014161a11 */ /* 0x040fe600078408ff */
[----:B------:R-:W-:Y:S05]  /*5530*/  @P1 IMAD.IADD R2, R21, 0x1, R2 ;  /* 0x0000000115021824 */ /* 0x000fea00078e0202 */
[----:B------:R-:W-:Y:S01]  /*5540*/  @P1 LEA.HI.X R23, R20, c[0x0][0x254], R2, 0x1, P2 ;  /* 0x0000950014171a11 */ /* 0x000fe200010f0c02 */
[----:B------:R-:W-:Y:S04]  /*5550*/  @P0 IMAD.WIDE.U32 R20, R7, c[0x0][0x258], R100 ;  /* 0x0000960007140a25 */ /* 0x000fe800078e0064 */
[----:B------:R-:W-:Y:S01]  /*5560*/  @!PT LDS RZ, [RZ] ;  /* 0x00000000fffff984 */ /* 0x000fe20000000800 */
[----:B------:R-:W-:Y:S01]  /*5570*/  @!PT LDS RZ, [RZ] ;  /* 0x00000000fffff984 */ /* 0x000fe20000000800 */
[----:B------:R-:W-:Y:S01]  /*5580*/  @!PT LDS RZ, [RZ] ;  /* 0x00000000fffff984 */ /* 0x000fe20000000800 */
[----:B------:R1:W-:Y:S01]  /*5590*/  @P1 LDGSTS.E.BYPASS.LTC128B.128 [R140+0x100], [R22.64], !P5 ;  /* 0x00100000168c1fae */ /* 0x0003e2000e901d46 */
[----:B------:R-:W-:Y:S01]  /*55a0*/  @P0 IMAD.IADD R4, R21, 0x1, R4 ;  /* 0x0000000115040824 */ /* 0x000fe200078e0204 */
[C---:B------:R-:W-:Y:S02]  /*55b0*/  @P0 LEA R6, P2, R20.reuse, c[0x0][0x250], 0x1 ;  /* 0x0000940014060a11 */ /* 0x040fe400078408ff */
[----:B------:R1:W-:Y:S02]  /*55c0*/  @P1 LDGSTS.E.BYPASS.LTC128B.128 [R140+0x2100], [R22.64+0x80], !P4 ;  /* 0x02100080168c1fae */ /* 0x0003e4000e101d46 */
[----:B------:R-:W-:Y:S02]  /*55d0*/  @P0 LEA.HI.X R7, R20, c[0x0][0x254], R4, 0x1, P2 ;  /* 0x0000950014070a11 */ /* 0x000fe400010f0c04 */
[----:B------:R1:W-:Y:S04]  /*55e0*/  @P1 LDGSTS.E.BYPASS.LTC128B.128 [R140+0x4100], [R22.64+0x100], !P3 ;  /* 0x04100100168c1fae */ /* 0x0003e8000d901d46 */
[----:B------:R1:W-:Y:S04]  /*55f0*/  @P0 LDGSTS.E.BYPASS.LTC128B.128 [R140+0x1100], [R6.64], !P5 ;  /* 0x01100000068c0fae */ /* 0x0003e8000e901d46 */
[----:B------:R1:W-:Y:S04]  /*5600*/  @P0 LDGSTS.E.BYPASS.LTC128B.128 [R140+0x3100], [R6.64+0x80], !P4 ;  /* 0x03100080068c0fae */ /* 0x0003e8000e101d46 */
[----:B------:R1:W-:Y:S01]  /*5610*/  @P0 LDGSTS.E.BYPASS.LTC128B.128 [R140+0x5100], [R6.64+0x100], !P3 ;  /* 0x05100100068c0fae */ /* 0x0003e2000d901d46 */
[----:B------:R-:W-:Y:S03]  /*5620*/  ISETP.GE.AND P0, PT, R145, R0, PT ;  /* 0x000000009100720c */ /* 0x000fe60003f06270 */
[----:B------:R-:W0:Y:S01]  /*5630*/  LDGDEPBAR ;  /* 0x00000000000079af */ /* 0x000e220000000000 */
[----:B------:R-:W-:Y:S04]  /*5640*/  DEPBAR.LE SB0, 0x0 ;  /* 0x000080000000791a */ /* 0x000fe80000000000 */
[----:B------:R-:W-:Y:S06]  /*5650*/  BAR.SYNC.DEFER_BLOCKING 0x0 ;  /* 0x0000000000007b1d */ /* 0x000fec0000010000 */
[----:B------:R-:W-:-:S05]  /*5660*/  @P0 BRA `(.L_x_79) ;  /* 0x0000020000000947 */ /* 0x000fca0003800000 */
[----:B-1----:R-:W-:Y:S01]  /*5670*/  IADD3 R3, P0, R3, R99, RZ ;  /* 0x0000006303037210 */ /* 0x002fe20007f1e0ff */
[----:B------:R-:W-:Y:S01]  /*5680*/  IMAD.MOV.U32 R96, RZ, RZ, R160 ;  /* 0x000000ffff607224 */ /* 0x000fe200078e00a0 */
[----:B------:R-:W-:Y:S03]  /*5690*/  ISETP.GE.AND P1, PT, R18, c[0x0][0x1d4], PT ;  /* 0x0000750012007a0c */ /* 0x000fe60003f26270 */
[----:B------:R-:W-:Y:S02]  /*56a0*/  IMAD.X R0, R89, 0x1, R98, P0 ;  /* 0x0000000159007824 */ /* 0x000fe400000e0662 */
[C---:B------:R-:W-:Y:S04]  /*56b0*/  IMAD.WIDE.U32 R20, R3.reuse, c[0x0][0x208], R96 ;  /* 0x0000820003147a25 */ /* 0x040fe800078e0060 */
[----:B------:R-:W-:Y:S01]  /*56c0*/  IMAD R0, R0, c[0x0][0x208], RZ ;  /* 0x0000820000007a24 */ /* 0x000fe200078e02ff */
[C---:B------:R-:W-:Y:S03]  /*56d0*/  LEA R2, P0, R20.reuse, c[0x0][0x1f8], 0x1 ;  /* 0x00007e0014027a11 */ /* 0x040fe600078008ff */
[----:B------:R-:W1:Y:S01]  /*56e0*/  @!P1 LDS.128 R4, [R135] ;  /* 0x0000000087049984 */ /* 0x000e620000000c00 */
[----:B------:R-:W-:Y:S04]  /*56f0*/  IMAD R0, R3, c[0x0][0x20c], R0 ;  /* 0x0000830003007a24 */ /* 0x000fe800078e0200 */
[----:B------:R-:W-:Y:S05]  /*5700*/  IMAD.IADD R0, R21, 0x1, R0 ;  /* 0x0000000115007824 */ /* 0x000fea00078e0200 */
[----:B------:R-:W-:Y:S02]  /*5710*/  LEA.HI.X R3, R20, c[0x0][0x1fc], R0, 0x1, P0 ;  /* 0x00007f0014037a11 */ /* 0x000fe400000f0c00 */
[----:B------:R-:W-:Y:S11]  /*5720*/  ISETP.GE.AND P0, PT, R13, c[0x0][0x1d4], PT ;  /* 0x000075000d007a0c */ /* 0x000ff60003f06270 */
[----:B------:R-:W-:Y:S02]  /*5730*/  @!UPT UIADD3 URZ, URZ, URZ, URZ ;  /* 0x0000003f3f3ff290 */ /* 0x000fe4000fffe03f */
[----:B------:R-:W2:Y:S04]  /*5740*/  @!P0 LDS.128 R32, [R134] ;  /* 0x0000000086208984 */ /* 0x000ea80000000c00 */
[----:B-1----:R-:W-:Y:S01]  /*5750*/  @!P1 STG.E.128 [R2.64], R4 ;  /* 0x0000000402009986 */ /* 0x002fe2000c101d06 */
[----:B------:R-:W-:Y:S11]  /*5760*/  ISETP.GE.AND P1, PT, R12, c[0x0][0x1d4], PT ;  /* 0x000075000c007a0c */ /* 0x000ff60003f26270 */
[----:B------:R-:W-:Y:S02]  /*5770*/  @!UPT UIADD3 URZ, URZ, URZ, URZ ;  /* 0x0000003f3f3ff290 */ /* 0x000fe4000fffe03f */
[----:B------:R-:W1:Y:S04]  /*5780*/  @!P1 LDS.128 R28, [R135+0x2000] ;  /* 0x00200000871c9984 */ /* 0x000e680000000c00 */
[----:B--2---:R-:W-:Y:S01]  /*5790*/  @!P0 STG.E.128 [R2.64+0x40], R32 ;  /* 0x0000402002008986 */ /* 0x004fe2000c101d06 */
[----:B------:R-:W-:Y:S11]  /*57a0*/  ISETP.GE.AND P0, PT, R144, c[0x0][0x1d4], PT ;  /* 0x0000750090007a0c */ /* 0x000ff60003f06270 */
[----:B------:R-:W-:Y:S02]  /*57b0*/  @!UPT UIADD3 URZ, URZ, URZ, URZ ;  /* 0x0000003f3f3ff290 */ /* 0x000fe4000fffe03f */
[----:B------:R-:W2:Y:S04]  /*57c0*/  @!P0 LDS.128 R24, [R134+0x2000] ;  /* 0x0020000086188984 */ /* 0x000ea80000000c00 */
[----:B-1----:R-:W-:Y:S01]  /*57d0*/  @!P1 STG.E.128 [R2.64+0x80], R28 ;  /* 0x0000801c02009986 */ /* 0x002fe2000c101d06 */
[----:B------:R-:W-:Y:S11]  /*57e0*/  ISETP.GE.AND P1, PT, R143, c[0x0][0x1d4], PT ;  /* 0x000075008f007a0c */ /* 0x000ff60003f26270 */
[----:B------:R-:W-:Y:S02]  /*57f0*/  @!UPT UIADD3 URZ, URZ, URZ, URZ ;  /* 0x0000003f3f3ff290 */ /* 0x000fe4000fffe03f */
[----:B------:R-:W1:Y:S04]  /*5800*/  @!P1 LDS.128 R20, [R135+0x4000] ;  /* 0x0040000087149984 */ /* 0x000e680000000c00 */
[----:B--2---:R-:W-:Y:S01]  /*5810*/  @!P0 STG.E.128 [R2.64+0xc0], R24 ;  /* 0x0000c01802008986 */ /* 0x004fe2000c101d06 */
[----:B------:R-:W-:Y:S11]  /*5820*/  ISETP.GE.AND P0, PT, R142, c[0x0][0x1d4], PT ;  /* 0x000075008e007a0c */ /* 0x000ff60003f06270 */
[----:B------:R-:W-:Y:S02]  /*5830*/  @!UPT UIADD3 URZ, URZ, URZ, URZ ;  /* 0x0000003f3f3ff290 */ /* 0x000fe4000fffe03f */
[----:B------:R-:W2:Y:S04]  /*5840*/  @!P0 LDS.128 R4, [R134+0x4000] ;  /* 0x0040000086048984 */ /* 0x000ea80000000c00 */
[----:B-1----:R1:W-:Y:S04]  /*5850*/  @!P1 STG.E.128 [R2.64+0x100], R20 ;  /* 0x0001001402009986 */ /* 0x0023e8000c101d06 */
[----:B--2---:R1:W-:Y:S02]  /*5860*/  @!P0 STG.E.128 [R2.64+0x140], R4 ;  /* 0x0001400402008986 */ /* 0x0043e4000c101d06 */
.L_x_79:
[----:B-1----:R-:W-:Y:S05]  /*5870*/  BSYNC B0 ;  /* 0x0000000000007941 */ /* 0x002fea0003800000 */
.L_x_78:
[C---:B------:R-:W-:Y:S02]  /*5880*/  ISETP.GT.AND P0, PT, R141.reuse, R106, PT ;  /* 0x0000006a8d00720c */ /* 0x040fe40003f04270 */
[----:B------:R-:W-:Y:S11]  /*5890*/  IADD3 R141, R141, -0x1, RZ ;  /* 0xffffffff8d8d7810 */ /* 0x000ff60007ffe0ff */
[----:B------:R-:W-:Y:S01]  /*58a0*/  @P0 SHF.R.S32.HI R2, RZ, 0x1f, R141 ;  /* 0x0000001fff020819 */ /* 0x000fe2000001148d */
[----:B------:R-:W-:Y:S02]  /*58b0*/  @P0 IMAD R0, R108, R141, RZ ;  /* 0x0000008d6c000224 */ /* 0x000fe400078e02ff */
[----:B------:R-:W-:Y:S02]  /*58c0*/  @P0 IMAD.MOV.U32 R4, RZ, RZ, R164 ;  /* 0x000000ffff040224 */ /* 0x000fe400078e00a4 */
[----:B------:R-:W-:Y:S02]  /*58d0*/  @P0 IMAD.MOV.U32 R5, RZ, RZ, R171 ;  /* 0x000000ffff050224 */ /* 0x000fe400078e00ab */
[-C--:B------:R-:W-:Y:S02]  /*58e0*/  @P0 IMAD R0, R2, R109.reuse, R0 ;  /* 0x0000006d02000224 */ /* 0x080fe400078e0200 */
[----:B------:R-:W-:Y:S04]  /*58f0*/  @P0 IMAD.WIDE.U32 R4, R141, R109, R4 ;  /* 0x0000006d8d040225 */ /* 0x000fe800078e0004 */
[----:B------:R-:W-:Y:S01]  /*5900*/  @P0 IMAD.IADD R0, R5, 0x1, R0 ;  /* 0x0000000105000824 */ /* 0x000fe200078e0200 */
[C---:B------:R-:W-:Y:S04]  /*5910*/  @P0 LEA R6, P1, R4.reuse, c[0x0][0x220], 0x1 ;  /* 0x0000880004060a11 */ /* 0x040fe800078208ff */
[----:B------:R-:W-:Y:S02]  /*5920*/  @P0 LEA.HI.X R7, R4, c[0x0][0x224], R0, 0x1, P1 ;  /* 0x0000890004070a11 */ /* 0x000fe400008f0c00 */
[C---:B------:R-:W-:Y:S03]  /*5930*/  @P0 LEA R2, P1, R118.reuse, R6, 0x1 ;  /* 0x0000000676020211 */ /* 0x040fe600078208ff */
[----:B------:R-:W-:Y:S01]  /*5940*/  @!PT LDS RZ, [RZ] ;  /* 0x00000000fffff984 */ /* 0x000fe20000000800 */
[----:B------:R-:W-:Y:S01]  /*5950*/  @!PT LDS RZ, [RZ] ;  /* 0x00000000fffff984 */ /* 0x000fe20000000800 */
[----:B------:R-:W-:Y:S01]  /*5960*/  @!PT LDS RZ, [RZ] ;  /* 0x00000000fffff984 */ /* 0x000fe20000000800 */
[----:B------:R1:W-:Y:S01]  /*5970*/  @P0 LDGSTS.E.BYPASS.LTC128B.128 [R140+0x6100], [R6.64], !P5 ;  /* 0x06100000068c0fae */ /* 0x0003e2000e901d46 */
[----:B------:R-:W-:Y:S03]  /*5980*/  @P0 LEA.HI.X R3, R118, R7, R117, 0x1, P1 ;  /* 0x0000000776030211 */ /* 0x000fe600008f0c75 */
[----:B------:R1:W-:Y:S04]  /*5990*/  @P0 LDGSTS.E.BYPASS.LTC128B.128 [R140+0x8100], [R6.64+0x80], !P4 ;  /* 0x08100080068c0fae */ /* 0x0003e8000e101d46 */
[----:B------:R1:W-:Y:S04]  /*59a0*/  @P0 LDGSTS.E.BYPASS.LTC128B.128 [R140+0xa100], [R6.64+0x100], !P3 ;  /* 0x0a100100068c0fae */ /* 0x0003e8000d901d46 */
[----:B------:R1:W-:Y:S04]  /*59b0*/  @P0 LDGSTS.E.BYPASS.LTC128B.128 [R140+0x7100], [R2.64], !P5 ;  /* 0x07100000028c0fae */ /* 0x0003e8000e901d46 */
[----:B------:R1:W-:Y:S04]  /*59c0*/  @P0 LDGSTS.E.BYPASS.LTC128B.128 [R140+0x9100], [R2.64+0x80], !P4 ;  /* 0x09100080028c0fae */ /* 0x0003e8000e101d46 */
[----:B------:R1:W-:Y:S04]  /*59d0*/  @P0 LDGSTS.E.BYPASS.LTC128B.128 [R140+0xb100], [R2.64+0x100], !P3 ;  /* 0x0b100100028c0fae */ /* 0x0003e8000d901d46 */
[----:B------:R-:W0:Y:S01]  /*59e0*/  LDGDEPBAR ;  /* 0x00000000000079af */ /* 0x000e220000000000 */
[----:B------:R-:W-:-:S05]  /*59f0*/  @P0 BRA `(.L_x_80) ;  /* 0xffffbfc000000947 */ /* 0x000fca000383ffff */
[----:B------:R-:W-:Y:S06]  /*5a00*/  BAR.SYNC.DEFER_BLOCKING 0x0 ;  /* 0x0000000000007b1d */ /* 0x000fec0000010000 */
.L_x_55:
[----:B-1----:R-:W-:Y:S01]  /*5a10*/  ISETP.GE.AND P0, PT, R83, 0x1, PT ;  /* 0x000000015300780c */ /* 0x002fe20003f06270 */
[----:B------:R-:W-:Y:S01]  /*5a20*/  IMAD.IADD R147, R146, 0x1, R147 ;  /* 0x0000000192937824 */ /* 0x000fe200078e0293 */
[----:B------:R-:W-:Y:S01]  /*5a30*/  PLOP3.LUT P2, PT, PT, PT, PT, 0x80, 0x0 ;  /* 0x000000000000781c */ /* 0x000fe20003f4f070 */
        /* <DEDUP_REMOVED lines=17> */
[----:B------:R-:W-:Y:S01]  /*5b50*/  MOV R89, RZ ;  /* 0x000000ff00597202 */ /* 0x000fe20000000f00 */
[----:B------:R-:W-:Y:S01]  /*5b60*/  CS2R R8, SRZ ;  /* 0x0000000000087805 */ /* 0x000fe2000001ff00 */
[----:B------:R-:W-:Y:S01]  /*5b70*/  CS2R R10, SRZ ;  /* 0x00000000000a7805 */ /* 0x000fe2000001ff00 */
[----:B------:R-:W-:Y:S01]  /*5b80*/  IMAD.MOV.U32 R4, RZ, RZ, RZ ;  /* 0x000000ffff047224 */ /* 0x000fe200078e00ff */
[----:B------:R-:W-:Y:S01]  /*5b90*/  CS2R R6, SRZ ;  /* 0x0000000000067805 */ /* 0x000fe2000001ff00 */
[----:B------:R-:W-:Y:S01]  /*5ba0*/  MOV R82, RZ ;  /* 0x000000ff00527202 */ /* 0x000fe20000000f00 */
        /* <DEDUP_REMOVED lines=27> */
[----:B------:R-:W-:Y:S01]  /*5d60*/  IMAD.MOV.U32 R12, RZ, RZ, RZ ;  /* 0x000000ffff0c7224 */ /* 0x000fe200078e00ff */
[----:B------:R-:W-:Y:S05]  /*5d70*/  @!P0 BRA `(.L_x_81) ;  /* 0x0000c44000008947 */ /* 0x000fea0003800000 */
[----:B------:R-:W-:-:S04]  /*5d80*/  ISETP.NE.U32.AND P0, PT, RZ, c[0x0][0x340], PT ;  /* 0x0000d000ff007a0c */ /* 0x000fc80003f05070 */
[----:B------:R-:W-:-:S13]  /*5d90*/  ISETP.NE.AND.EX P1, PT, RZ, c[0x0][0x344], PT, P0 ;  /* 0x0000d100ff007a0c */ /* 0x000fda0003f25300 */
[----:B------:R-:W-:-:S04]  /*5da0*/  @P1 IMAD.MOV.U32 R7, RZ, RZ, 0x4 ;  /* 0x00000004ff071424 */ /* 0x000fc800078e00ff */
[----:B------:R-:W-:-:S05]  /*5db0*/  @P1 IMAD.WIDE R6, R200, R7, c[0x0][0x340] ;  /* 0x0000d000c8061625 */ /* 0x000fca00078e0207 */
[----:B------:R1:W2:Y:S01]  /*5dc0*/  @P1 LDG.E R0, [R6.64] ;  /* 0x0000000606001981 */ /* 0x0002a2000c1e1900 */
[----:B------:R-:W-:Y:S01]  /*5dd0*/  SHF.R.S32.HI R5, RZ, 0x1f, R148 ;  /* 0x0000001fff057819 */ /* 0x000fe20000011494 */
[C---:B------:R-:W-:Y:S01]  /*5de0*/  IMAD.WIDE.U32 R12, R148.reuse, c[0x0][0x178], RZ ;  /* 0x00005e00940c7a25 */ /* 0x040fe200078e00ff */
[----:B------:R-:W-:Y:S01]  /*5df0*/  SHF.R.S32.HI R9, RZ, 0x1f, R84 ;  /* 0x0000001fff097819 */ /* 0x000fe20000011454 */
[----:B------:R-:W-:Y:S01]  /*5e00*/  BSSY B0, `(.L_x_82) ;  /* 0x0000093000007945 */ /* 0x000fe20003800000 */
[----:B------:R-:W-:Y:S01]  /*5e10*/  ISETP.NE.U32.AND P0, PT, RZ, c[0x0][0x348], PT ;  /* 0x0000d200ff007a0c */ /* 0x000fe20003f05070 */
[----:B------:R-:W-:Y:S01]  /*5e20*/  IMAD R5, R5, c[0x0][0x178], RZ ;  /* 0x00005e0005057a24 */ /* 0x000fe200078e02ff */
[CC--:B------:R-:W-:Y:S01]  /*5e30*/  LEA.HI R3, R9.reuse, R84.reuse, RZ, 0x3 ;  /* 0x0000005409037211 */ /* 0x0c0fe200078f18ff */
[----:B------:R-:W-:Y:S01]  /*5e40*/  IMAD.MOV.U32 R2, RZ, RZ, c[0x0][0x2c4] ;  /* 0x0000b100ff027624 */ /* 0x000fe200078e00ff */
[----:B------:R-:W-:Y:S01]  /*5e50*/  LEA.HI R15, R9, R84, RZ, 0x4 ;  /* 0x00000054090f7211 */ /* 0x000fe200078f20ff */
[----:B------:R-:W-:Y:S01]  /*5e60*/  IMAD R5, R148, c[0x0][0x17c], R5 ;  /* 0x00005f0094057a24 */ /* 0x000fe200078e0205 */
[----:B------:R-:W-:Y:S01]  /*5e70*/  SHF.R.S32.HI R18, RZ, 0x3, R3 ;  /* 0x00000003ff127819 */ /* 0x000fe20000011403 */
[----:B------:R-:W-:Y:S01]  /*5e80*/  IMAD R46, R88, c[0x0][0x2c4], RZ ;  /* 0x0000b100582e7a24 */ /* 0x000fe200078e02ff */
[----:B------:R-:W-:Y:S01]  /*5e90*/  LOP3.LUT R3, R3, 0xfffffff8, RZ, 0xc0, !PT ;  /* 0xfffffff803037812 */ /* 0x000fe200078ec0ff */
[----:B------:R-:W-:Y:S01]  /*5ea0*/  IMAD.IADD R13, R13, 0x1, R5 ;  /* 0x000000010d0d7824 */ /* 0x000fe200078e0205 */
[----:B------:R-:W-:Y:S01]  /*5eb0*/  SHF.R.S32.HI R4, RZ, 0x4, R15 ;  /* 0x00000004ff047819 */ /* 0x000fe2000001140f */
[----:B------:R-:W-:Y:S01]  /*5ec0*/  IMAD.SHL.U32 R5, R18, 0x40, RZ ;  /* 0x0000004012057824 */ /* 0x000fe200078e00ff */
[----:B------:R-:W-:Y:S01]  /*5ed0*/  ISETP.NE.AND P2, PT, R2, 0x1, PT ;  /* 0x000000010200780c */ /* 0x000fe20003f45270 */
[----:B------:R-:W-:Y:S01]  /*5ee0*/  IMAD.IADD R3, R84, 0x1, -R3 ;  /* 0x0000000154037824 */ /* 0x000fe200078e0a03 */
[----:B------:R-:W-:Y:S01]  /*5ef0*/  LEA.HI R21, R15, R4, RZ, 0x1 ;  /* 0x000000040f157211 */ /* 0x000fe200078f08ff */
[----:B------:R-:W-:Y:S01]  /*5f00*/  IMAD R2, R87, c[0x0][0x1b8], RZ ;  /* 0x00006e0057027a24 */ /* 0x000fe200078e02ff */
[----:B------:R-:W-:Y:S01]  /*5f10*/  LOP3.LUT R5, R5, 0x1c0, RZ, 0xc0, !PT ;  /* 0x000001c005057812 */ /* 0x000fe200078ec0ff */
[----:B------:R-:W-:Y:S01]  /*5f20*/  IMAD.SHL.U32 R22, R3, 0x8, RZ ;  /* 0x0000000803167824 */ /* 0x000fe200078e00ff */
[----:B------:R-:W-:Y:S01]  /*5f30*/  LOP3.LUT R21, R21, 0xfffffffe, RZ, 0xc0, !PT ;  /* 0xfffffffe15157812 */ /* 0x000fe200078ec0ff */
[----:B------:R-:W-:Y:S01]  /*5f40*/  IMAD.WIDE.U32 R12, R199, c[0x0][0x1b8], R12 ;  /* 0x00006e00c70c7a25 */ /* 0x000fe200078e000c */
[----:B------:R-:W-:-:S02]  /*5f50*/  SHF.R.U32.HI R16, RZ, 0x3, R5 ;  /* 0x00000003ff107819 */ /* 0x000fc40000011605 */
[----:B-1----:R-:W-:Y:S01]  /*5f60*/  LOP3.LUT R7, R5, 0x38, R22, 0xf8, !PT ;  /* 0x0000003805077812 */ /* 0x002fe200078ef816 */
[----:B------:R-:W-:Y:S01]  /*5f70*/  IMAD R5, R199, c[0x0][0x1bc], R2 ;  /* 0x00006f00c7057a24 */ /* 0x000fe200078e0202 */
[----:B------:R-:W-:Y:S01]  /*5f80*/  IADD3 R21, R4, -R21, RZ ;  /* 0x8000001504157210 */ /* 0x000fe20007ffe0ff */
[----:B------:R-:W-:Y:S01]  /*5f90*/  IMAD R4, R3, 0x20, R18 ;  /* 0x0000002003047824 */ /* 0x000fe200078e0212 */
[----:B------:R-:W-:Y:S01]  /*5fa0*/  ISETP.NE.AND.EX P0, PT, RZ, c[0x0][0x34c], PT, P0 ;  /* 0x0000d300ff007a0c */ /* 0x000fe20003f05300 */
[----:B------:R-:W-:Y:S01]  /*5fb0*/  IMAD.IADD R13, R13, 0x1, R5 ;  /* 0x000000010d0d7824 */ /* 0x000fe200078e0205 */
[----:B------:R-:W-:Y:S01]  /*5fc0*/  SHF.R.S32.HI R5, RZ, 0x1f, R200 ;  /* 0x0000001fff057819 */ /* 0x000fe200000114c8 */
[----:B------:R-:W-:Y:S01]  /*5fd0*/  IMAD R4, R85, 0x80, R4 ;  /* 0x0000008055047824 */ /* 0x000fe200078e0204 */
[----:B------:R-:W-:Y:S02]  /*5fe0*/  LOP3.LUT R16, R7, R16, RZ, 0x3c, !PT ;  /* 0x0000001007107212 */ /* 0x000fe400078e3cff */
[----:B------:R-:W-:Y:S01]  /*5ff0*/  IADD3 R2, R22, 0x80, RZ ;  /* 0x0000008016027810 */ /* 0x000fe20007ffe0ff */
[----:B------:R-:W-:Y:S01]  /*6000*/  @P2 IMAD.HI.U32 R6, R4, c[0x0][0x2c8], RZ ;  /* 0x0000b20004062a27 */ /* 0x000fe200078e00ff */
[----:B------:R-:W-:-:S02]  /*6010*/  SEL R7, R5, RZ, !P0 ;  /* 0x000000ff05077207 */ /* 0x000fc40004000000 */
[----:B------:R-:W-:Y:S01]  /*6020*/  ISETP.GE.AND P3, PT, R2, c[0x0][0x1d4], PT ;  /* 0x0000750002007a0c */ /* 0x000fe20003f66270 */
[----:B------:R-:W-:Y:S01]  /*6030*/  IMAD.MOV.U32 R2, RZ, RZ, R4 ;  /* 0x000000ffff027224 */ /* 0x000fe200078e0004 */
[----:B------:R-:W-:Y:S01]  /*6040*/  SHF.R.S32.HI R11, RZ, 0x1f, R147 ;  /* 0x0000001fff0b7819 */ /* 0x000fe20000011493 */
[----:B------:R-:W-:Y:S01]  /*6050*/  IMAD R7, R7, c[0x0][0x1c0], RZ ;  /* 0x0000700007077a24 */ /* 0x000fe200078e02ff */
[----:B------:R-:W-:Y:S02]  /*6060*/  SEL R24, R200, RZ, !P0 ;  /* 0x000000ffc8187207 */ /* 0x000fe40004000000 */
[----:B------:R-:W-:Y:S02]  /*6070*/  IADD3 R147, P0, R18, R147, RZ ;  /* 0x0000009312937210 */ /* 0x000fe40007f1e0ff */
[----:B------:R-:W-:Y:S01]  /*6080*/  @P2 SHF.R.U32.HI R2, RZ, c[0x0][0x2cc], R6 ;  /* 0x0000b300ff022a19 */ /* 0x000fe20000011606 */
[C---:B------:R-:W-:Y:S01]  /*6090*/  IMAD R10, R24.reuse, c[0x0][0x1c4], R7 ;  /* 0x00007100180a7a24 */ /* 0x040fe200078e0207 */
[----:B------:R-:W-:Y:S01]  /*60a0*/  LOP3.LUT R15, R15, 0xfffffff0, RZ, 0xc0, !PT ;  /* 0xfffffff00f0f7812 */ /* 0x000fe200078ec0ff */
[----:B------:R-:W-:Y:S01]  /*60b0*/  IMAD.WIDE.U32 R24, R24, c[0x0][0x1c0], R12 ;  /* 0x0000700018187a25 */ /* 0x000fe200078e000c */
[----:B------:R-:W-:-:S02]  /*60c0*/  LEA.HI.X.SX32 R6, R18, R11, 0x1, P0 ;  /* 0x0000000b12067211 */ /* 0x000fc400000f0eff */
[----:B------:R-:W-:Y:S01]  /*60d0*/  LEA.HI R11, R9, R84, RZ, 0x6 ;  /* 0x00000054090b7211 */ /* 0x000fe200078f30ff */
[----:B------:R-:W-:Y:S01]  /*60e0*/  IMAD.MOV R7, RZ, RZ, -R2 ;  /* 0x000000ffff077224 */ /* 0x000fe200078e0a02 */
[----:B------:R-:W-:Y:S01]  /*60f0*/  SHF.R.S32.HI R23, RZ, 0x1f, R22 ;  /* 0x0000001fff177819 */ /* 0x000fe20000011416 */
[----:B------:R-:W-:Y:S01]  /*6100*/  IMAD.IADD R15, R84, 0x1, -R15 ;  /* 0x00000001540f7824 */ /* 0x000fe200078e0a0f */
[----:B------:R-:W-:Y:S01]  /*6110*/  SHF.L.U32 R11, R11, 0x3, RZ ;  /* 0x000000030b0b7819 */ /* 0x000fe200000006ff */
[C---:B------:R-:W-:Y:S01]  /*6120*/  IMAD R8, R6.reuse, c[0x0][0x1e0], RZ ;  /* 0x0000780006087a24 */ /* 0x040fe200078e02ff */
[----:B------:R-:W-:Y:S01]  /*6130*/  ISETP.NE.U32.AND P2, PT, RZ, c[0x0][0x350], PT ;  /* 0x0000d400ff007a0c */ /* 0x000fe20003f45070 */
[----:B------:R-:W-:Y:S01]  /*6140*/  IMAD R6, R6, c[0x0][0x208], RZ ;  /* 0x0000820006067a24 */ /* 0x000fe200078e02ff */
[----:B------:R-:W-:Y:S01]  /*6150*/  SHF.R.S32.HI R12, RZ, 0x1f, R15 ;  /* 0x0000001fff0c7819 */ /* 0x000fe2000001140f */
[----:B------:R-:W-:Y:S01]  /*6160*/  IMAD R7, R7, c[0x0][0x2c4], R4 ;  /* 0x0000b10007077a24 */ /* 0x000fe200078e0204 */
[----:B------:R-:W-:Y:S01]  /*6170*/  SHF.R.S32.HI R4, RZ, 0x1f, R2 ;  /* 0x0000001fff047819 */ /* 0x000fe20000011402 */
[C---:B------:R-:W-:Y:S01]  /*6180*/  IMAD R6, R147.reuse, c[0x0][0x20c], R6 ;  /* 0x0000830093067a24 */ /* 0x040fe200078e0206 */
[----:B------:R-:W-:Y:S01]  /*6190*/  LOP3.LUT R16, R16, 0xfffffe00, R11, 0xf8, !PT ;  /* 0xfffffe0010107812 */ /* 0x000fe200078ef80b */
[----:B------:R-:W-:Y:S01]  /*61a0*/  IMAD.WIDE.U32 R28, R147, c[0x0][0x208], R22 ;  /* 0x00008200931c7a25 */ /* 0x000fe200078e0016 */
[----:B------:R-:W-:-:S02]  /*61b0*/  LEA.HI R13, R12, R15, RZ, 0x3 ;  /* 0x0000000f0c0d7211 */ /* 0x000fc400078f18ff */
[----:B------:R-:W-:Y:S01]  /*61c0*/  P2R R203, PR, RZ, 0x8 ;  /* 0x00000008ffcb7803 */ /* 0x000fe20000000000 */
[----:B------:R-:W-:Y:S01]  /*61d0*/  IMAD.IADD R25, R25, 0x1, R10 ;  /* 0x0000000119197824 */ /* 0x000fe200078e020a */
[----:B------:R-:W-:Y:S01]  /*61e0*/  LOP3.LUT R12, R13, 0xfffffff8, RZ, 0xc0, !PT ;  /* 0xfffffff80d0c7812 */ /* 0x000fe200078ec0ff */
[----:B------:R-:W-:Y:S01]  /*61f0*/  IMAD R11, R4, c[0x0][0x1b0], RZ ;  /* 0x00006c00040b7a24 */ /* 0x000fe200078e02ff */
[----:B------:R-:W-:Y:S01]  /*6200*/  ISETP.NE.AND.EX P2, PT, RZ, c[0x0][0x354], PT, P2 ;  /* 0x0000d500ff007a0c */ /* 0x000fe20003f45320 */
[----:B------:R-:W-:Y:S01]  /*6210*/  IMAD.IADD R29, R29, 0x1, R6 ;  /* 0x000000011d1d7824 */ /* 0x000fe200078e0206 */
[----:B------:R-:W-:Y:S01]  /*6220*/  SHF.R.S32.HI R6, RZ, 0x1f, R7 ;  /* 0x0000001fff067819 */ /* 0x000fe20000011407 */
[C---:B------:R-:W-:Y:S01]  /*6230*/  IMAD R8, R147.reuse, c[0x0][0x1e4], R8 ;  /* 0x0000790093087a24 */ /* 0x040fe200078e0208 */
[----:B------:R-:W-:Y:S01]  /*6240*/  ISETP.GE.AND P6, PT, R22, c[0x0][0x1d4], PT ;  /* 0x0000750016007a0c */ /* 0x000fe20003fc6270 */
[----:B------:R-:W-:-:S03]  /*6250*/  IMAD.WIDE.U32 R26, R147, c[0x0][0x1e0], R22 ;  /* 0x00007800931a7a25 */ /* 0x000fc600078e0016 */
[----:B------:R-:W-:Y:S01]  /*6260*/  SEL R20, RZ, 0x1, P6 ;  /* 0x00000001ff147807 */ /* 0x000fe20003000000 */
[C---:B------:R-:W-:Y:S01]  /*6270*/  IMAD R11, R2.reuse, c[0x0][0x1b4], R11 ;  /* 0x00006d00020b7a24 */ /* 0x040fe200078e020b */
[----:B------:R-:W-:Y:S01]  /*6280*/  IADD3 R27, R27, R8, RZ ;  /* 0x000000081b1b7210 */ /* 0x000fe20007ffe0ff */
[----:B------:R-:W-:-:S04]  /*6290*/  IMAD.WIDE.U32 R24, R2, c[0x0][0x1b0], R24 ;  /* 0x00006c0002187a25 */ /* 0x000fc800078e0018 */
[----:B------:R-:W-:Y:S01]  /*62a0*/  IMAD.IADD R25, R25, 0x1, R11 ;  /* 0x0000000119197824 */ /* 0x000fe200078e020b */
[----:B------:R-:W-:Y:S01]  /*62b0*/  SHF.L.U32 R11, R3, 0x3, RZ ;  /* 0x00000003030b7819 */ /* 0x000fe200000006ff */
[----:B------:R-:W-:Y:S02]  /*62c0*/  IMAD R6, R6, c[0x0][0x1a8], RZ ;  /* 0x00006a0006067a24 */ /* 0x000fe400078e02ff */
[----:B------:R-:W-:Y:S02]  /*62d0*/  IMAD R4, R87, c[0x0][0x1e8], RZ ;  /* 0x00007a0057047a24 */ /* 0x000fe400078e02ff */
[----:B------:R-:W-:Y:S02]  /*62e0*/  IMAD.IADD R12, R15, 0x1, -R12 ;  /* 0x000000010f0c7824 */ /* 0x000fe400078e0a0c */
[----:B------:R-:W-:Y:S02]  /*62f0*/  IMAD R8, R87, c[0x0][0x210], RZ ;  /* 0x0000840057087a24 */ /* 0x000fe400078e02ff */
[C---:B------:R-:W-:Y:S01]  /*6300*/  IMAD R6, R7.reuse, c[0x0][0x1ac], R6 ;  /* 0x00006b0007067a24 */ /* 0x040fe200078e0206 */
[C---:B------:R-:W-:Y:S01]  /*6310*/  LOP3.LUT P5, RZ, R12.reuse, 0x4, RZ, 0xc0, !PT ;  /* 0x000000040cff7812 */ /* 0x040fe200078ac0ff */
[----:B------:R-:W-:Y:S01]  /*6320*/  IMAD.WIDE.U32 R24, R7, c[0x0][0x1a8], R24 ;  /* 0x00006a0007187a25 */ /* 0x000fe200078e0018 */
[----:B------:R-:W-:-:S03]  /*6330*/  LOP3.LUT P3, RZ, R12, 0x2, RZ, 0xc0, !PT ;  /* 0x000000020cff7812 */ /* 0x000fc6000786c0ff */
[C---:B------:R-:W-:Y:S02]  /*6340*/  IMAD R4, R199.reuse, c[0x0][0x1ec], R4 ;  /* 0x00007b00c7047a24 */ /* 0x040fe400078e0204 */
[----:B------:R-:W-:-:S04]  /*6350*/  IMAD.WIDE.U32 R208, R199, c[0x0][0x1e8], R26 ;  /* 0x00007a00c7d07a25 */ /* 0x000fc800078e001a */
[C---:B------:R-:W-:Y:S02]  /*6360*/  IMAD R8, R199.reuse, c[0x0][0x214], R8 ;  /* 0x00008500c7087a24 */ /* 0x040fe400078e0208 */
[----:B------:R-:W-:-:S04]  /*6370*/  IMAD.WIDE.U32 R26, R199, c[0x0][0x210], R28 ;  /* 0x00008400c71a7a25 */ /* 0x000fc800078e001c */
[----:B------:R-:W-:Y:S02]  /*6380*/  IMAD.SHL.U32 R12, R12, 0x40, RZ ;  /* 0x000000400c0c7824 */ /* 0x000fe400078e00ff */
[----:B------:R-:W-:Y:S02]  /*6390*/  IMAD.IADD R209, R4, 0x1, R209 ;  /* 0x0000000104d17824 */ /* 0x000fe400078e02d1 */
[----:B------:R-:W-:Y:S01]  /*63a0*/  IMAD.IADD R27, R8, 0x1, R27 ;  /* 0x00000001081b7824 */ /* 0x000fe200078e021b */
[----:B------:R-:W-:Y:S01]  /*63b0*/  LEA R8, P0, R24, c[0x0][0x160], 0x1 ;  /* 0x0000580018087a11 */ /* 0x000fe200078008ff */
[----:B------:R-:W-:Y:S01]  /*63c0*/  IMAD.IADD R4, R25, 0x1, R6 ;  /* 0x0000000119047824 */ /* 0x000fe200078e0206 */
[----:B------:R-:W-:Y:S01]  /*63d0*/  LOP3.LUT R15, R12, 0x1c0, RZ, 0xc0, !PT ;  /* 0x000001c00c0f7812 */ /* 0x000fe200078ec0ff */
[----:B------:R-:W-:Y:S02]  /*63e0*/  IMAD.SHL.U32 R10, R21, 0x8, RZ ;  /* 0x00000008150a7824 */ /* 0x000fe400078e00ff */
[----:B------:R-:W-:Y:S01]  /*63f0*/  IMAD.SHL.U32 R13, R13, 0x40, RZ ;  /* 0x000000400d0d7824 */ /* 0x000fe200078e00ff */
[----:B------:R-:W-:-:S02]  /*6400*/  LEA.HI.X R4, R24, c[0x0][0x164], R4, 0x1, P0 ;  /* 0x0000590018047a11 */ /* 0x000fc400000f0c04 */
[----:B------:R-:W-:Y:S01]  /*6410*/  LOP3.LUT R2, R15, 0x8, R10, 0xf8, !PT ;  /* 0x000000080f027812 */ /* 0x000fe200078ef80a */
[----:B------:R1:W3:Y:S01]  /*6420*/  SHFL.IDX PT, R24, R8, RZ, 0x181f ;  /* 0x00181fff08187589 */ /* 0x0002e200000e0000 */
[----:B------:R-:W-:Y:S02]  /*6430*/  SHF.R.U32.HI R15, RZ, 0x3, R15 ;  /* 0x00000003ff0f7819 */ /* 0x000fe4000001160f */
[----:B------:R-:W-:Y:S01]  /*6440*/  IADD3 R10, R11, 0x80, RZ ;  /* 0x000000800b0a7810 */ /* 0x000fe20007ffe0ff */
[----:B------:R1:W4:Y:S01]  /*6450*/  SHFL.IDX PT, R25, R4, RZ, 0x181f ;  /* 0x00181fff04197589 */ /* 0x00032200000e0000 */
[----:B------:R-:W-:Y:S02]  /*6460*/  LOP3.LUT R2, R2, R15, RZ, 0x3c, !PT ;  /* 0x0000000f02027212 */ /* 0x000fe400078e3cff */
[----:B------:R-:W-:Y:S02]  /*6470*/  IADD3 R15, R22, 0x40, RZ ;  /* 0x00000040160f7810 */ /* 0x000fe40007ffe0ff */
[----:B------:R-:W-:-:S02]  /*6480*/  ISETP.GE.AND P4, PT, R10, c[0x0][0x198], PT ;  /* 0x000066000a007a0c */ /* 0x000fc40003f86270 */
[----:B------:R-:W-:Y:S02]  /*6490*/  LOP3.LUT R2, R2, 0xfffffe00, R13, 0xf8, !PT ;  /* 0xfffffe0002027812 */ /* 0x000fe400078ef80d */
[----:B--2---:R-:W-:Y:S01]  /*64a0*/  @P1 SHF.R.S32.HI R7, RZ, 0x1f, R0 ;  /* 0x0000001fff071819 */ /* 0x004fe20000011400 */
[----:B------:R-:W-:Y:S01]  /*64b0*/  @!P1 IMAD.MOV.U32 R7, RZ, RZ, R5 ;  /* 0x000000ffff079224 */ /* 0x000fe200078e0005 */
[----:B------:R-:W-:Y:S01]  /*64c0*/  @P1 MOV R6, R0 ;  /* 0x0000000000061202 */ /* 0x000fe20000000f00 */
[----:B------:R-:W-:Y:S01]  /*64d0*/  @!P1 IMAD.MOV.U32 R6, RZ, RZ, R200 ;  /* 0x000000ffff069224 */ /* 0x000fe200078e00c8 */
[----:B------:R-:W-:Y:S01]  /*64e0*/  ISETP.GE.AND P1, PT, R11, c[0x0][0x198], PT ;  /* 0x000066000b007a0c */ /* 0x000fe20003f26270 */
[----:B------:R-:W-:Y:S01]  /*64f0*/  IMAD.MOV.U32 R0, RZ, RZ, 0x10 ;  /* 0x00000010ff007424 */ /* 0x000fe200078e00ff */
[----:B------:R-:W-:Y:S01]  /*6500*/  SEL R201, R7, RZ, !P2 ;  /* 0x000000ff07c97207 */ /* 0x000fe20005000000 */
[----:B------:R-:W-:Y:S01]  /*6510*/  IMAD R7, R85, 0x80, R18 ;  /* 0x0000008055077824 */ /* 0x000fe200078e0212 */
[----:B------:R-:W-:Y:S01]  /*6520*/  SEL R206, R6, RZ, !P2 ;  /* 0x000000ff06ce7207 */ /* 0x000fe20005000000 */
[----:B------:R-:W-:Y:S01]  /*6530*/  IMAD.MOV.U32 R5, RZ, RZ, 0x20 ;  /* 0x00000020ff057424 */ /* 0x000fe200078e00ff */
[----:B------:R-:W-:Y:S01]  /*6540*/  ISETP.GE.AND P2, PT, R15, c[0x0][0x1d4], PT ;  /* 0x000075000f007a0c */ /* 0x000fe20003f46270 */
[----:B------:R-:W-:Y:S01]  /*6550*/  IMAD R211, R201, c[0x0][0x1f0], RZ ;  /* 0x00007c00c9d37a24 */ /* 0x000fe200078e02ff */
[----:B------:R-:W-:Y:S01]  /*6560*/  ISETP.GE.AND P0, PT, R7, R46, PT ;  /* 0x0000002e0700720c */ /* 0x000fe20003f06270 */
[----:B------:R-:W-:Y:S01]  /*6570*/  IMAD R201, R201, c[0x0][0x218], RZ ;  /* 0x00008600c9c97a24 */ /* 0x000fe200078e02ff */
[----:B------:R-:W-:Y:S01]  /*6580*/  SEL R0, R0, 0xfffffff0, !P3 ;  /* 0xfffffff000007807 */ /* 0x000fe20005800000 */
[C---:B------:R-:W-:Y:S01]  /*6590*/  IMAD R211, R206.reuse, c[0x0][0x1f4], R211 ;  /* 0x00007d00ced37a24 */ /* 0x040fe200078e02d3 */
[----:B------:R-:W-:Y:S01]  /*65a0*/  P2R R204, PR, RZ, 0x4 ;  /* 0x00000004ffcc7803 */ /* 0x000fe20000000000 */
[C---:B------:R-:W-:Y:S01]  /*65b0*/  IMAD R201, R206.reuse, c[0x0][0x21c], R201 ;  /* 0x00008700cec97a24 */ /* 0x040fe200078e02c9 */
[----:B------:R-:W-:Y:S01]  /*65c0*/  SEL R5, R5, 0xffffffe0, !P5 ;  /* 0xffffffe005057807 */ /* 0x000fe20006800000 */
[----:B------:R-:W-:Y:S01]  /*65d0*/  IMAD.WIDE.U32 R208, R206, c[0x0][0x1f0], R208 ;  /* 0x00007c00ced07a25 */ /* 0x000fe200078e00d0 */
[----:B------:R-:W-:-:S02]  /*65e0*/  ISETP.GE.AND P3, PT, R15, c[0x0][0x198], PT ;  /* 0x000066000f007a0c */ /* 0x000fc40003f66270 */
[----:B------:R-:W-:Y:S01]  /*65f0*/  LEA.HI R6, R9, R84, RZ, 0x5 ;  /* 0x0000005409067211 */ /* 0x000fe200078f28ff */
[----:B------:R-:W-:-:S04]  /*6600*/  IMAD.WIDE.U32 R206, R206, c[0x0][0x218], R26 ;  /* 0x00008600cece7a25 */ /* 0x000fc800078e001a */
[----:B------:R-:W-:Y:S02]  /*6610*/  IMAD.IADD R211, R209, 0x1, R211 ;  /* 0x00000001d1d37824 */ /* 0x000fe400078e02d3 */
[----:B------:R-:W-:Y:S01]  /*6620*/  IMAD.IADD R201, R207, 0x1, R201 ;  /* 0x00000001cfc97824 */ /* 0x000fe200078e02c9 */
[----:B------:R-:W-:Y:S05]  /*6630*/  @P0 BRA `(.L_x_83) ;  /* 0x000000f000000947 */ /* 0x000fea0003800000 */
[----:B-1-34-:R-:W-:Y:S02]  /*6640*/  SHF.R.S32.HI R12, RZ, 0x1f, R15 ;  /* 0x0000001fff0c7819 */ /* 0x01afe4000001140f */
[----:B------:R-:W-:Y:S02]  /*6650*/  SHF.R.S32.HI R13, RZ, 0x1f, R10 ;  /* 0x0000001fff0d7819 */ /* 0x000fe4000001140a */
[----:B------:R-:W-:Y:S02]  /*6660*/  LEA.HI R12, R12, R15, RZ, 0x3 ;  /* 0x0000000f0c0c7211 */ /* 0x000fe400078f18ff */
[----:B------:R-:W-:Y:S01]  /*6670*/  LEA.HI R13, R13, R10, RZ, 0x3 ;  /* 0x0000000a0d0d7211 */ /* 0x000fe200078f18ff */
[----:B------:R-:W-:Y:S01]  /*6680*/  IMAD.SHL.U32 R10, R16, 0x2, RZ ;  /* 0x00000002100a7824 */ /* 0x000fe200078e00ff */
[----:B------:R-:W-:-:S02]  /*6690*/  LEA R26, P0, R11, R24, 0x1 ;  /* 0x000000180b1a7211 */ /* 0x000fc400078008ff */
[----:B------:R-:W-:Y:S02]  /*66a0*/  LOP3.LUT R12, R12, 0xfffffff8, RZ, 0xc0, !PT ;  /* 0xfffffff80c0c7812 */ /* 0x000fe400078ec0ff */
[----:B------:R-:W-:Y:S02]  /*66b0*/  LOP3.LUT R13, R13, 0xfffffff8, RZ, 0xc0, !PT ;  /* 0xfffffff80d0d7812 */ /* 0x000fe400078ec0ff */
[----:B------:R-:W-:Y:S01]  /*66c0*/  LEA.HI.X R27, R11, R25, R23, 0x1, P0 ;  /* 0x000000190b1b7211 */ /* 0x000fe200000f0c17 */
[----:B------:R-:W-:-:S04]  /*66d0*/  IMAD.WIDE R28, R12, 0x2, R24 ;  /* 0x000000020c1c7825 */ /* 0x000fc800078e0218 */
[----:B------:R-:W-:Y:S01]  /*66e0*/  IMAD.WIDE R24, R13, 0x2, R24 ;  /* 0x000000020d187825 */ /* 0x000fe200078e0218 */
[----:B------:R-:W-:Y:S01]  /*66f0*/  @!PT LDS RZ, [RZ] ;  /* 0x00000000fffff984 */ /* 0x000fe20000000800 */
[----:B------:R1:W-:Y:S04]  /*6700*/  LDGSTS.E.BYPASS.LTC128B.128 [R10+0xc100], [R26.64], !P1 ;  /* 0x0c1000001a0a7fae */ /* 0x0003e8000c901d46 */
[----:B------:R1:W-:Y:S04]  /*6710*/  LDGSTS.E.BYPASS.LTC128B.128 [R10+0x10100], [R28.64], !P3 ;  /* 0x101000001c0a7fae */ /* 0x0003e8000d901d46 */
[----:B------:R1:W-:Y:S02]  /*6720*/  LDGSTS.E.BYPASS.LTC128B.128 [R10+0x14100], [R24.64], !P4 ;  /* 0x14100000180a7fae */ /* 0x0003e4000e101d46 */
.L_x_83:
[----:B-1-34-:R-:W-:Y:S05]  /*6730*/  BSYNC B0 ;  /* 0x0000000000007941 */ /* 0x01afea0003800000 */
.L_x_82:
[----:B------:R-:W-:Y:S01]  /*6740*/  IADD3 R13, R7, 0x20, RZ ;  /* 0x00000020070d7810 */ /* 0x000fe20007ffe0ff */
[----:B------:R1:W2:Y:S01]  /*6750*/  SHFL.IDX PT, R25, R4, 0x1, 0x181f ;  /* 0x00381f0004197f89 */ /* 0x0002a200000e0000 */
[----:B------:R-:W-:Y:S02]  /*6760*/  BSSY B0, `(.L_x_84) ;  /* 0x0000014000007945 */ /* 0x000fe40003800000 */
[----:B------:R-:W-:Y:S01]  /*6770*/  ISETP.GE.AND P0, PT, R13, R46, PT ;  /* 0x0000002e0d00720c */ /* 0x000fe20003f06270 */
[----:B------:R1:W3:-:S12]  /*6780*/  SHFL.IDX PT, R24, R8, 0x1, 0x181f ;  /* 0x00381f0008187f89 */ /* 0x0002d800000e0000 */
[----:B------:R-:W-:Y:S05]  /*6790*/  @P0 BRA `(.L_x_85) ;  /* 0x0000010000000947 */ /* 0x000fea0003800000 */
[C---:B------:R-:W-:Y:S02]  /*67a0*/  IADD3 R13, R11.reuse, 0x80, RZ ;  /* 0x000000800b0d7810 */ /* 0x040fe40007ffe0ff */
[----:B------:R-:W-:Y:S02]  /*67b0*/  SHF.R.S32.HI R12, RZ, 0x1f, R15 ;  /* 0x0000001fff0c7819 */ /* 0x000fe4000001140f */
[----:B------:R-:W-:Y:S02]  /*67c0*/  SHF.R.S32.HI R10, RZ, 0x1f, R13 ;  /* 0x0000001fff0a7819 */ /* 0x000fe4000001140d */
[----:B------:R-:W-:Y:S02]  /*67d0*/  LEA.HI R12, R12, R15, RZ, 0x3 ;  /* 0x0000000f0c0c7211 */ /* 0x000fe400078f18ff */
[----:B------:R-:W-:Y:S01]  /*67e0*/  LEA.HI R10, R10, R13, RZ, 0x3 ;  /* 0x0000000d0a0a7211 */ /* 0x000fe200078f18ff */
[----:B------:R-:W-:Y:S01]  /*67f0*/  IMAD.SHL.U32 R13, R16, 0x2, RZ ;  /* 0x00000002100d7824 */ /* 0x000fe200078e00ff */
[----:B---3--:R-:W-:-:S02]  /*6800*/  LEA R26, P0, R11, R24, 0x1 ;  /* 0x000000180b1a7211 */ /* 0x008fc400078008ff */
[----:B------:R-:W-:Y:S02]  /*6810*/  LOP3.LUT R12, R12, 0xfffffff8, RZ, 0xc0, !PT ;  /* 0xfffffff80c0c7812 */ /* 0x000fe400078ec0ff */
[----:B------:R-:W-:Y:S02]  /*6820*/  LOP3.LUT R10, R10, 0xfffffff8, RZ, 0xc0, !PT ;  /* 0xfffffff80a0a7812 */ /* 0x000fe400078ec0ff */
[----:B--2---:R-:W-:Y:S01]  /*6830*/  LEA.HI.X R27, R11, R25, R23, 0x1, P0 ;  /* 0x000000190b1b7211 */ /* 0x004fe200000f0c17 */
[----:B------:R-:W-:-:S04]  /*6840*/  IMAD.WIDE R28, R12, 0x2, R24 ;  /* 0x000000020c1c7825 */ /* 0x000fc800078e0218 */
[----:B------:R-:W-:Y:S01]  /*6850*/  IMAD.WIDE R24, R10, 0x2, R24 ;  /* 0x000000020a187825 */ /* 0x000fe200078e0218 */
[----:B------:R-:W-:Y:S01]  /*6860*/  @!PT LDS RZ, [RZ] ;  /* 0x00000000fffff984 */ /* 0x000fe20000000800 */
[----:B------:R2:W-:Y:S04]  /*6870*/  LDGSTS.E.BYPASS.LTC128B.128 [R13+0xd100], [R26.64], !P1 ;  /* 0x0d1000001a0d7fae */ /* 0x0005e8000c901d46 */
[----:B------:R2:W-:Y:S04]  /*6880*/  LDGSTS.E.BYPASS.LTC128B.128 [R13+0x11100], [R28.64], !P3 ;  /* 0x111000001c0d7fae */ /* 0x0005e8000d901d46 */
[----:B------:R2:W-:Y:S02]  /*6890*/  LDGSTS.E.BYPASS.LTC128B.128 [R13+0x15100], [R24.64], !P4 ;  /* 0x15100000180d7fae */ /* 0x0005e4000e101d46 */
.L_x_85:
[----:B------:R-:W-:Y:S05]  /*68a0*/  BSYNC B0 ;  /* 0x0000000000007941 */ /* 0x000fea0003800000 */
.L_x_84:
[----:B--2---:R-:W-:Y:S01]  /*68b0*/  IADD3 R13, R7, 0x40, RZ ;  /* 0x00000040070d7810 */ /* 0x004fe20007ffe0ff */
[----:B------:R2:W4:Y:S01]  /*68c0*/  SHFL.IDX PT, R25, R4, 0x2, 0x181f ;  /* 0x00581f0004197f89 */ /* 0x00052200000e0000 */
[----:B------:R-:W-:Y:S02]  /*68d0*/  BSSY B0, `(.L_x_86) ;  /* 0x0000014000007945 */ /* 0x000fe40003800000 */
[----:B------:R-:W-:Y:S01]  /*68e0*/  ISETP.GE.AND P0, PT, R13, R46, PT ;  /* 0x0000002e0d00720c */ /* 0x000fe20003f06270 */
[----:B---3--:R2:W3:-:S12]  /*68f0*/  SHFL.IDX PT, R24, R8, 0x2, 0x181f ;  /* 0x00581f0008187f89 */ /* 0x0084d800000e0000 */
        /* <DEDUP_REMOVED lines=10> */
[----:B----4-:R-:W-:Y:S01]  /*69a0*/  LEA.HI.X R27, R11, R25, R23, 0x1, P0 ;  /* 0x000000190b1b7211 */ /* 0x010fe200000f0c17 */
[----:B------:R-:W-:-:S04]  /*69b0*/  IMAD.WIDE R28, R12, 0x2, R24 ;  /* 0x000000020c1c7825 */ /* 0x000fc800078e0218 */
[----:B------:R-:W-:Y:S01]  /*69c0*/  IMAD.WIDE R24, R10, 0x2, R24 ;  /* 0x000000020a187825 */ /* 0x000fe200078e0218 */
[----:B------:R-:W-:Y:S01]  /*69d0*/  @!PT LDS RZ, [RZ] ;  /* 0x00000000fffff984 */ /* 0x000fe20000000800 */
[----:B------:R3:W-:Y:S04]  /*69e0*/  LDGSTS.E.BYPASS.LTC128B.128 [R13+0xe100], [R26.64], !P1 ;  /* 0x0e1000001a0d7fae */ /* 0x0007e8000c901d46 */
[----:B------:R3:W-:Y:S04]  /*69f0*/  LDGSTS.E.BYPASS.LTC128B.128 [R13+0x12100], [R28.64], !P3 ;  /* 0x121000001c0d7fae */ /* 0x0007e8000d901d46 */
[----:B------:R3:W-:Y:S02]  /*6a00*/  LDGSTS.E.BYPASS.LTC128B.128 [R13+0x16100], [R24.64], !P4 ;  /* 0x16100000180d7fae */ /* 0x0007e4000e101d46 */
.L_x_87:
[----:B------:R-:W-:Y:S05]  /*6a10*/  BSYNC B0 ;  /* 0x0000000000007941 */ /* 0x000fea0003800000 */
.L_x_86:
[----:B---3--:R3:W1:Y:S01]  /*6a20*/  SHFL.IDX PT, R24, R8, 0x3, 0x181f ;  /* 0x00781f0008187f89 */ /* 0x00866200000e0000 */
[----:B------:R-:W-:Y:S01]  /*6a30*/  IADD3 R7, R7, 0x60, RZ ;  /* 0x0000006007077810 */ /* 0x000fe20007ffe0ff */
[----:B------:R-:W-:Y:S01]  /*6a40*/  IMAD.IADD R14, R83, 0x1, -R18 ;  /* 0x00000001530e7824 */ /* 0x000fe200078e0a12 */
[----:B------:R-:W-:Y:S01]  /*6a50*/  LEA.HI.SX32 R17, R133, 0xffffffff, 0x1a ;  /* 0xffffffff85117811 */ /* 0x000fe200078fd2ff */
[----:B----4-:R4:W2:Y:S01]  /*6a60*/  SHFL.IDX PT, R25, R4, 0x3, 0x181f ;  /* 0x00781f0004197f89 */ /* 0x0108a200000e0000 */
[----:B------:R-:W-:Y:S01]  /*6a70*/  ISETP.GE.AND P0, PT, R7, R46, PT ;  /* 0x0000002e0700720c */ /* 0x000fe20003f06270 */
[----:B------:R-:W-:Y:S01]  /*6a80*/  IMAD.MOV.U32 R7, RZ, RZ, c[0x0][0x1e0] ;  /* 0x00007800ff077624 */ /* 0x000fe200078e00ff */
[----:B------:R-:W-:Y:S01]  /*6a90*/  SHF.R.S32.HI R22, RZ, 0x1f, R17 ;  /* 0x0000001fff167819 */ /* 0x000fe20000011411 */
[----:B------:R-:W-:-:S02]  /*6aa0*/  IMAD.MOV.U32 R12, RZ, RZ, 0x6 ;  /* 0x00000006ff0c7424 */ /* 0x000fc400078e00ff */
[----:B------:R-:W-:Y:S02]  /*6ab0*/  IMAD.SHL.U32 R81, R7, 0x40, RZ ;  /* 0x0000004007517824 */ /* 0x000fe400078e00ff */
[----:B------:R-:W-:Y:S02]  /*6ac0*/  IMAD.MOV.U32 R210, RZ, RZ, R208 ;  /* 0x000000ffffd27224 */ /* 0x000fe400078e00d0 */
[----:B------:R-:W-:-:S04]  /*6ad0*/  IMAD.MOV.U32 R202, RZ, RZ, 0x5 ;  /* 0x00000005ffca7424 */ /* 0x000fc800078e00ff */
[----:B------:R-:W-:Y:S01]  /*6ae0*/  @!P0 IMAD.SHL.U32 R10, R16, 0x2, RZ ;  /* 0x00000002100a8824 */ /* 0x000fe200078e00ff */
[----:B------:R-:W-:Y:S01]  /*6af0*/  SHF.L.U64.HI R202, R7, R202, c[0x0][0x1e4] ;  /* 0x0000790007ca7619 */ /* 0x000fe200000102ca */
[----:B-123--:R-:W-:Y:S01]  /*6b00*/  IMAD R8, R17, -0x40, R14 ;  /* 0xffffffc011087824 */ /* 0x00efe200078e020e */
[----:B------:R-:W-:Y:S02]  /*6b10*/  @!P0 LEA R28, P2, R11, R24, 0x1 ;  /* 0x000000180b1c8211 */ /* 0x000fe400078408ff */
[----:B----4-:R-:W-:Y:S01]  /*6b20*/  SHF.L.U64.HI R4, R7, R12, c[0x0][0x1e4] ;  /* 0x0000790007047619 */ /* 0x010fe2000001020c */
[----:B------:R-:W-:Y:S01]  /*6b30*/  IMAD.WIDE.U32 R12, R17, R81, R210 ;  /* 0x00000051110c7225 */ /* 0x000fe200078e00d2 */
[C---:B------:R-:W-:Y:S02]  /*6b40*/  @!P0 LEA.HI.X R29, R11.reuse, R25, R23, 0x1, P2 ;  /* 0x000000190b1d8211 */ /* 0x040fe400010f0c17 */
[----:B------:R-:W-:Y:S01]  /*6b50*/  ISETP.GE.AND P2, PT, R8, 0x1, PT ;  /* 0x000000010800780c */ /* 0x000fe20003f46270 */
[----:B------:R-:W-:Y:S01]  /*6b60*/  IMAD R19, R4, R17, RZ ;  /* 0x0000001104137224 */ /* 0x000fe200078e02ff */
[----:B------:R-:W-:Y:S01]  /*6b70*/  @!P0 IADD3 R11, R11, 0x80, RZ ;  /* 0x000000800b0b8810 */ /* 0x000fe20007ffe0ff */
[----:B------:R-:W-:Y:S01]  /*6b80*/  @!PT LDS RZ, [RZ] ;  /* 0x00000000fffff984 */ /* 0x000fe20000000800 */
[----:B------:R1:W-:Y:S01]  /*6b90*/  @!P0 LDGSTS.E.BYPASS.LTC128B.128 [R10+0xf100], [R28.64], !P1 ;  /* 0x0f1000001c0a8fae */ /* 0x0003e2000c901d46 */
[----:B------:R-:W-:-:S02]  /*6ba0*/  IMAD.SHL.U32 R7, R7, 0x20, RZ ;  /* 0x0000002007077824 */ /* 0x000fc400078e00ff */
[----:B------:R-:W-:-:S04]  /*6bb0*/  IMAD R19, R22, R81, R19 ;  /* 0x0000005116137224 */ /* 0x000fc800078e0213 */
[----:B------:R-:W-:-:S03]  /*6bc0*/  IMAD.IADD R19, R13, 0x1, R19 ;  /* 0x000000010d137824 */ /* 0x000fc600078e0213 */
[----:B------:R-:W-:-:S04]  /*6bd0*/  @P2 LEA R26, P1, R12, c[0x0][0x1c8], 0x1 ;  /* 0x000072000c1a2a11 */ /* 0x000fc800078208ff */
[----:B------:R-:W-:Y:S02]  /*6be0*/  @P2 LEA.HI.X R27, R12, c[0x0][0x1cc], R19, 0x1, P1 ;  /* 0x000073000c1b2a11 */ /* 0x000fe400008f0c13 */
[----:B------:R-:W-:Y:S02]  /*6bf0*/  ISETP.GE.AND P1, PT, R8, 0x21, PT ;  /* 0x000000210800780c */ /* 0x000fe40003f26270 */
[----:B------:R-:W-:-:S04]  /*6c00*/  @!P0 SHF.R.S32.HI R8, RZ, 0x1f, R15 ;  /* 0x0000001fff088819 */ /* 0x000fc8000001140f */
[----:B------:R-:W-:Y:S02]  /*6c10*/  @!P0 LEA.HI R15, R8, R15, RZ, 0x3 ;  /* 0x0000000f080f8211 */ /* 0x000fe400078f18ff */
[----:B------:R-:W-:Y:S02]  /*6c20*/  @!P0 SHF.R.S32.HI R8, RZ, 0x1f, R11 ;  /* 0x0000001fff088819 */ /* 0x000fe4000001140b */
[----:B------:R-:W-:Y:S02]  /*6c30*/  @!P0 LOP3.LUT R15, R15, 0xfffffff8, RZ, 0xc0, !PT ;  /* 0xfffffff80f0f8812 */ /* 0x000fe400078ec0ff */
[----:B------:R-:W-:Y:S02]  /*6c40*/  @!P0 LEA.HI R11, R8, R11, RZ, 0x3 ;  /* 0x0000000b080b8211 */ /* 0x000fe400078f18ff */
[----:B------:R-:W-:Y:S01]  /*6c50*/  @P1 IADD3 R13, P5, R7, R12, RZ ;  /* 0x0000000c070d1210 */ /* 0x000fe20007fbe0ff */
[----:B-1----:R-:W-:Y:S01]  /*6c60*/  @!P0 IMAD.WIDE R28, R15, 0x2, R24 ;  /* 0x000000020f1c8825 */ /* 0x002fe200078e0218 */
[----:B------:R-:W-:-:S03]  /*6c70*/  @!P0 LOP3.LUT R11, R11, 0xfffffff8, RZ, 0xc0, !PT ;  /* 0xfffffff80b0b8812 */ /* 0x000fc600078ec0ff */
[----:B------:R-:W-:Y:S01]  /*6c80*/  @P1 IMAD.X R12, R202, 0x1, R19, P5 ;  /* 0x00000001ca0c1824 */ /* 0x000fe200028e0613 */
[----:B------:R1:W-:Y:S01]  /*6c90*/  @!P0 LDGSTS.E.BYPASS.LTC128B.128 [R10+0x13100], [R28.64], !P3 ;  /* 0x131000001c0a8fae */ /* 0x0003e2000d901d46 */
[----:B------:R-:W-:Y:S01]  /*6ca0*/  @!P0 IMAD.WIDE R24, R11, 0x2, R24 ;  /* 0x000000020b188825 */ /* 0x000fe200078e0218 */
[----:B------:R-:W-:Y:S02]  /*6cb0*/  ISETP.NE.AND P5, PT, R203, RZ, PT ;  /* 0x000000ffcb00720c */ /* 0x000fe40003fa5270 */
[C---:B------:R-:W-:Y:S01]  /*6cc0*/  @P1 LEA R14, P3, R13.reuse, c[0x0][0x1c8], 0x1 ;  /* 0x000072000d0e1a11 */ /* 0x040fe200078608ff */
[----:B------:R-:W-:Y:S01]  /*6cd0*/  @P1 IMAD.SHL.U32 R11, R16, 0x2, RZ ;  /* 0x00000002100b1824 */ /* 0x000fe200078e00ff */
[----:B------:R1:W-:Y:S01]  /*6ce0*/  @!P0 LDGSTS.E.BYPASS.LTC128B.128 [R10+0x17100], [R24.64], !P4 ;  /* 0x17100000180a8fae */ /* 0x0003e2000e101d46 */
[----:B------:R-:W-:Y:S02]  /*6cf0*/  ISETP.NE.AND P4, PT, R204, RZ, PT ;  /* 0x000000ffcc00720c */ /* 0x000fe40003f85270 */
[----:B------:R-:W-:Y:S01]  /*6d00*/  @P1 LEA.HI.X R15, R13, c[0x0][0x1cc], R12, 0x1, P3 ;  /* 0x000073000d0f1a11 */ /* 0x000fe200018f0c0c */
[----:B------:R-:W0:Y:S04]  /*6d10*/  LDGDEPBAR ;  /* 0x00000000000079af */ /* 0x000e280000000000 */
[----:B------:R-:W-:Y:S01]  /*6d20*/  BAR.SYNC.DEFER_BLOCKING 0x0 ;  /* 0x0000000000007b1d */ /* 0x000fe20000010000 */
[----:B------:R-:W-:Y:S01]  /*6d30*/  ISETP.LT.AND P0, PT, RZ, c[0x0][0x27c], PT ;  /* 0x00009f00ff007a0c */ /* 0x000fe20003f01270 */
[----:B------:R-:W-:Y:S01]  /*6d40*/  @P2 IMAD.SHL.U32 R13, R16, 0x2, RZ ;  /* 0x00000002100d2824 */ /* 0x000fe200078e00ff */
[----:B------:R-:W-:-:S04]  /*6d50*/  SHF.R.S32.HI R19, RZ, 0x5, R6 ;  /* 0x00000005ff137819 */ /* 0x000fc80000011406 */
[----:B------:R-:W-:Y:S01]  /*6d60*/  @!PT LDS RZ, [RZ] ;  /* 0x00000000fffff984 */ /* 0x000fe20000000800 */
[----:B------:R-:W-:Y:S01]  /*6d70*/  @!PT LDS RZ, [RZ] ;  /* 0x00000000fffff984 */ /* 0x000fe20000000800 */
[----:B------:R-:W-:Y:S01]  /*6d80*/  @!PT LDS RZ, [RZ] ;  /* 0x00000000fffff984 */ /* 0x000fe20000000800 */
[----:B------:R1:W-:Y:S04]  /*6d90*/  @P2 LDGSTS.E.BYPASS.LTC128B.128 [R13+0x6100], [R26.64], !P6 ;  /* 0x061000001a0d2fae */ /* 0x0003e8000f101d46 */
[----:B------:R1:W-:Y:S04]  /*6da0*/  @P2 LDGSTS.E.BYPASS.LTC128B.128 [R13+0x8100], [R26.64+0x80], !P4 ;  /* 0x081000801a0d2fae */ /* 0x0003e8000e101d46 */
[----:B------:R1:W-:Y:S04]  /*6db0*/  @P2 LDGSTS.E.BYPASS.LTC128B.128 [R13+0xa100], [R26.64+0x100], !P5 ;  /* 0x0a1001001a0d2fae */ /* 0x0003e8000e901d46 */
[----:B------:R1:W-:Y:S04]  /*6dc0*/  @P1 LDGSTS.E.BYPASS.LTC128B.128 [R11+0x7100], [R14.64], !P6 ;  /* 0x071000000e0b1fae */ /* 0x0003e8000f101d46 */
[----:B------:R1:W-:Y:S04]  /*6dd0*/  @P1 LDGSTS.E.BYPASS.LTC128B.128 [R11+0x9100], [R14.64+0x80], !P4 ;  /* 0x091000800e0b1fae */ /* 0x0003e8000e101d46 */
[----:B------:R1:W-:Y:S04]  /*6de0*/  @P1 LDGSTS.E.BYPASS.LTC128B.128 [R11+0xb100], [R14.64+0x100], !P5 ;  /* 0x0b1001000e0b1fae */ /* 0x0003e8000e901d46 */
[----:B------:R-:W0:Y:S01]  /*6df0*/  LDGDEPBAR ;  /* 0x00000000000079af */ /* 0x000e220000000000 */
[----:B------:R-:W-:Y:S05]  /*6e00*/  @P0 BRA `(.L_x_88) ;  /* 0x0000002000000947 */ /* 0x000fea0003800000 */
[----:B------:R-:W-:-:S04]  /*6e10*/  DEPBAR.LE SB0, 0x1 ;  /* 0x000080400000791a */ /* 0x000fc80000000000 */
[----:B------:R-:W-:Y:S05]  /*6e20*/  BRA `(.L_x_89) ;  /* 0x00005c1000007947 */ /* 0x000fea0003800000 */
.L_x_88:
[----:B-1---5:R-:W-:Y:S01]  /*6e30*/  SHF.R.S32.HI R11, RZ, 0x1f, R86 ;  /* 0x0000001fff0b7819 */ /* 0x022fe20000011456 */
[----:B------:R-:W-:Y:S01]  /*6e40*/  ULDC.U8 UR4, c[0x0][0x298] ;  /* 0x0000a60000047ab9 */ /* 0x000fe20000000000 */
[-C--:B------:R-:W-:Y:S01]  /*6e50*/  LEA.HI R9, R9, R84.reuse, RZ, 0x2 ;  /* 0x0000005409097211 */ /* 0x080fe200078f10ff */
[----:B------:R-:W-:Y:S01]  /*6e60*/  IMAD.WIDE.U32 R12, R86, c[0x0][0x280], RZ ;  /* 0x0000a000560c7a25 */ /* 0x000fe200078e00ff */
[----:B------:R-:W-:Y:S01]  /*6e70*/  ISETP.NE.AND P2, PT, RZ, UR4, PT ;  /* 0x00000004ff007c0c */ /* 0x000fe2000bf45270 */
[----:B------:R-:W-:Y:S01]  /*6e80*/  BSSY B2, `(.L_x_89) ;  /* 0x00005bb000027945 */ /* 0x000fe20003800000 */
[----:B------:R-:W-:Y:S01]  /*6e90*/  LOP3.LUT R49, R9, 0xfffffffc, RZ, 0xc0, !PT ;  /* 0xfffffffc09317812 */ /* 0x000fe200078ec0ff */
[C---:B------:R-:W-:Y:S01]  /*6ea0*/  IMAD R15, R11.reuse, c[0x0][0x280], RZ ;  /* 0x0000a0000b0f7a24 */ /* 0x040fe200078e02ff */
[----:B------:R-:W-:Y:S01]  /*6eb0*/  SHF.R.S32.HI R24, RZ, 0x2, R9 ;  /* 0x00000002ff187819 */ /* 0x000fe20000011409 */
[----:B------:R-:W-:Y:S01]  /*6ec0*/  IMAD R11, R11, c[0x0][0x290], RZ ;  /* 0x0000a4000b0b7a24 */ /* 0x000fe200078e02ff */
[----:B------:R-:W-:Y:S01]  /*6ed0*/  LEA R52, P1, R12, c[0x0][0x270], 0x1 ;  /* 0x00009c000c347a11 */ /* 0x000fe200078208ff */
[C---:B------:R-:W-:Y:S01]  /*6ee0*/  IMAD R10, R86.reuse, c[0x0][0x284], R15 ;  /* 0x0000a100560a7a24 */ /* 0x040fe200078e020f */
[----:B------:R-:W-:Y:S01]  /*6ef0*/  IADD3 R49, -R49, R84, RZ ;  /* 0x0000005431317210 */ /* 0x000fe20007ffe1ff */
[----:B------:R-:W-:-:S02]  /*6f00*/  IMAD R8, R86, c[0x0][0x294], R11 ;  /* 0x0000a50056087a24 */ /* 0x000fc400078e020b */
[----:B------:R-:W-:Y:S01]  /*6f10*/  IMAD.WIDE.U32 R86, R86, c[0x0][0x290], RZ ;  /* 0x0000a40056567a25 */ /* 0x000fe200078e00ff */
[----:B------:R-:W-:-:S03]  /*6f20*/  SHF.L.U32 R23, R49, 0x3, RZ ;  /* 0x0000000331177819 */ /* 0x000fc600000006ff */
[----:B------:R-:W-:Y:S01]  /*6f30*/  IMAD.IADD R10, R10, 0x1, R13 ;  /* 0x000000010a0a7824 */ /* 0x000fe200078e020d */
[----:B------:R-:W-:Y:S01]  /*6f40*/  LEA R44, P0, R86, c[0x0][0x288], 0x1 ;  /* 0x0000a200562c7a11 */ /* 0x000fe200078008ff */
[----:B------:R-:W-:Y:S02]  /*6f50*/  IMAD.IADD R8, R8, 0x1, R87 ;  /* 0x0000000108087824 */ /* 0x000fe400078e0257 */
[----:B------:R-:W-:Y:S01]  /*6f60*/  IMAD R9, R85, 0x80, R24 ;  /* 0x0000008055097824 */ /* 0x000fe200078e0218 */
[----:B------:R-:W-:Y:S02]  /*6f70*/  LEA.HI.X R53, R12, c[0x0][0x274], R10, 0x1, P1 ;  /* 0x00009d000c357a11 */ /* 0x000fe400008f0c0a */
[----:B------:R-:W-:Y:S01]  /*6f80*/  LEA.HI.X R45, R86, c[0x0][0x28c], R8, 0x1, P0 ;  /* 0x0000a300562d7a11 */ /* 0x000fe200000f0c08 */
[----:B------:R-:W-:Y:S05]  /*6f90*/  @!P2 BRA `(.L_x_90) ;  /* 0x00002b000000a947 */ /* 0x000fea0003800000 */
[----:B------:R-:W-:Y:S01]  /*6fa0*/  ISETP.GE.AND P0, PT, R9, R46, PT ;  /* 0x0000002e0900720c */ /* 0x000fe20003f06270 */
[----:B------:R-:W-:Y:S01]  /*6fb0*/  BSSY B0, `(.L_x_91) ;  /* 0x000004d000007945 */ /* 0x000fe20003800000 */
[----:B------:R-:W-:Y:S01]  /*6fc0*/  SHF.L.U32 R13, R49, 0x2, RZ ;  /* 0x00000002310d7819 */ /* 0x000fe200000006ff */
        /* <DEDUP_REMOVED lines=12> */
[----:B------:R-:W-:Y:S05]  /*7090*/  @P0 BRA `(.L_x_92) ;  /* 0x000003e000000947 */ /* 0x000fea0003800000 */
[C---:B------:R-:W-:Y:S01]  /*70a0*/  IADD3 R9, R13.reuse, 0x10, RZ ;  /* 0x000000100d097810 */ /* 0x040fe20007ffe0ff */
[----:B------:R-:W-:Y:S01]  /*70b0*/  CS2R R32, SRZ ;  /* 0x0000000000207805 */ /* 0x000fe2000001ff00 */
[----:B------:R-:W-:Y:S01]  /*70c0*/  ISETP.GE.AND P1, PT, R13, c[0x0][0x27c], PT ;  /* 0x00009f000d007a0c */ /* 0x000fe20003f26270 */
[----:B------:R-:W-:Y:S01]  /*70d0*/  CS2R R50, SRZ ;  /* 0x0000000000327805 */ /* 0x000fe2000001ff00 */
[----:B------:R-:W-:Y:S01]  /*70e0*/  ISETP.GE.AND P0, PT, R9, c[0x0][0x27c], PT ;  /* 0x00009f0009007a0c */ /* 0x000fe20003f06270 */
[----:B------:R-:W-:Y:S01]  /*70f0*/  CS2R R30, SRZ ;  /* 0x00000000001e7805 */ /* 0x000fe2000001ff00 */
[----:B------:R-:W-:Y:S01]  /*7100*/  CS2R R48, SRZ ;  /* 0x0000000000307805 */ /* 0x000fe2000001ff00 */
[----:B------:R-:W-:-:S02]  /*7110*/  IADD3 R25, R13, 0x20, RZ ;  /* 0x000000200d197810 */ /* 0x000fc40007ffe0ff */
[C---:B------:R-:W-:Y:S02]  /*7120*/  IADD3 R15, R13.reuse, 0x30, RZ ;  /* 0x000000300d0f7810 */ /* 0x040fe40007ffe0ff */
[----:B------:R-:W-:-:S04]  /*7130*/  IADD3 R11, R13, 0x40, RZ ;  /* 0x000000400d0b7810 */ /* 0x000fc80007ffe0ff */
[C---:B------:R-:W-:Y:S02]  /*7140*/  @!P1 IMAD.WIDE R34, R13.reuse, 0x2, R52 ;  /* 0x000000020d229825 */ /* 0x040fe400078e0234 */
[----:B------:R-:W-:Y:S02]  /*7150*/  @!P0 SHF.R.S32.HI R8, RZ, 0x1f, R9 ;  /* 0x0000001fff088819 */ /* 0x000fe40000011409 */
[----:B------:R-:W-:Y:S01]  /*7160*/  @!P1 IMAD.WIDE R28, R13, 0x2, R44 ;  /* 0x000000020d1c9825 */ /* 0x000fe200078e022c */
[----:B------:R1:W5:Y:S01]  /*7170*/  @!P1 LD.E.64 R32, [R34.64] ;  /* 0x0000000622209980 */ /* 0x000362000c101b00 */
[----:B------:R-:W-:Y:S02]  /*7180*/  @!P0 LEA.HI R9, R8, R9, RZ, 0x2 ;  /* 0x0000000908098211 */ /* 0x000fe400078f10ff */
[----:B------:R-:W-:Y:S01]  /*7190*/  ISETP.GE.AND P3, PT, R25, c[0x0][0x27c], PT ;  /* 0x00009f0019007a0c */ /* 0x000fe20003f66270 */
[----:B------:R2:W5:Y:S01]  /*71a0*/  @!P1 LD.E.64 R50, [R28.64] ;  /* 0x000000061c329980 */ /* 0x000562000c101b00 */
[----:B------:R-:W-:-:S05]  /*71b0*/  @!P0 LOP3.LUT R9, R9, 0xfffffffc, RZ, 0xc0, !PT ;  /* 0xfffffffc09098812 */ /* 0x000fca00078ec0ff */
[----:B------:R-:W-:-:S04]  /*71c0*/  @!P0 IMAD.WIDE R26, R9, 0x2, R52 ;  /* 0x00000002091a8825 */ /* 0x000fc800078e0234 */
[----:B------:R-:W-:Y:S01]  /*71d0*/  @!P0 IMAD.WIDE R36, R9, 0x2, R44 ;  /* 0x0000000209248825 */ /* 0x000fe200078e022c */
[----:B------:R-:W-:Y:S01]  /*71e0*/  IADD3 R9, R13, 0x50, RZ ;  /* 0x000000500d097810 */ /* 0x000fe20007ffe0ff */
[----:B------:R3:W5:Y:S01]  /*71f0*/  @!P0 LD.E.64 R30, [R26.64] ;  /* 0x000000061a1e8980 */ /* 0x000762000c101b00 */
[----:B------:R-:W-:Y:S02]  /*7200*/  ISETP.GE.AND P2, PT, R15, c[0x0][0x27c], PT ;  /* 0x00009f000f007a0c */ /* 0x000fe40003f46270 */
[----:B------:R-:W-:Y:S01]  /*7210*/  ISETP.GE.AND P1, PT, R11, c[0x0][0x27c], PT ;  /* 0x00009f000b007a0c */ /* 0x000fe20003f26270 */
[----:B------:R4:W5:Y:S01]  /*7220*/  @!P0 LD.E.64 R48, [R36.64] ;  /* 0x0000000624308980 */ /* 0x000962000c101b00 */
[----:B------:R-:W-:Y:S02]  /*7230*/  ISETP.GE.AND P0, PT, R9, c[0x0][0x27c], PT ;  /* 0x00009f0009007a0c */ /* 0x000fe40003f06270 */
[----:B------:R-:W-:-:S07]  /*7240*/  @!P3 SHF.R.S32.HI R14, RZ, 0x1f, R25 ;  /* 0x0000001fff0eb819 */ /* 0x000fce0000011419 */
[----:B------:R-:W-:Y:S02]  /*7250*/  @!P2 SHF.R.S32.HI R12, RZ, 0x1f, R15 ;  /* 0x0000001fff0ca819 */ /* 0x000fe4000001140f */
[----:B------:R-:W-:Y:S02]  /*7260*/  @!P1 SHF.R.S32.HI R10, RZ, 0x1f, R11 ;  /* 0x0000001fff0a9819 */ /* 0x000fe4000001140b */
[----:B------:R-:W-:Y:S02]  /*7270*/  @!P0 SHF.R.S32.HI R8, RZ, 0x1f, R9 ;  /* 0x0000001fff088819 */ /* 0x000fe40000011409 */
[----:B------:R-:W-:Y:S02]  /*7280*/  @!P3 LEA.HI R25, R14, R25, RZ, 0x2 ;  /* 0x000000190e19b211 */ /* 0x000fe400078f10ff */
[----:B------:R-:W-:Y:S02]  /*7290*/  @!P2 LEA.HI R15, R12, R15, RZ, 0x2 ;  /* 0x0000000f0c0fa211 */ /* 0x000fe400078f10ff */
[----:B------:R-:W-:-:S02]  /*72a0*/  @!P1 LEA.HI R11, R10, R11, RZ, 0x2 ;  /* 0x0000000b0a0b9211 */ /* 0x000fc400078f10ff */
[----:B------:R-:W-:Y:S02]  /*72b0*/  @!P0 LEA.HI R9, R8, R9, RZ, 0x2 ;  /* 0x0000000908098211 */ /* 0x000fe400078f10ff */
[----:B------:R-:W-:Y:S02]  /*72c0*/  @!P3 LOP3.LUT R25, R25, 0xfffffffc, RZ, 0xc0, !PT ;  /* 0xfffffffc1919b812 */ /* 0x000fe400078ec0ff */
[----:B------:R-:W-:Y:S02]  /*72d0*/  @!P2 LOP3.LUT R15, R15, 0xfffffffc, RZ, 0xc0, !PT ;  /* 0xfffffffc0f0fa812 */ /* 0x000fe400078ec0ff */
[----:B------:R-:W-:Y:S02]  /*72e0*/  @!P1 LOP3.LUT R11, R11, 0xfffffffc, RZ, 0xc0, !PT ;  /* 0xfffffffc0b0b9812 */ /* 0x000fe400078ec0ff */
[----:B------:R-:W-:Y:S01]  /*72f0*/  @!P0 LOP3.LUT R9, R9, 0xfffffffc, RZ, 0xc0, !PT ;  /* 0xfffffffc09098812 */ /* 0x000fe200078ec0ff */
[----:B------:R-:W-:Y:S01]  /*7300*/  @!P3 IMAD.WIDE R54, R25, 0x2, R52 ;  /* 0x000000021936b825 */ /* 0x000fe200078e0234 */
[----:B--2---:R-:W-:Y:S01]  /*7310*/  CS2R R28, SRZ ;  /* 0x00000000001c7805 */ /* 0x004fe2000001ff00 */
[----:B------:R-:W-:-:S02]  /*7320*/  CS2R R70, SRZ ;  /* 0x0000000000467805 */ /* 0x000fc4000001ff00 */
[--C-:B------:R-:W-:Y:S01]  /*7330*/  @!P2 IMAD.WIDE R40, R15, 0x2, R52.reuse ;  /* 0x000000020f28a825 */ /* 0x100fe200078e0234 */
[----:B---3--:R-:W-:Y:S01]  /*7340*/  CS2R R26, SRZ ;  /* 0x00000000001a7805 */ /* 0x008fe2000001ff00 */
[----:B------:R-:W-:Y:S01]  /*7350*/  CS2R R42, SRZ ;  /* 0x00000000002a7805 */ /* 0x000fe2000001ff00 */
[----:B------:R-:W-:Y:S01]  /*7360*/  CS2R R68, SRZ ;  /* 0x0000000000447805 */ /* 0x000fe2000001ff00 */
[----:B-1----:R-:W-:Y:S01]  /*7370*/  @!P1 IMAD.WIDE R34, R11, 0x2, R52 ;  /* 0x000000020b229825 */ /* 0x002fe200078e0234 */
[----:B------:R1:W5:Y:S03]  /*7380*/  @!P3 LD.E.64 R28, [R54.64] ;  /* 0x00000006361cb980 */ /* 0x000366000c101b00 */
[--C-:B------:R-:W-:Y:S01]  /*7390*/  @!P3 IMAD.WIDE R56, R25, 0x2, R44.reuse ;  /* 0x000000021938b825 */ /* 0x100fe200078e022c */
[----:B------:R1:W5:Y:S03]  /*73a0*/  @!P2 LD.E.64 R26, [R40.64] ;  /* 0x00000006281aa980 */ /* 0x000366000c101b00 */
[----:B----4-:R-:W-:Y:S01]  /*73b0*/  @!P2 IMAD.WIDE R36, R15, 0x2, R44 ;  /* 0x000000020f24a825 */ /* 0x010fe200078e022c */
[----:B------:R1:W5:Y:S01]  /*73c0*/  @!P3 LD.E.64 R70, [R56.64] ;  /* 0x000000063846b980 */ /* 0x000362000c101b00 */
[----:B------:R-:W-:-:S02]  /*73d0*/  CS2R R14, SRZ ;  /* 0x00000000000e7805 */ /* 0x000fc4000001ff00 */
[----:B------:R-:W-:Y:S02]  /*73e0*/  @!P1 IMAD.WIDE R38, R11, 0x2, R44 ;  /* 0x000000020b269825 */ /* 0x000fe400078e022c */
[----:B------:R-:W-:Y:S02]  /*73f0*/  CS2R R10, SRZ ;  /* 0x00000000000a7805 */ /* 0x000fe4000001ff00 */
[C---:B------:R-:W-:Y:S01]  /*7400*/  @!P0 IMAD.WIDE R52, R9.reuse, 0x2, R52 ;  /* 0x0000000209348825 */ /* 0x040fe200078e0234 */
[----:B------:R1:W5:Y:S03]  /*7410*/  @!P1 LD.E.64 R14, [R34.64] ;  /* 0x00000006220e9980 */ /* 0x000366000c101b00 */
[----:B------:R-:W-:Y:S01]  /*7420*/  @!P0 IMAD.WIDE R44, R9, 0x2, R44 ;  /* 0x00000002092c8825 */ /* 0x000fe200078e022c */
[----:B------:R1:W5:Y:S01]  /*7430*/  @!P2 LD.E.64 R10, [R36.64] ;  /* 0x00000006240aa980 */ /* 0x000362000c101b00 */
[----:B------:R-:W-:-:S03]  /*7440*/  CS2R R8, SRZ ;  /* 0x0000000000087805 */ /* 0x000fc6000001ff00 */
[----:B------:R1:W5:Y:S04]  /*7450*/  @!P0 LD.E.64 R42, [R52.64] ;  /* 0x00000006342a8980 */ /* 0x000368000c101b00 */
[----:B------:R1:W5:Y:S04]  /*7460*/  @!P1 LD.E.64 R8, [R38.64] ;  /* 0x0000000626089980 */ /* 0x000368000c101b00 */
[----:B------:R1:W5:Y:S02]  /*7470*/  @!P0 LD.E.64 R68, [R44.64] ;  /* 0x000000062c448980 */ /* 0x000364000c101b00 */
.L_x_92:
[----:B------:R-:W-:Y:S05]  /*7480*/  BSYNC B0 ;  /* 0x0000000000007941 */ /* 0x000fea0003800000 */
.L_x_91:
[----:B------:R-:W-:Y:S01]  /*7490*/  SHF.R.S32.HI R65, RZ, 0x1f, R24 ;  /* 0x0000001fff417819 */ /* 0x000fe20000011418 */
[--C-:B-----5:R-:W-:Y:S01]  /*74a0*/  IMAD.MOV.U32 R63, RZ, RZ, R31.reuse ;  /* 0x000000ffff3f7224 */ /* 0x120fe200078e001f */
[----:B-1----:R-:W-:Y:S01]  /*74b0*/  SHF.R.U64 R40, R30, 0x10, R31 ;  /* 0x000000101e287819 */ /* 0x002fe2000000121f */
[----:B------:R-:W-:Y:S01]  /*74c0*/  IMAD.MOV.U32 R59, RZ, RZ, R27 ;  /* 0x000000ffff3b7224 */ /* 0x000fe200078e001b */
[----:B------:R-:W-:Y:S01]  /*74d0*/  LEA.HI R65, R65, R24, RZ, 0x3 ;  /* 0x0000001841417211 */ /* 0x000fe200078f18ff */
[----:B------:R-:W-:Y:S01]  /*74e0*/  IMAD R85, R85, -0x80, R46 ;  /* 0xffffff8055557824 */ /* 0x000fe200078e022e */
[----:B------:R-:W-:Y:S01]  /*74f0*/  SHF.R.U32.HI R39, RZ, 0x10, R31 ;  /* 0x00000010ff277819 */ /* 0x000fe2000001161f */
[----:B------:R-:W-:Y:S01]  /*7500*/  IMAD.MOV.U32 R66, RZ, RZ, R32 ;  /* 0x000000ffff427224 */ /* 0x000fe200078e0020 */
[----:B------:R-:W-:Y:S01]  /*7510*/  LOP3.LUT R65, R65, 0xfffffff8, RZ, 0xc0, !PT ;  /* 0xfffffff841417812 */ /* 0x000fe200078ec0ff */
[----:B------:R-:W-:Y:S01]  /*7520*/  IMAD.MOV.U32 R62, RZ, RZ, R28 ;  /* 0x000000ffff3e7224 */ /* 0x000fe200078e001c */
[----:B------:R-:W-:Y:S01]  /*7530*/  SHF.R.U32.HI R31, RZ, 0x10, R27 ;  /* 0x00000010ff1f7819 */ /* 0x000fe2000001161b */
[----:B------:R-:W-:Y:S01]  /*7540*/  IMAD.MOV.U32 R57, RZ, RZ, R15 ;  /* 0x000000ffff397224 */ /* 0x000fe200078e000f */
[----:B------:R-:W-:Y:S01]  /*7550*/  SHF.R.U64 R45, R32, 0x10, R33 ;  /* 0x00000010202d7819 */ /* 0x000fe20000001221 */
[----:B------:R-:W-:Y:S01]  /*7560*/  IMAD.IADD R46, R24, 0x1, -R65 ;  /* 0x00000001182e7824 */ /* 0x000fe200078e0a41 */
[----:B------:R-:W-:Y:S01]  /*7570*/  SHF.R.U64 R36, R28, 0x10, R29 ;  /* 0x000000101c247819 */ /* 0x000fe2000000121d */
[----:B------:R-:W-:Y:S01]  /*7580*/  IMAD.MOV.U32 R56, RZ, RZ, R42 ;  /* 0x000000ffff387224 */ /* 0x000fe200078e002a */
[----:B------:R-:W-:Y:S01]  /*7590*/  SHF.R.U64 R32, R26, 0x10, R27 ;  /* 0x000000101a207819 */ /* 0x000fe2000000121b */
[----:B------:R-:W-:Y:S01]  /*75a0*/  IMAD.MOV.U32 R58, RZ, RZ, R14 ;  /* 0x000000ffff3a7224 */ /* 0x000fe200078e000e */
[----:B------:R-:W-:Y:S01]  /*75b0*/  SHF.R.U64 R28, R14, 0x10, R15 ;  /* 0x000000100e1c7819 */ /* 0x000fe2000000120f */
[----:B------:R-:W-:Y:S01]  /*75c0*/  IMAD.MOV.U32 R55, RZ, RZ, R43 ;  /* 0x000000ffff377224 */ /* 0x000fe200078e002b */
[----:B------:R-:W-:Y:S01]  /*75d0*/  SHF.R.U32.HI R27, RZ, 0x10, R15 ;  /* 0x00000010ff1b7819 */ /* 0x000fe2000001160f */
[----:B------:R-:W-:Y:S01]  /*75e0*/  IMAD.MOV.U32 R54, RZ, RZ, R50 ;  /* 0x000000ffff367224 */ /* 0x000fe200078e0032 */
[----:B------:R-:W-:Y:S01]  /*75f0*/  PRMT R31, R59, 0x5410, R31 ;  /* 0x000054103b1f7816 */ /* 0x000fe2000000001f */
[----:B------:R-:W-:Y:S01]  /*7600*/  IMAD.SHL.U32 R59, R46, 0x40, RZ ;  /* 0x000000402e3b7824 */ /* 0x000fe200078e00ff */
[--C-:B------:R-:W-:Y:S01]  /*7610*/  SHF.R.U64 R15, R42, 0x10, R43.reuse ;  /* 0x000000102a0f7819 */ /* 0x100fe2000000122b */
[----:B------:R-:W-:Y:S01]  /*7620*/  IMAD.MOV.U32 R47, RZ, RZ, R70 ;  /* 0x000000ffff2f7224 */ /* 0x000fe200078e0046 */
[----:B------:R-:W-:Y:S01]  /*7630*/  SHF.R.U32.HI R14, RZ, 0x10, R43 ;  /* 0x00000010ff0e7819 */ /* 0x000fe2000001162b */
[----:B------:R-:W-:Y:S01]  /*7640*/  IMAD.MOV.U32 R67, RZ, RZ, R33 ;  /* 0x000000ffff437224 */ /* 0x000fe200078e0021 */
[----:B------:R-:W-:Y:S01]  /*7650*/  SHF.R.U64 R43, R50, 0x10, R51 ;  /* 0x00000010322b7819 */ /* 0x000fe20000001233 */
[----:B------:R-:W-:Y:S01]  /*7660*/  IMAD.MOV.U32 R50, RZ, RZ, R49 ;  /* 0x000000ffff327224 */ /* 0x000fe200078e0031 */
[----:B------:R-:W-:Y:S01]  /*7670*/  PRMT R15, R56, 0x5410, R15 ;  /* 0x00005410380f7816 */ /* 0x000fe2000000000f */
[----:B------:R-:W-:Y:S01]  /*7680*/  IMAD.MOV.U32 R60, RZ, RZ, R26 ;  /* 0x000000ffff3c7224 */ /* 0x000fe200078e001a */
[----:B------:R-:W-:Y:S01]  /*7690*/  SHF.R.U64 R38, R70, 0x10, R71 ;  /* 0x0000001046267819 */ /* 0x000fe20000001247 */
[----:B------:R-:W-:Y:S01]  /*76a0*/  IMAD.MOV.U32 R53, RZ, RZ, R51 ;  /* 0x000000ffff357224 */ /* 0x000fe200078e0033 */
[----:B------:R-:W-:Y:S01]  /*76b0*/  LOP3.LUT R56, R59, 0x1c0, RZ, 0xc0, !PT ;  /* 0x000001c03b387812 */ /* 0x000fe200078ec0ff */
[----:B------:R-:W-:Y:S01]  /*76c0*/  IMAD.MOV.U32 R64, RZ, RZ, R30 ;  /* 0x000000ffff407224 */ /* 0x000fe200078e001e */
[----:B------:R-:W-:Y:S01]  /*76d0*/  PRMT R43, R54, 0x5410, R43 ;  /* 0x00005410362b7816 */ /* 0x000fe2000000002b */
[----:B------:R-:W-:Y:S01]  /*76e0*/  IMAD.MOV.U32 R61, RZ, RZ, R29 ;  /* 0x000000ffff3d7224 */ /* 0x000fe200078e001d */
[----:B------:R-:W-:Y:S01]  /*76f0*/  LOP3.LUT R54, R56, 0x18, R23, 0xf8, !PT ;  /* 0x0000001838367812 */ /* 0x000fe200078ef817 */
[----:B------:R-:W-:Y:S01]  /*7700*/  IMAD.MOV.U32 R26, RZ, RZ, R11 ;  /* 0x000000ffff1a7224 */ /* 0x000fe200078e000b */
[----:B------:R-:W-:Y:S01]  /*7710*/  PRMT R38, R47, 0x5410, R38 ;  /* 0x000054102f267816 */ /* 0x000fe20000000026 */
[----:B------:R-:W-:Y:S01]  /*7720*/  IMAD.MOV.U32 R12, RZ, RZ, R8 ;  /* 0x000000ffff0c7224 */ /* 0x000fe200078e0008 */
[----:B------:R-:W-:Y:S01]  /*7730*/  SHF.R.U32.HI R23, RZ, 0x3, R56 ;  /* 0x00000003ff177819 */ /* 0x000fe20000011638 */
[----:B------:R-:W-:-:S04]  /*7740*/  DEPBAR.LE SB0, 0x1 ;  /* 0x000080400000791a */ /* 0x000fc80000000000 */
[----:B------:R-:W-:Y:S01]  /*7750*/  IMNMX R47, R85, 0x80, PT ;  /* 0x00000080552f7817 */ /* 0x000fe20003800200 */
[----:B------:R-:W-:Y:S01]  /*7760*/  BSSY B1, `(.L_x_93) ;  /* 0x0000130000017945 */ /* 0x000fe20003800000 */
[----:B------:R-:W-:Y:S02]  /*7770*/  LOP3.LUT P1, RZ, R46, 0x4, RZ, 0xc0, !PT ;  /* 0x000000042eff7812 */ /* 0x000fe4000782c0ff */
[----:B------:R-:W-:Y:S02]  /*7780*/  LOP3.LUT R54, R54, R23, RZ, 0x3c, !PT ;  /* 0x0000001736367212 */ /* 0x000fe400078e3cff */
[----:B------:R-:W-:Y:S02]  /*7790*/  ISETP.GE.AND P0, PT, R24, R47, PT ;  /* 0x0000002f1800720c */ /* 0x000fe40003f06270 */
[--C-:B------:R-:W-:Y:S01]  /*77a0*/  SHF.R.U64 R42, R48, 0x10, R49.reuse ;  /* 0x00000010302a7819 */ /* 0x100fe20000001231 */
[----:B------:R-:W-:Y:S01]  /*77b0*/  IMAD R23, R19, 0x200, R54 ;  /* 0x0000020013177824 */ /* 0x000fe200078e0236 */
[----:B------:R-:W-:Y:S01]  /*77c0*/  SHF.R.U32.HI R41, RZ, 0x10, R49 ;  /* 0x00000010ff297819 */ /* 0x000fe20000011631 */
[--C-:B------:R-:W-:Y:S01]  /*77d0*/  IMAD.MOV.U32 R49, RZ, RZ, R71.reuse ;  /* 0x000000ffff317224 */ /* 0x100fe200078e0047 */
[----:B------:R-:W-:-:S02]  /*77e0*/  SHF.R.U32.HI R37, RZ, 0x10, R71 ;  /* 0x00000010ff257819 */ /* 0x000fc40000011647 */
[----:B------:R-:W-:Y:S02]  /*77f0*/  SHF.R.U32.HI R44, RZ, 0x10, R33 ;  /* 0x00000010ff2c7819 */ /* 0x000fe40000011621 */
[----:B------:R-:W-:Y:S01]  /*7800*/  SHF.R.U32.HI R52, RZ, 0x10, R51 ;  /* 0x00000010ff347819 */ /* 0x000fe20000011633 */
[----:B------:R-:W-:Y:S01]  /*7810*/  IMAD.MOV.U32 R51, RZ, RZ, R48 ;  /* 0x000000ffff337224 */ /* 0x000fe200078e0030 */
[----:B------:R-:W-:Y:S01]  /*7820*/  SHF.R.U32.HI R35, RZ, 0x10, R29 ;  /* 0x00000010ff237819 */ /* 0x000fe2000001161d */
[----:B------:R-:W-:Y:S01]  /*7830*/  IMAD.MOV.U32 R48, RZ, RZ, R10 ;  /* 0x000000ffff307224 */ /* 0x000fe200078e000a */
[--C-:B------:R-:W-:Y:S01]  /*7840*/  SHF.R.U64 R34, R10, 0x10, R11.reuse ;  /* 0x000000100a227819 */ /* 0x100fe2000000120b */
[----:B------:R-:W-:Y:S01]  /*7850*/  IMAD.MOV.U32 R10, RZ, RZ, R68 ;  /* 0x000000ffff0a7224 */ /* 0x000fe200078e0044 */
[----:B------:R-:W-:Y:S01]  /*7860*/  SHF.R.U32.HI R33, RZ, 0x10, R11 ;  /* 0x00000010ff217819 */ /* 0x000fe2000001160b */
[--C-:B------:R-:W-:Y:S01]  /*7870*/  IMAD.MOV.U32 R11, RZ, RZ, R9.reuse ;  /* 0x000000ffff0b7224 */ /* 0x100fe200078e0009 */
[----:B------:R-:W-:-:S02]  /*7880*/  SHF.R.U64 R30, R8, 0x10, R9 ;  /* 0x00000010081e7819 */ /* 0x000fc40000001209 */
[----:B------:R-:W-:Y:S01]  /*7890*/  SHF.R.U32.HI R29, RZ, 0x10, R9 ;  /* 0x00000010ff1d7819 */ /* 0x000fe20000011609 */
[----:B------:R-:W-:Y:S01]  /*78a0*/  IMAD.MOV.U32 R9, RZ, RZ, R69 ;  /* 0x000000ffff097224 */ /* 0x000fe200078e0045 */
[----:B------:R-:W-:Y:S02]  /*78b0*/  PRMT R37, R49, 0x5410, R37 ;  /* 0x0000541031257816 */ /* 0x000fe40000000025 */
[C---:B------:R-:W-:Y:S02]  /*78c0*/  IADD3 R49, R23.reuse, 0x20, RZ ;  /* 0x0000002017317810 */ /* 0x040fe40007ffe0ff */
[--C-:B------:R-:W-:Y:S02]  /*78d0*/  SHF.R.U64 R25, R68, 0x10, R69.reuse ;  /* 0x0000001044197819 */ /* 0x100fe40000001245 */
[----:B------:R-:W-:Y:S02]  /*78e0*/  SHF.R.U32.HI R8, RZ, 0x10, R69 ;  /* 0x00000010ff087819 */ /* 0x000fe40000011645 */
[----:B------:R-:W-:-:S02]  /*78f0*/  @P1 IADD3 R49, R23, -0x20, RZ ;  /* 0xffffffe017311810 */ /* 0x000fc40007ffe0ff */
[----:B------:R-:W-:Y:S02]  /*7900*/  PRMT R33, R26, 0x5410, R33 ;  /* 0x000054101a217816 */ /* 0x000fe40000000021 */
[----:B------:R-:W-:Y:S02]  /*7910*/  PRMT R30, R12, 0x5410, R30 ;  /* 0x000054100c1e7816 */ /* 0x000fe4000000001e */
[----:B------:R-:W-:Y:S02]  /*7920*/  LEA R26, R23, 0xc100, 0x1 ;  /* 0x0000c100171a7811 */ /* 0x000fe400078e08ff */
[----:B------:R-:W-:Y:S02]  /*7930*/  PRMT R45, R66, 0x5410, R45 ;  /* 0x00005410422d7816 */ /* 0x000fe4000000002d */
[----:B------:R-:W-:Y:S02]  /*7940*/  PRMT R44, R67, 0x5410, R44 ;  /* 0x00005410432c7816 */ /* 0x000fe4000000002c */
[----:B------:R-:W-:-:S02]  /*7950*/  PRMT R40, R64, 0x5410, R40 ;  /* 0x0000541040287816 */ /* 0x000fc40000000028 */
[----:B------:R-:W-:Y:S02]  /*7960*/  PRMT R39, R63, 0x5410, R39 ;  /* 0x000054103f277816 */ /* 0x000fe40000000027 */
[----:B------:R-:W-:Y:S02]  /*7970*/  PRMT R36, R62, 0x5410, R36 ;  /* 0x000054103e247816 */ /* 0x000fe40000000024 */
[----:B------:R-:W-:Y:S02]  /*7980*/  PRMT R35, R61, 0x5410, R35 ;  /* 0x000054103d237816 */ /* 0x000fe40000000023 */
        /* <DEDUP_REMOVED lines=9> */
[----:B------:R-:W-:Y:S02]  /*7a20*/  LEA R12, R49, 0xc100, 0x1 ;  /* 0x0000c100310c7811 */ /* 0x000fe400078e08ff */
[----:B------:R-:W-:Y:S02]  /*7a30*/  PRMT R25, R10, 0x5410, R25 ;  /* 0x000054100a197816 */ /* 0x000fe40000000019 */
[----:B------:R-:W-:Y:S01]  /*7a40*/  PRMT R23, R9, 0x5410, R8 ;  /* 0x0000541009177816 */ /* 0x000fe20000000008 */
[----:B------:R-:W-:Y:S06]  /*7a50*/  BAR.SYNC.DEFER_BLOCKING 0x0 ;  /* 0x0000000000007b1d */ /* 0x000fec0000010000 */
[----:B------:R-:W-:Y:S05]  /*7a60*/  @P0 BRA `(.L_x_94) ;  /* 0x00000ff000000947 */ /* 0x000fea0003800000 */
[----:B------:R-:W-:Y:S01]  /*7a70*/  ISETP.GE.AND P0, PT, R13, c[0x0][0x27c], PT ;  /* 0x00009f000d007a0c */ /* 0x000fe20003f06270 */
[----:B------:R-:W-:-:S12]  /*7a80*/  BSSY B0, `(.L_x_95) ;  /* 0x0000028000007945 */ /* 0x000fd80003800000 */
[----:B------:R-:W-:Y:S05]  /*7a90*/  @P0 BRA `(.L_x_96) ;  /* 0x0000026000000947 */ /* 0x000fea0003800000 */
[----:B------:R-:W1:Y:S01]  /*7aa0*/  LDS.128 R8, [R26] ;  /* 0x000000001a087984 */ /* 0x000e620000000c00 */
[----:B------:R-:W-:Y:S01]  /*7ab0*/  SHF.L.U32 R53, R45, 0x10, RZ ;  /* 0x000000102d357819 */ /* 0x000fe200000006ff */
[----:B------:R-:W-:Y:S01]  /*7ac0*/  IMAD.U32 R50, R43, 0x10000, RZ ;  /* 0x000100002b327824 */ /* 0x000fe200078e00ff */
[----:B------:R-:W-:Y:S02]  /*7ad0*/  LOP3.LUT R51, R45, 0xffff0000, RZ, 0xc0, !PT ;  /* 0xffff00002d337812 */ /* 0x000fe400078ec0ff */
[C---:B-1----:R-:W-:Y:S01]  /*7ae0*/  SHF.L.U32 R49, R8.reuse, 0x10, RZ ;  /* 0x0000001008317819 */ /* 0x042fe200000006ff */
[----:B------:R-:W-:Y:S01]  /*7af0*/  IMAD.U32 R52, R11, 0x10000, RZ ;  /* 0x000100000b347824 */ /* 0x000fe200078e00ff */
[----:B------:R-:W-:Y:S02]  /*7b00*/  LOP3.LUT R48, R8, 0xffff0000, RZ, 0xc0, !PT ;  /* 0xffff000008307812 */ /* 0x000fe400078ec0ff */
[C---:B------:R-:W-:Y:S02]  /*7b10*/  SHF.L.U32 R8, R9.reuse, 0x10, RZ ;  /* 0x0000001009087819 */ /* 0x040fe400000006ff */
[----:B------:R-:W-:-:S02]  /*7b20*/  LOP3.LUT R56, R9, 0xffff0000, RZ, 0xc0, !PT ;  /* 0xffff000009387812 */ /* 0x000fc400078ec0ff */
[----:B------:R-:W-:Y:S02]  /*7b30*/  LOP3.LUT R9, R43, 0xffff0000, RZ, 0xc0, !PT ;  /* 0xffff00002b097812 */ /* 0x000fe400078ec0ff */
[C---:B------:R-:W-:Y:S02]  /*7b40*/  SHF.L.U32 R55, R10.reuse, 0x10, RZ ;  /* 0x000000100a377819 */ /* 0x040fe400000006ff */
[----:B------:R-:W-:Y:S01]  /*7b50*/  LOP3.LUT R54, R10, 0xffff0000, RZ, 0xc0, !PT ;  /* 0xffff00000a367812 */ /* 0x000fe200078ec0ff */
[CC--:B------:R-:W-:Y:S01]  /*7b60*/  FMUL.FTZ R10, R48.reuse, R50.reuse ;  /* 0x00000032300a7220 */ /* 0x0c0fe20000410000 */
[----:B------:R-:W-:Y:S01]  /*7b70*/  LOP3.LUT R57, R11, 0xffff0000, RZ, 0xc0, !PT ;  /* 0xffff00000b397812 */ /* 0x000fe200078ec0ff */
[----:B------:R-:W-:Y:S02]  /*7b80*/  FMUL.FTZ R48, R48, R53 ;  /* 0x0000003530307220 */ /* 0x000fe40000410000 */
[----:B------:R-:W-:Y:S02]  /*7b90*/  FMUL.FTZ R11, R56, R9 ;  /* 0x00000009380b7220 */ /* 0x000fe40000410000 */
[C---:B------:R-:W-:Y:S01]  /*7ba0*/  FFMA.FTZ R10, R49.reuse, R53, -R10 ;  /* 0x00000035310a7223 */ /* 0x040fe2000001080a */
[----:B------:R-:W-:Y:S01]  /*7bb0*/  SHF.L.U32 R53, R44, 0x10, RZ ;  /* 0x000000102c357819 */ /* 0x000fe200000006ff */
[----:B------:R-:W-:Y:S01]  /*7bc0*/  FFMA.FTZ R49, R49, R50, R48 ;  /* 0x0000003231317223 */ /* 0x000fe20000010030 */
[----:B------:R-:W-:Y:S01]  /*7bd0*/  SHF.L.U32 R50, R46, 0x10, RZ ;  /* 0x000000102e327819 */ /* 0x000fe200000006ff */
[-C--:B------:R-:W-:Y:S01]  /*7be0*/  FMUL.FTZ R56, R56, R51.reuse ;  /* 0x0000003338387220 */ /* 0x080fe20000410000 */
[----:B------:R-:W-:Y:S01]  /*7bf0*/  LOP3.LUT R48, R46, 0xffff0000, RZ, 0xc0, !PT ;  /* 0xffff00002e307812 */ /* 0x000fe200078ec0ff */
[----:B------:R-:W-:Y:S01]  /*7c00*/  FFMA.FTZ R11, R8, R51, -R11 ;  /* 0x00000033080b7223 */ /* 0x000fe2000001080b */
[----:B------:R-:W-:Y:S01]  /*7c10*/  LOP3.LUT R51, R44, 0xffff0000, RZ, 0xc0, !PT ;  /* 0xffff00002c337812 */ /* 0x000fe200078ec0ff */
[----:B------:R-:W-:-:S02]  /*7c20*/  FFMA.FTZ R56, R8, R9, R56 ;  /* 0x0000000908387223 */ /* 0x000fc40000010038 */
[C---:B------:R-:W-:Y:S02]  /*7c30*/  FMUL.FTZ R8, R54.reuse, R50 ;  /* 0x0000003236087220 */ /* 0x040fe40000410000 */
[C---:B------:R-:W-:Y:S02]  /*7c40*/  FMUL.FTZ R9, R57.reuse, R48 ;  /* 0x0000003039097220 */ /* 0x040fe40000410000 */
[----:B------:R-:W-:Y:S02]  /*7c50*/  FMUL.FTZ R54, R54, R53 ;  /* 0x0000003536367220 */ /* 0x000fe40000410000 */
[----:B------:R-:W-:Y:S02]  /*7c60*/  FMUL.FTZ R57, R57, R51 ;  /* 0x0000003339397220 */ /* 0x000fe40000410000 */
[----:B------:R-:W-:Y:S01]  /*7c70*/  FFMA.FTZ R53, R55, R53, -R8 ;  /* 0x0000003537357223 */ /* 0x000fe20000010808 */
[----:B------:R-:W-:Y:S01]  /*7c80*/  F2FP.BF16.PACK_AB R8, R49, R10 ;  /* 0x0000000a3108723e */ /* 0x000fe200000010ff */
[----:B------:R-:W-:-:S02]  /*7c90*/  FFMA.FTZ R54, R55, R50, R54 ;  /* 0x0000003237367223 */ /* 0x000fc40000010036 */
[----:B------:R-:W-:Y:S01]  /*7ca0*/  FFMA.FTZ R51, R52, R51, -R9 ;  /* 0x0000003334337223 */ /* 0x000fe20000010809 */
[----:B------:R-:W-:Y:S01]  /*7cb0*/  F2FP.BF16.PACK_AB R9, R56, R11 ;  /* 0x0000000b3809723e */ /* 0x000fe200000010ff */
[----:B------:R-:W-:Y:S01]  /*7cc0*/  FFMA.FTZ R48, R52, R48, R57 ;  /* 0x0000003034307223 */ /* 0x000fe20000010039 */
[----:B------:R-:W-:-:S04]  /*7cd0*/  F2FP.BF16.PACK_AB R10, R54, R53 ;  /* 0x00000035360a723e */ /* 0x000fc800000010ff */
[----:B------:R-:W-:-:S05]  /*7ce0*/  F2FP.BF16.PACK_AB R11, R48, R51 ;  /* 0x00000033300b723e */ /* 0x000fca00000010ff */
[----:B------:R1:W-:Y:S02]  /*7cf0*/  STS.128 [R26], R8 ;  /* 0x000000081a007388 */ /* 0x0003e40000000c00 */
.L_x_96:
[----:B------:R-:W-:Y:S05]  /*7d00*/  BSYNC B0 ;  /* 0x0000000000007941 */ /* 0x000fea0003800000 */
.L_x_95:
[----:B-1----:R-:W-:Y:S01]  /*7d10*/  IADD3 R8, R13, 0x10, RZ ;  /* 0x000000100d087810 */ /* 0x002fe20007ffe0ff */
[----:B------:R-:W-:Y:S03]  /*7d20*/  BSSY B0, `(.L_x_97) ;  /* 0x0000029000007945 */ /* 0x000fe60003800000 */
[----:B------:R-:W-:-:S13]  /*7d30*/  ISETP.GE.AND P0, PT, R8, c[0x0][0x27c], PT ;  /* 0x00009f0008007a0c */ /* 0x000fda0003f06270 */
        /* <DEDUP_REMOVED lines=16> */
[C---:B------:R-:W-:Y:S02]  /*7e40*/  FMUL.FTZ R11, R56.reuse, R9 ;  /* 0x00000009380b7220 */ /* 0x040fe40000410000 */
[----:B------:R-:W-:Y:S01]  /*7e50*/  FFMA.FTZ R10, R49, R53, -R10 ;  /* 0x00000035310a7223 */ /* 0x000fe2000001080a */
[----:B------:R-:W-:Y:S01]  /*7e60*/  SHF.L.U32 R53, R39, 0x10, RZ ;  /* 0x0000001027357819 */ /* 0x000fe200000006ff */
[----:B------:R-:W-:Y:S01]  /*7e70*/  FFMA.FTZ R49, R49, R50, R48 ;  /* 0x0000003231317223 */ /* 0x000fe20000010030 */
[C---:B------:R-:W-:Y:S01]  /*7e80*/  SHF.L.U32 R50, R41.reuse, 0x10, RZ ;  /* 0x0000001029327819 */ /* 0x040fe200000006ff */
[-C--:B------:R-:W-:Y:S01]  /*7e90*/  FMUL.FTZ R56, R56, R51.reuse ;  /* 0x0000003338387220 */ /* 0x080fe20000410000 */
[----:B------:R-:W-:Y:S01]  /*7ea0*/  LOP3.LUT R48, R41, 0xffff0000, RZ, 0xc0, !PT ;  /* 0xffff000029307812 */ /* 0x000fe200078ec0ff */
[C---:B------:R-:W-:Y:S01]  /*7eb0*/  FFMA.FTZ R11, R8.reuse, R51, -R11 ;  /* 0x00000033080b7223 */ /* 0x040fe2000001080b */
        /* <DEDUP_REMOVED lines=15> */
.L_x_98:
[----:B------:R-:W-:Y:S05]  /*7fb0*/  BSYNC B0 ;  /* 0x0000000000007941 */ /* 0x000fea0003800000 */
.L_x_97:
[----:B-1----:R-:W-:Y:S01]  /*7fc0*/  IADD3 R8, R13, 0x20, RZ ;  /* 0x000000200d087810 */ /* 0x002fe20007ffe0ff */
[----:B------:R-:W-:Y:S03]  /*7fd0*/  BSSY B0, `(.L_x_99) ;  /* 0x0000029000007945 */ /* 0x000fe60003800000 */
[----:B------:R-:W-:-:S13]  /*7fe0*/  ISETP.GE.AND P0, PT, R8, c[0x0][0x27c], PT ;  /* 0x00009f0008007a0c */ /* 0x000fda0003f06270 */
[----:B------:R-:W-:Y:S05]  /*7ff0*/  @P0 BRA `(.L_x_100) ;  /* 0x0000026000000947 */ /* 0x000fea0003800000 */
[----:B------:R-:W1:Y:S01]  /*8000*/  LDS.128 R8, [R26+0x4000] ;  /* 0x004000001a087984 */ /* 0x000e620000000c00 */
        /* <DEDUP_REMOVED lines=36> */
[----:B------:R1:W-:Y:S02]  /*8250*/  STS.128 [R26+0x4000], R8 ;  /* 0x004000081a007388 */ /* 0x0003e40000000c00 */
.L_x_100:
[----:B------:R-:W-:Y:S05]  /*8260*/  BSYNC B0 ;  /* 0x0000000000007941 */ /* 0x000fea0003800000 */
.L_x_99:
        /* <DEDUP_REMOVED lines=42> */
.L_x_102:
[----:B------:R-:W-:Y:S05]  /*8510*/  BSYNC B0 ;  /* 0x0000000000007941 */ /* 0x000fea0003800000 */
.L_x_101:
        /* <DEDUP_REMOVED lines=42> */
.L_x_104:
[----:B------:R-:W-:Y:S05]  /*87c0*/  BSYNC B0 ;  /* 0x0000000000007941 */ /* 0x000fea0003800000 */
.L_x_103:
[----:B-1----:R-:W-:-:S04]  /*87d0*/  IADD3 R8, R13, 0x50, RZ ;  /* 0x000000500d087810 */ /* 0x002fc80007ffe0ff */
        /* <DEDUP_REMOVED lines=21> */
[C---:B------:R-:W-:Y:S01]  /*8930*/  SHF.L.U32 R50, R23.reuse, 0x10, RZ ;  /* 0x0000001017327819 */ /* 0x040fe200000006ff */
        /* <DEDUP_REMOVED lines=18> */
.L_x_94:
[----:B------:R-:W-:Y:S05]  /*8a60*/  BSYNC B1 ;  /* 0x0000000000017941 */ /* 0x000fea0003800000 */
.L_x_93:
[----:B------:R-:W-:-:S04]  /*8a70*/  IADD3 R24, R24, 0x40, RZ ;  /* 0x0000004018187810 */ /* 0x000fc80007ffe0ff */
[----:B------:R-:W-:-:S13]  /*8a80*/  ISETP.GE.AND P0, PT, R24, R47, PT ;  /* 0x0000002f1800720c */ /* 0x000fda0003f06270 */
[----:B------:R-:W-:Y:S05]  /*8a90*/  @P0 BRA `(.L_x_105) ;  /* 0x00003f9000000947 */ /* 0x000fea0003800000 */
[----:B------:R-:W-:Y:S01]  /*8aa0*/  ISETP.GE.AND P0, PT, R13, c[0x0][0x27c], PT ;  /* 0x00009f000d007a0c */ /* 0x000fe20003f06270 */
[----:B------:R-:W-:-:S12]  /*8ab0*/  BSSY B0, `(.L_x_106) ;  /* 0x0000028000007945 */ /* 0x000fd80003800000 */
[----:B------:R-:W-:Y:S05]  /*8ac0*/  @P0 BRA `(.L_x_107) ;  /* 0x0000026000000947 */ /* 0x000fea0003800000 */
[----:B-1----:R-:W1:Y:S01]  /*8ad0*/  LDS.128 R8, [R26+0x2000] ;  /* 0x002000001a087984 */ /* 0x002e620000000c00 */
[----:B------:R-:W-:Y:S02]  /*8ae0*/  LOP3.LUT R49, R45, 0xffff0000, RZ, 0xc0, !PT ;  /* 0xffff00002d317812 */ /* 0x000fe400078ec0ff */
[C---:B-1----:R-:W-:Y:S01]  /*8af0*/  SHF.L.U32 R47, R8.reuse, 0x10, RZ ;  /* 0x00000010082f7819 */ /* 0x042fe200000006ff */
[----:B------:R-:W-:Y:S01]  /*8b00*/  IMAD.U32 R50, R11, 0x10000, RZ ;  /* 0x000100000b327824 */ /* 0x000fe200078e00ff */
[----:B------:R-:W-:Y:S02]  /*8b10*/  LOP3.LUT R24, R8, 0xffff0000, RZ, 0xc0, !PT ;  /* 0xffff000008187812 */ /* 0x000fe400078ec0ff */
[C---:B------:R-:W-:Y:S02]  /*8b20*/  SHF.L.U32 R8, R9.reuse, 0x10, RZ ;  /* 0x0000001009087819 */ /* 0x040fe400000006ff */
[----:B------:R-:W-:Y:S02]  /*8b30*/  LOP3.LUT R48, R9, 0xffff0000, RZ, 0xc0, !PT ;  /* 0xffff000009307812 */ /* 0x000fe400078ec0ff */
[----:B------:R-:W-:Y:S01]  /*8b40*/  SHF.L.U32 R9, R45, 0x10, RZ ;  /* 0x000000102d097819 */ /* 0x000fe200000006ff */
[C---:B------:R-:W-:Y:S01]  /*8b50*/  IMAD.U32 R45, R43.reuse, 0x10000, RZ ;  /* 0x000100002b2d7824 */ /* 0x040fe200078e00ff */
[----:B------:R-:W-:-:S02]  /*8b60*/  LOP3.LUT R43, R43, 0xffff0000, RZ, 0xc0, !PT ;  /* 0xffff00002b2b7812 */ /* 0x000fc400078ec0ff */
[C---:B------:R-:W-:Y:S02]  /*8b70*/  SHF.L.U32 R52, R10.reuse, 0x10, RZ ;  /* 0x000000100a347819 */ /* 0x040fe400000006ff */
[----:B------:R-:W-:Y:S01]  /*8b80*/  LOP3.LUT R51, R10, 0xffff0000, RZ, 0xc0, !PT ;  /* 0xffff00000a337812 */ /* 0x000fe200078ec0ff */
[----:B------:R-:W-:Y:S01]  /*8b90*/  FMUL.FTZ R10, R45, R24 ;  /* 0x000000182d0a7220 */ /* 0x000fe20000410000 */
[----:B------:R-:W-:Y:S01]  /*8ba0*/  LOP3.LUT R53, R11, 0xffff0000, RZ, 0xc0, !PT ;  /* 0xffff00000b357812 */ /* 0x000fe200078ec0ff */
[----:B------:R-:W-:Y:S02]  /*8bb0*/  FMUL.FTZ R11, R43, R48 ;  /* 0x000000302b0b7220 */ /* 0x000fe40000410000 */
[C---:B------:R-:W-:Y:S02]  /*8bc0*/  FMUL.FTZ R24, R9.reuse, R24 ;  /* 0x0000001809187220 */ /* 0x040fe40000410000 */
[-C--:B------:R-:W-:Y:S02]  /*8bd0*/  FFMA.FTZ R10, R9, R47.reuse, -R10 ;  /* 0x0000002f090a7223 */ /* 0x080fe4000001080a */
[----:B------:R-:W-:Y:S01]  /*8be0*/  FFMA.FTZ R9, R49, R8, -R11 ;  /* 0x0000000831097223 */ /* 0x000fe2000001080b */
[----:B------:R-:W-:Y:S01]  /*8bf0*/  SHF.L.U32 R11, R46, 0x10, RZ ;  /* 0x000000102e0b7819 */ /* 0x000fe200000006ff */
[----:B------:R-:W-:Y:S01]  /*8c00*/  FFMA.FTZ R45, R45, R47, R24 ;  /* 0x0000002f2d2d7223 */ /* 0x000fe20000010018 */
[----:B------:R-:W-:Y:S01]  /*8c10*/  SHF.L.U32 R24, R44, 0x10, RZ ;  /* 0x000000102c187819 */ /* 0x000fe200000006ff */
[----:B------:R-:W-:Y:S01]  /*8c20*/  FMUL.FTZ R48, R49, R48 ;  /* 0x0000003031307220 */ /* 0x000fe20000410000 */
[----:B------:R-:W-:-:S02]  /*8c30*/  LOP3.LUT R46, R46, 0xffff0000, RZ, 0xc0, !PT ;  /* 0xffff00002e2e7812 */ /* 0x000fc400078ec0ff */
[----:B------:R-:W-:Y:S01]  /*8c40*/  LOP3.LUT R44, R44, 0xffff0000, RZ, 0xc0, !PT ;  /* 0xffff00002c2c7812 */ /* 0x000fe200078ec0ff */
[----:B------:R-:W-:Y:S01]  /*8c50*/  FFMA.FTZ R48, R43, R8, R48 ;  /* 0x000000082b307223 */ /* 0x000fe20000010030 */
[----:B------:R-:W-:Y:S01]  /*8c60*/  F2FP.BF16.PACK_AB R8, R45, R10 ;  /* 0x0000000a2d08723e */ /* 0x000fe200000010ff */
[-C--:B------:R-:W-:Y:S02]  /*8c70*/  FMUL.FTZ R43, R11, R51.reuse ;  /* 0x000000330b2b7220 */ /* 0x080fe40000410000 */
[----:B------:R-:W-:Y:S01]  /*8c80*/  FMUL.FTZ R51, R24, R51 ;  /* 0x0000003318337220 */ /* 0x000fe20000410000 */
[----:B------:R-:W-:Y:S01]  /*8c90*/  F2FP.BF16.PACK_AB R9, R48, R9 ;  /* 0x000000093009723e */ /* 0x000fe200000010ff */
[-C--:B------:R-:W-:Y:S02]  /*8ca0*/  FMUL.FTZ R47, R46, R53.reuse ;  /* 0x000000352e2f7220 */ /* 0x080fe40000410000 */
[----:B------:R-:W-:Y:S02]  /*8cb0*/  FMUL.FTZ R53, R44, R53 ;  /* 0x000000352c357220 */ /* 0x000fe40000410000 */
[----:B------:R-:W-:-:S02]  /*8cc0*/  FFMA.FTZ R43, R24, R52, -R43 ;  /* 0x00000034182b7223 */ /* 0x000fc4000001082b */
[----:B------:R-:W-:Y:S02]  /*8cd0*/  FFMA.FTZ R52, R11, R52, R51 ;  /* 0x000000340b347223 */ /* 0x000fe40000010033 */
[-C--:B------:R-:W-:Y:S02]  /*8ce0*/  FFMA.FTZ R11, R44, R50.reuse, -R47 ;  /* 0x000000322c0b7223 */ /* 0x080fe4000001082f */
[----:B------:R-:W-:Y:S01]  /*8cf0*/  FFMA.FTZ R46, R46, R50, R53 ;  /* 0x000000322e2e7223 */ /* 0x000fe20000010035 */
[----:B------:R-:W-:-:S04]  /*8d00*/  F2FP.BF16.PACK_AB R10, R52, R43 ;  /* 0x0000002b340a723e */ /* 0x000fc800000010ff */
[----:B------:R-:W-:-:S05]  /*8d10*/  F2FP.BF16.PACK_AB R11, R46, R11 ;  /* 0x0000000b2e0b723e */ /* 0x000fca00000010ff */
[----:B------:R1:W-:Y:S02]  /*8d20*/  STS.128 [R26+0x2000], R8 ;  /* 0x002000081a007388 */ /* 0x0003e40000000c00 */
.L_x_107:
[----:B------:R-:W-:Y:S05]  /*8d30*/  BSYNC B0 ;  /* 0x0000000000007941 */ /* 0x000fea0003800000 */
.L_x_106:
[----:B-1----:R-:W-:Y:S01]  /*8d40*/  IADD3 R8, R13, 0x10, RZ ;  /* 0x000000100d087810 */ /* 0x002fe20007ffe0ff */
[----:B------:R-:W-:Y:S03]  /*8d50*/  BSSY B0, `(.L_x_108) ;  /* 0x0000029000007945 */ /* 0x000fe60003800000 */
[----:B------:R-:W-:-:S13]  /*8d60*/  ISETP.GE.AND P0, PT, R8, c[0x0][0x27c], PT ;  /* 0x00009f0008007a0c */ /* 0x000fda0003f06270 */
[----:B------:R-:W-:Y:S05]  /*8d70*/  @P0 BRA `(.L_x_109) ;  /* 0x0000026000000947 */ /* 0x000fea0003800000 */
[----:B------:R-:W1:Y:S01]  /*8d80*/  LDS.128 R8, [R12+0x2000] ;  /* 0x002000000c087984 */ /* 0x000e620000000c00 */
[----:B------:R-:W-:Y:S02]  /*8d90*/  LOP3.LUT R45, R40, 0xffff0000, RZ, 0xc0, !PT ;  /* 0xffff0000282d7812 */ /* 0x000fe400078ec0ff */
[----:B------:R-:W-:Y:S02]  /*8da0*/  LOP3.LUT R47, R42, 0xffff0000, RZ, 0xc0, !PT ;  /* 0xffff00002a2f7812 */ /* 0x000fe400078ec0ff */
[C---:B-1----:R-:W-:Y:S02]  /*8db0*/  SHF.L.U32 R43, R8.reuse, 0x10, RZ ;  /* 0x00000010082b7819 */ /* 0x042fe400000006ff */
[----:B------:R-:W-:Y:S02]  /*8dc0*/  LOP3.LUT R24, R8, 0xffff0000, RZ, 0xc0, !PT ;  /* 0xffff000008187812 */ /* 0x000fe400078ec0ff */
[C---:B------:R-:W-:Y:S02]  /*8dd0*/  SHF.L.U32 R8, R9.reuse, 0x10, RZ ;  /* 0x0000001009087819 */ /* 0x040fe400000006ff */
[----:B------:R-:W-:-:S02]  /*8de0*/  LOP3.LUT R44, R9, 0xffff0000, RZ, 0xc0, !PT ;  /* 0xffff0000092c7812 */ /* 0x000fc400078ec0ff */
[----:B------:R-:W-:Y:S01]  /*8df0*/  SHF.L.U32 R9, R40, 0x10, RZ ;  /* 0x0000001028097819 */ /* 0x000fe200000006ff */
[----:B------:R-:W-:Y:S01]  /*8e00*/  IMAD.U32 R40, R42, 0x10000, RZ ;  /* 0x000100002a287824 */ /* 0x000fe200078e00ff */
[C---:B------:R-:W-:Y:S01]  /*8e10*/  SHF.L.U32 R48, R10.reuse, 0x10, RZ ;  /* 0x000000100a307819 */ /* 0x040fe200000006ff */
[C---:B------:R-:W-:Y:S01]  /*8e20*/  IMAD.U32 R42, R11.reuse, 0x10000, RZ ;  /* 0x000100000b2a7824 */ /* 0x040fe200078e00ff */
[----:B------:R-:W-:Y:S01]  /*8e30*/  LOP3.LUT R46, R10, 0xffff0000, RZ, 0xc0, !PT ;  /* 0xffff00000a2e7812 */ /* 0x000fe200078ec0ff */
[----:B------:R-:W-:Y:S01]  /*8e40*/  FMUL.FTZ R10, R40, R24 ;  /* 0x00000018280a7220 */ /* 0x000fe20000410000 */
[----:B------:R-:W-:Y:S01]  /*8e50*/  LOP3.LUT R49, R11, 0xffff0000, RZ, 0xc0, !PT ;  /* 0xffff00000b317812 */ /* 0x000fe200078ec0ff */
[----:B------:R-:W-:Y:S02]  /*8e60*/  FMUL.FTZ R11, R47, R44 ;  /* 0x0000002c2f0b7220 */ /* 0x000fe40000410000 */
[C---:B------:R-:W-:Y:S02]  /*8e70*/  FMUL.FTZ R24, R9.reuse, R24 ;  /* 0x0000001809187220 */ /* 0x040fe40000410000 */
[----:B------:R-:W-:-:S02]  /*8e80*/  FFMA.FTZ R10, R9, R43, -R10 ;  /* 0x0000002b090a7223 */ /* 0x000fc4000001080a */
[----:B------:R-:W-:Y:S01]  /*8e90*/  FFMA.FTZ R9, R45, R8, -R11 ;  /* 0x000000082d097223 */ /* 0x000fe2000001080b */
[----:B------:R-:W-:Y:S01]  /*8ea0*/  SHF.L.U32 R11, R41, 0x10, RZ ;  /* 0x00000010290b7819 */ /* 0x000fe200000006ff */
[----:B------:R-:W-:Y:S01]  /*8eb0*/  FMUL.FTZ R44, R45, R44 ;  /* 0x0000002c2d2c7220 */ /* 0x000fe20000410000 */
[----:B------:R-:W-:Y:S01]  /*8ec0*/  SHF.L.U32 R45, R39, 0x10, RZ ;  /* 0x00000010272d7819 */ /* 0x000fe200000006ff */
[----:B------:R-:W-:Y:S01]  /*8ed0*/  FFMA.FTZ R43, R40, R43, R24 ;  /* 0x0000002b282b7223 */ /* 0x000fe20000010018 */
[----:B------:R-:W-:Y:S01]  /*8ee0*/  LOP3.LUT R41, R41, 0xffff0000, RZ, 0xc0, !PT ;  /* 0xffff000029297812 */ /* 0x000fe200078ec0ff */
[----:B------:R-:W-:Y:S01]  /*8ef0*/  FFMA.FTZ R44, R47, R8, R44 ;  /* 0x000000082f2c7223 */ /* 0x000fe2000001002c */
[----:B------:R-:W-:Y:S01]  /*8f00*/  LOP3.LUT R39, R39, 0xffff0000, RZ, 0xc0, !PT ;  /* 0xffff000027277812 */ /* 0x000fe200078ec0ff */
[-C--:B------:R-:W-:Y:S02]  /*8f10*/  FMUL.FTZ R8, R11, R46.reuse ;  /* 0x0000002e0b087220 */ /* 0x080fe40000410000 */
[----:B------:R-:W-:Y:S01]  /*8f20*/  FMUL.FTZ R46, R45, R46 ;  /* 0x0000002e2d2e7220 */ /* 0x000fe20000410000 */
[----:B------:R-:W-:Y:S01]  /*8f30*/  F2FP.BF16.PACK_AB R9, R44, R9 ;  /* 0x000000092c09723e */ /* 0x000fe200000010ff */
[----:B------:R-:W-:-:S02]  /*8f40*/  FMUL.FTZ R24, R41, R49 ;  /* 0x0000003129187220 */ /* 0x000fc40000410000 */
[----:B------:R-:W-:Y:S02]  /*8f50*/  FMUL.FTZ R49, R39, R49 ;  /* 0x0000003127317220 */ /* 0x000fe40000410000 */
[----:B------:R-:W-:Y:S02]  /*8f60*/  FFMA.FTZ R46, R11, R48, R46 ;  /* 0x000000300b2e7223 */ /* 0x000fe4000001002e */
[----:B------:R-:W-:Y:S02]  /*8f70*/  FFMA.FTZ R11, R39, R42, -R24 ;  /* 0x0000002a270b7223 */ /* 0x000fe40000010818 */
[----:B------:R-:W-:Y:S01]  /*8f80*/  FFMA.FTZ R45, R45, R48, -R8 ;  /* 0x000000302d2d7223 */ /* 0x000fe20000010808 */
[----:B------:R-:W-:Y:S01]  /*8f90*/  F2FP.BF16.PACK_AB R8, R43, R10 ;  /* 0x0000000a2b08723e */ /* 0x000fe200000010ff */
[----:B------:R-:W-:-:S03]  /*8fa0*/  FFMA.FTZ R42, R41, R42, R49 ;  /* 0x0000002a292a7223 */ /* 0x000fc60000010031 */
[----:B------:R-:W-:Y:S02]  /*8fb0*/  F2FP.BF16.PACK_AB R10, R46, R45 ;  /* 0x0000002d2e0a723e */ /* 0x000fe400000010ff */
[----:B------:R-:W-:-:S05]  /*8fc0*/  F2FP.BF16.PACK_AB R11, R42, R11 ;  /* 0x0000000b2a0b723e */ /* 0x000fca00000010ff */
[----:B------:R1:W-:Y:S02]  /*8fd0*/  STS.128 [R12+0x2000], R8 ;  /* 0x002000080c007388 */ /* 0x0003e40000000c00 */
.L_x_109:
[----:B------:R-:W-:Y:S05]  /*8fe0*/  BSYNC B0 ;  /* 0x0000000000007941 */ /* 0x000fea0003800000 */
.L_x_108:
        /* <DEDUP_REMOVED lines=42> */
.L_x_111:
[----:B------:R-:W-:Y:S05]  /*9290*/  BSYNC B0 ;  /* 0x0000000000007941 */ /* 0x000fea0003800000 */
.L_x_110:
        /* <DEDUP_REMOVED lines=42> */
.L_x_113:
[----:B------:R-:W-:Y:S05]  /*9540*/  BSYNC B0 ;  /* 0x0000000000007941 */ /* 0x000fea0003800000 */
.L_x_112:
        /* <DEDUP_REMOVED lines=42> */
.L_x_115:
[----:B------:R-:W-:Y:S05]  /*97f0*/  BSYNC B0 ;  /* 0x0000000000007941 */ /* 0x000fea0003800000 */
.L_x_114:
[----:B------:R-:W-:-:S04]  /*9800*/  IADD3 R13, R13, 0x50, RZ ;  /* 0x000000500d0d7810 */ /* 0x000fc80007ffe0ff */
[----:B------:R-:W-:-:S13]  /*9810*/  ISETP.GE.AND P0, PT, R13, c[0x0][0x27c], PT ;  /* 0x00009f000d007a0c */ /* 0x000fda0003f06270 */
        /* <DEDUP_REMOVED lines=13> */
[-C--:B------:R-:W-:Y:S01]  /*98f0*/  FMUL.FTZ R10, R15, R13.reuse ;  /* 0x0000000d0f0a7220 */ /* 0x080fe20000410000 */
[----:B------:R-:W-:Y:S01]  /*9900*/  LOP3.LUT R31, R11, 0xffff0000, RZ, 0xc0, !PT ;  /* 0xffff00000b1f7812 */ /* 0x000fe200078ec0ff */
[----:B------:R-:W-:Y:S02]  /*9910*/  FMUL.FTZ R11, R25, R26 ;  /* 0x0000001a190b7220 */ /* 0x000fe40000410000 */
[C---:B------:R-:W-:Y:S02]  /*9920*/  FMUL.FTZ R13, R9.reuse, R13 ;  /* 0x0000000d090d7220 */ /* 0x040fe40000410000 */
[----:B------:R-:W-:Y:S02]  /*9930*/  FFMA.FTZ R10, R9, R24, -R10 ;  /* 0x00000018090a7223 */ /* 0x000fe4000001080a */
[----:B------:R-:W-:Y:S01]  /*9940*/  FFMA.FTZ R9, R27, R8, -R11 ;  /* 0x000000081b097223 */ /* 0x000fe2000001080b */
[----:B------:R-:W-:Y:S01]  /*9950*/  SHF.L.U32 R11, R23, 0x10, RZ ;  /* 0x00000010170b7819 */ /* 0x000fe200000006ff */
[----:B------:R-:W-:Y:S01]  /*9960*/  FFMA.FTZ R13, R15, R24, R13 ;  /* 0x000000180f0d7223 */ /* 0x000fe2000001000d */
[----:B------:R-:W-:Y:S01]  /*9970*/  SHF.L.U32 R15, R14, 0x10, RZ ;  /* 0x000000100e0f7819 */ /* 0x000fe200000006ff */
[----:B------:R-:W-:Y:S01]  /*9980*/  FMUL.FTZ R26, R27, R26 ;  /* 0x0000001a1b1a7220 */ /* 0x000fe20000410000 */
[----:B------:R-:W-:-:S02]  /*9990*/  LOP3.LUT R23, R23, 0xffff0000, RZ, 0xc0, !PT ;  /* 0xffff000017177812 */ /* 0x000fc400078ec0ff */
[----:B------:R-:W-:Y:S01]  /*99a0*/  LOP3.LUT R14, R14, 0xffff0000, RZ, 0xc0, !PT ;  /* 0xffff00000e0e7812 */ /* 0x000fe200078ec0ff */
[----:B------:R-:W-:Y:S02]  /*99b0*/  FFMA.FTZ R26, R25, R8, R26 ;  /* 0x00000008191a7223 */ /* 0x000fe4000001001a */
[-C--:B------:R-:W-:Y:S02]  /*99c0*/  FMUL.FTZ R8, R11, R29.reuse ;  /* 0x0000001d0b087220 */ /* 0x080fe40000410000 */
[----:B------:R-:W-:Y:S01]  /*99d0*/  FMUL.FTZ R29, R15, R29 ;  /* 0x0000001d0f1d7220 */ /* 0x000fe20000410000 */
[----:B------:R-:W-:Y:S01]  /*99e0*/  F2FP.BF16.PACK_AB R9, R26, R9 ;  /* 0x000000091a09723e */ /* 0x000fe200000010ff */
[-C--:B------:R-:W-:Y:S02]  /*99f0*/  FMUL.FTZ R25, R23, R31.reuse ;  /* 0x0000001f17197220 */ /* 0x080fe40000410000 */
[----:B------:R-:W-:Y:S02]  /*9a00*/  FMUL.FTZ R31, R14, R31 ;  /* 0x0000001f0e1f7220 */ /* 0x000fe40000410000 */
[----:B------:R-:W-:Y:S01]  /*9a10*/  FFMA.FTZ R15, R15, R30, -R8 ;  /* 0x0000001e0f0f7223 */ /* 0x000fe20000010808 */
[----:B------:R-:W-:Y:S01]  /*9a20*/  F2FP.BF16.PACK_AB R8, R13, R10 ;  /* 0x0000000a0d08723e */ /* 0x000fe200000010ff */
[----:B------:R-:W-:-:S02]  /*9a30*/  FFMA.FTZ R30, R11, R30, R29 ;  /* 0x0000001e0b1e7223 */ /* 0x000fc4000001001d */
[-C--:B------:R-:W-:Y:S02]  /*9a40*/  FFMA.FTZ R11, R14, R28.reuse, -R25 ;  /* 0x0000001c0e0b7223 */ /* 0x080fe40000010819 */
[----:B------:R-:W-:Y:S01]  /*9a50*/  FFMA.FTZ R28, R23, R28, R31 ;  /* 0x0000001c171c7223 */ /* 0x000fe2000001001f */
[----:B------:R-:W-:-:S04]  /*9a60*/  F2FP.BF16.PACK_AB R10, R30, R15 ;  /* 0x0000000f1e0a723e */ /* 0x000fc800000010ff */
[----:B------:R-:W-:-:S05]  /*9a70*/  F2FP.BF16.PACK_AB R11, R28, R11 ;  /* 0x0000000b1c0b723e */ /* 0x000fca00000010ff */
[----:B------:R1:W-:Y:S01]  /*9a80*/  STS.128 [R12+0xa000], R8 ;  /* 0x00a000080c007388 */ /* 0x0003e20000000c00 */
[----:B------:R-:W-:Y:S05]  /*9a90*/  BRA `(.L_x_105) ;  /* 0x00002f9000007947 */ /* 0x000fea0003800000 */
.L_x_90:
        /* <DEDUP_REMOVED lines=17> */
[----:B------:R-:W-:Y:S01]  /*9bb0*/  IADD3 R8, R23, 0x40, RZ ;  /* 0x0000004017087810 */ /* 0x000fe20007ffe0ff */
[----:B------:R-:W-:Y:S01]  /*9bc0*/  CS2R R36, SRZ ;  /* 0x0000000000247805 */ /* 0x000fe2000001ff00 */
[----:B------:R-:W-:-:S02]  /*9bd0*/  ISETP.GE.AND P1, PT, R9, c[0x0][0x27c], PT ;  /* 0x00009f0009007a0c */ /* 0x000fc40003f26270 */
[----:B------:R-:W-:Y:S02]  /*9be0*/  ISETP.GE.AND P0, PT, R8, c[0x0][0x27c], PT ;  /* 0x00009f0008007a0c */ /* 0x000fe40003f06270 */
[----:B------:R-:W-:-:S09]  /*9bf0*/  ISETP.GE.AND P2, PT, R23, c[0x0][0x27c], PT ;  /* 0x00009f0017007a0c */ /* 0x000fd20003f46270 */
[----:B------:R-:W-:Y:S02]  /*9c00*/  @!P1 SHF.R.S32.HI R26, RZ, 0x1f, R9 ;  /* 0x0000001fff1a9819 */ /* 0x000fe40000011409 */
[----:B------:R-:W-:Y:S02]  /*9c10*/  @!P0 SHF.R.S32.HI R25, RZ, 0x1f, R8 ;  /* 0x0000001fff198819 */ /* 0x000fe40000011408 */
[----:B------:R-:W-:Y:S01]  /*9c20*/  @!P1 LEA.HI R26, R26, R9, RZ, 0x3 ;  /* 0x000000091a1a9211 */ /* 0x000fe200078f18ff */
[--C-:B------:R-:W-:Y:S01]  /*9c30*/  @!P2 IMAD.WIDE R28, R23, 0x2, R52.reuse ;  /* 0x00000002171ca825 */ /* 0x100fe200078e0234 */
[----:B------:R-:W-:Y:S02]  /*9c40*/  @!P0 LEA.HI R25, R25, R8, RZ, 0x3 ;  /* 0x0000000819198211 */ /* 0x000fe400078f18ff */
[----:B------:R-:W-:Y:S02]  /*9c50*/  @!P1 LOP3.LUT R26, R26, 0xfffffff8, RZ, 0xc0, !PT ;  /* 0xfffffff81a1a9812 */ /* 0x000fe400078ec0ff */
[----:B------:R-:W-:Y:S01]  /*9c60*/  @!P0 LOP3.LUT R25, R25, 0xfffffff8, RZ, 0xc0, !PT ;  /* 0xfffffff819198812 */ /* 0x000fe200078ec0ff */
[----:B------:R1:W5:Y:S01]  /*9c70*/  @!P2 LD.E.128 R36, [R28.64] ;  /* 0x000000061c24a980 */ /* 0x000362000c101d00 */
[----:B------:R-:W-:Y:S01]  /*9c80*/  CS2R R10, SRZ ;  /* 0x00000000000a7805 */ /* 0x000fe2000001ff00 */
[C---:B------:R-:W-:Y:S01]  /*9c90*/  @!P1 IMAD.WIDE R50, R26.reuse, 0x2, R52 ;  /* 0x000000021a329825 */ /* 0x040fe200078e0234 */
[----:B------:R-:W-:Y:S01]  /*9ca0*/  CS2R R8, SRZ ;  /* 0x0000000000087805 */ /* 0x000fe2000001ff00 */
[----:B------:R-:W-:Y:S01]  /*9cb0*/  CS2R R42, SRZ ;  /* 0x00000000002a7805 */ /* 0x000fe2000001ff00 */
[----:B------:R-:W-:Y:S01]  /*9cc0*/  CS2R R40, SRZ ;  /* 0x0000000000287805 */ /* 0x000fe2000001ff00 */
[----:B------:R-:W-:Y:S01]  /*9cd0*/  CS2R R14, SRZ ;  /* 0x00000000000e7805 */ /* 0x000fe2000001ff00 */
[----:B------:R-:W-:Y:S01]  /*9ce0*/  CS2R R12, SRZ ;  /* 0x00000000000c7805 */ /* 0x000fe2000001ff00 */
[--C-:B------:R-:W-:Y:S01]  /*9cf0*/  @!P1 IMAD.WIDE R26, R26, 0x2, R44.reuse ;  /* 0x000000021a1a9825 */ /* 0x100fe200078e022c */
[----:B------:R-:W-:Y:S01]  /*9d00*/  CS2R R34, SRZ ;  /* 0x0000000000227805 */ /* 0x000fe2000001ff00 */
[----:B------:R-:W-:Y:S01]  /*9d10*/  CS2R R32, SRZ ;  /* 0x0000000000207805 */ /* 0x000fe2000001ff00 */
[----:B------:R-:W-:Y:S01]  /*9d20*/  CS2R R30, SRZ ;  /* 0x00000000001e7805 */ /* 0x000fe2000001ff00 */
[C---:B------:R-:W-:Y:S01]  /*9d30*/  @!P0 IMAD.WIDE R54, R25.reuse, 0x2, R44 ;  /* 0x0000000219368825 */ /* 0x040fe200078e022c */
[----:B------:R2:W5:Y:S03]  /*9d40*/  @!P1 LD.E.128 R40, [R50.64] ;  /* 0x0000000632289980 */ /* 0x000566000c101d00 */
[----:B------:R-:W-:Y:S01]  /*9d50*/  @!P0 IMAD.WIDE R52, R25, 0x2, R52 ;  /* 0x0000000219348825 */ /* 0x000fe200078e0234 */
[----:B------:R2:W5:Y:S03]  /*9d60*/  @!P1 LD.E.128 R12, [R26.64] ;  /* 0x000000061a0c9980 */ /* 0x000566000c101d00 */
[----:B------:R-:W-:Y:S01]  /*9d70*/  @!P2 IMAD.WIDE R44, R23, 0x2, R44 ;  /* 0x00000002172ca825 */ /* 0x000fe200078e022c */
[----:B------:R2:W5:Y:S01]  /*9d80*/  @!P0 LD.E.128 R32, [R52.64] ;  /* 0x0000000634208980 */ /* 0x000562000c101d00 */
[----:B-1----:R-:W-:-:S03]  /*9d90*/  CS2R R28, SRZ ;  /* 0x00000000001c7805 */ /* 0x002fc6000001ff00 */
[----:B------:R2:W5:Y:S04]  /*9da0*/  @!P2 LD.E.128 R8, [R44.64] ;  /* 0x000000062c08a980 */ /* 0x000568000c101d00 */
[----:B------:R2:W5:Y:S02]  /*9db0*/  @!P0 LD.E.128 R28, [R54.64] ;  /* 0x00000006361c8980 */ /* 0x000564000c101d00 */
.L_x_117:
[----:B------:R-:W-:Y:S05]  /*9dc0*/  BSYNC B0 ;  /* 0x0000000000007941 */ /* 0x000fea0003800000 */
.L_x_116:
[----:B--2--5:R-:W-:Y:S01]  /*9dd0*/  IMAD.MOV.U32 R51, RZ, RZ, R8 ;  /* 0x000000ffff337224 */ /* 0x024fe200078e0008 */
[----:B------:R-:W-:Y:S01]  /*9de0*/  SHF.R.U64 R44, R8, 0x10, R9 ;  /* 0x00000010082c7819 */ /* 0x000fe20000001209 */
[----:B------:R-:W-:Y:S01]  /*9df0*/  IMAD R85, R85, -0x80, R46 ;  /* 0xffffff8055557824 */ /* 0x000fe200078e022e */
[--C-:B------:R-:W-:Y:S01]  /*9e00*/  SHF.R.U64 R48, R36, 0x10, R37.reuse ;  /* 0x0000001024307819 */ /* 0x100fe20000001225 */
[----:B------:R-:W-:Y:S01]  /*9e10*/  IMAD.MOV.U32 R68, RZ, RZ, R37 ;  /* 0x000000ffff447224 */ /* 0x000fe200078e0025 */
[----:B------:R-:W-:Y:S01]  /*9e20*/  PRMT R44, R51, 0x5410, R44 ;  /* 0x00005410332c7816 */ /* 0x000fe2000000002c */
[----:B------:R-:W-:Y:S01]  /*9e30*/  IMAD.MOV.U32 R67, RZ, RZ, R38 ;  /* 0x000000ffff437224 */ /* 0x000fe200078e0026 */
[----:B------:R-:W-:Y:S01]  /*9e40*/  IMNMX R51, R85, 0x80, PT ;  /* 0x0000008055337817 */ /* 0x000fe20003800200 */
[----:B------:R-:W-:Y:S01]  /*9e50*/  IMAD.MOV.U32 R61, RZ, RZ, R43 ;  /* 0x000000ffff3d7224 */ /* 0x000fe200078e002b */
[----:B------:R-:W-:Y:S01]  /*9e60*/  SHF.R.U32.HI R47, RZ, 0x10, R37 ;  /* 0x00000010ff2f7819 */ /* 0x000fe20000011625 */
[--C-:B------:R-:W-:Y:S01]  /*9e70*/  IMAD.MOV.U32 R65, RZ, RZ, R39.reuse ;  /* 0x000000ffff417224 */ /* 0x100fe200078e0027 */
[----:B------:R-:W-:Y:S01]  /*9e80*/  ISETP.GE.AND P0, PT, R24, R51, PT ;  /* 0x000000331800720c */ /* 0x000fe20003f06270 */
[----:B------:R-:W-:Y:S01]  /*9e90*/  IMAD.MOV.U32 R64, RZ, RZ, R40 ;  /* 0x000000ffff407224 */ /* 0x000fe200078e0028 */
[----:B------:R-:W-:Y:S01]  /*9ea0*/  SHF.R.U64 R66, R38, 0x10, R39 ;  /* 0x0000001026427819 */ /* 0x000fe20000001227 */
[----:B------:R-:W-:Y:S01]  /*9eb0*/  IMAD.MOV.U32 R62, RZ, RZ, R42 ;  /* 0x000000ffff3e7224 */ /* 0x000fe200078e002a */
[----:B------:R-:W-:Y:S01]  /*9ec0*/  SHF.R.U64 R38, R42, 0x10, R43 ;  /* 0x000000102a267819 */ /* 0x000fe2000000122b */
[----:B------:R-:W-:Y:S01]  /*9ed0*/  IMAD.MOV.U32 R63, RZ, RZ, R41 ;  /* 0x000000ffff3f7224 */ /* 0x000fe200078e0029 */
[----:B------:R-:W-:Y:S01]  /*9ee0*/  SHF.R.U32.HI R37, RZ, 0x10, R43 ;  /* 0x00000010ff257819 */ /* 0x000fe2000001162b */
[----:B------:R-:W-:Y:S01]  /*9ef0*/  IMAD.MOV.U32 R43, RZ, RZ, R9 ;  /* 0x000000ffff2b7224 */ /* 0x000fe200078e0009 */
[----:B------:R-:W-:Y:S01]  /*9f00*/  SHF.R.U32.HI R45, RZ, 0x10, R39 ;  /* 0x00000010ff2d7819 */ /* 0x000fe20000011627 */
[----:B------:R-:W-:Y:S01]  /*9f10*/  IMAD.MOV.U32 R69, RZ, RZ, R36 ;  /* 0x000000ffff457224 */ /* 0x000fe200078e0024 */
[----:B------:R-:W-:Y:S01]  /*9f20*/  SHF.R.U32.HI R8, RZ, 0x10, R9 ;  /* 0x00000010ff087819 */ /* 0x000fe20000011609 */
[----:B------:R-:W-:Y:S01]  /*9f30*/  IMAD.MOV.U32 R9, RZ, RZ, R10 ;  /* 0x000000ffff097224 */ /* 0x000fe200078e000a */
[----:B------:R-:W-:Y:S01]  /*9f40*/  SHF.R.U64 R40, R40, 0x10, R41 ;  /* 0x0000001028287819 */ /* 0x000fe20000001229 */
[----:B------:R-:W-:Y:S01]  /*9f50*/  IMAD.MOV.U32 R55, RZ, RZ, R35 ;  /* 0x000000ffff377224 */ /* 0x000fe200078e0023 */
[----:B------:R-:W-:Y:S01]  /*9f60*/  SHF.R.U32.HI R39, RZ, 0x10, R41 ;  /* 0x00000010ff277819 */ /* 0x000fe20000011629 */
[--C-:B------:R-:W-:Y:S01]  /*9f70*/  IMAD.MOV.U32 R41, RZ, RZ, R11.reuse ;  /* 0x000000ffff297224 */ /* 0x100fe200078e000b */
[--C-:B------:R-:W-:Y:S01]  /*9f80*/  SHF.R.U64 R42, R10, 0x10, R11.reuse ;  /* 0x000000100a2a7819 */ /* 0x100fe2000000120b */
[----:B------:R-:W-:Y:S01]  /*9f90*/  IMAD.MOV.U32 R60, RZ, RZ, R32 ;  /* 0x000000ffff3c7224 */ /* 0x000fe200078e0020 */
[----:B------:R-:W-:Y:S01]  /*9fa0*/  SHF.R.U32.HI R10, RZ, 0x10, R11 ;  /* 0x00000010ff0a7819 */ /* 0x000fe2000001160b */
[----:B------:R-:W-:Y:S01]  /*9fb0*/  IMAD.MOV.U32 R11, RZ, RZ, R12 ;  /* 0x000000ffff0b7224 */ /* 0x000fe200078e000c */
[--C-:B------:R-:W-:Y:S01]  /*9fc0*/  SHF.R.U64 R56, R34, 0x10, R35.reuse ;  /* 0x0000001022387819 */ /* 0x100fe20000001223 */
[----:B------:R-:W-:Y:S01]  /*9fd0*/  IMAD.MOV.U32 R57, RZ, RZ, R34 ;  /* 0x000000ffff397224 */ /* 0x000fe200078e0022 */
[----:B------:R-:W-:Y:S01]  /*9fe0*/  SHF.R.U32.HI R54, RZ, 0x10, R35 ;  /* 0x00000010ff367819 */ /* 0x000fe20000011623 */
[--C-:B------:R-:W-:Y:S01]  /*9ff0*/  IMAD.MOV.U32 R35, RZ, RZ, R13.reuse ;  /* 0x000000ffff237224 */ /* 0x100fe200078e000d */
[----:B------:R-:W-:Y:S01]  /*a000*/  SHF.R.U64 R36, R12, 0x10, R13 ;  /* 0x000000100c247819 */ /* 0x000fe2000000120d */
        /* <DEDUP_REMOVED lines=11> */
[----:B------:R-:W-:Y:S01]  /*a0c0*/  SHF.R.U64 R28, R28, 0x10, R29 ;  /* 0x000000101c1c7819 */ /* 0x000fe2000000121d */
[----:B------:R-:W-:Y:S01]  /*a0d0*/  IMAD.MOV.U32 R25, RZ, RZ, R31 ;  /* 0x000000ffff197224 */ /* 0x000fe200078e001f */
[----:B------:R-:W-:Y:S01]  /*a0e0*/  SHF.R.U32.HI R50, RZ, 0x10, R29 ;  /* 0x00000010ff327819 */ /* 0x000fe2000001161d */
[----:B------:R-:W-:-:S04]  /*a0f0*/  DEPBAR.LE SB0, 0x1 ;  /* 0x000080400000791a */ /* 0x000fc80000000000 */
[--C-:B------:R-:W-:Y:S01]  /*a100*/  SHF.R.U64 R26, R30, 0x10, R31.reuse ;  /* 0x000000101e1a7819 */ /* 0x100fe2000000121f */
[----:B------:R-:W-:Y:S01]  /*a110*/  BSSY B1, `(.L_x_118) ;  /* 0x0000151000017945 */ /* 0x000fe20003800000 */
[----:B------:R-:W-:Y:S02]  /*a120*/  SHF.R.U32.HI R52, RZ, 0x10, R31 ;  /* 0x00000010ff347819 */ /* 0x000fe4000001161f */
        /* <DEDUP_REMOVED lines=22> */
[----:B------:R-:W-:Y:S01]  /*a290*/  PRMT R25, R25, 0x5410, R52 ;  /* 0x0000541019197816 */ /* 0x000fe20000000034 */
[----:B------:R-:W-:Y:S06]  /*a2a0*/  BAR.SYNC.DEFER_BLOCKING 0x0 ;  /* 0x0000000000007b1d */ /* 0x000fec0000010000 */
[----:B------:R-:W-:Y:S05]  /*a2b0*/  @P0 BRA `(.L_x_119) ;  /* 0x0000136000000947 */ /* 0x000fea0003800000 */
[----:B------:R-:W-:Y:S01]  /*a2c0*/  ISETP.GE.AND P0, PT, R23, c[0x0][0x27c], PT ;  /* 0x00009f0017007a0c */ /* 0x000fe20003f06270 */
[----:B------:R-:W-:-:S12]  /*a2d0*/  BSSY B0, `(.L_x_120) ;  /* 0x0000060000007945 */ /* 0x000fd80003800000 */
[----:B------:R-:W-:Y:S05]  /*a2e0*/  @P0 BRA `(.L_x_121) ;  /* 0x000005e000000947 */ /* 0x000fea0003800000 */
[----:B------:R-:W-:Y:S01]  /*a2f0*/  IMAD.MOV.U32 R14, RZ, RZ, c[0x0][0x27c] ;  /* 0x00009f00ff0e7624 */ /* 0x000fe200078e00ff */
[----:B------:R-:W-:Y:S01]  /*a300*/  SHF.L.U32 R10, R19, 0x9, RZ ;  /* 0x00000009130a7819 */ /* 0x000fe200000006ff */
[----:B------:R-:W-:Y:S01]  /*a310*/  IMAD.SHL.U32 R12, R24, 0x40, RZ ;  /* 0x00000040180c7824 */ /* 0x000fe200078e00ff */
[----:B------:R-:W-:Y:S01]  /*a320*/  LOP3.LUT R59, R46, 0xffff0000, RZ, 0xc0, !PT ;  /* 0xffff00002e3b7812 */ /* 0x000fe200078ec0ff */
[----:B------:R-:W-:Y:S01]  /*a330*/  IMAD.U32 R58, R42, 0x10000, RZ ;  /* 0x000100002a3a7824 */ /* 0x000fe200078e00ff */
[----:B------:R-:W-:Y:S01]  /*a340*/  LEA.HI R14, R14, R49, RZ, 0x1d ;  /* 0x000000310e0e7211 */ /* 0x000fe200078fe8ff */
[----:B------:R-:W-:Y:S01]  /*a350*/  IMAD.U32 R60, R46, 0x10000, RZ ;  /* 0x000100002e3c7824 */ /* 0x000fe200078e00ff */
[----:B------:R-:W-:Y:S01]  /*a360*/  LOP3.LUT R12, R12, 0x1c0, RZ, 0xc0, !PT ;  /* 0x000001c00c0c7812 */ /* 0x000fe200078ec0ff */
[----:B------:R-:W-:Y:S01]  /*a370*/  IMAD.U32 R68, R44, 0x10000, RZ ;  /* 0x000100002c447824 */ /* 0x000fe200078e00ff */
[----:B------:R-:W-:Y:S01]  /*a380*/  SHF.R.S32.HI R9, RZ, 0x1f, R14 ;  /* 0x0000001fff097819 */ /* 0x000fe2000001140e */
[----:B------:R-:W-:Y:S01]  /*a390*/  IMAD.SHL.U32 R8, R14, 0x8, RZ ;  /* 0x000000080e087824 */ /* 0x000fe200078e00ff */
[----:B------:R-:W-:Y:S01]  /*a3a0*/  SHF.R.U32.HI R11, RZ, 0x3, R12 ;  /* 0x00000003ff0b7819 */ /* 0x000fe2000001160c */
[----:B------:R-:W-:Y:S01]  /*a3b0*/  IMAD.U32 R63, R47, 0x10000, RZ ;  /* 0x000100002f3f7824 */ /* 0x000fe200078e00ff */
[----:B------:R-:W-:-:S02]  /*a3c0*/  LEA.HI R9, R9, R14, RZ, 0x3 ;  /* 0x0000000e09097211 */ /* 0x000fc400078f18ff */
[C---:B------:R-:W-:Y:S02]  /*a3d0*/  LOP3.LUT R8, R12.reuse, 0x38, R8, 0xf8, !PT ;  /* 0x000000380c087812 */ /* 0x040fe400078ef808 */
[----:B------:R-:W-:Y:S02]  /*a3e0*/  SHF.L.U32 R9, R9, 0xa, RZ ;  /* 0x0000000a09097819 */ /* 0x000fe400000006ff */
[----:B------:R-:W-:Y:S02]  /*a3f0*/  LOP3.LUT R52, R12, 0x38, R23, 0xf8, !PT ;  /* 0x000000380c347812 */ /* 0x000fe400078ef817 */
[----:B------:R-:W-:Y:S02]  /*a400*/  LOP3.LUT R8, R8, R11, RZ, 0x3c, !PT ;  /* 0x0000000b08087212 */ /* 0x000fe400078e3cff */
[----:B------:R-:W-:Y:S02]  /*a410*/  LOP3.LUT R9, R9, 0x7fffe000, RZ, 0xc0, !PT ;  /* 0x7fffe00009097812 */ /* 0x000fe400078ec0ff */
[----:B------:R-:W-:-:S02]  /*a420*/  LOP3.LUT R52, R10, R52, R11, 0xf6, !PT ;  /* 0x000000340a347212 */ /* 0x000fc400078ef60b */
[----:B------:R-:W-:Y:S02]  /*a430*/  IADD3 R8, R8, R9, R10 ;  /* 0x0000000908087210 */ /* 0x000fe40007ffe00a */
[----:B------:R-:W-:Y:S01]  /*a440*/  SHF.L.U32 R70, R48, 0x10, RZ ;  /* 0x0000001030467819 */ /* 0x000fe200000006ff */
[----:B------:R-:W-:Y:S01]  /*a450*/  IMAD.SHL.U32 R52, R52, 0x2, RZ ;  /* 0x0000000234347824 */ /* 0x000fe200078e00ff */
[----:B------:R-:W-:Y:S02]  /*a460*/  SHF.L.U32 R50, R8, 0x1, RZ ;  /* 0x0000000108327819 */ /* 0x000fe400000006ff */
[----:B------:R-:W-:Y:S02]  /*a470*/  LOP3.LUT R67, R47, 0xffff0000, RZ, 0xc0, !PT ;  /* 0xffff00002f437812 */ /* 0x000fe400078ec0ff */
[----:B------:R-:W1:Y:S04]  /*a480*/  LDS.128 R12, [R52+0xc100] ;  /* 0x00c10000340c7984 */ /* 0x000e680000000c00 */
[----:B------:R-:W2:Y:S01]  /*a490*/  LDS.128 R8, [R50+0xc100] ;  /* 0x00c1000032087984 */ /* 0x000ea20000000c00 */
[C---:B-1----:R-:W-:Y:S01]  /*a4a0*/  IMAD.U32 R53, R12.reuse, 0x10000, RZ ;  /* 0x000100000c357824 */ /* 0x042fe200078e00ff */
[----:B------:R-:W-:Y:S01]  /*a4b0*/  LOP3.LUT R54, R12, 0xffff0000, RZ, 0xc0, !PT ;  /* 0xffff00000c367812 */ /* 0x000fe200078ec0ff */
[----:B------:R-:W-:Y:S01]  /*a4c0*/  IMAD.U32 R57, R14, 0x10000, RZ ;  /* 0x000100000e397824 */ /* 0x000fe200078e00ff */
[----:B------:R-:W-:-:S02]  /*a4d0*/  SHF.L.U32 R56, R13, 0x10, RZ ;  /* 0x000000100d387819 */ /* 0x000fc400000006ff */
[----:B------:R-:W-:Y:S02]  /*a4e0*/  LOP3.LUT R12, R13, 0xffff0000, RZ, 0xc0, !PT ;  /* 0xffff00000d0c7812 */ /* 0x000fe400078ec0ff */
[----:B------:R-:W-:Y:S02]  /*a4f0*/  LOP3.LUT R55, R14, 0xffff0000, RZ, 0xc0, !PT ;  /* 0xffff00000e377812 */ /* 0x000fe400078ec0ff */
[----:B--2---:R-:W-:Y:S02]  /*a500*/  SHF.L.U32 R61, R10, 0x10, RZ ;  /* 0x000000100a3d7819 */ /* 0x004fe400000006ff */
[C---:B------:R-:W-:Y:S02]  /*a510*/  SHF.L.U32 R13, R15.reuse, 0x10, RZ ;  /* 0x000000100f0d7819 */ /* 0x040fe400000006ff */
[----:B------:R-:W-:Y:S01]  /*a520*/  LOP3.LUT R14, R15, 0xffff0000, RZ, 0xc0, !PT ;  /* 0xffff00000f0e7812 */ /* 0x000fe200078ec0ff */
[C---:B------:R-:W-:Y:S01]  /*a530*/  IMAD.U32 R15, R8.reuse, 0x10000, RZ ;  /* 0x00010000080f7824 */ /* 0x040fe200078e00ff */
[----:B------:R-:W-:Y:S01]  /*a540*/  LOP3.LUT R65, R8, 0xffff0000, RZ, 0xc0, !PT ;  /* 0xffff000008417812 */ /* 0x000fe200078ec0ff */
[----:B------:R-:W-:Y:S01]  /*a550*/  FMUL.FTZ R62, R61, R58 ;  /* 0x0000003a3d3e7220 */ /* 0x000fe20000410000 */
[----:B------:R-:W-:Y:S01]  /*a560*/  SHF.L.U32 R8, R9, 0x10, RZ ;  /* 0x0000001009087819 */ /* 0x000fe200000006ff */
[-C--:B------:R-:W-:Y:S01]  /*a570*/  FMUL.FTZ R61, R61, R60.reuse ;  /* 0x0000003c3d3d7220 */ /* 0x080fe20000410000 */
[----:B------:R-:W-:Y:S01]  /*a580*/  LOP3.LUT R64, R9, 0xffff0000, RZ, 0xc0, !PT ;  /* 0xffff000009407812 */ /* 0x000fe200078ec0ff */
[----:B------:R-:W-:Y:S01]  /*a590*/  FFMA.FTZ R62, R57, R60, -R62 ;  /* 0x0000003c393e7223 */ /* 0x000fe2000001083e */
[----:B------:R-:W-:Y:S01]  /*a5a0*/  SHF.L.U32 R9, R11, 0x10, RZ ;  /* 0x000000100b097819 */ /* 0x000fe200000006ff */
[----:B------:R-:W-:Y:S01]  /*a5b0*/  FFMA.FTZ R57, R57, R58, R61 ;  /* 0x0000003a39397223 */ /* 0x000fe2000001003d */
[----:B------:R-:W-:-:S02]  /*a5c0*/  LOP3.LUT R66, R11, 0xffff0000, RZ, 0xc0, !PT ;  /* 0xffff00000b427812 */ /* 0x000fc400078ec0ff */
[----:B------:R-:W-:Y:S02]  /*a5d0*/  LOP3.LUT R10, R10, 0xffff0000, RZ, 0xc0, !PT ;  /* 0xffff00000a0a7812 */ /* 0x000fe400078ec0ff */
[----:B------:R-:W-:Y:S02]  /*a5e0*/  LOP3.LUT R11, R42, 0xffff0000, RZ, 0xc0, !PT ;  /* 0xffff00002a0b7812 */ /* 0x000fe400078ec0ff */
[----:B------:R-:W-:-:S03]  /*a5f0*/  LOP3.LUT R58, R44, 0xffff0000, RZ, 0xc0, !PT ;  /* 0xffff00002c3a7812 */ /* 0x000fc600078ec0ff */
[C---:B------:R-:W-:Y:S02]  /*a600*/  FMUL.FTZ R60, R10.reuse, R11 ;  /* 0x0000000b0a3c7220 */ /* 0x040fe40000410000 */
[-C--:B------:R-:W-:Y:S02]  /*a610*/  FMUL.FTZ R10, R10, R59.reuse ;  /* 0x0000003b0a0a7220 */ /* 0x080fe40000410000 */
[----:B------:R-:W-:Y:S02]  /*a620*/  FFMA.FTZ R59, R55, R59, -R60 ;  /* 0x0000003b373b7223 */ /* 0x000fe4000001083c */
[C---:B------:R-:W-:Y:S02]  /*a630*/  FMUL.FTZ R60, R15.reuse, R68 ;  /* 0x000000440f3c7220 */ /* 0x040fe40000410000 */
[-C--:B------:R-:W-:Y:S02]  /*a640*/  FMUL.FTZ R15, R15, R70.reuse ;  /* 0x000000460f0f7220 */ /* 0x080fe40000410000 */
[----:B------:R-:W-:Y:S01]  /*a650*/  FFMA.FTZ R10, R55, R11, R10 ;  /* 0x0000000b370a7223 */ /* 0x000fe2000001000a */
[----:B------:R-:W-:Y:S01]  /*a660*/  LOP3.LUT R55, R48, 0xffff0000, RZ, 0xc0, !PT ;  /* 0xffff000030377812 */ /* 0x000fe200078ec0ff */
[----:B------:R-:W-:Y:S01]  /*a670*/  FFMA.FTZ R60, R53, R70, -R60 ;  /* 0x00000046353c7223 */ /* 0x000fe2000001083c */
[----:B------:R-:W-:Y:S01]  /*a680*/  SHF.L.U32 R11, R43, 0x10, RZ ;  /* 0x000000102b0b7819 */ /* 0x000fe200000006ff */
[----:B------:R-:W-:Y:S01]  /*a690*/  FFMA.FTZ R53, R53, R68, R15 ;  /* 0x0000004435357223 */ /* 0x000fe2000001000f */
[----:B------:R-:W-:Y:S01]  /*a6a0*/  SHF.L.U32 R70, R45, 0x10, RZ ;  /* 0x000000102d467819 */ /* 0x000fe200000006ff */
[C---:B------:R-:W-:Y:S01]  /*a6b0*/  FMUL.FTZ R15, R65.reuse, R58 ;  /* 0x0000003a410f7220 */ /* 0x040fe20000410000 */
[----:B------:R-:W-:Y:S01]  /*a6c0*/  F2FP.BF16.PACK_AB R10, R10, R57 ;  /* 0x000000390a0a723e */ /* 0x000fe200000010ff */
[----:B------:R-:W-:-:S02]  /*a6d0*/  FMUL.FTZ R65, R65, R55 ;  /* 0x0000003741417220 */ /* 0x000fc40000410000 */
[----:B------:R-:W-:Y:S02]  /*a6e0*/  FFMA.FTZ R55, R54, R55, -R15 ;  /* 0x0000003736377223 */ /* 0x000fe4000001080f */
[C---:B------:R-:W-:Y:S02]  /*a6f0*/  FMUL.FTZ R61, R8.reuse, R11 ;  /* 0x0000000b083d7220 */ /* 0x040fe40000410000 */
[-C--:B------:R-:W-:Y:S02]  /*a700*/  FMUL.FTZ R15, R8, R63.reuse ;  /* 0x0000003f080f7220 */ /* 0x080fe40000410000 */
[C---:B------:R-:W-:Y:S02]  /*a710*/  IMAD.U32 R68, R41.reuse, 0x10000, RZ ;  /* 0x0001000029447824 */ /* 0x040fe400078e00ff */
[----:B------:R-:W-:Y:S02]  /*a720*/  FFMA.FTZ R8, R54, R58, R65 ;  /* 0x0000003a36087223 */ /* 0x000fe40000010041 */
[C---:B------:R-:W-:Y:S01]  /*a730*/  FFMA.FTZ R58, R56.reuse, R63, -R61 ;  /* 0x0000003f383a7223 */ /* 0x040fe2000001083d */
[----:B------:R-:W-:Y:S01]  /*a740*/  LOP3.LUT R61, R41, 0xffff0000, RZ, 0xc0, !PT ;  /* 0xffff0000293d7812 */ /* 0x000fe200078ec0ff */
[----:B------:R-:W-:Y:S01]  /*a750*/  FFMA.FTZ R56, R56, R11, R15 ;  /* 0x0000000b38387223 */ /* 0x000fe2000001000f */
[----:B------:R-:W-:Y:S01]  /*a760*/  LOP3.LUT R15, R45, 0xffff0000, RZ, 0xc0, !PT ;  /* 0xffff00002d0f7812 */ /* 0x000fe200078ec0ff */
[C---:B------:R-:W-:Y:S01]  /*a770*/  FMUL.FTZ R54, R9.reuse, R68 ;  /* 0x0000004409367220 */ /* 0x040fe20000410000 */
[----:B------:R-:W-:Y:S01]  /*a780*/  F2FP.BF16.PACK_AB R8, R8, R53 ;  /* 0x000000350808723e */ /* 0x000fe200000010ff */
[-C--:B------:R-:W-:Y:S01]  /*a790*/  FMUL.FTZ R11, R9, R70.reuse ;  /* 0x00000046090b7220 */ /* 0x080fe20000410000 */
[----:B------:R-:W-:Y:S01]  /*a7a0*/  LOP3.LUT R9, R43, 0xffff0000, RZ, 0xc0, !PT ;  /* 0xffff00002b097812 */ /* 0x000fe200078ec0ff */
[----:B------:R-:W-:-:S02]  /*a7b0*/  FFMA.FTZ R54, R13, R70, -R54 ;  /* 0x000000460d367223 */ /* 0x000fc40000010836 */
[----:B------:R-:W-:Y:S02]  /*a7c0*/  FFMA.FTZ R11, R13, R68, R11 ;  /* 0x000000440d0b7223 */ /* 0x000fe4000001000b */
[C---:B------:R-:W-:Y:S02]  /*a7d0*/  FMUL.FTZ R13, R64.reuse, R9 ;  /* 0x00000009400d7220 */ /* 0x040fe40000410000 */
[----:B------:R-:W-:Y:S02]  /*a7e0*/  FMUL.FTZ R65, R64, R67 ;  /* 0x0000004340417220 */ /* 0x000fe40000410000 */
[C---:B------:R-:W-:Y:S02]  /*a7f0*/  FMUL.FTZ R64, R66.reuse, R61 ;  /* 0x0000003d42407220 */ /* 0x040fe40000410000 */
[----:B------:R-:W-:Y:S02]  /*a800*/  FMUL.FTZ R63, R66, R15 ;  /* 0x0000000f423f7220 */ /* 0x000fe40000410000 */
[----:B------:R-:W-:-:S02]  /*a810*/  FFMA.FTZ R13, R12, R67, -R13 ;  /* 0x000000430c0d7223 */ /* 0x000fc4000001080d */
[----:B------:R-:W-:Y:S02]  /*a820*/  FFMA.FTZ R15, R14, R15, -R64 ;  /* 0x0000000f0e0f7223 */ /* 0x000fe40000010840 */
[----:B------:R-:W-:Y:S01]  /*a830*/  FFMA.FTZ R9, R12, R9, R65 ;  /* 0x000000090c097223 */ /* 0x000fe20000010041 */
[----:B------:R-:W-:Y:S01]  /*a840*/  F2FP.BF16.PACK_AB R12, R55, R60 ;  /* 0x0000003c370c723e */ /* 0x000fe200000010ff */
[----:B------:R-:W-:Y:S01]  /*a850*/  FFMA.FTZ R64, R14, R61, R63 ;  /* 0x0000003d0e407223 */ /* 0x000fe2000001003f */
[----:B------:R-:W-:Y:S02]  /*a860*/  F2FP.BF16.PACK_AB R14, R59, R62 ;  /* 0x0000003e3b0e723e */ /* 0x000fe400000010ff */
[----:B------:R-:W-:Y:S02]  /*a870*/  F2FP.BF16.PACK_AB R13, R13, R58 ;  /* 0x0000003a0d0d723e */ /* 0x000fe400000010ff */
[----:B------:R-:W-:Y:S02]  /*a880*/  F2FP.BF16.PACK_AB R15, R15, R54 ;  /* 0x000000360f0f723e */ /* 0x000fe400000010ff */
[----:B------:R-:W-:-:S02]  /*a890*/  F2FP.BF16.PACK_AB R9, R9, R56 ;  /* 0x000000380909723e */ /* 0x000fc400000010ff */
[----:B------:R-:W-:Y:S01]  /*a8a0*/  F2FP.BF16.PACK_AB R11, R64, R11 ;  /* 0x0000000b400b723e */ /* 0x000fe200000010ff */
[----:B------:R1:W-:Y:S04]  /*a8b0*/  STS.128 [R52+0xc100], R12 ;  /* 0x00c1000c34007388 */ /* 0x0003e80000000c00 */
[----:B------:R1:W-:Y:S02]  /*a8c0*/  STS.128 [R50+0xc100], R8 ;  /* 0x00c1000832007388 */ /* 0x0003e40000000c00 */
.L_x_121:
[----:B------:R-:W-:Y:S05]  /*a8d0*/  BSYNC B0 ;  /* 0x0000000000007941 */ /* 0x000fea0003800000 */
.L_x_120:
[----:B-1----:R-:W-:Y:S01]  /*a8e0*/  IADD3 R12, R23, 0x20, RZ ;  /* 0x00000020170c7810 */ /* 0x002fe20007ffe0ff */
[----:B------:R-:W-:Y:S03]  /*a8f0*/  BSSY B0, `(.L_x_122) ;  /* 0x0000069000007945 */ /* 0x000fe60003800000 */
[----:B------:R-:W-:-:S13]  /*a900*/  ISETP.GE.AND P0, PT, R12, c[0x0][0x27c], PT ;  /* 0x00009f000c007a0c */ /* 0x000fda0003f06270 */
[----:B------:R-:W-:Y:S05]  /*a910*/  @P0 BRA `(.L_x_123) ;  /* 0x0000066000000947 */ /* 0x000fea0003800000 */
[----:B------:R-:W-:Y:S01]  /*a920*/  SHF.R.S32.HI R11, RZ, 0x1f, R12 ;  /* 0x0000001fff0b7819 */ /* 0x000fe2000001140c */
[----:B------:R-:W-:Y:S01]  /*a930*/  IMAD.MOV.U32 R8, RZ, RZ, c[0x0][0x27c] ;  /* 0x00009f00ff087624 */ /* 0x000fe200078e00ff */
[----:B------:R-:W-:Y:S01]  /*a940*/  SHF.L.U32 R58, R40, 0x10, RZ ;  /* 0x00000010283a7819 */ /* 0x000fe200000006ff */
[----:B------:R-:W-:Y:S01]  /*a950*/  IMAD.SHL.U32 R9, R24, 0x40, RZ ;  /* 0x0000004018097824 */ /* 0x000fe200078e00ff */
[CC--:B------:R-:W-:Y:S01]  /*a960*/  LEA.HI R10, R11.reuse, R12.reuse, RZ, 0x3 ;  /* 0x0000000c0b0a7211 */ /* 0x0c0fe200078f18ff */
[----:B------:R-:W-:Y:S01]  /*a970*/  IMAD.U32 R60, R36, 0x10000, RZ ;  /* 0x00010000243c7824 */ /* 0x000fe200078e00ff */
[----:B------:R-:W-:Y:S01]  /*a980*/  LEA.HI R11, R11, R12, RZ, 0x6 ;  /* 0x0000000c0b0b7211 */ /* 0x000fe200078f30ff */
[----:B------:R-:W-:Y:S01]  /*a990*/  IMAD.U32 R68, R33, 0x10000, RZ ;  /* 0x0001000021447824 */ /* 0x000fe200078e00ff */
[----:B------:R-:W-:Y:S02]  /*a9a0*/  SHF.R.S32.HI R13, RZ, 0x3, R10 ;  /* 0x00000003ff0d7819 */ /* 0x000fe4000001140a */
[----:B------:R-:W-:-:S02]  /*a9b0*/  LOP3.LUT R9, R9, 0x1c0, RZ, 0xc0, !PT ;  /* 0x000001c009097812 */ /* 0x000fc400078ec0ff */
[----:B------:R-:W-:Y:S02]  /*a9c0*/  LEA.HI R8, R8, R13, RZ, 0x1d ;  /* 0x0000000d08087211 */ /* 0x000fe400078fe8ff */
[----:B------:R-:W-:Y:S02]  /*a9d0*/  SHF.L.U32 R11, R11, 0x7, RZ ;  /* 0x000000070b0b7819 */ /* 0x000fe400000006ff */
[----:B------:R-:W-:Y:S02]  /*a9e0*/  SHF.R.S32.HI R13, RZ, 0x1f, R8 ;  /* 0x0000001fff0d7819 */ /* 0x000fe40000011408 */
[----:B------:R-:W-:Y:S02]  /*a9f0*/  LOP3.LUT R15, R9, 0x38, R10, 0xf8, !PT ;  /* 0x00000038090f7812 */ /* 0x000fe400078ef80a */
[----:B------:R-:W-:Y:S01]  /*aa00*/  LEA.HI R13, R13, R8, RZ, 0x3 ;  /* 0x000000080d0d7211 */ /* 0x000fe200078f18ff */
[----:B------:R-:W-:Y:S01]  /*aa10*/  IMAD.SHL.U32 R8, R8, 0x8, RZ ;  /* 0x0000000808087824 */ /* 0x000fe200078e00ff */
[----:B------:R-:W-:-:S02]  /*aa20*/  SHF.R.U32.HI R10, RZ, 0x3, R9 ;  /* 0x00000003ff0a7819 */ /* 0x000fc40000011609 */
[----:B------:R-:W-:Y:S02]  /*aa30*/  SHF.L.U32 R13, R13, 0xa, RZ ;  /* 0x0000000a0d0d7819 */ /* 0x000fe400000006ff */
[----:B------:R-:W-:Y:S02]  /*aa40*/  LOP3.LUT R9, R9, 0x38, R8, 0xf8, !PT ;  /* 0x0000003809097812 */ /* 0x000fe400078ef808 */
[----:B------:R-:W-:Y:S02]  /*aa50*/  LOP3.LUT R12, R11, 0x7fffe000, RZ, 0xc0, !PT ;  /* 0x7fffe0000b0c7812 */ /* 0x000fe400078ec0ff */
[----:B------:R-:W-:Y:S02]  /*aa60*/  LOP3.LUT R8, R13, 0x7fffe000, RZ, 0xc0, !PT ;  /* 0x7fffe0000d087812 */ /* 0x000fe400078ec0ff */
[-C--:B------:R-:W-:Y:S01]  /*aa70*/  LOP3.LUT R15, R15, R10.reuse, RZ, 0x3c, !PT ;  /* 0x0000000a0f0f7212 */ /* 0x080fe200078e3cff */
[----:B------:R-:W-:Y:S01]  /*aa80*/  IMAD R12, R19, 0x200, R12 ;  /* 0x00000200130c7824 */ /* 0x000fe200078e020c */
[----:B------:R-:W-:-:S02]  /*aa90*/  LOP3.LUT R9, R9, R10, RZ, 0x3c, !PT ;  /* 0x0000000a09097212 */ /* 0x000fc400078e3cff */
[----:B------:R-:W-:Y:S01]  /*aaa0*/  LEA R8, R19, R8, 0x9 ;  /* 0x0000000813087211 */ /* 0x000fe200078e48ff */
[----:B------:R-:W-:Y:S01]  /*aab0*/  IMAD.IADD R12, R12, 0x1, R15 ;  /* 0x000000010c0c7824 */ /* 0x000fe200078e020f */
[----:B------:R-:W-:Y:S02]  /*aac0*/  LOP3.LUT R59, R40, 0xffff0000, RZ, 0xc0, !PT ;  /* 0xffff0000283b7812 */ /* 0x000fe400078ec0ff */
[----:B------:R-:W-:Y:S01]  /*aad0*/  SHF.L.U32 R70, R37, 0x10, RZ ;  /* 0x0000001025467819 */ /* 0x000fe200000006ff */
[----:B------:R-:W-:Y:S01]  /*aae0*/  IMAD.IADD R50, R8, 0x1, R9 ;  /* 0x0000000108327824 */ /* 0x000fe200078e0209 */
[----:B------:R-:W-:Y:S01]  /*aaf0*/  LOP3.LUT R67, R39, 0xffff0000, RZ, 0xc0, !PT ;  /* 0xffff000027437812 */ /* 0x000fe200078ec0ff */
[----:B------:R-:W-:Y:S02]  /*ab00*/  IMAD.SHL.U32 R52, R12, 0x2, RZ ;  /* 0x000000020c347824 */ /* 0x000fe400078e00ff */
[----:B------:R-:W-:-:S03]  /*ab10*/  IMAD.SHL.U32 R50, R50, 0x2, RZ ;  /* 0x0000000232327824 */ /* 0x000fc600078e00ff */
[----:B------:R-:W1:Y:S04]  /*ab20*/  LDS.128 R12, [R52+0xc100] ;  /* 0x00c10000340c7984 */ /* 0x000e680000000c00 */
[----:B------:R-:W2:Y:S01]  /*ab30*/  LDS.128 R8, [R50+0xc100] ;  /* 0x00c1000032087984 */ /* 0x000ea20000000c00 */
[C---:B-1----:R-:W-:Y:S01]  /*ab40*/  SHF.L.U32 R53, R12.reuse, 0x10, RZ ;  /* 0x000000100c357819 */ /* 0x042fe200000006ff */
[C---:B------:R-:W-:Y:S01]  /*ab50*/  IMAD.U32 R56, R13.reuse, 0x10000, RZ ;  /* 0x000100000d387824 */ /* 0x040fe200078e00ff */
[----:B------:R-:W-:Y:S01]  /*ab60*/  LOP3.LUT R57, R12, 0xffff0000, RZ, 0xc0, !PT ;  /* 0xffff00000c397812 */ /* 0x000fe200078ec0ff */
[----:B------:R-:W-:Y:S01]  /*ab70*/  IMAD.U32 R55, R14, 0x10000, RZ ;  /* 0x000100000e377824 */ /* 0x000fe200078e00ff */
[----:B------:R-:W-:Y:S01]  /*ab80*/  LOP3.LUT R12, R13, 0xffff0000, RZ, 0xc0, !PT ;  /* 0xffff00000d0c7812 */ /* 0x000fe200078ec0ff */
[----:B--2---:R-:W-:Y:S01]  /*ab90*/  IMAD.U32 R65, R8, 0x10000, RZ ;  /* 0x0001000008417824 */ /* 0x004fe200078e00ff */
[----:B------:R-:W-:Y:S01]  /*aba0*/  LOP3.LUT R54, R14, 0xffff0000, RZ, 0xc0, !PT ;  /* 0xffff00000e367812 */ /* 0x000fe200078ec0ff */
[----:B------:R-:W-:Y:S01]  /*abb0*/  IMAD.U32 R61, R10, 0x10000, RZ ;  /* 0x000100000a3d7824 */ /* 0x000fe200078e00ff */
[----:B------:R-:W-:Y:S01]  /*abc0*/  SHF.L.U32 R13, R15, 0x10, RZ ;  /* 0x000000100f0d7819 */ /* 0x000fe200000006ff */
[----:B------:R-:W-:Y:S01]  /*abd0*/  FMUL.FTZ R62, R65, R60 ;  /* 0x0000003c413e7220 */ /* 0x000fe20000410000 */
[----:B------:R-:W-:Y:S01]  /*abe0*/  LOP3.LUT R14, R15, 0xffff0000, RZ, 0xc0, !PT ;  /* 0xffff00000f0e7812 */ /* 0x000fe200078ec0ff */
[-C--:B------:R-:W-:Y:S01]  /*abf0*/  FMUL.FTZ R65, R65, R58.reuse ;  /* 0x0000003a41417220 */ /* 0x080fe20000410000 */
[----:B------:R-:W-:Y:S01]  /*ac00*/  SHF.L.U32 R15, R9, 0x10, RZ ;  /* 0x00000010090f7819 */ /* 0x000fe200000006ff */
[----:B------:R-:W-:Y:S01]  /*ac10*/  FFMA.FTZ R62, R53, R58, -R62 ;  /* 0x0000003a353e7223 */ /* 0x000fe2000001083e */
[----:B------:R-:W-:Y:S01]  /*ac20*/  LOP3.LUT R64, R9, 0xffff0000, RZ, 0xc0, !PT ;  /* 0xffff000009407812 */ /* 0x000fe200078ec0ff */
[----:B------:R-:W-:Y:S01]  /*ac30*/  FFMA.FTZ R53, R53, R60, R65 ;  /* 0x0000003c35357223 */ /* 0x000fe20000010041 */
[C---:B------:R-:W-:Y:S01]  /*ac40*/  SHF.L.U32 R9, R11.reuse, 0x10, RZ ;  /* 0x000000100b097819 */ /* 0x040fe200000006ff */
[----:B------:R-:W-:Y:S01]  /*ac50*/  IMAD.U32 R58, R34, 0x10000, RZ ;  /* 0x00010000223a7824 */ /* 0x000fe200078e00ff */
[----:B------:R-:W-:-:S02]  /*ac60*/  LOP3.LUT R66, R11, 0xffff0000, RZ, 0xc0, !PT ;  /* 0xffff00000b427812 */ /* 0x000fc400078ec0ff */
[----:B------:R-:W-:Y:S01]  /*ac70*/  LOP3.LUT R8, R8, 0xffff0000, RZ, 0xc0, !PT ;  /* 0xffff000008087812 */ /* 0x000fe200078ec0ff */
[----:B------:R-:W-:Y:S01]  /*ac80*/  FMUL.FTZ R65, R61, R58 ;  /* 0x0000003a3d417220 */ /* 0x000fe20000410000 */
[----:B------:R-:W-:Y:S02]  /*ac90*/  LOP3.LUT R11, R36, 0xffff0000, RZ, 0xc0, !PT ;  /* 0xffff0000240b7812 */ /* 0x000fe400078ec0ff */
[----:B------:R-:W-:Y:S02]  /*aca0*/  LOP3.LUT R63, R10, 0xffff0000, RZ, 0xc0, !PT ;  /* 0xffff00000a3f7812 */ /* 0x000fe400078ec0ff */
[----:B------:R-:W-:Y:S01]  /*acb0*/  SHF.L.U32 R60, R38, 0x10, RZ ;  /* 0x00000010263c7819 */ /* 0x000fe200000006ff */
[C---:B------:R-:W-:Y:S02]  /*acc0*/  FMUL.FTZ R10, R8.reuse, R11 ;  /* 0x0000000b080a7220 */ /* 0x040fe40000410000 */
[-C--:B------:R-:W-:Y:S02]  /*acd0*/  FMUL.FTZ R8, R8, R59.reuse ;  /* 0x0000003b08087220 */ /* 0x080fe40000410000 */
[----:B------:R-:W-:Y:S01]  /*ace0*/  FFMA.FTZ R59, R57, R59, -R10 ;  /* 0x0000003b393b7223 */ /* 0x000fe2000001080a */
[----:B------:R-:W-:Y:S01]  /*acf0*/  LOP3.LUT R10, R34, 0xffff0000, RZ, 0xc0, !PT ;  /* 0xffff0000220a7812 */ /* 0x000fe200078ec0ff */
[----:B------:R-:W-:-:S02]  /*ad00*/  FMUL.FTZ R61, R61, R60 ;  /* 0x0000003c3d3d7220 */ /* 0x000fc40000410000 */
[----:B------:R-:W-:Y:S01]  /*ad10*/  FFMA.FTZ R8, R57, R11, R8 ;  /* 0x0000000b39087223 */ /* 0x000fe20000010008 */
[----:B------:R-:W-:Y:S01]  /*ad20*/  LOP3.LUT R57, R38, 0xffff0000, RZ, 0xc0, !PT ;  /* 0xffff000026397812 */ /* 0x000fe200078ec0ff */
[----:B------:R-:W-:Y:S01]  /*ad30*/  FFMA.FTZ R60, R55, R60, -R65 ;  /* 0x0000003c373c7223 */ /* 0x000fe20000010841 */
[----:B------:R-:W-:Y:S01]  /*ad40*/  SHF.L.U32 R11, R35, 0x10, RZ ;  /* 0x00000010230b7819 */ /* 0x000fe200000006ff */
[----:B------:R-:W-:Y:S01]  /*ad50*/  FFMA.FTZ R55, R55, R58, R61 ;  /* 0x0000003a37377223 */ /* 0x000fe2000001003d */
[----:B------:R-:W-:Y:S01]  /*ad60*/  F2FP.BF16.PACK_AB R8, R8, R53 ;  /* 0x000000350808723e */ /* 0x000fe200000010ff */
[----:B------:R-:W-:Y:S02]  /*ad70*/  FMUL.FTZ R61, R63, R10 ;  /* 0x0000000a3f3d7220 */ /* 0x000fe40000410000 */
[----:B------:R-:W-:Y:S02]  /*ad80*/  IMAD.U32 R58, R39, 0x10000, RZ ;  /* 0x00010000273a7824 */ /* 0x000fe400078e00ff */
[----:B------:R-:W-:-:S02]  /*ad90*/  FMUL.FTZ R63, R63, R57 ;  /* 0x000000393f3f7220 */ /* 0x000fc40000410000 */
[----:B------:R-:W-:Y:S02]  /*ada0*/  FFMA.FTZ R57, R54, R57, -R61 ;  /* 0x0000003936397223 */ /* 0x000fe4000001083d */
[CC--:B------:R-:W-:Y:S02]  /*adb0*/  FMUL.FTZ R61, R15.reuse, R11.reuse ;  /* 0x0000000b0f3d7220 */ /* 0x0c0fe40000410000 */
[-C--:B------:R-:W-:Y:S02]  /*adc0*/  FMUL.FTZ R15, R15, R58.reuse ;  /* 0x0000003a0f0f7220 */ /* 0x080fe40000410000 */
[----:B------:R-:W-:Y:S01]  /*add0*/  FFMA.FTZ R58, R56, R58, -R61 ;  /* 0x0000003a383a7223 */ /* 0x000fe2000001083d */
[----:B------:R-:W-:Y:S01]  /*ade0*/  LOP3.LUT R61, R33, 0xffff0000, RZ, 0xc0, !PT ;  /* 0xffff0000213d7812 */ /* 0x000fe200078ec0ff */
[----:B------:R-:W-:Y:S02]  /*adf0*/  FFMA.FTZ R10, R54, R10, R63 ;  /* 0x0000000a360a7223 */ /* 0x000fe4000001003f */
        /* <DEDUP_REMOVED lines=24> */
.L_x_123:
[----:B------:R-:W-:Y:S05]  /*af80*/  BSYNC B0 ;  /* 0x0000000000007941 */ /* 0x000fea0003800000 */
.L_x_122:
[----:B-1----:R-:W-:-:S04]  /*af90*/  IADD3 R12, R23, 0x40, RZ ;  /* 0x00000040170c7810 */ /* 0x002fc80007ffe0ff */
        /* <DEDUP_REMOVED lines=104> */
.L_x_119:
[----:B------:R-:W-:Y:S05]  /*b620*/  BSYNC B1 ;  /* 0x0000000000017941 */ /* 0x000fea0003800000 */
.L_x_118:
[----:B------:R-:W-:-:S04]  /*b630*/  IADD3 R24, R24, 0x40, RZ ;  /* 0x0000004018187810 */ /* 0x000fc80007ffe0ff */
[----:B------:R-:W-:-:S13]  /*b640*/  ISETP.GE.AND P0, PT, R24, R51, PT ;  /* 0x000000331800720c */ /* 0x000fda0003f06270 */
[----:B------:R-:W-:Y:S05]  /*b650*/  @P0 BRA `(.L_x_105) ;  /* 0x000013d000000947 */ /* 0x000fea0003800000 */
[----:B------:R-:W-:Y:S01]  /*b660*/  ISETP.GE.AND P0, PT, R23, c[0x0][0x27c], PT ;  /* 0x00009f0017007a0c */ /* 0x000fe20003f06270 */
[----:B------:R-:W-:-:S12]  /*b670*/  BSSY B0, `(.L_x_124) ;  /* 0x0000063000007945 */ /* 0x000fd80003800000 */
[----:B------:R-:W-:Y:S05]  /*b680*/  @P0 BRA `(.L_x_125) ;  /* 0x0000061000000947 */ /* 0x000fea0003800000 */
[----:B-1----:R-:W-:Y:S01]  /*b690*/  IMAD.MOV.U32 R12, RZ, RZ, c[0x0][0x27c] ;  /* 0x00009f00ff0c7624 */ /* 0x002fe200078e00ff */
[----:B------:R-:W-:Y:S01]  /*b6a0*/  SHF.R.S32.HI R9, RZ, 0x1f, R24 ;  /* 0x0000001fff097819 */ /* 0x000fe20000011418 */
[----:B------:R-:W-:Y:S02]  /*b6b0*/  IMAD.SHL.U32 R10, R24, 0x40, RZ ;  /* 0x00000040180a7824 */ /* 0x000fe400078e00ff */
[----:B------:R-:W-:Y:S01]  /*b6c0*/  IMAD.U32 R56, R42, 0x10000, RZ ;  /* 0x000100002a387824 */ /* 0x000fe200078e00ff */
[----:B------:R-:W-:Y:S01]  /*b6d0*/  LEA.HI R12, R12, R49, RZ, 0x1d ;  /* 0x000000310c0c7211 */ /* 0x000fe200078fe8ff */
[----:B------:R-:W-:Y:S01]  /*b6e0*/  IMAD.U32 R60, R46, 0x10000, RZ ;  /* 0x000100002e3c7824 */ /* 0x000fe200078e00ff */
[----:B------:R-:W-:Y:S02]  /*b6f0*/  LEA.HI R8, R9, R24, RZ, 0x3 ;  /* 0x0000001809087211 */ /* 0x000fe400078f18ff */
[----:B------:R-:W-:Y:S01]  /*b700*/  SHF.R.S32.HI R9, RZ, 0x1f, R12 ;  /* 0x0000001fff097819 */ /* 0x000fe2000001140c */
[----:B------:R-:W-:Y:S01]  /*b710*/  IMAD.SHL.U32 R11, R12, 0x8, RZ ;  /* 0x000000080c0b7824 */ /* 0x000fe200078e00ff */
[----:B------:R-:W-:-:S02]  /*b720*/  LOP3.LUT R10, R10, 0x1c0, RZ, 0xc0, !PT ;  /* 0x000001c00a0a7812 */ /* 0x000fc400078ec0ff */
[----:B------:R-:W-:Y:S02]  /*b730*/  LEA.HI R9, R9, R12, RZ, 0x3 ;  /* 0x0000000c09097211 */ /* 0x000fe400078f18ff */
[----:B------:R-:W-:Y:S02]  /*b740*/  SHF.L.U32 R8, R8, 0x6, RZ ;  /* 0x0000000608087819 */ /* 0x000fe400000006ff */
[C---:B------:R-:W-:Y:S01]  /*b750*/  LOP3.LUT R14, R10.reuse, 0x38, R23, 0xf8, !PT ;  /* 0x000000380a0e7812 */ /* 0x040fe200078ef817 */
[----:B------:R-:W-:Y:S01]  /*b760*/  IMAD.SHL.U32 R9, R9, 0x400, RZ ;  /* 0x0000040009097824 */ /* 0x000fe200078e00ff */
[----:B------:R-:W-:Y:S02]  /*b770*/  SHF.R.U32.HI R13, RZ, 0x3, R10 ;  /* 0x00000003ff0d7819 */ /* 0x000fe4000001160a */
[----:B------:R-:W-:Y:S02]  /*b780*/  LOP3.LUT R10, R10, 0x38, R11, 0xf8, !PT ;  /* 0x000000380a0a7812 */ /* 0x000fe400078ef80b */
[----:B------:R-:W-:-:S02]  /*b790*/  LOP3.LUT R8, R8, 0xfffffe00, RZ, 0xc0, !PT ;  /* 0xfffffe0008087812 */ /* 0x000fc400078ec0ff */
[----:B------:R-:W-:Y:S02]  /*b7a0*/  LOP3.LUT R49, R10, R13, RZ, 0x3c, !PT ;  /* 0x0000000d0a317212 */ /* 0x000fe400078e3cff */
[----:B------:R-:W-:Y:S02]  /*b7b0*/  LOP3.LUT R9, R9, 0x7fffe000, RZ, 0xc0, !PT ;  /* 0x7fffe00009097812 */ /* 0x000fe400078ec0ff */
[----:B------:R-:W-:Y:S02]  /*b7c0*/  LOP3.LUT R14, R8, R14, R13, 0xf6, !PT ;  /* 0x0000000e080e7212 */ /* 0x000fe400078ef60d */
[----:B------:R-:W-:Y:S02]  /*b7d0*/  IADD3 R49, R49, R9, R8 ;  /* 0x0000000931317210 */ /* 0x000fe40007ffe008 */
[----:B------:R-:W-:Y:S02]  /*b7e0*/  SHF.L.U32 R50, R14, 0x1, RZ ;  /* 0x000000010e327819 */ /* 0x000fe400000006ff */
[----:B------:R-:W-:Y:S01]  /*b7f0*/  LOP3.LUT R42, R42, 0xffff0000, RZ, 0xc0, !PT ;  /* 0xffff00002a2a7812 */ /* 0x000fe200078ec0ff */
[----:B------:R-:W-:-:S02]  /*b800*/  IMAD.SHL.U32 R49, R49, 0x2, RZ ;  /* 0x0000000231317824 */ /* 0x000fc400078e00ff */
[----:B------:R-:W1:Y:S04]  /*b810*/  LDS.128 R12, [R50+0xc100] ;  /* 0x00c10000320c7984 */ /* 0x000e680000000c00 */
[----:B------:R-:W2:Y:S01]  /*b820*/  LDS.128 R8, [R49+0xc100] ;  /* 0x00c1000031087984 */ /* 0x000ea20000000c00 */
[C---:B-1----:R-:W-:Y:S01]  /*b830*/  IMAD.U32 R52, R12.reuse, 0x10000, RZ ;  /* 0x000100000c347824 */ /* 0x042fe200078e00ff */
[----:B------:R-:W-:Y:S01]  /*b840*/  LOP3.LUT R51, R12, 0xffff0000, RZ, 0xc0, !PT ;  /* 0xffff00000c337812 */ /* 0x000fe200078ec0ff */
[----:B------:R-:W-:Y:S01]  /*b850*/  IMAD.U32 R53, R14, 0x10000, RZ ;  /* 0x000100000e357824 */ /* 0x000fe200078e00ff */
[C---:B------:R-:W-:Y:S01]  /*b860*/  SHF.L.U32 R12, R13.reuse, 0x10, RZ ;  /* 0x000000100d0c7819 */ /* 0x040fe200000006ff */
[----:B--2---:R-:W-:Y:S01]  /*b870*/  IMAD.U32 R57, R8, 0x10000, RZ ;  /* 0x0001000008397824 */ /* 0x004fe200078e00ff */
[----:B------:R-:W-:-:S02]  /*b880*/  LOP3.LUT R54, R13, 0xffff0000, RZ, 0xc0, !PT ;  /* 0xffff00000d367812 */ /* 0x000fc400078ec0ff */
[C---:B------:R-:W-:Y:S02]  /*b890*/  SHF.L.U32 R13, R15.reuse, 0x10, RZ ;  /* 0x000000100f0d7819 */ /* 0x040fe400000006ff */
[----:B------:R-:W-:Y:S02]  /*b8a0*/  LOP3.LUT R58, R15, 0xffff0000, RZ, 0xc0, !PT ;  /* 0xffff00000f3a7812 */ /* 0x000fe400078ec0ff */
[----:B------:R-:W-:Y:S02]  /*b8b0*/  SHF.L.U32 R15, R10, 0x10, RZ ;  /* 0x000000100a0f7819 */ /* 0x000fe400000006ff */
[----:B------:R-:W-:Y:S02]  /*b8c0*/  LOP3.LUT R55, R8, 0xffff0000, RZ, 0xc0, !PT ;  /* 0xffff000008377812 */ /* 0x000fe400078ec0ff */
[C---:B------:R-:W-:Y:S02]  /*b8d0*/  SHF.L.U32 R8, R9.reuse, 0x10, RZ ;  /* 0x0000001009087819 */ /* 0x040fe400000006ff */
[----:B------:R-:W-:Y:S01]  /*b8e0*/  LOP3.LUT R61, R9, 0xffff0000, RZ, 0xc0, !PT ;  /* 0xffff0000093d7812 */ /* 0x000fe200078ec0ff */
[-C--:B------:R-:W-:Y:S01]  /*b8f0*/  FMUL.FTZ R9, R56, R15.reuse ;  /* 0x0000000f38097220 */ /* 0x080fe20000410000 */
[----:B------:R-:W-:Y:S01]  /*b900*/  LOP3.LUT R59, R10, 0xffff0000, RZ, 0xc0, !PT ;  /* 0xffff00000a3b7812 */ /* 0x000fe200078ec0ff */
[----:B------:R-:W-:Y:S01]  /*b910*/  FMUL.FTZ R15, R60, R15 ;  /* 0x0000000f3c0f7220 */ /* 0x000fe20000410000 */
[----:B------:R-:W-:Y:S01]  /*b920*/  LOP3.LUT R14, R14, 0xffff0000, RZ, 0xc0, !PT ;  /* 0xffff00000e0e7812 */ /* 0x000fe200078ec0ff */
[-C--:B------:R-:W-:Y:S01]  /*b930*/  FFMA.FTZ R9, R60, R53.reuse, -R9 ;  /* 0x000000353c097223 */ /* 0x080fe20000010809 */
[----:B------:R-:W-:Y:S01]  /*b940*/  LOP3.LUT R60, R46, 0xffff0000, RZ, 0xc0, !PT ;  /* 0xffff00002e3c7812 */ /* 0x000fe200078ec0ff */
[----:B------:R-:W-:Y:S01]  /*b950*/  FFMA.FTZ R15, R56, R53, R15 ;  /* 0x00000035380f7223 */ /* 0x000fe2000001000f */
[----:B------:R-:W-:Y:S01]  /*b960*/  SHF.L.U32 R53, R48, 0x10, RZ ;  /* 0x0000001030357819 */ /* 0x000fe200000006ff */
[C---:B------:R-:W-:Y:S01]  /*b970*/  IMAD.U32 R46, R44.reuse, 0x10000, RZ ;  /* 0x000100002c2e7824 */ /* 0x040fe200078e00ff */
[----:B------:R-:W-:Y:S01]  /*b980*/  LOP3.LUT R44, R44, 0xffff0000, RZ, 0xc0, !PT ;  /* 0xffff00002c2c7812 */ /* 0x000fe200078ec0ff */
[----:B------:R-:W-:Y:S01]  /*b990*/  FMUL.FTZ R63, R42, R59 ;  /* 0x0000003b2a3f7220 */ /* 0x000fe20000410000 */
[----:B------:R-:W-:Y:S01]  /*b9a0*/  LOP3.LUT R48, R48, 0xffff0000, RZ, 0xc0, !PT ;  /* 0xffff000030307812 */ /* 0x000fe200078ec0ff */
[-C--:B------:R-:W-:Y:S01]  /*b9b0*/  FMUL.FTZ R56, R46, R57.reuse ;  /* 0x000000392e387220 */ /* 0x080fe20000410000 */
[----:B------:R-:W-:Y:S01]  /*b9c0*/  SHF.L.U32 R10, R11, 0x10, RZ ;  /* 0x000000100b0a7819 */ /* 0x000fe200000006ff */
[----:B------:R-:W-:Y:S01]  /*b9d0*/  FMUL.FTZ R57, R53, R57 ;  /* 0x0000003935397220 */ /* 0x000fe20000410000 */
[----:B------:R-:W-:Y:S01]  /*b9e0*/  LOP3.LUT R11, R11, 0xffff0000, RZ, 0xc0, !PT ;  /* 0xffff00000b0b7812 */ /* 0x000fe200078ec0ff */
[----:B------:R-:W-:-:S02]  /*b9f0*/  FMUL.FTZ R59, R60, R59 ;  /* 0x0000003b3c3b7220 */ /* 0x000fc40000410000 */
[----:B------:R-:W-:Y:S02]  /*ba00*/  FFMA.FTZ R57, R46, R52, R57 ;  /* 0x000000342e397223 */ /* 0x000fe40000010039 */
[-C--:B------:R-:W-:Y:S02]  /*ba10*/  FMUL.FTZ R46, R44, R55.reuse ;  /* 0x000000372c2e7220 */ /* 0x080fe40000410000 */
[-C--:B------:R-:W-:Y:S02]  /*ba20*/  FFMA.FTZ R60, R60, R14.reuse, -R63 ;  /* 0x0000000e3c3c7223 */ /* 0x080fe4000001083f */
[----:B------:R-:W-:Y:S02]  /*ba30*/  FFMA.FTZ R42, R42, R14, R59 ;  /* 0x0000000e2a2a7223 */ /* 0x000fe4000001003b */
[----:B------:R-:W-:Y:S01]  /*ba40*/  FFMA.FTZ R56, R53, R52, -R56 ;  /* 0x0000003435387223 */ /* 0x000fe20000010838 */
[C---:B------:R-:W-:Y:S01]  /*ba50*/  SHF.L.U32 R53, R43.reuse, 0x10, RZ ;  /* 0x000000102b357819 */ /* 0x040fe200000006ff */
[C---:B------:R-:W-:Y:S01]  /*ba60*/  FMUL.FTZ R14, R48.reuse, R55 ;  /* 0x00000037300e7220 */ /* 0x040fe20000410000 */
[----:B------:R-:W-:Y:S01]  /*ba70*/  LOP3.LUT R43, R43, 0xffff0000, RZ, 0xc0, !PT ;  /* 0xffff00002b2b7812 */ /* 0x000fe200078ec0ff */
[-C--:B------:R-:W-:Y:S01]  /*ba80*/  FFMA.FTZ R55, R48, R51.reuse, -R46 ;  /* 0x0000003330377223 */ /* 0x080fe2000001082e */
[----:B------:R-:W-:Y:S01]  /*ba90*/  SHF.L.U32 R48, R45, 0x10, RZ ;  /* 0x000000102d307819 */ /* 0x000fe200000006ff */
[C---:B------:R-:W-:Y:S01]  /*baa0*/  IMAD.U32 R46, R41.reuse, 0x10000, RZ ;  /* 0x00010000292e7824 */ /* 0x040fe200078e00ff */
[----:B------:R-:W-:Y:S01]  /*bab0*/  LOP3.LUT R41, R41, 0xffff0000, RZ, 0xc0, !PT ;  /* 0xffff000029297812 */ /* 0x000fe200078ec0ff */
[C---:B------:R-:W-:Y:S01]  /*bac0*/  IMAD.U32 R59, R47.reuse, 0x10000, RZ ;  /* 0x000100002f3b7824 */ /* 0x040fe200078e00ff */
[----:B------:R-:W-:Y:S01]  /*bad0*/  LOP3.LUT R47, R47, 0xffff0000, RZ, 0xc0, !PT ;  /* 0xffff00002f2f7812 */ /* 0x000fe200078ec0ff */
[----:B------:R-:W-:Y:S01]  /*bae0*/  FFMA.FTZ R44, R44, R51, R14 ;  /* 0x000000332c2c7223 */ /* 0x000fe2000001000e */
[----:B------:R-:W-:Y:S01]  /*baf0*/  LOP3.LUT R45, R45, 0xffff0000, RZ, 0xc0, !PT ;  /* 0xffff00002d2d7812 */ /* 0x000fe200078ec0ff */
[----:B------:R-:W-:-:S02]  /*bb00*/  FMUL.FTZ R52, R53, R8 ;  /* 0x0000000835347220 */ /* 0x000fc40000410000 */
[----:B------:R-:W-:Y:S02]  /*bb10*/  FMUL.FTZ R14, R46, R10 ;  /* 0x0000000a2e0e7220 */ /* 0x000fe40000410000 */
[----:B------:R-:W-:Y:S02]  /*bb20*/  FMUL.FTZ R8, R59, R8 ;  /* 0x000000083b087220 */ /* 0x000fe40000410000 */
[C---:B------:R-:W-:Y:S02]  /*bb30*/  FMUL.FTZ R10, R48.reuse, R10 ;  /* 0x0000000a300a7220 */ /* 0x040fe40000410000 */
[----:B------:R-:W-:Y:S02]  /*bb40*/  FFMA.FTZ R53, R53, R12, R8 ;  /* 0x0000000c35357223 */ /* 0x000fe40000010008 */
[----:B------:R-:W-:Y:S01]  /*bb50*/  FFMA.FTZ R48, R48, R13, -R14 ;  /* 0x0000000d30307223 */ /* 0x000fe2000001080e */
[----:B------:R-:W-:Y:S01]  /*bb60*/  F2FP.BF16.PACK_AB R14, R60, R9 ;  /* 0x000000093c0e723e */ /* 0x000fe200000010ff */
[----:B------:R-:W-:Y:S01]  /*bb70*/  FFMA.FTZ R46, R46, R13, R10 ;  /* 0x0000000d2e2e7223 */ /* 0x000fe2000001000a */
[----:B------:R-:W-:Y:S01]  /*bb80*/  F2FP.BF16.PACK_AB R10, R42, R15 ;  /* 0x0000000f2a0a723e */ /* 0x000fe200000010ff */
[----:B------:R-:W-:-:S02]  /*bb90*/  FMUL.FTZ R13, R43, R61 ;  /* 0x0000003d2b0d7220 */ /* 0x000fc40000410000 */
[----:B------:R-:W-:Y:S02]  /*bba0*/  FMUL.FTZ R8, R41, R11 ;  /* 0x0000000b29087220 */ /* 0x000fe40000410000 */
[----:B------:R-:W-:Y:S02]  /*bbb0*/  FMUL.FTZ R61, R47, R61 ;  /* 0x0000003d2f3d7220 */ /* 0x000fe40000410000 */
[----:B------:R-:W-:Y:S02]  /*bbc0*/  FMUL.FTZ R11, R45, R11 ;  /* 0x0000000b2d0b7220 */ /* 0x000fe40000410000 */
[----:B------:R-:W-:Y:S01]  /*bbd0*/  FFMA.FTZ R52, R59, R12, -R52 ;  /* 0x0000000c3b347223 */ /* 0x000fe20000010834 */
[----:B------:R-:W-:Y:S01]  /*bbe0*/  F2FP.BF16.PACK_AB R12, R55, R56 ;  /* 0x00000038370c723e */ /* 0x000fe200000010ff */
[----:B------:R-:W-:Y:S02]  /*bbf0*/  FFMA.FTZ R13, R47, R54, -R13 ;  /* 0x000000362f0d7223 */ /* 0x000fe4000001080d */
[----:B------:R-:W-:Y:S01]  /*bc00*/  FFMA.FTZ R45, R45, R58, -R8 ;  /* 0x0000003a2d2d7223 */ /* 0x000fe20000010808 */
[----:B------:R-:W-:Y:S01]  /*bc10*/  F2FP.BF16.PACK_AB R8, R44, R57 ;  /* 0x000000392c08723e */ /* 0x000fe200000010ff */
[----:B------:R-:W-:Y:S01]  /*bc20*/  FFMA.FTZ R54, R43, R54, R61 ;  /* 0x000000362b367223 */ /* 0x000fe2000001003d */
[----:B------:R-:W-:Y:S01]  /*bc30*/  F2FP.BF16.PACK_AB R13, R13, R52 ;  /* 0x000000340d0d723e */ /* 0x000fe200000010ff */
[----:B------:R-:W-:Y:S01]  /*bc40*/  FFMA.FTZ R11, R41, R58, R11 ;  /* 0x0000003a290b7223 */ /* 0x000fe2000001000b */
[----:B------:R-:W-:-:S02]  /*bc50*/  F2FP.BF16.PACK_AB R15, R45, R48 ;  /* 0x000000302d0f723e */ /* 0x000fc400000010ff */
[----:B------:R-:W-:Y:S02]  /*bc60*/  F2FP.BF16.PACK_AB R9, R54, R53 ;  /* 0x000000353609723e */ /* 0x000fe400000010ff */
[----:B------:R-:W-:Y:S01]  /*bc70*/  F2FP.BF16.PACK_AB R11, R11, R46 ;  /* 0x0000002e0b0b723e */ /* 0x000fe200000010ff */
[----:B------:R1:W-:Y:S04]  /*bc80*/  STS.128 [R50+0xc100], R12 ;  /* 0x00c1000c32007388 */ /* 0x0003e80000000c00 */
[----:B------:R1:W-:Y:S02]  /*bc90*/  STS.128 [R49+0xc100], R8 ;  /* 0x00c1000831007388 */ /* 0x0003e40000000c00 */
.L_x_125:
[----:B------:R-:W-:Y:S05]  /*bca0*/  BSYNC B0 ;  /* 0x0000000000007941 */ /* 0x000fea0003800000 */
.L_x_124:
[----:B-1----:R-:W-:Y:S01]  /*bcb0*/  IADD3 R11, R23, 0x20, RZ ;  /* 0x00000020170b7810 */ /* 0x002fe20007ffe0ff */
[----:B------:R-:W-:Y:S03]  /*bcc0*/  BSSY B0, `(.L_x_126) ;  /* 0x000006b000007945 */ /* 0x000fe60003800000 */
[----:B------:R-:W-:-:S13]  /*bcd0*/  ISETP.GE.AND P0, PT, R11, c[0x0][0x27c], PT ;  /* 0x00009f000b007a0c */ /* 0x000fda0003f06270 */
[----:B------:R-:W-:Y:S05]  /*bce0*/  @P0 BRA `(.L_x_127) ;  /* 0x0000068000000947 */ /* 0x000fea0003800000 */
[----:B------:R-:W-:Y:S01]  /*bcf0*/  SHF.R.S32.HI R12, RZ, 0x1f, R11 ;  /* 0x0000001fff0c7819 */ /* 0x000fe2000001140b */
[----:B------:R-:W-:Y:S01]  /*bd00*/  IMAD.MOV.U32 R13, RZ, RZ, c[0x0][0x27c] ;  /* 0x00009f00ff0d7624 */ /* 0x000fe200078e00ff */
[----:B------:R-:W-:Y:S01]  /*bd10*/  SHF.R.S32.HI R9, RZ, 0x1f, R24 ;  /* 0x0000001fff097819 */ /* 0x000fe20000011418 */
[----:B------:R-:W-:Y:S01]  /*bd20*/  IMAD.SHL.U32 R14, R24, 0x40, RZ ;  /* 0x00000040180e7824 */ /* 0x000fe200078e00ff */
[-C--:B------:R-:W-:Y:S01]  /*bd30*/  LEA.HI R15, R12, R11.reuse, RZ, 0x3 ;  /* 0x0000000b0c0f7211 */ /* 0x080fe200078f18ff */
[----:B------:R-:W-:Y:S01]  /*bd40*/  IMAD.U32 R49, R40, 0x10000, RZ ;  /* 0x0001000028317824 */ /* 0x000fe200078e00ff */
[----:B------:R-:W-:Y:S02]  /*bd50*/  LEA.HI R12, R12, R11, RZ, 0x6 ;  /* 0x0000000b0c0c7211 */ /* 0x000fe400078f30ff */
[----:B------:R-:W-:Y:S02]  /*bd60*/  SHF.R.S32.HI R8, RZ, 0x3, R15 ;  /* 0x00000003ff087819 */ /* 0x000fe4000001140f */
[----:B------:R-:W-:Y:S01]  /*bd70*/  LOP3.LUT R14, R14, 0x1c0, RZ, 0xc0, !PT ;  /* 0x000001c00e0e7812 */ /* 0x000fe200078ec0ff */
[----:B------:R-:W-:Y:S01]  /*bd80*/  IMAD.SHL.U32 R12, R12, 0x80, RZ ;  /* 0x000000800c0c7824 */ /* 0x000fe200078e00ff */
[----:B------:R-:W-:-:S02]  /*bd90*/  LEA.HI R13, R13, R8, RZ, 0x1d ;  /* 0x000000080d0d7211 */ /* 0x000fc400078fe8ff */
[----:B------:R-:W-:Y:S02]  /*bda0*/  LEA.HI R9, R9, R24, RZ, 0x3 ;  /* 0x0000001809097211 */ /* 0x000fe400078f18ff */
[----:B------:R-:W-:Y:S01]  /*bdb0*/  SHF.R.S32.HI R10, RZ, 0x1f, R13 ;  /* 0x0000001fff0a7819 */ /* 0x000fe2000001140d */
[----:B------:R-:W-:Y:S01]  /*bdc0*/  IMAD.SHL.U32 R11, R13, 0x8, RZ ;  /* 0x000000080d0b7824 */ /* 0x000fe200078e00ff */
[----:B------:R-:W-:Y:S02]  /*bdd0*/  LOP3.LUT R15, R14, 0x38, R15, 0xf8, !PT ;  /* 0x000000380e0f7812 */ /* 0x000fe400078ef80f */
[----:B------:R-:W-:Y:S02]  /*bde0*/  LEA.HI R10, R10, R13, RZ, 0x3 ;  /* 0x0000000d0a0a7211 */ /* 0x000fe400078f18ff */
[----:B------:R-:W-:Y:S02]  /*bdf0*/  SHF.R.U32.HI R8, RZ, 0x3, R14 ;  /* 0x00000003ff087819 */ /* 0x000fe4000001160e */
[----:B------:R-:W-:Y:S01]  /*be00*/  SHF.L.U32 R9, R9, 0x6, RZ ;  /* 0x0000000609097819 */ /* 0x000fe200000006ff */
[----:B------:R-:W-:Y:S01]  /*be10*/  IMAD.SHL.U32 R10, R10, 0x400, RZ ;  /* 0x000004000a0a7824 */ /* 0x000fe200078e00ff */
[----:B------:R-:W-:-:S02]  /*be20*/  LOP3.LUT R12, R12, 0x7fffe000, RZ, 0xc0, !PT ;  /* 0x7fffe0000c0c7812 */ /* 0x000fc400078ec0ff */
[----:B------:R-:W-:Y:S02]  /*be30*/  LOP3.LUT R15, R15, R8, RZ, 0x3c, !PT ;  /* 0x000000080f0f7212 */ /* 0x000fe400078e3cff */
[----:B------:R-:W-:Y:S02]  /*be40*/  LOP3.LUT R9, R9, 0xfffffe00, RZ, 0xc0, !PT ;  /* 0xfffffe0009097812 */ /* 0x000fe400078ec0ff */
[----:B------:R-:W-:Y:S02]  /*be50*/  LOP3.LUT R11, R14, 0x38, R11, 0xf8, !PT ;  /* 0x000000380e0b7812 */ /* 0x000fe400078ef80b */
[--C-:B------:R-:W-:Y:S02]  /*be60*/  IADD3 R12, R15, R12, R9.reuse ;  /* 0x0000000c0f0c7210 */ /* 0x100fe40007ffe009 */
[----:B------:R-:W-:Y:S02]  /*be70*/  LOP3.LUT R8, R11, R8, RZ, 0x3c, !PT ;  /* 0x000000080b087212 */ /* 0x000fe400078e3cff */
[----:B------:R-:W-:Y:S01]  /*be80*/  LOP3.LUT R10, R10, 0x7fffe000, RZ, 0xc0, !PT ;  /* 0x7fffe0000a0a7812 */ /* 0x000fe200078ec0ff */
[----:B------:R-:W-:Y:S01]  /*be90*/  IMAD.SHL.U32 R42, R12, 0x2, RZ ;  /* 0x000000020c2a7824 */ /* 0x000fe200078e00ff */
[----:B------:R-:W-:Y:S01]  /*bea0*/  LOP3.LUT R54, R40, 0xffff0000, RZ, 0xc0, !PT ;  /* 0xffff000028367812 */ /* 0x000fe200078ec0ff */
[----:B------:R-:W-:Y:S01]  /*beb0*/  IMAD.U32 R40, R34, 0x10000, RZ ;  /* 0x0001000022287824 */ /* 0x000fe200078e00ff */
[----:B------:R-:W-:-:S02]  /*bec0*/  IADD3 R41, R8, R10, R9 ;  /* 0x0000000a08297210 */ /* 0x000fc40007ffe009 */
[----:B------:R-:W1:Y:S01]  /*bed0*/  LDS.128 R12, [R42+0xc100] ;  /* 0x00c100002a0c7984 */ /* 0x000e620000000c00 */
[----:B------:R-:W-:Y:S02]  /*bee0*/  LOP3.LUT R34, R34, 0xffff0000, RZ, 0xc0, !PT ;  /* 0xffff000022227812 */ /* 0x000fe400078ec0ff */
[----:B------:R-:W-:-:S05]  /*bef0*/  SHF.L.U32 R41, R41, 0x1, RZ ;  /* 0x0000000129297819 */ /* 0x000fca00000006ff */
[----:B------:R-:W2:Y:S01]  /*bf00*/  LDS.128 R8, [R41+0xc100] ;  /* 0x00c1000029087984 */ /* 0x000ea20000000c00 */
[C---:B-1----:R-:W-:Y:S01]  /*bf10*/  IMAD.U32 R44, R12.reuse, 0x10000, RZ ;  /* 0x000100000c2c7824 */ /* 0x042fe200078e00ff */
[----:B------:R-:W-:Y:S01]  /*bf20*/  LOP3.LUT R43, R12, 0xffff0000, RZ, 0xc0, !PT ;  /* 0xffff00000c2b7812 */ /* 0x000fe200078ec0ff */
[C---:B------:R-:W-:Y:S01]  /*bf30*/  IMAD.U32 R12, R13.reuse, 0x10000, RZ ;  /* 0x000100000d0c7824 */ /* 0x040fe200078e00ff */
[----:B------:R-:W-:Y:S01]  /*bf40*/  LOP3.LUT R46, R13, 0xffff0000, RZ, 0xc0, !PT ;  /* 0xffff00000d2e7812 */ /* 0x000fe200078ec0ff */
[C---:B------:R-:W-:Y:S01]  /*bf50*/  IMAD.U32 R13, R15.reuse, 0x10000, RZ ;  /* 0x000100000f0d7824 */ /* 0x040fe200078e00ff */
[----:B------:R-:W-:Y:S02]  /*bf60*/  LOP3.LUT R48, R15, 0xffff0000, RZ, 0xc0, !PT ;  /* 0xffff00000f307812 */ /* 0x000fe400078ec0ff */
[----:B------:R-:W-:Y:S01]  /*bf70*/  SHF.L.U32 R45, R14, 0x10, RZ ;  /* 0x000000100e2d7819 */ /* 0x000fe200000006ff */
[C---:B--2---:R-:W-:Y:S01]  /*bf80*/  IMAD.U32 R47, R8.reuse, 0x10000, RZ ;  /* 0x00010000082f7824 */ /* 0x044fe200078e00ff */
[----:B------:R-:W-:Y:S01]  /*bf90*/  LOP3.LUT R15, R8, 0xffff0000, RZ, 0xc0, !PT ;  /* 0xffff0000080f7812 */ /* 0x000fe200078ec0ff */
[----:B------:R-:W-:Y:S01]  /*bfa0*/  IMAD.U32 R50, R11, 0x10000, RZ ;  /* 0x000100000b327824 */ /* 0x000fe200078e00ff */
[----:B------:R-:W-:-:S02]  /*bfb0*/  SHF.L.U32 R8, R9, 0x10, RZ ;  /* 0x0000001009087819 */ /* 0x000fc400000006ff */
[----:B------:R-:W-:Y:S01]  /*bfc0*/  LOP3.LUT R53, R9, 0xffff0000, RZ, 0xc0, !PT ;  /* 0xffff000009357812 */ /* 0x000fe200078ec0ff */
[----:B------:R-:W-:Y:S01]  /*bfd0*/  IMAD.U32 R9, R36, 0x10000, RZ ;  /* 0x0001000024097824 */ /* 0x000fe200078e00ff */
[C---:B------:R-:W-:Y:S02]  /*bfe0*/  SHF.L.U32 R52, R10.reuse, 0x10, RZ ;  /* 0x000000100a347819 */ /* 0x040fe400000006ff */
[----:B------:R-:W-:Y:S01]  /*bff0*/  LOP3.LUT R51, R10, 0xffff0000, RZ, 0xc0, !PT ;  /* 0xffff00000a337812 */ /* 0x000fe200078ec0ff */
[-C--:B------:R-:W-:Y:S01]  /*c000*/  FMUL.FTZ R10, R9, R47.reuse ;  /* 0x0000002f090a7220 */ /* 0x080fe20000410000 */
[----:B------:R-:W-:Y:S01]  /*c010*/  LOP3.LUT R36, R36, 0xffff0000, RZ, 0xc0, !PT ;  /* 0xffff000024247812 */ /* 0x000fe200078ec0ff */
[C---:B------:R-:W-:Y:S01]  /*c020*/  FMUL.FTZ R47, R49.reuse, R47 ;  /* 0x0000002f312f7220 */ /* 0x040fe20000410000 */
[----:B------:R-:W-:Y:S01]  /*c030*/  LOP3.LUT R14, R14, 0xffff0000, RZ, 0xc0, !PT ;  /* 0xffff00000e0e7812 */ /* 0x000fe200078ec0ff */
[----:B------:R-:W-:Y:S01]  /*c040*/  FFMA.FTZ R10, R49, R44, -R10 ;  /* 0x0000002c310a7223 */ /* 0x000fe2000001080a */
[----:B------:R-:W-:Y:S01]  /*c050*/  LOP3.LUT R11, R11, 0xffff0000, RZ, 0xc0, !PT ;  /* 0xffff00000b0b7812 */ /* 0x000fe200078ec0ff */
[----:B------:R-:W-:-:S02]  /*c060*/  FMUL.FTZ R49, R36, R15 ;  /* 0x0000000f24317220 */ /* 0x000fc40000410000 */
[----:B------:R-:W-:Y:S02]  /*c070*/  FMUL.FTZ R15, R54, R15 ;  /* 0x0000000f360f7220 */ /* 0x000fe40000410000 */
[----:B------:R-:W-:Y:S01]  /*c080*/  FFMA.FTZ R47, R9, R44, R47 ;  /* 0x0000002c092f7223 */ /* 0x000fe2000001002f */
[----:B------:R-:W-:Y:S01]  /*c090*/  SHF.L.U32 R9, R38, 0x10, RZ ;  /* 0x0000001026097819 */ /* 0x000fe200000006ff */
[-C--:B------:R-:W-:Y:S01]  /*c0a0*/  FFMA.FTZ R49, R54, R43.reuse, -R49 ;  /* 0x0000002b36317223 */ /* 0x080fe20000010831 */
[----:B------:R-:W-:Y:S01]  /*c0b0*/  LOP3.LUT R38, R38, 0xffff0000, RZ, 0xc0, !PT ;  /* 0xffff000026267812 */ /* 0x000fe200078ec0ff */
[----:B------:R-:W-:Y:S02]  /*c0c0*/  FFMA.FTZ R36, R36, R43, R15 ;  /* 0x0000002b24247223 */ /* 0x000fe4000001000f */
[----:B------:R-:W-:Y:S02]  /*c0d0*/  FMUL.FTZ R43, R34, R51 ;  /* 0x00000033222b7220 */ /* 0x000fe40000410000 */
[----:B------:R-:W-:-:S02]  /*c0e0*/  FMUL.FTZ R44, R40, R52 ;  /* 0x00000034282c7220 */ /* 0x000fc40000410000 */
[----:B------:R-:W-:Y:S02]  /*c0f0*/  FMUL.FTZ R52, R9, R52 ;  /* 0x0000003409347220 */ /* 0x000fe40000410000 */
[C---:B------:R-:W-:Y:S02]  /*c100*/  FMUL.FTZ R51, R38.reuse, R51 ;  /* 0x0000003326337220 */ /* 0x040fe40000410000 */
[----:B------:R-:W-:Y:S01]  /*c110*/  FFMA.FTZ R43, R38, R14, -R43 ;  /* 0x0000000e262b7223 */ /* 0x000fe2000001082b */
[C---:B------:R-:W-:Y:S01]  /*c120*/  SHF.L.U32 R38, R33.reuse, 0x10, RZ ;  /* 0x0000001021267819 */ /* 0x040fe200000006ff */
[-C--:B------:R-:W-:Y:S01]  /*c130*/  FFMA.FTZ R52, R40, R45.reuse, R52 ;  /* 0x0000002d28347223 */ /* 0x080fe20000010034 */
[----:B------:R-:W-:Y:S01]  /*c140*/  LOP3.LUT R33, R33, 0xffff0000, RZ, 0xc0, !PT ;  /* 0xffff000021217812 */ /* 0x000fe200078ec0ff */
[C---:B------:R-:W-:Y:S01]  /*c150*/  IMAD.U32 R40, R37.reuse, 0x10000, RZ ;  /* 0x0001000025287824 */ /* 0x040fe200078e00ff */
[----:B------:R-:W-:Y:S01]  /*c160*/  LOP3.LUT R37, R37, 0xffff0000, RZ, 0xc0, !PT ;  /* 0xffff000025257812 */ /* 0x000fe200078ec0ff */
[----:B------:R-:W-:-:S02]  /*c170*/  FFMA.FTZ R44, R9, R45, -R44 ;  /* 0x0000002d092c7223 */ /* 0x000fc4000001082c */
[----:B------:R-:W-:Y:S02]  /*c180*/  FFMA.FTZ R51, R34, R14, R51 ;  /* 0x0000000e22337223 */ /* 0x000fe40000010033 */
[C---:B------:R-:W-:Y:S01]  /*c190*/  IMAD.U32 R9, R35.reuse, 0x10000, RZ ;  /* 0x0001000023097824 */ /* 0x040fe200078e00ff */
[----:B------:R-:W-:Y:S01]  /*c1a0*/  LOP3.LUT R35, R35, 0xffff0000, RZ, 0xc0, !PT ;  /* 0xffff000023237812 */ /* 0x000fe200078ec0ff */
[-C--:B------:R-:W-:Y:S02]  /*c1b0*/  FMUL.FTZ R14, R38, R50.reuse ;  /* 0x00000032260e7220 */ /* 0x080fe40000410000 */
[C---:B------:R-:W-:Y:S01]  /*c1c0*/  IMAD.U32 R15, R39.reuse, 0x10000, RZ ;  /* 0x00010000270f7824 */ /* 0x040fe200078e00ff */
[----:B------:R-:W-:Y:S01]  /*c1d0*/  LOP3.LUT R39, R39, 0xffff0000, RZ, 0xc0, !PT ;  /* 0xffff000027277812 */ /* 0x000fe200078ec0ff */
[----:B------:R-:W-:Y:S02]  /*c1e0*/  FMUL.FTZ R50, R40, R50 ;  /* 0x0000003228327220 */ /* 0x000fe40000410000 */
[----:B------:R-:W-:-:S02]  /*c1f0*/  FMUL.FTZ R45, R9, R8 ;  /* 0x00000008092d7220 */ /* 0x000fc40000410000 */
[----:B------:R-:W-:Y:S02]  /*c200*/  FFMA.FTZ R50, R38, R13, R50 ;  /* 0x0000000d26327223 */ /* 0x000fe40000010032 */
[----:B------:R-:W-:Y:S02]  /*c210*/  FMUL.FTZ R34, R35, R53 ;  /* 0x0000003523227220 */ /* 0x000fe40000410000 */
[----:B------:R-:W-:Y:S02]  /*c220*/  FMUL.FTZ R38, R33, R11 ;  /* 0x0000000b21267220 */ /* 0x000fe40000410000 */
[----:B------:R-:W-:Y:S02]  /*c230*/  FMUL.FTZ R8, R15, R8 ;  /* 0x000000080f087220 */ /* 0x000fe40000410000 */
[----:B------:R-:W-:Y:S02]  /*c240*/  FMUL.FTZ R53, R39, R53 ;  /* 0x0000003527357220 */ /* 0x000fe40000410000 */
[----:B------:R-:W-:-:S02]  /*c250*/  FMUL.FTZ R11, R37, R11 ;  /* 0x0000000b250b7220 */ /* 0x000fc40000410000 */
[----:B------:R-:W-:Y:S02]  /*c260*/  FFMA.FTZ R45, R15, R12, -R45 ;  /* 0x0000000c0f2d7223 */ /* 0x000fe4000001082d */
[----:B------:R-:W-:Y:S01]  /*c270*/  FFMA.FTZ R15, R40, R13, -R14 ;  /* 0x0000000d280f7223 */ /* 0x000fe2000001080e */
[----:B------:R-:W-:Y:S01]  /*c280*/  F2FP.BF16.PACK_AB R14, R43, R44 ;  /* 0x0000002c2b0e723e */ /* 0x000fe200000010ff */
[----:B------:R-:W-:Y:S02]  /*c290*/  FFMA.FTZ R34, R39, R46, -R34 ;  /* 0x0000002e27227223 */ /* 0x000fe40000010822 */
[----:B------:R-:W-:Y:S02]  /*c2a0*/  FFMA.FTZ R38, R37, R48, -R38 ;  /* 0x0000003025267223 */ /* 0x000fe40000010826 */
[----:B------:R-:W-:Y:S01]  /*c2b0*/  FFMA.FTZ R9, R9, R12, R8 ;  /* 0x0000000c09097223 */ /* 0x000fe20000010008 */
[----:B------:R-:W-:Y:S01]  /*c2c0*/  F2FP.BF16.PACK_AB R12, R49, R10 ;  /* 0x0000000a310c723e */ /* 0x000fe200000010ff */
[----:B------:R-:W-:Y:S01]  /*c2d0*/  FFMA.FTZ R46, R35, R46, R53 ;  /* 0x0000002e232e7223 */ /* 0x000fe20000010035 */
[----:B------:R-:W-:Y:S01]  /*c2e0*/  F2FP.BF16.PACK_AB R13, R34, R45 ;  /* 0x0000002d220d723e */ /* 0x000fe200000010ff */
[----:B------:R-:W-:Y:S01]  /*c2f0*/  FFMA.FTZ R11, R33, R48, R11 ;  /* 0x00000030210b7223 */ /* 0x000fe2000001000b */
[----:B------:R-:W-:-:S02]  /*c300*/  F2FP.BF16.PACK_AB R15, R38, R15 ;  /* 0x0000000f260f723e */ /* 0x000fc400000010ff */
[----:B------:R-:W-:Y:S02]  /*c310*/  F2FP.BF16.PACK_AB R10, R51, R52 ;  /* 0x00000034330a723e */ /* 0x000fe400000010ff */
[----:B------:R-:W-:Y:S01]  /*c320*/  F2FP.BF16.PACK_AB R8, R36, R47 ;  /* 0x0000002f2408723e */ /* 0x000fe200000010ff */
[----:B------:R1:W-:Y:S01]  /*c330*/  STS.128 [R42+0xc100], R12 ;  /* 0x00c1000c2a007388 */ /* 0x0003e20000000c00 */
[----:B------:R-:W-:Y:S02]  /*c340*/  F2FP.BF16.PACK_AB R9, R46, R9 ;  /* 0x000000092e09723e */ /* 0x000fe400000010ff */
[----:B------:R-:W-:-:S05]  /*c350*/  F2FP.BF16.PACK_AB R11, R11, R50 ;  /* 0x000000320b0b723e */ /* 0x000fca00000010ff */
[----:B------:R1:W-:Y:S02]  /*c360*/  STS.128 [R41+0xc100], R8 ;  /* 0x00c1000829007388 */ /* 0x0003e40000000c00 */
.L_x_127:
[----:B------:R-:W-:Y:S05]  /*c370*/  BSYNC B0 ;  /* 0x0000000000007941 */ /* 0x000fea0003800000 */
.L_x_126:
[----:B-1----:R-:W-:-:S04]  /*c380*/  IADD3 R8, R23, 0x40, RZ ;  /* 0x0000004017087810 */ /* 0x002fc80007ffe0ff */
[----:B------:R-:W-:-:S13]  /*c390*/  ISETP.GE.AND P0, PT, R8, c[0x0][0x27c], PT ;  /* 0x00009f0008007a0c */ /* 0x000fda0003f06270 */
[----:B------:R-:W-:Y:S05]  /*c3a0*/  @P0 BRA `(.L_x_105) ;  /* 0x0000068000000947 */ /* 0x000fea0003800000 */
[----:B------:R-:W-:Y:S01]  /*c3b0*/  SHF.R.S32.HI R13, RZ, 0x1f, R8 ;  /* 0x0000001fff0d7819 */ /* 0x000fe20000011408 */
[----:B------:R-:W-:Y:S01]  /*c3c0*/  IMAD.MOV.U32 R11, RZ, RZ, c[0x0][0x27c] ;  /* 0x00009f00ff0b7624 */ /* 0x000fe200078e00ff */
[----:B------:R-:W-:Y:S01]  /*c3d0*/  SHF.R.S32.HI R15, RZ, 0x1f, R24 ;  /* 0x0000001fff0f7819 */ /* 0x000fe20000011418 */
[----:B------:R-:W-:Y:S01]  /*c3e0*/  IMAD.SHL.U32 R12, R24, 0x40, RZ ;  /* 0x00000040180c7824 */ /* 0x000fe200078e00ff */
[CC--:B------:R-:W-:Y:S01]  /*c3f0*/  LEA.HI R9, R13.reuse, R8.reuse, RZ, 0x3 ;  /* 0x000000080d097211 */ /* 0x0c0fe200078f18ff */
        /* <DEDUP_REMOVED lines=11> */
[----:B------:R-:W-:Y:S02]  /*c4b0*/  SHF.L.U32 R8, R8, 0x6, RZ ;  /* 0x0000000608087819 */ /* 0x000fe400000006ff */
[----:B------:R-:W-:Y:S01]  /*c4c0*/  SHF.R.U32.HI R9, RZ, 0x3, R12 ;  /* 0x00000003ff097819 */ /* 0x000fe2000001160c */
[----:B------:R-:W-:Y:S01]  /*c4d0*/  IMAD.SHL.U32 R11, R10, 0x400, RZ ;  /* 0x000004000a0b7824 */ /* 0x000fe200078e00ff */
[----:B------:R-:W-:-:S02]  /*c4e0*/  LOP3.LUT R12, R12, 0x38, R15, 0xf8, !PT ;  /* 0x000000380c0c7812 */ /* 0x000fc400078ef80f */
[----:B------:R-:W-:Y:S02]  /*c4f0*/  LOP3.LUT R13, R13, 0x7fffe000, RZ, 0xc0, !PT ;  /* 0x7fffe0000d0d7812 */ /* 0x000fe400078ec0ff */
[----:B------:R-:W-:Y:S02]  /*c500*/  LOP3.LUT R8, R8, 0xfffffe00, RZ, 0xc0, !PT ;  /* 0xfffffe0008087812 */ /* 0x000fe400078ec0ff */
[-C--:B------:R-:W-:Y:S02]  /*c510*/  LOP3.LUT R14, R14, R9.reuse, RZ, 0x3c, !PT ;  /* 0x000000090e0e7212 */ /* 0x080fe400078e3cff */
[----:B------:R-:W-:Y:S02]  /*c520*/  LOP3.LUT R10, R12, R9, RZ, 0x3c, !PT ;  /* 0x000000090c0a7212 */ /* 0x000fe400078e3cff */
[----:B------:R-:W-:Y:S02]  /*c530*/  IADD3 R13, R14, R13, R8 ;  /* 0x0000000d0e0d7210 */ /* 0x000fe40007ffe008 */
[----:B------:R-:W-:-:S02]  /*c540*/  LOP3.LUT R9, R11, 0x7fffe000, RZ, 0xc0, !PT ;  /* 0x7fffe0000b097812 */ /* 0x000fc400078ec0ff */
[----:B------:R-:W-:Y:S01]  /*c550*/  SHF.L.U32 R42, R30, 0x10, RZ ;  /* 0x000000101e2a7819 */ /* 0x000fe200000006ff */
[----:B------:R-:W-:Y:S01]  /*c560*/  IMAD.SHL.U32 R24, R13, 0x2, RZ ;  /* 0x000000020d187824 */ /* 0x000fe200078e00ff */
[----:B------:R-:W-:Y:S02]  /*c570*/  IADD3 R9, R10, R9, R8 ;  /* 0x000000090a097210 */ /* 0x000fe40007ffe008 */
[----:B------:R-:W-:Y:S02]  /*c580*/  LOP3.LUT R26, R26, 0xffff0000, RZ, 0xc0, !PT ;  /* 0xffff00001a1a7812 */ /* 0x000fe400078ec0ff */
[----:B------:R-:W-:Y:S01]  /*c590*/  SHF.L.U32 R23, R9, 0x1, RZ ;  /* 0x0000000109177819 */ /* 0x000fe200000006ff */
[----:B------:R-:W1:Y:S04]  /*c5a0*/  LDS.128 R12, [R24+0xc100] ;  /* 0x00c10000180c7984 */ /* 0x000e680000000c00 */
[----:B------:R-:W2:Y:S01]  /*c5b0*/  LDS.128 R8, [R23+0xc100] ;  /* 0x00c1000017087984 */ /* 0x000ea20000000c00 */
[C---:B-1----:R-:W-:Y:S01]  /*c5c0*/  IMAD.U32 R34, R12.reuse, 0x10000, RZ ;  /* 0x000100000c227824 */ /* 0x042fe200078e00ff */
[----:B------:R-:W-:Y:S01]  /*c5d0*/  LOP3.LUT R33, R12, 0xffff0000, RZ, 0xc0, !PT ;  /* 0xffff00000c217812 */ /* 0x000fe200078ec0ff */
[C---:B------:R-:W-:Y:S01]  /*c5e0*/  IMAD.U32 R12, R13.reuse, 0x10000, RZ ;  /* 0x000100000d0c7824 */ /* 0x040fe200078e00ff */
[----:B------:R-:W-:Y:S01]  /*c5f0*/  LOP3.LUT R36, R13, 0xffff0000, RZ, 0xc0, !PT ;  /* 0xffff00000d247812 */ /* 0x000fe200078ec0ff */
[C---:B------:R-:W-:Y:S01]  /*c600*/  IMAD.U32 R13, R15.reuse, 0x10000, RZ ;  /* 0x000100000f0d7824 */ /* 0x040fe200078e00ff */
[----:B------:R-:W-:Y:S01]  /*c610*/  LOP3.LUT R40, R15, 0xffff0000, RZ, 0xc0, !PT ;  /* 0xffff00000f287812 */ /* 0x000fe200078ec0ff */
[----:B--2---:R-:W-:Y:S01]  /*c620*/  IMAD.U32 R39, R8, 0x10000, RZ ;  /* 0x0001000008277824 */ /* 0x004fe200078e00ff */
[----:B------:R-:W-:-:S02]  /*c630*/  SHF.L.U32 R15, R10, 0x10, RZ ;  /* 0x000000100a0f7819 */ /* 0x000fc400000006ff */
[----:B------:R-:W-:Y:S01]  /*c640*/  LOP3.LUT R37, R8, 0xffff0000, RZ, 0xc0, !PT ;  /* 0xffff000008257812 */ /* 0x000fe200078ec0ff */
[C---:B------:R-:W-:Y:S01]  /*c650*/  IMAD.U32 R8, R9.reuse, 0x10000, RZ ;  /* 0x0001000009087824 */ /* 0x040fe200078e00ff */
[----:B------:R-:W-:Y:S02]  /*c660*/  SHF.L.U32 R35, R14, 0x10, RZ ;  /* 0x000000100e237819 */ /* 0x000fe400000006ff */
[----:B------:R-:W-:Y:S01]  /*c670*/  LOP3.LUT R43, R9, 0xffff0000, RZ, 0xc0, !PT ;  /* 0xffff0000092b7812 */ /* 0x000fe200078ec0ff */
[-C--:B------:R-:W-:Y:S01]  /*c680*/  FMUL.FTZ R9, R38, R15.reuse ;  /* 0x0000000f26097220 */ /* 0x080fe20000410000 */
[----:B------:R-:W-:Y:S01]  /*c690*/  LOP3.LUT R41, R10, 0xffff0000, RZ, 0xc0, !PT ;  /* 0xffff00000a297812 */ /* 0x000fe200078ec0ff */
[----:B------:R-:W-:Y:S01]  /*c6a0*/  FMUL.FTZ R15, R42, R15 ;  /* 0x0000000f2a0f7220 */ /* 0x000fe20000410000 */
[----:B------:R-:W-:Y:S01]  /*c6b0*/  LOP3.LUT R14, R14, 0xffff0000, RZ, 0xc0, !PT ;  /* 0xffff00000e0e7812 */ /* 0x000fe200078ec0ff */
[-C--:B------:R-:W-:Y:S01]  /*c6c0*/  FFMA.FTZ R9, R42, R35.reuse, -R9 ;  /* 0x000000232a097223 */ /* 0x080fe20000010809 */
[----:B------:R-:W-:Y:S01]  /*c6d0*/  LOP3.LUT R42, R30, 0xffff0000, RZ, 0xc0, !PT ;  /* 0xffff00001e2a7812 */ /* 0x000fe200078ec0ff */
[C---:B------:R-:W-:Y:S01]  /*c6e0*/  IMAD.U32 R30, R28.reuse, 0x10000, RZ ;  /* 0x000100001c1e7824 */ /* 0x040fe200078e00ff */
[----:B------:R-:W-:Y:S01]  /*c6f0*/  LOP3.LUT R28, R28, 0xffff0000, RZ, 0xc0, !PT ;  /* 0xffff00001c1c7812 */ /* 0x000fe200078ec0ff */
[----:B------:R-:W-:Y:S01]  /*c700*/  FFMA.FTZ R15, R38, R35, R15 ;  /* 0x00000023260f7223 */ /* 0x000fe2000001000f */
[----:B------:R-:W-:Y:S01]  /*c710*/  SHF.L.U32 R35, R32, 0x10, RZ ;  /* 0x0000001020237819 */ /* 0x000fe200000006ff */
[----:B------:R-:W-:Y:S01]  /*c720*/  FMUL.FTZ R45, R26, R41 ;  /* 0x000000291a2d7220 */ /* 0x000fe20000410000 */
[----:B------:R-:W-:Y:S01]  /*c730*/  LOP3.LUT R32, R32, 0xffff0000, RZ, 0xc0, !PT ;  /* 0xffff000020207812 */ /* 0x000fe200078ec0ff */
[----:B------:R-:W-:-:S02]  /*c740*/  FMUL.FTZ R38, R30, R39 ;  /* 0x000000271e267220 */ /* 0x000fc40000410000 */
[C---:B------:R-:W-:Y:S02]  /*c750*/  FMUL.FTZ R41, R42.reuse, R41 ;  /* 0x000000292a297220 */ /* 0x040fe40000410000 */
[----:B------:R-:W-:Y:S02]  /*c760*/  FFMA.FTZ R42, R42, R14, -R45 ;  /* 0x0000000e2a2a7223 */ /* 0x000fe4000001082d */
[C---:B------:R-:W-:Y:S02]  /*c770*/  FMUL.FTZ R39, R35.reuse, R39 ;  /* 0x0000002723277220 */ /* 0x040fe40000410000 */
[----:B------:R-:W-:Y:S02]  /*c780*/  FFMA.FTZ R38, R35, R34, -R38 ;  /* 0x0000002223267223 */ /* 0x000fe40000010826 */
[-C--:B------:R-:W-:Y:S02]  /*c790*/  FMUL.FTZ R45, R28, R37.reuse ;  /* 0x000000251c2d7220 */ /* 0x080fe40000410000 */
[----:B------:R-:W-:Y:S01]  /*c7a0*/  FFMA.FTZ R26, R26, R14, R41 ;  /* 0x0000000e1a1a7223 */ /* 0x000fe20000010029 */
[----:B------:R-:W-:Y:S01]  /*c7b0*/  SHF.L.U32 R14, R25, 0x10, RZ ;  /* 0x00000010190e7819 */ /* 0x000fe200000006ff */
[C---:B------:R-:W-:Y:S01]  /*c7c0*/  IMAD.U32 R35, R27.reuse, 0x10000, RZ ;  /* 0x000100001b237824 */ /* 0x040fe200078e00ff */
[----:B------:R-:W-:Y:S01]  /*c7d0*/  LOP3.LUT R27, R27, 0xffff0000, RZ, 0xc0, !PT ;  /* 0xffff00001b1b7812 */ /* 0x000fe200078ec0ff */
[C---:B------:R-:W-:Y:S01]  /*c7e0*/  IMAD.U32 R41, R31.reuse, 0x10000, RZ ;  /* 0x000100001f297824 */ /* 0x040fe200078e00ff */
[----:B------:R-:W-:Y:S01]  /*c7f0*/  LOP3.LUT R31, R31, 0xffff0000, RZ, 0xc0, !PT ;  /* 0xffff00001f1f7812 */ /* 0x000fe200078ec0ff */
[----:B------:R-:W-:-:S02]  /*c800*/  FMUL.FTZ R37, R32, R37 ;  /* 0x0000002520257220 */ /* 0x000fc40000410000 */
[-C--:B------:R-:W-:Y:S02]  /*c810*/  FFMA.FTZ R45, R32, R33.reuse, -R45 ;  /* 0x00000021202d7223 */ /* 0x080fe4000001082d */
[----:B------:R-:W-:Y:S02]  /*c820*/  FMUL.FTZ R32, R35, R8 ;  /* 0x0000000823207220 */ /* 0x000fe40000410000 */
[C---:B------:R-:W-:Y:S01]  /*c830*/  IMAD.U32 R10, R11.reuse, 0x10000, RZ ;  /* 0x000100000b0a7824 */ /* 0x040fe200078e00ff */
[----:B------:R-:W-:Y:S01]  /*c840*/  LOP3.LUT R11, R11, 0xffff0000, RZ, 0xc0, !PT ;  /* 0xffff00000b0b7812 */ /* 0x000fe200078ec0ff */
[----:B------:R-:W-:Y:S02]  /*c850*/  FFMA.FTZ R39, R30, R34, R39 ;  /* 0x000000221e277223 */ /* 0x000fe40000010027 */
[----:B------:R-:W-:Y:S02]  /*c860*/  FMUL.FTZ R8, R41, R8 ;  /* 0x0000000829087220 */ /* 0x000fe40000410000 */
[C---:B------:R-:W-:Y:S01]  /*c870*/  IMAD.U32 R30, R29.reuse, 0x10000, RZ ;  /* 0x000100001d1e7824 */ /* 0x040fe200078e00ff */
[----:B------:R-:W-:Y:S01]  /*c880*/  LOP3.LUT R29, R29, 0xffff0000, RZ, 0xc0, !PT ;  /* 0xffff00001d1d7812 */ /* 0x000fe200078ec0ff */
[----:B------:R-:W-:-:S02]  /*c890*/  FFMA.FTZ R28, R28, R33, R37 ;  /* 0x000000211c1c7223 */ /* 0x000fc40000010025 */
[----:B------:R-:W-:Y:S02]  /*c8a0*/  FMUL.FTZ R33, R14, R10 ;  /* 0x0000000a0e217220 */ /* 0x000fe40000410000 */
[----:B------:R-:W-:Y:S01]  /*c8b0*/  FFMA.FTZ R35, R35, R12, R8 ;  /* 0x0000000c23237223 */ /* 0x000fe20000010008 */
[----:B------:R-:W-:Y:S01]  /*c8c0*/  LOP3.LUT R8, R25, 0xffff0000, RZ, 0xc0, !PT ;  /* 0xffff000019087812 */ /* 0x000fe200078ec0ff */
[C---:B------:R-:W-:Y:S02]  /*c8d0*/  FMUL.FTZ R10, R30.reuse, R10 ;  /* 0x0000000a1e0a7220 */ /* 0x040fe40000410000 */
[-C--:B------:R-:W-:Y:S02]  /*c8e0*/  FFMA.FTZ R33, R30, R13.reuse, -R33 ;  /* 0x0000000d1e217223 */ /* 0x080fe40000010821 */
[----:B------:R-:W-:Y:S01]  /*c8f0*/  FFMA.FTZ R25, R14, R13, R10 ;  /* 0x0000000d0e197223 */ /* 0x000fe2000001000a */
[----:B------:R-:W-:Y:S01]  /*c900*/  F2FP.BF16.PACK_AB R10, R26, R15 ;  /* 0x0000000f1a0a723e */ /* 0x000fe200000010ff */
[----:B------:R-:W-:Y:S01]  /*c910*/  FMUL.FTZ R13, R27, R43 ;  /* 0x0000002b1b0d7220 */ /* 0x000fe20000410000 */
[----:B------:R-:W-:Y:S01]  /*c920*/  F2FP.BF16.PACK_AB R14, R42, R9 ;  /* 0x000000092a0e723e */ /* 0x000fe200000010ff */
[----:B------:R-:W-:-:S02]  /*c930*/  FMUL.FTZ R30, R8, R11 ;  /* 0x0000000b081e7220 */ /* 0x000fc40000410000 */
[----:B------:R-:W-:Y:S02]  /*c940*/  FMUL.FTZ R43, R31, R43 ;  /* 0x0000002b1f2b7220 */ /* 0x000fe40000410000 */
[----:B------:R-:W-:Y:S02]  /*c950*/  FMUL.FTZ R11, R29, R11 ;  /* 0x0000000b1d0b7220 */ /* 0x000fe40000410000 */
[----:B------:R-:W-:Y:S01]  /*c960*/  FFMA.FTZ R32, R41, R12, -R32 ;  /* 0x0000000c29207223 */ /* 0x000fe20000010820 */
[----:B------:R-:W-:Y:S01]  /*c970*/  F2FP.BF16.PACK_AB R12, R45, R38 ;  /* 0x000000262d0c723e */ /* 0x000fe200000010ff */
[----:B------:R-:W-:Y:S02]  /*c980*/  FFMA.FTZ R13, R31, R36, -R13 ;  /* 0x000000241f0d7223 */ /* 0x000fe4000001080d */
[----:B------:R-:W-:Y:S02]  /*c990*/  FFMA.FTZ R30, R29, R40, -R30 ;  /* 0x000000281d1e7223 */ /* 0x000fe4000001081e */
[----:B------:R-:W-:Y:S01]  /*c9a0*/  FFMA.FTZ R36, R27, R36, R43 ;  /* 0x000000241b247223 */ /* 0x000fe2000001002b */
[----:B------:R-:W-:Y:S01]  /*c9b0*/  F2FP.BF16.PACK_AB R13, R13, R32 ;  /* 0x000000200d0d723e */ /* 0x000fe200000010ff */
[----:B------:R-:W-:Y:S01]  /*c9c0*/  FFMA.FTZ R40, R8, R40, R11 ;  /* 0x0000002808287223 */ /* 0x000fe2000001000b */
[----:B------:R-:W-:-:S02]  /*c9d0*/  F2FP.BF16.PACK_AB R15, R30, R33 ;  /* 0x000000211e0f723e */ /* 0x000fc400000010ff */
[----:B------:R-:W-:Y:S02]  /*c9e0*/  F2FP.BF16.PACK_AB R8, R28, R39 ;  /* 0x000000271c08723e */ /* 0x000fe400000010ff */
[----:B------:R-:W-:Y:S01]  /*c9f0*/  F2FP.BF16.PACK_AB R9, R36, R35 ;  /* 0x000000232409723e */ /* 0x000fe200000010ff */
[----:B------:R1:W-:Y:S01]  /*ca00*/  STS.128 [R24+0xc100], R12 ;  /* 0x00c1000c18007388 */ /* 0x0003e20000000c00 */
[----:B------:R-:W-:-:S05]  /*ca10*/  F2FP.BF16.PACK_AB R11, R40, R25 ;  /* 0x00000019280b723e */ /* 0x000fca00000010ff */
[----:B------:R1:W-:Y:S02]  /*ca20*/  STS.128 [R23+0xc100], R8 ;  /* 0x00c1000817007388 */ /* 0x0003e40000000c00 */
.L_x_105:
[----:B------:R-:W-:Y:S05]  /*ca30*/  BSYNC B2 ;  /* 0x0000000000027941 */ /* 0x000fea0003800000 */
.L_x_89:
[----:B-1----:R-:W-:Y:S01]  /*ca40*/  IMAD.SHL.U32 R8, R3, 0x40, RZ ;  /* 0x0000004003087824 */ /* 0x002fe200078e00ff */
[----:B------:R-:W-:-:S04]  /*ca50*/  DEPBAR.LE SB0, 0x0 ;  /* 0x000080000000791a */ /* 0x000fc80000000000 */
[----:B------:R-:W-:Y:S01]  /*ca60*/  IMAD.SHL.U32 R9, R18, 0x8, RZ ;  /* 0x0000000812097824 */ /* 0x000fe200078e00ff */
[----:B------:R-:W-:Y:S01]  /*ca70*/  LOP3.LUT R8, R8, 0x1c0, RZ, 0xc0, !PT ;  /* 0x000001c008087812 */ /* 0x000fe200078ec0ff */
[----:B------:R-:W-:Y:S01]  /*ca80*/  IMAD R10, R22, c[0x0][0x208], RZ ;  /* 0x00008200160a7a24 */ /* 0x000fe200078e02ff */
[----:B------:R-:W-:Y:S01]  /*ca90*/  LOP3.LUT P1, RZ, R3, 0x2, RZ, 0xc0, !PT ;  /* 0x0000000203ff7812 */ /* 0x000fe2000782c0ff */
[----:B------:R-:W-:Y:S01]  /*caa0*/  IMAD R198, R19, 0x400, R2 ;  /* 0x0000040013c67824 */ /* 0x000fe200078e0202 */
[----:B------:R-:W-:Y:S01]  /*cab0*/  LOP3.LUT R9, R8, 0x8, R9, 0xf8, !PT ;  /* 0x0000000808097812 */ /* 0x000fe200078ef809 */
[----:B------:R-:W-:Y:S01]  /*cac0*/  IMAD.WIDE.U32 R12, R17, c[0x0][0x208], RZ ;  /* 0x00008200110c7a25 */ /* 0x000fe200078e00ff */
[----:B------:R-:W-:-:S03]  /*cad0*/  SHF.R.U32.HI R8, RZ, 0x3, R8 ;  /* 0x00000003ff087819 */ /* 0x000fc60000011608 */
[----:B------:R-:W-:Y:S01]  /*cae0*/  IMAD R10, R17, c[0x0][0x20c], R10 ;  /* 0x00008300110a7a24 */ /* 0x000fe200078e020a */
[----:B------:R-:W-:Y:S01]  /*caf0*/  LOP3.LUT R8, R9, R8, RZ, 0x3c, !PT ;  /* 0x0000000809087212 */ /* 0x000fe200078e3cff */
[----:B------:R-:W-:Y:S01]  /*cb00*/  IMAD.SHL.U32 R198, R198, 0x2, RZ ;  /* 0x00000002c6c67824 */ /* 0x000fe200078e00ff */
[----:B------:R-:W-:Y:S01]  /*cb10*/  BAR.SYNC.DEFER_BLOCKING 0x0 ;  /* 0x0000000000007b1d */ /* 0x000fe20000010000 */
[----:B------:R-:W-:Y:S01]  /*cb20*/  IMAD.IADD R10, R13, 0x1, R10 ;  /* 0x000000010d0a7824 */ /* 0x000fe200078e020a */
[C---:B------:R-:W-:Y:S01]  /*cb30*/  LEA R9, P0, R12.reuse, R206, 0x6 ;  /* 0x000000ce0c097211 */ /* 0x040fe200078030ff */
[----:B------:R-:W-:Y:S01]  /*cb40*/  IMAD R197, R21, 0x200, R8 ;  /* 0x0000020015c57824 */ /* 0x000fe200078e0208 */
[----:B------:R-:W-:Y:S01]  /*cb50*/  SEL R13, RZ, 0x4, P5 ;  /* 0x00000004ff0d7807 */ /* 0x000fe20002800000 */
[----:B------:R-:W-:Y:S01]  /*cb60*/  IMAD R80, R17, -0x40, R83 ;  /* 0xffffffc011507824 */ /* 0x000fe200078e0253 */
[----:B------:R-:W-:Y:S01]  /*cb70*/  LEA.HI.X R10, R12, R201, R10, 0x6, P0 ;  /* 0x000000c90c0a7211 */ /* 0x000fe200000f340a */
[----:B------:R-:W-:Y:S01]  /*cb80*/  IMAD.SHL.U32 R197, R197, 0x2, RZ ;  /* 0x00000002c5c57824 */ /* 0x000fe200078e00ff */
[----:B------:R-:W-:Y:S01]  /*cb90*/  SEL R12, RZ, 0x2, P4 ;  /* 0x00000002ff0c7807 */ /* 0x000fe20002000000 */
[----:B------:R-:W-:Y:S01]  /*cba0*/  IMAD.SHL.U32 R205, R16, 0x2, RZ ;  /* 0x0000000210cd7824 */ /* 0x000fe200078e00ff */
[----:B------:R-:W-:Y:S01]  /*cbb0*/  LEA R8, P0, R9, c[0x0][0x1f8], 0x1 ;  /* 0x00007e0009087a11 */ /* 0x000fe200078008ff */
[--C-:B------:R-:W-:Y:S01]  /*cbc0*/  IMAD R194, R0, 0x2, R198.reuse ;  /* 0x0000000200c27824 */ /* 0x100fe200078e02c6 */
[----:B------:R-:W-:Y:S01]  /*cbd0*/  IADD3 R11, R197, 0x6100, RZ ;  /* 0x00006100c50b7810 */ /* 0x000fe20007ffe0ff */
[----:B------:R-:W-:Y:S01]  /*cbe0*/  IMAD R193, R5, 0x2, R198 ;  /* 0x0000000205c17824 */ /* 0x000fe200078e02c6 */
[----:B------:R-:W-:Y:S01]  /*cbf0*/  IADD3 R20, R13, R12, R20 ;  /* 0x0000000c0d147210 */ /* 0x000fe20007ffe014 */
[----:B------:R-:W-:Y:S01]  /*cc00*/  IMAD.MOV.U32 R13, RZ, RZ, c[0x0][0x208] ;  /* 0x00008200ff0d7624 */ /* 0x000fe200078e00ff */
[----:B------:R-:W-:Y:S01]  /*cc10*/  IADD3 R196, R197, 0x6120, RZ ;  /* 0x00006120c5c47810 */ /* 0x000fe20007ffe0ff */
[----:B------:R-:W-:Y:S01]  /*cc20*/  IMAD R191, R5, 0x2, R194 ;  /* 0x0000000205bf7824 */ /* 0x000fe200078e02c2 */
[----:B------:R-:W-:Y:S01]  /*cc30*/  LEA.HI.X R9, R9, c[0x0][0x1fc], R10, 0x1, P0 ;  /* 0x00007f0009097a11 */ /* 0x000fe200000f0c0a */
[----:B------:R-:W-:Y:S01]  /*cc40*/  IMAD.IADD R10, R80, 0x1, -R18 ;  /* 0x00000001500a7824 */ /* 0x000fe200078e0a12 */
[----:B------:R-:W-:Y:S01]  /*cc50*/  @P1 IADD3 R196, R11, -0x20, RZ ;  /* 0xffffffe00bc41810 */ /* 0x000fe20007ffe0ff */
[----:B------:R-:W-:Y:S01]  /*cc60*/  IMAD.MOV.U32 R11, RZ, RZ, c[0x0][0x20c] ;  /* 0x00008300ff0b7624 */ /* 0x000fe200078e00ff */
[----:B------:R-:W-:Y:S01]  /*cc70*/  LEA R72, P2, R13, R8, 0x6 ;  /* 0x000000080d487211 */ /* 0x000fe200078430ff */
[----:B------:R-:W-:Y:S01]  /*cc80*/  IMAD.SHL.U32 R195, R2, 0x2, RZ ;  /* 0x0000000202c37824 */ /* 0x000fe200078e00ff */
[----:B------:R-:W-:Y:S01]  /*cc90*/  LDSM.16.M88.4 R52, [R198+0xc100] ;  /* 0x00c10000c634783b */ /* 0x000fe20000000200 */
[----:B------:R-:W-:-:S02]  /*cca0*/  LOP3.LUT P1, RZ, R20, 0x2, RZ, 0xc0, !PT ;  /* 0x0000000214ff7812 */ /* 0x000fc4000782c0ff */
[C---:B------:R-:W-:Y:S01]  /*ccb0*/  ISETP.LT.OR P3, PT, R10.reuse, 0x1, P6 ;  /* 0x000000010a00780c */ /* 0x040fe20003761670 */
[----:B------:R-:W1:Y:S01]  /*ccc0*/  LDSM.16.M88.4 R24, [R197+0x6100] ;  /* 0x00610000c518783b */ /* 0x000e620000000200 */
[----:B------:R-:W-:Y:S01]  /*ccd0*/  LEA.HI.X R73, R13, R9, R11, 0x6, P2 ;  /* 0x000000090d497211 */ /* 0x000fe200010f340b */
[C-C-:B------:R-:W-:Y:S01]  /*cce0*/  IMAD R189, R5.reuse, 0x2, R195.reuse ;  /* 0x0000000205bd7824 */ /* 0x140fe200078e02c3 */
[----:B------:R-:W-:Y:S01]  /*ccf0*/  ISETP.LT.OR P2, PT, R10, 0x1, !P1 ;  /* 0x000000010a00780c */ /* 0x000fe20004f41670 */
[----:B------:R-:W2:Y:S01]  /*cd00*/  LDSM.16.M88.4 R16, [R197+0x6900] ;  /* 0x00690000c510783b */ /* 0x000ea20000000200 */
[----:B------:R-:W-:Y:S01]  /*cd10*/  LOP3.LUT P0, RZ, R20, 0x4, RZ, 0xc0, !PT ;  /* 0x0000000414ff7812 */ /* 0x000fe2000780c0ff */
[----:B------:R-:W-:Y:S02]  /*cd20*/  IMAD R190, R0, 0x2, R195 ;  /* 0x0000000200be7824 */ /* 0x000fe400078e02c3 */
[----:B------:R-:W3:Y:S01]  /*cd30*/  LDSM.16.M88.4 R60, [R197+0x7100] ;  /* 0x00710000c53c783b */ /* 0x000ee20000000200 */
[----:B------:R-:W-:Y:S01]  /*cd40*/  ISETP.LT.OR P4, PT, R10, 0x1, !P0 ;  /* 0x000000010a00780c */ /* 0x000fe20004781670 */
[----:B------:R-:W-:-:S02]  /*cd50*/  IMAD R188, R5, 0x2, R190 ;  /* 0x0000000205bc7824 */ /* 0x000fc400078e02be */
[----:B------:R-:W-:Y:S04]  /*cd60*/  LDSM.16.M88.4 R40, [R194+0xc100] ;  /* 0x00c10000c228783b */ /* 0x000fe80000000200 */
[----:B------:R-:W4:Y:S04]  /*cd70*/  LDSM.16.M88.4 R12, [R196] ;  /* 0x00000000c40c783b */ /* 0x000f280000000200 */
[----:B------:R-:W3:Y:S04]  /*cd80*/  LDSM.16.M88.4 R36, [R197+0x7900] ;  /* 0x00790000c524783b */ /* 0x000ee80000000200 */
[----:B------:R-:W3:Y:S04]  /*cd90*/  LDSM.16.M88.4 R68, [R196+0x800] ;  /* 0x00080000c444783b */ /* 0x000ee80000000200 */
[----:B------:R-:W3:Y:S04]  /*cda0*/  LDSM.16.M88.4 R48, [R196+0x1000] ;  /* 0x00100000c430783b */ /* 0x000ee80000000200 */
[----:B------:R-:W-:Y:S04]  /*cdb0*/  LDSM.16.M88.4 R44, [R196+0x1800] ;  /* 0x00180000c42c783b */ /* 0x000fe80000000200 */
[----:B------:R-:W-:Y:S01]  /*cdc0*/  @!PT LDS RZ, [RZ] ;  /* 0x00000000fffff984 */ /* 0x000fe20000000800 */
[----:B------:R-:W-:Y:S01]  /*cdd0*/  @!PT LDS RZ, [RZ] ;  /* 0x00000000fffff984 */ /* 0x000fe20000000800 */
[----:B------:R-:W-:Y:S01]  /*cde0*/  @!PT LDS RZ, [RZ] ;  /* 0x00000000fffff984 */ /* 0x000fe20000000800 */
[----:B------:R3:W-:Y:S01]  /*cdf0*/  LDGSTS.E.BYPASS.LTC128B.128 [R205+0x100], [R8.64], !P3 ;  /* 0x0010000008cd7fae */ /* 0x0007e2000d901d46 */
[----:B------:R-:W-:-:S03]  /*ce00*/  ISETP.LT.OR P3, PT, R10, 0x21, P6 ;  /* 0x000000210a00780c */ /* 0x000fc60003761670 */
[----:B------:R3:W-:Y:S01]  /*ce10*/  LDGSTS.E.BYPASS.LTC128B.128 [R205+0x2100], [R8.64+0x80], !P2 ;  /* 0x0210008008cd7fae */ /* 0x0007e2000d101d46 */
[C---:B------:R-:W-:Y:S01]  /*ce20*/  ISETP.LT.OR P2, PT, R10.reuse, 0x21, !P1 ;  /* 0x000000210a00780c */ /* 0x040fe20004f41670 */
[----:B-1----:R-:W-:Y:S01]  /*ce30*/  HMMA.16816.F32.BF16 R28, R52, R24, RZ ;  /* 0x00000018341c723c */ /* 0x002fe200000418ff */
[----:B------:R-:W-:Y:S01]  /*ce40*/  ISETP.LT.OR P1, PT, R10, 0x21, !P0 ;  /* 0x000000210a00780c */ /* 0x000fe20004721670 */
[----:B------:R3:W-:Y:S01]  /*ce50*/  LDGSTS.E.BYPASS.LTC128B.128 [R205+0x4100], [R8.64+0x100], !P4 ;  /* 0x0410010008cd7fae */ /* 0x0007e2000e101d46 */
[----:B------:R-:W-:Y:S01]  /*ce60*/  LOP3.LUT P0, RZ, R3, 0x4, RZ, 0xc0, !PT ;  /* 0x0000000403ff7812 */ /* 0x000fe2000780c0ff */
[----:B------:R-:W-:Y:S01]  /*ce70*/  IMAD.MOV.U32 R3, RZ, RZ, 0x40 ;  /* 0x00000040ff037424 */ /* 0x000fe200078e00ff */
[----:B------:R-:W-:-:S03]  /*ce80*/  ISETP.NE.AND P4, PT, R204, RZ, PT ;  /* 0x000000ffcc00720c */ /* 0x000fc60003f85270 */
[C---:B------:R-:W-:Y:S01]  /*ce90*/  HMMA.16816.F32.BF16 R24, R52.reuse, R26, RZ ;  /* 0x0000001a3418723c */ /* 0x040fe200000418ff */
[----:B------:R-:W-:Y:S01]  /*cea0*/  SEL R3, R3, 0xffffffc0, !P0 ;  /* 0xffffffc003037807 */ /* 0x000fe20004000000 */
[----:B------:R1:W-:Y:S04]  /*ceb0*/  LDGSTS.E.BYPASS.LTC128B.128 [R205+0x1100], [R72.64], !P3 ;  /* 0x0110000048cd7fae */ /* 0x0003e8000d901d46 */
[----:B------:R-:W-:Y:S01]  /*cec0*/  IMAD.IADD R192, R197, 0x1, R3 ;  /* 0x00000001c5c07824 */ /* 0x000fe200078e0203 */
[----:B------:R1:W-:Y:S01]  /*ced0*/  LDGSTS.E.BYPASS.LTC128B.128 [R205+0x3100], [R72.64+0x80], !P2 ;  /* 0x0310008048cd7fae */ /* 0x0003e2000d101d46 */
[C---:B--2---:R-:W-:Y:S01]  /*cee0*/  HMMA.16816.F32.BF16 R20, R52.reuse, R16, RZ ;  /* 0x000000103414723c */ /* 0x044fe200000418ff */
[----:B------:R-:W-:Y:S01]  /*cef0*/  IMAD.IADD R184, R3, 0x1, R196 ;  /* 0x0000000103b87824 */ /* 0x000fe200078e02c4 */
[----:B------:R-:W-:Y:S01]  /*cf00*/  LOP3.LUT R3, R6, 0xffffffe0, RZ, 0xc0, !PT ;  /* 0xffffffe006037812 */ /* 0x000fe200078ec0ff */
[----:B------:R1:W-:Y:S04]  /*cf10*/  LDGSTS.E.BYPASS.LTC128B.128 [R205+0x5100], [R72.64+0x100], !P1 ;  /* 0x0510010048cd7fae */ /* 0x0003e8000c901d46 */
[----:B------:R-:W-:Y:S01]  /*cf20*/  LDSM.16.M88.4 R32, [R192+0x6100] ;  /* 0x00610000c020783b */ /* 0x000fe20000000200 */
[----:B------:R-:W-:Y:S01]  /*cf30*/  HMMA.16816.F32.BF16 R16, R52, R18, RZ ;  /* 0x000000123410723c */ /* 0x000fe200000418ff */
[----:B------:R-:W-:-:S02]  /*cf40*/  IMAD.IADD R84, R84, 0x1, -R3 ;  /* 0x0000000154547824 */ /* 0x000fc400078e0a03 */
[----:B------:R-:W-:Y:S03]  /*cf50*/  LDSM.16.M88.4 R88, [R197+0x9100] ;  /* 0x00910000c558783b */ /* 0x000fe60000000200 */
[----:B------:R-:W-:Y:S01]  /*cf60*/  SHF.R.S32.HI R3, RZ, 0x1f, R84 ;  /* 0x0000001fff037819 */ /* 0x000fe20000011454 */
[----:B---3--:R-:W2:Y:S01]  /*cf70*/  LDSM.16.M88.4 R8, [R193+0xc100] ;  /* 0x00c10000c108783b */ /* 0x008ea20000000200 */
[C---:B------:R-:W-:Y:S02]  /*cf80*/  HMMA.16816.F32.BF16 R64, R52.reuse, R60, RZ ;  /* 0x0000003c3440723c */ /* 0x040fe400000418ff */
[----:B------:R-:W-:Y:S01]  /*cf90*/  LEA.HI R3, R3, R84, RZ, 0x2 ;  /* 0x0000005403037211 */ /* 0x000fe200078f10ff */
[----:B------:R-:W-:Y:S03]  /*cfa0*/  LDSM.16.M88.4 R76, [R197+0x9900] ;  /* 0x00990000c54c783b */ /* 0x000fe60000000200 */
[----:B------:R-:W-:Y:S01]  /*cfb0*/  LOP3.LUT R3, R3, 0x7ffffffc, RZ, 0xc0, !PT ;  /* 0x7ffffffc03037812 */ /* 0x000fe200078ec0ff */
[----:B------:R-:W0:Y:S01]  /*cfc0*/  LDGDEPBAR ;  /* 0x00000000000079af */ /* 0x000e220000000000 */
[----:B------:R-:W-:Y:S03]  /*cfd0*/  HMMA.16816.F32.BF16 R60, R52, R62, RZ ;  /* 0x0000003e343c723c */ /* 0x000fe600000418ff */
[----:B------:R-:W-:Y:S01]  /*cfe0*/  IMAD.IADD R3, R84, 0x1, -R3 ;  /* 0x0000000154037824 */ /* 0x000fe200078e0a03 */
[----:B-1----:R-:W-:Y:S03]  /*cff0*/  LDSM.16.M88.4 R72, [R198+0x10100] ;  /* 0x01010000c648783b */ /* 0x002fe60000000200 */
[----:B------:R-:W-:Y:S01]  /*d000*/  IMAD R80, R3, -0x2, R80 ;  /* 0xfffffffe03507824 */ /* 0x000fe200078e0250 */
[----:B----4-:R-:W-:Y:S04]  /*d010*/  HMMA.16816.F32.BF16 R28, R40, R12, R28 ;  /* 0x0000000c281c723c */ /* 0x010fe8000004181c */
[----:B------:R-:W-:-:S02]  /*d020*/  ISETP.GT.AND P3, PT, R80, RZ, PT ;  /* 0x000000ff5000720c */ /* 0x000fc40003f64270 */
[C---:B------:R-:W-:Y:S02]  /*d030*/  ISETP.GT.AND P2, PT, R80.reuse, 0x1, PT ;  /* 0x000000015000780c */ /* 0x040fe40003f44270 */
[----:B------:R-:W-:Y:S01]  /*d040*/  HMMA.16816.F32.BF16 R24, R40, R14, R24 ;  /* 0x0000000e2818723c */ /* 0x000fe20000041818 */
[----:B------:R-:W-:Y:S01]  /*d050*/  LDSM.16.M88.4 R12, [R192+0x7100] ;  /* 0x00710000c00c783b */ /* 0x000fe20000000200 */
[C---:B------:R-:W-:Y:S02]  /*d060*/  ISETP.GT.AND P1, PT, R80.reuse, 0x8, PT ;  /* 0x000000085000780c */ /* 0x040fe40003f24270 */
[----:B------:R-:W-:-:S04]  /*d070*/  ISETP.GT.AND P0, PT, R80, 0x9, PT ;  /* 0x000000095000780c */ /* 0x000fc80003f04270 */
[C---:B------:R-:W-:Y:S08]  /*d080*/  HMMA.16816.F32.BF16 R56, R52.reuse, R36, RZ ;  /* 0x000000243438723c */ /* 0x040ff000000418ff */
[----:B------:R-:W-:Y:S01]  /*d090*/  HMMA.16816.F32.BF16 R52, R52, R38, RZ ;  /* 0x000000263434723c */ /* 0x000fe200000418ff */
[----:B------:R-:W1:Y:S07]  /*d0a0*/  LDSM.16.M88.4 R36, [R192+0x6900] ;  /* 0x00690000c024783b */ /* 0x000e6e0000000200 */
[C---:B------:R-:W-:Y:S08]  /*d0b0*/  HMMA.16816.F32.BF16 R20, R40.reuse, R68, R20 ;  /* 0x000000442814723c */ /* 0x040ff00000041814 */
[C---:B------:R-:W-:Y:S01]  /*d0c0*/  HMMA.16816.F32.BF16 R16, R40.reuse, R70, R16 ;  /* 0x000000462810723c */ /* 0x040fe20000041810 */
[----:B------:R-:W3:Y:S07]  /*d0d0*/  LDSM.16.M88.4 R68, [R192+0x7900] ;  /* 0x00790000c044783b */ /* 0x000eee0000000200 */
[C---:B------:R-:W-:Y:S08]  /*d0e0*/  HMMA.16816.F32.BF16 R64, R40.reuse, R48, R64 ;  /* 0x000000302840723c */ /* 0x040ff00000041840 */
[----:B------:R-:W-:Y:S01]  /*d0f0*/  HMMA.16816.F32.BF16 R60, R40, R50, R60 ;  /* 0x00000032283c723c */ /* 0x000fe2000004183c */
[----:B------:R-:W-:Y:S07]  /*d100*/  LDSM.16.M88.4 R48, [R184] ;  /* 0x00000000b830783b */ /* 0x000fee0000000200 */
[C---:B--2---:R-:W-:Y:S08]  /*d110*/  HMMA.16816.F32.BF16 R28, R8.reuse, R32, R28 ;  /* 0x00000020081c723c */ /* 0x044ff0000004181c */
[----:B------:R-:W-:Y:S01]  /*d120*/  HMMA.16816.F32.BF16 R24, R8, R34, R24 ;  /* 0x000000220818723c */ /* 0x000fe20000041818 */
[----:B------:R-:W2:Y:S07]  /*d130*/  LDSM.16.M88.4 R32, [R191+0xc100] ;  /* 0x00c10000bf20783b */ /* 0x000eae0000000200 */
[C---:B------:R-:W-:Y:S08]  /*d140*/  HMMA.16816.F32.BF16 R56, R40.reuse, R44, R56 ;  /* 0x0000002c2838723c */ /* 0x040ff00000041838 */
[----:B------:R-:W-:Y:S01]  /*d150*/  HMMA.16816.F32.BF16 R52, R40, R46, R52 ;  /* 0x0000002e2834723c */ /* 0x000fe20000041834 */
[----:B------:R-:W4:Y:S04]  /*d160*/  LDSM.16.M88.4 R44, [R184+0x800] ;  /* 0x00080000b82c783b */ /* 0x000f280000000200 */
[----:B------:R-:W2:Y:S03]  /*d170*/  LDSM.16.M88.4 R40, [R184+0x1000] ;  /* 0x00100000b828783b */ /* 0x000ea60000000200 */
[C---:B-1----:R-:W-:Y:S08]  /*d180*/  HMMA.16816.F32.BF16 R20, R8.reuse, R36, R20 ;  /* 0x000000240814723c */ /* 0x042ff00000041814 */
[C---:B------:R-:W-:Y:S01]  /*d190*/  HMMA.16816.F32.BF16 R16, R8.reuse, R38, R16 ;  /* 0x000000260810723c */ /* 0x040fe20000041810 */
[----:B------:R-:W1:Y:S07]  /*d1a0*/  LDSM.16.M88.4 R36, [R184+0x1800] ;  /* 0x00180000b824783b */ /* 0x000e6e0000000200 */
[C---:B------:R-:W-:Y:S08]  /*d1b0*/  HMMA.16816.F32.BF16 R64, R8.reuse, R12, R64 ;  /* 0x0000000c0840723c */ /* 0x040ff00000041840 */
[C---:B------:R-:W-:Y:S01]  /*d1c0*/  HMMA.16816.F32.BF16 R60, R8.reuse, R14, R60 ;  /* 0x0000000e083c723c */ /* 0x040fe2000004183c */
[----:B------:R-:W1:Y:S07]  /*d1d0*/  LDSM.16.M88.4 R12, [R197+0x8100] ;  /* 0x00810000c50c783b */ /* 0x000e6e0000000200 */
[C---:B---3--:R-:W-:Y:S08]  /*d1e0*/  HMMA.16816.F32.BF16 R56, R8.reuse, R68, R56 ;  /* 0x000000440838723c */ /* 0x048ff00000041838 */
[----:B------:R-:W-:Y:S01]  /*d1f0*/  HMMA.16816.F32.BF16 R52, R8, R70, R52 ;  /* 0x000000460834723c */ /* 0x000fe20000041834 */
[----:B------:R-:W3:Y:S04]  /*d200*/  LDSM.16.M88.4 R8, [R197+0x8900] ;  /* 0x00890000c508783b */ /* 0x000ee80000000200 */
[----:B------:R-:W-:Y:S03]  /*d210*/  LDSM.16.M88.4 R68, [R196+0x2000] ;  /* 0x00200000c444783b */ /* 0x000fe60000000200 */
[C---:B--2---:R-:W-:Y:S08]  /*d220*/  HMMA.16816.F32.BF16 R28, R32.reuse, R48, R28 ;  /* 0x00000030201c723c */ /* 0x044ff0000004181c */
[C---:B------:R-:W-:Y:S01]  /*d230*/  HMMA.16816.F32.BF16 R24, R32.reuse, R50, R24 ;  /* 0x000000322018723c */ /* 0x040fe20000041818 */
[----:B------:R-:W-:Y:S07]  /*d240*/  LDSM.16.M88.4 R48, [R196+0x3800] ;  /* 0x00380000c430783b */ /* 0x000fee0000000200 */
[C---:B----4-:R-:W-:Y:S08]  /*d250*/  HMMA.16816.F32.BF16 R20, R32.reuse, R44, R20 ;  /* 0x0000002c2014723c */ /* 0x050ff00000041814 */
[C---:B------:R-:W-:Y:S01]  /*d260*/  HMMA.16816.F32.BF16 R16, R32.reuse, R46, R16 ;  /* 0x0000002e2010723c */ /* 0x040fe20000041810 */
[----:B------:R-:W2:Y:S07]  /*d270*/  LDSM.16.M88.4 R44, [R194+0x10100] ;  /* 0x01010000c22c783b */ /* 0x000eae0000000200 */
[C---:B------:R-:W-:Y:S08]  /*d280*/  HMMA.16816.F32.BF16 R64, R32.reuse, R40, R64 ;  /* 0x000000282040723c */ /* 0x040ff00000041840 */
[C---:B------:R-:W-:Y:S01]  /*d290*/  HMMA.16816.F32.BF16 R60, R32.reuse, R42, R60 ;  /* 0x0000002a203c723c */ /* 0x040fe2000004183c */
[----:B------:R-:W4:Y:S07]  /*d2a0*/  LDSM.16.M88.4 R40, [R196+0x2800] ;  /* 0x00280000c428783b */ /* 0x000f2e0000000200 */
[C---:B-1----:R-:W-:Y:S08]  /*d2b0*/  HMMA.16816.F32.BF16 R56, R32.reuse, R36, R56 ;  /* 0x000000242038723c */ /* 0x042ff00000041838 */
[----:B------:R-:W-:Y:S01]  /*d2c0*/  HMMA.16816.F32.BF16 R52, R32, R38, R52 ;  /* 0x000000262034723c */ /* 0x000fe20000041834 */
[----:B------:R-:W1:Y:S04]  /*d2d0*/  LDSM.16.M88.4 R36, [R196+0x3000] ;  /* 0x00300000c424783b */ /* 0x000e680000000200 */
[----:B------:R-:W-:Y:S03]  /*d2e0*/  LDSM.16.M88.4 R32, [R193+0x10100] ;  /* 0x01010000c120783b */ /* 0x000fe60000000200 */
[C---:B------:R-:W-:Y:S08]  /*d2f0*/  HMMA.16816.F32.BF16 R28, R72.reuse, R12, R28 ;  /* 0x0000000c481c723c */ /* 0x040ff0000004181c */
[C---:B------:R-:W-:Y:S01]  /*d300*/  HMMA.16816.F32.BF16 R24, R72.reuse, R14, R24 ;  /* 0x0000000e4818723c */ /* 0x040fe20000041818 */
[----:B------:R-:W1:Y:S07]  /*d310*/  LDSM.16.M88.4 R12, [R192+0x8100] ;  /* 0x00810000c00c783b */ /* 0x000e6e0000000200 */
[C---:B---3--:R-:W-:Y:S08]  /*d320*/  HMMA.16816.F32.BF16 R20, R72.reuse, R8, R20 ;  /* 0x000000084814723c */ /* 0x048ff00000041814 */
[C---:B------:R-:W-:Y:S01]  /*d330*/  HMMA.16816.F32.BF16 R16, R72.reuse, R10, R16 ;  /* 0x0000000a4810723c */ /* 0x040fe20000041810 */
[----:B------:R-:W3:Y:S07]  /*d340*/  LDSM.16.M88.4 R8, [R192+0x8900] ;  /* 0x00890000c008783b */ /* 0x000eee0000000200 */
[C---:B------:R-:W-:Y:S08]  /*d350*/  HMMA.16816.F32.BF16 R64, R72.reuse, R88, R64 ;  /* 0x000000584840723c */ /* 0x040ff00000041840 */
[----:B------:R-:W-:Y:S08]  /*d360*/  HMMA.16816.F32.BF16 R60, R72, R90, R60 ;  /* 0x0000005a483c723c */ /* 0x000ff0000004183c */
[C---:B--2---:R-:W-:Y:S08]  /*d370*/  HMMA.16816.F32.BF16 R28, R44.reuse, R68, R28 ;  /* 0x000000442c1c723c */ /* 0x044ff0000004181c */
[----:B------:R-:W-:Y:S01]  /*d380*/  HMMA.16816.F32.BF16 R24, R44, R70, R24 ;  /* 0x000000462c18723c */ /* 0x000fe20000041818 */
[----:B------:R-:W-:Y:S07]  /*d390*/  LDSM.16.M88.4 R68, [R184+0x3800] ;  /* 0x00380000b844783b */ /* 0x000fee0000000200 */
[C---:B------:R-:W-:Y:S08]  /*d3a0*/  HMMA.16816.F32.BF16 R56, R72.reuse, R76, R56 ;  /* 0x0000004c4838723c */ /* 0x040ff00000041838 */
[----:B------:R-:W-:Y:S01]  /*d3b0*/  HMMA.16816.F32.BF16 R52, R72, R78, R52 ;  /* 0x0000004e4834723c */ /* 0x000fe20000041834 */
[----:B------:R-:W-:Y:S04]  /*d3c0*/  LDSM.16.M88.4 R76, [R191+0x10100] ;  /* 0x01010000bf4c783b */ /* 0x000fe80000000200 */
[----:B------:R-:W-:Y:S03]  /*d3d0*/  LDSM.16.M88.4 R72, [R184+0x3000] ;  /* 0x00300000b848783b */ /* 0x000fe60000000200 */
[C---:B----4-:R-:W-:Y:S08]  /*d3e0*/  HMMA.16816.F32.BF16 R20, R44.reuse, R40, R20 ;  /* 0x000000282c14723c */ /* 0x050ff00000041814 */
[C---:B------:R-:W-:Y:S01]  /*d3f0*/  HMMA.16816.F32.BF16 R16, R44.reuse, R42, R16 ;  /* 0x0000002a2c10723c */ /* 0x040fe20000041810 */
[----:B------:R-:W2:Y:S07]  /*d400*/  LDSM.16.M88.4 R40, [R192+0x9100] ;  /* 0x00910000c028783b */ /* 0x000eae0000000200 */
[C---:B-1----:R-:W-:Y:S08]  /*d410*/  HMMA.16816.F32.BF16 R64, R44.reuse, R36, R64 ;  /* 0x000000242c40723c */ /* 0x042ff00000041840 */
[----:B------:R-:W-:Y:S01]  /*d420*/  HMMA.16816.F32.BF16 R60, R44, R38, R60 ;  /* 0x000000262c3c723c */ /* 0x000fe2000004183c */
[----:B------:R-:W1:Y:S07]  /*d430*/  LDSM.16.M88.4 R36, [R192+0x9900] ;  /* 0x00990000c024783b */ /* 0x000e6e0000000200 */
[C---:B------:R-:W-:Y:S08]  /*d440*/  HMMA.16816.F32.BF16 R28, R32.reuse, R12, R28 ;  /* 0x0000000c201c723c */ /* 0x040ff0000004181c */
[----:B------:R-:W-:Y:S01]  /*d450*/  HMMA.16816.F32.BF16 R24, R32, R14, R24 ;  /* 0x0000000e2018723c */ /* 0x000fe20000041818 */
[----:B------:R-:W4:Y:S07]  /*d460*/  LDSM.16.M88.4 R12, [R184+0x2000] ;  /* 0x00200000b80c783b */ /* 0x000f2e0000000200 */
[C---:B------:R-:W-:Y:S08]  /*d470*/  HMMA.16816.F32.BF16 R56, R44.reuse, R48, R56 ;  /* 0x000000302c38723c */ /* 0x040ff00000041838 */
[----:B------:R-:W-:Y:S01]  /*d480*/  HMMA.16816.F32.BF16 R52, R44, R50, R52 ;  /* 0x000000322c34723c */ /* 0x000fe20000041834 */
[----:B------:R-:W-:Y:S04]  /*d490*/  LDSM.16.M88.4 R48, [R198+0x14100] ;  /* 0x01410000c630783b */ /* 0x000fe80000000200 */
[----:B------:R-:W-:Y:S03]  /*d4a0*/  LDSM.16.M88.4 R44, [R197+0xa100] ;  /* 0x00a10000c52c783b */ /* 0x000fe60000000200 */
[C---:B---3--:R-:W-:Y:S08]  /*d4b0*/  HMMA.16816.F32.BF16 R20, R32.reuse, R8, R20 ;  /* 0x000000082014723c */ /* 0x048ff00000041814 */
[C---:B------:R-:W-:Y:S01]  /*d4c0*/  HMMA.16816.F32.BF16 R16, R32.reuse, R10, R16 ;  /* 0x0000000a2010723c */ /* 0x040fe20000041810 */
[----:B------:R-:W3:Y:S07]  /*d4d0*/  LDSM.16.M88.4 R8, [R184+0x2800] ;  /* 0x00280000b808783b */ /* 0x000eee0000000200 */
[C---:B--2---:R-:W-:Y:S08]  /*d4e0*/  HMMA.16816.F32.BF16 R64, R32.reuse, R40, R64 ;  /* 0x000000282040723c */ /* 0x044ff00000041840 */
[C---:B------:R-:W-:Y:S01]  /*d4f0*/  HMMA.16816.F32.BF16 R60, R32.reuse, R42, R60 ;  /* 0x0000002a203c723c */ /* 0x040fe2000004183c */
[----:B------:R-:W2:Y:S07]  /*d500*/  LDSM.16.M88.4 R40, [R197+0xa900] ;  /* 0x00a90000c528783b */ /* 0x000eae0000000200 */
[C---:B-1----:R-:W-:Y:S08]  /*d510*/  HMMA.16816.F32.BF16 R56, R32.reuse, R36, R56 ;  /* 0x000000242038723c */ /* 0x042ff00000041838 */
[----:B------:R-:W-:Y:S01]  /*d520*/  HMMA.16816.F32.BF16 R52, R32, R38, R52 ;  /* 0x000000262034723c */ /* 0x000fe20000041834 */
[----:B------:R-:W1:Y:S04]  /*d530*/  LDSM.16.M88.4 R36, [R197+0xb100] ;  /* 0x00b10000c524783b */ /* 0x000e680000000200 */
[----:B------:R-:W1:Y:S03]  /*d540*/  LDSM.16.M88.4 R32, [R197+0xb900] ;  /* 0x00b90000c520783b */ /* 0x000e660000000200 */
[C---:B----4-:R-:W-:Y:S08]  /*d550*/  HMMA.16816.F32.BF16 R28, R76.reuse, R12, R28 ;  /* 0x0000000c4c1c723c */ /* 0x050ff0000004181c */
[C---:B------:R-:W-:Y:S01]  /*d560*/  HMMA.16816.F32.BF16 R24, R76.reuse, R14, R24 ;  /* 0x0000000e4c18723c */ /* 0x040fe20000041818 */
[----:B------:R-:W-:Y:S07]  /*d570*/  LDSM.16.M88.4 R12, [R194+0x14100] ;  /* 0x01410000c20c783b */ /* 0x000fee0000000200 */
[C---:B---3--:R-:W-:Y:S08]  /*d580*/  HMMA.16816.F32.BF16 R20, R76.reuse, R8, R20 ;  /* 0x000000084c14723c */ /* 0x048ff00000041814 */
[C---:B------:R-:W-:Y:S01]  /*d590*/  HMMA.16816.F32.BF16 R16, R76.reuse, R10, R16 ;  /* 0x0000000a4c10723c */ /* 0x040fe20000041810 */
[----:B------:R-:W3:Y:S07]  /*d5a0*/  LDSM.16.M88.4 R8, [R196+0x4000] ;  /* 0x00400000c408783b */ /* 0x000eee0000000200 */
[C---:B------:R-:W-:Y:S08]  /*d5b0*/  HMMA.16816.F32.BF16 R64, R76.reuse, R72, R64 ;  /* 0x000000484c40723c */ /* 0x040ff00000041840 */
[C---:B------:R-:W-:Y:S08]  /*d5c0*/  HMMA.16816.F32.BF16 R60, R76.reuse, R74, R60 ;  /* 0x0000004a4c3c723c */ /* 0x040ff0000004183c */
[C---:B------:R-:W-:Y:S08]  /*d5d0*/  HMMA.16816.F32.BF16 R56, R76.reuse, R68, R56 ;  /* 0x000000444c38723c */ /* 0x040ff00000041838 */
[----:B------:R-:W-:Y:S01]  /*d5e0*/  HMMA.16816.F32.BF16 R52, R76, R70, R52 ;  /* 0x000000464c34723c */ /* 0x000fe20000041834 */
[----:B------:R-:W-:Y:S04]  /*d5f0*/  LDSM.16.M88.4 R68, [R196+0x5000] ;  /* 0x00500000c444783b */ /* 0x000fe80000000200 */
[----:B------:R-:W-:Y:S03]  /*d600*/  LDSM.16.M88.4 R76, [R196+0x5800] ;  /* 0x00580000c44c783b */ /* 0x000fe60000000200 */
[C---:B------:R-:W-:Y:S08]  /*d610*/  HMMA.16816.F32.BF16 R28, R48.reuse, R44, R28 ;  /* 0x0000002c301c723c */ /* 0x040ff0000004181c */
[C---:B------:R-:W-:Y:S01]  /*d620*/  HMMA.16816.F32.BF16 R24, R48.reuse, R46, R24 ;  /* 0x0000002e3018723c */ /* 0x040fe20000041818 */
[----:B------:R-:W4:Y:S07]  /*d630*/  LDSM.16.M88.4 R44, [R196+0x4800] ;  /* 0x00480000c42c783b */ /* 0x000f2e0000000200 */
[C---:B--2---:R-:W-:Y:S08]  /*d640*/  HMMA.16816.F32.BF16 R20, R48.reuse, R40, R20 ;  /* 0x000000283014723c */ /* 0x044ff00000041814 */
[C---:B------:R-:W-:Y:S01]  /*d650*/  HMMA.16816.F32.BF16 R16, R48.reuse, R42, R16 ;  /* 0x0000002a3010723c */ /* 0x040fe20000041810 */
[----:B------:R-:W-:Y:S07]  /*d660*/  LDSM.16.M88.4 R40, [R192+0xa100] ;  /* 0x00a10000c028783b */ /* 0x000fee0000000200 */
[C---:B-1----:R-:W-:Y:S01]  /*d670*/  HMMA.16816.F32.BF16 R72, R48.reuse, R36, R64 ;  /* 0x000000243048723c */ /* 0x042fe20000041840 */
[----:B------:R-:W1:Y:S07]  /*d680*/  LDSM.16.M88.4 R64, [R193+0x14100] ;  /* 0x01410000c140783b */ /* 0x000e6e0000000200 */
[C---:B------:R-:W-:Y:S01]  /*d690*/  HMMA.16816.F32.BF16 R60, R48.reuse, R38, R60 ;  /* 0x00000026303c723c */ /* 0x040fe2000004183c */
[----:B------:R-:W-:Y:S07]  /*d6a0*/  LDSM.16.M88.4 R36, [R191+0x14100] ;  /* 0x01410000bf24783b */ /* 0x000fee0000000200 */
[C---:B------:R-:W-:Y:S08]  /*d6b0*/  HMMA.16816.F32.BF16 R56, R48.reuse, R32, R56 ;  /* 0x000000203038723c */ /* 0x040ff00000041838 */
[----:B------:R-:W-:Y:S01]  /*d6c0*/  HMMA.16816.F32.BF16 R52, R48, R34, R52 ;  /* 0x000000223034723c */ /* 0x000fe20000041834 */
[----:B------:R-:W2:Y:S04]  /*d6d0*/  LDSM.16.M88.4 R32, [R192+0xa900] ;  /* 0x00a90000c020783b */ /* 0x000ea80000000200 */
[----:B------:R-:W-:Y:S03]  /*d6e0*/  LDSM.16.M88.4 R48, [R184+0x5000] ;  /* 0x00500000b830783b */ /* 0x000fe60000000200 */
[C---:B---3--:R-:W-:Y:S08]  /*d6f0*/  HMMA.16816.F32.BF16 R28, R12.reuse, R8, R28 ;  /* 0x000000080c1c723c */ /* 0x048ff0000004181c */
[C---:B------:R-:W-:Y:S01]  /*d700*/  HMMA.16816.F32.BF16 R24, R12.reuse, R10, R24 ;  /* 0x0000000a0c18723c */ /* 0x040fe20000041818 */
[----:B------:R-:W3:Y:S07]  /*d710*/  LDSM.16.M88.4 R8, [R192+0xb100] ;  /* 0x00b10000c008783b */ /* 0x000eee0000000200 */
[C---:B----4-:R-:W-:Y:S08]  /*d720*/  HMMA.16816.F32.BF16 R20, R12.reuse, R44, R20 ;  /* 0x0000002c0c14723c */ /* 0x050ff00000041814 */
[C---:B------:R-:W-:Y:S01]  /*d730*/  HMMA.16816.F32.BF16 R16, R12.reuse, R46, R16 ;  /* 0x0000002e0c10723c */ /* 0x040fe20000041810 */
[----:B------:R-:W-:Y:S07]  /*d740*/  LDSM.16.M88.4 R44, [R192+0xb900] ;  /* 0x00b90000c02c783b */ /* 0x000fee0000000200 */
[C---:B------:R-:W-:Y:S08]  /*d750*/  HMMA.16816.F32.BF16 R72, R12.reuse, R68, R72 ;  /* 0x000000440c48723c */ /* 0x040ff00000041848 */
[C---:B------:R-:W-:Y:S08]  /*d760*/  HMMA.16816.F32.BF16 R60, R12.reuse, R70, R60 ;  /* 0x000000460c3c723c */ /* 0x040ff0000004183c */
[C---:B------:R-:W-:Y:S08]  /*d770*/  HMMA.16816.F32.BF16 R56, R12.reuse, R76, R56 ;  /* 0x0000004c0c38723c */ /* 0x040ff00000041838 */
[----:B------:R-:W-:Y:S01]  /*d780*/  HMMA.16816.F32.BF16 R52, R12, R78, R52 ;  /* 0x0000004e0c34723c */ /* 0x000fe20000041834 */
[----:B------:R-:W4:Y:S07]  /*d790*/  LDSM.16.M88.4 R12, [R184+0x4000] ;  /* 0x00400000b80c783b */ /* 0x000f2e0000000200 */
[C---:B-1----:R-:W-:Y:S08]  /*d7a0*/  HMMA.16816.F32.BF16 R28, R64.reuse, R40, R28 ;  /* 0x00000028401c723c */ /* 0x042ff0000004181c */
[C---:B------:R-:W-:Y:S01]  /*d7b0*/  HMMA.16816.F32.BF16 R24, R64.reuse, R42, R24 ;  /* 0x0000002a4018723c */ /* 0x040fe20000041818 */
[----:B------:R-:W1:Y:S07]  /*d7c0*/  LDSM.16.M88.4 R40, [R184+0x4800] ;  /* 0x00480000b828783b */ /* 0x000e6e0000000200 */
[C---:B--2---:R-:W-:Y:S08]  /*d7d0*/  HMMA.16816.F32.BF16 R20, R64.reuse, R32, R20 ;  /* 0x000000204014723c */ /* 0x044ff00000041814 */
[----:B------:R-:W-:Y:S01]  /*d7e0*/  HMMA.16816.F32.BF16 R16, R64, R34, R16 ;  /* 0x000000224010723c */ /* 0x000fe20000041810 */
[----:B------:R-:W2:Y:S01]  /*d7f0*/  LDSM.16.M88.4 R32, [R184+0x5800] ;  /* 0x00580000b820783b */ /* 0x000ea20000000200 */
[----:B------:R-:W-:-:S06]  /*d800*/  DEPBAR.LE SB0, 0x0 ;  /* 0x000080000000791a */ /* 0x000fcc0000000000 */
[----:B---3--:R-:W-:Y:S08]  /*d810*/  HMMA.16816.F32.BF16 R72, R64, R8, R72 ;  /* 0x000000084048723c */ /* 0x008ff00000041848 */
[C---:B----4-:R-:W-:Y:S08]  /*d820*/  HMMA.16816.F32.BF16 R28, R36.reuse, R12, R28 ;  /* 0x0000000c241c723c */ /* 0x050ff0000004181c */
[----:B------:R-:W-:Y:S08]  /*d830*/  HMMA.16816.F32.BF16 R24, R36, R14, R24 ;  /* 0x0000000e2418723c */ /* 0x000ff00000041818 */
[----:B------:R-:W-:Y:S08]  /*d840*/  HMMA.16816.F32.BF16 R60, R64, R10, R60 ;  /* 0x0000000a403c723c */ /* 0x000ff0000004183c */
[----:B-1----:R-:W-:Y:S01]  /*d850*/  HMMA.16816.F32.BF16 R20, R36, R40, R20 ;  /* 0x000000282414723c */ /* 0x002fe20000041814 */
[----:B------:R-:W-:-:S02]  /*d860*/  FSEL R3, R28, -INF , P3 ;  /* 0xff8000001c037808 */ /* 0x000fc40001800000 */
[----:B------:R-:W-:Y:S02]  /*d870*/  FSEL R29, R29, -INF , P2 ;  /* 0xff8000001d1d7808 */ /* 0x000fe40001000000 */
[----:B------:R-:W-:Y:S02]  /*d880*/  FSEL R12, R31, -INF , P2 ;  /* 0xff8000001f0c7808 */ /* 0x000fe40001000000 */
[----:B------:R-:W-:Y:S01]  /*d890*/  FMNMX.FTZ R8, R3, R29, !PT ;  /* 0x0000001d03087209 */ /* 0x000fe20007810000 */
[----:B------:R-:W-:Y:S01]  /*d8a0*/  HMMA.16816.F32.BF16 R56, R64, R44, R56 ;  /* 0x0000002c4038723c */ /* 0x000fe20000041838 */
[----:B------:R-:W-:Y:S02]  /*d8b0*/  FSEL R13, R24, -INF , P1 ;  /* 0xff800000180d7808 */ /* 0x000fe40000800000 */
[----:B------:R-:W-:Y:S02]  /*d8c0*/  FSEL R26, R26, -INF , P1 ;  /* 0xff8000001a1a7808 */ /* 0x000fe40000800000 */
[----:B------:R-:W-:-:S02]  /*d8d0*/  FSEL R25, R25, -INF , P0 ;  /* 0xff80000019197808 */ /* 0x000fc40000000000 */
[C---:B------:R-:W-:Y:S01]  /*d8e0*/  ISETP.GT.AND P1, PT, R80.reuse, 0x10, PT ;  /* 0x000000105000780c */ /* 0x040fe20003f24270 */
[----:B------:R-:W-:Y:S01]  /*d8f0*/  HMMA.16816.F32.BF16 R16, R36, R42, R16 ;  /* 0x0000002a2410723c */ /* 0x000fe20000041810 */
[----:B------:R-:W-:Y:S02]  /*d900*/  FMNMX.FTZ R8, R13, R8, !PT ;  /* 0x000000080d087209 */ /* 0x000fe40007810000 */
[----:B------:R-:W-:Y:S02]  /*d910*/  FSEL R6, R27, -INF , P0 ;  /* 0xff8000001b067808 */ /* 0x000fe40000000000 */
[----:B------:R-:W-:Y:S02]  /*d920*/  ISETP.GT.AND P0, PT, R80, 0x11, PT ;  /* 0x000000115000780c */ /* 0x000fe40003f04270 */
[----:B------:R-:W-:Y:S01]  /*d930*/  FMNMX.FTZ R8, R25, R8, !PT ;  /* 0x0000000819087209 */ /* 0x000fe20007810000 */
[----:B------:R-:W-:Y:S01]  /*d940*/  HMMA.16816.F32.BF16 R52, R64, R46, R52 ;  /* 0x0000002e4034723c */ /* 0x000fe20000041834 */
[----:B------:R-:W-:-:S02]  /*d950*/  FSEL R11, R20, -INF , P1 ;  /* 0xff800000140b7808 */ /* 0x000fc40000800000 */
[C---:B------:R-:W-:Y:S02]  /*d960*/  ISETP.GT.AND P2, PT, R80.reuse, 0x18, PT ;  /* 0x000000185000780c */ /* 0x040fe40003f44270 */
[----:B------:R-:W-:Y:S02]  /*d970*/  FSEL R21, R21, -INF , P0 ;  /* 0xff80000015157808 */ /* 0x000fe40000000000 */
[----:B------:R-:W-:Y:S01]  /*d980*/  FMNMX.FTZ R14, R11, R8, !PT ;  /* 0x000000080b0e7209 */ /* 0x000fe20007810000 */
[----:B------:R-:W-:Y:S01]  /*d990*/  HMMA.16816.F32.BF16 R72, R36, R48, R72 ;  /* 0x000000302448723c */ /* 0x000fe20000041848 */
[----:B------:R-:W-:Y:S02]  /*d9a0*/  FSEL R10, R23, -INF , P0 ;  /* 0xff800000170a7808 */ /* 0x000fe40000000000 */
[----:B------:R-:W-:Y:S02]  /*d9b0*/  ISETP.GT.AND P0, PT, R80, 0x19, PT ;  /* 0x000000195000780c */ /* 0x000fe40003f04270 */
[----:B------:R-:W-:-:S02]  /*d9c0*/  FMNMX.FTZ R14, R21, R14, !PT ;  /* 0x0000000e150e7209 */ /* 0x000fc40007810000 */
[----:B------:R-:W-:Y:S01]  /*d9d0*/  FSEL R22, R22, -INF , P1 ;  /* 0xff80000016167808 */ /* 0x000fe20000800000 */
[C---:B------:R-:W-:Y:S01]  /*d9e0*/  HMMA.16816.F32.BF16 R60, R36.reuse, R50, R60 ;  /* 0x00000032243c723c */ /* 0x040fe2000004183c */
[----:B------:R-:W-:Y:S02]  /*d9f0*/  FSEL R9, R16, -INF , P2 ;  /* 0xff80000010097808 */ /* 0x000fe40001000000 */
[----:B------:R-:W-:Y:S01]  /*da00*/  FSEL R17, R17, -INF , P0 ;  /* 0xff80000011117808 */ /* 0x000fe20000000000 */
[----:B------:R-:W-:Y:S01]  /*da10*/  BAR.SYNC.DEFER_BLOCKING 0x0 ;  /* 0x0000000000007b1d */ /* 0x000fe20000010000 */
[----:B------:R-:W-:Y:S02]  /*da20*/  ISETP.GT.AND P1, PT, R80, 0x20, PT ;  /* 0x000000205000780c */ /* 0x000fe40003f24270 */
[----:B------:R-:W-:Y:S01]  /*da30*/  FMNMX.FTZ R14, R9, R14, !PT ;  /* 0x0000000e090e7209 */ /* 0x000fe20007810000 */
[----:B--2---:R-:W-:Y:S01]  /*da40*/  HMMA.16816.F32.BF16 R56, R36, R32, R56 ;  /* 0x000000202438723c */ /* 0x004fe20000041838 */
[----:B------:R-:W-:-:S02]  /*da50*/  FSEL R30, R30, -INF , P3 ;  /* 0xff8000001e1e7808 */ /* 0x000fc40001800000 */
[----:B------:R-:W-:Y:S02]  /*da60*/  FSEL R8, R19, -INF , P0 ;  /* 0xff80000013087808 */ /* 0x000fe40000000000 */
[----:B------:R-:W-:Y:S02]  /*da70*/  ISETP.GT.AND P0, PT, R80, 0x21, PT ;  /* 0x000000215000780c */ /* 0x000fe40003f04270 */
[----:B------:R-:W-:Y:S01]  /*da80*/  FMNMX.FTZ R14, R17, R14, !PT ;  /* 0x0000000e110e7209 */ /* 0x000fe20007810000 */
[----:B------:R-:W-:Y:S01]  /*da90*/  HMMA.16816.F32.BF16 R52, R36, R34, R52 ;  /* 0x000000222434723c */ /* 0x000fe20000041834 */
[----:B------:R-:W-:Y:S02]  /*daa0*/  FSEL R167, R72, -INF , P1 ;  /* 0xff80000048a77808 */ /* 0x000fe40000800000 */
[----:B------:R-:W-:Y:S02]  /*dab0*/  FMNMX.FTZ R15, R30, R12, !PT ;  /* 0x0000000c1e0f7209 */ /* 0x000fe40007810000 */
[----:B------:R-:W-:-:S02]  /*dac0*/  FSEL R18, R18, -INF , P2 ;  /* 0xff80000012127808 */ /* 0x000fc40001000000 */
[----:B------:R-:W-:Y:S02]  /*dad0*/  ISETP.GT.AND P2, PT, R80, 0x28, PT ;  /* 0x000000285000780c */ /* 0x000fe40003f44270 */
[----:B------:R-:W-:Y:S02]  /*dae0*/  FSEL R159, R73, -INF , P0 ;  /* 0xff800000499f7808 */ /* 0x000fe40000000000 */
[----:B------:R-:W-:Y:S02]  /*daf0*/  FMNMX.FTZ R14, R167, R14, !PT ;  /* 0x0000000ea70e7209 */ /* 0x000fe40007810000 */
[----:B------:R-:W-:Y:S02]  /*db00*/  FMNMX.FTZ R15, R26, R15, !PT ;  /* 0x0000000f1a0f7209 */ /* 0x000fe40007810000 */
[----:B------:R-:W-:Y:S02]  /*db10*/  FSEL R170, R75, -INF , P0 ;  /* 0xff8000004baa7808 */ /* 0x000fe40000000000 */
[----:B------:R-:W-:-:S02]  /*db20*/  ISETP.GT.AND P0, PT, R80, 0x29, PT ;  /* 0x000000295000780c */ /* 0x000fc40003f04270 */
[----:B------:R-:W-:Y:S02]  /*db30*/  FSEL R165, R60, -INF , P2 ;  /* 0xff8000003ca57808 */ /* 0x000fe40001000000 */
[----:B------:R-:W-:Y:S02]  /*db40*/  FMNMX.FTZ R14, R159, R14, !PT ;  /* 0x0000000e9f0e7209 */ /* 0x000fe40007810000 */
[----:B------:R-:W-:Y:S02]  /*db50*/  FMNMX.FTZ R15, R6, R15, !PT ;  /* 0x0000000f060f7209 */ /* 0x000fe40007810000 */
[----:B------:R-:W-:Y:S02]  /*db60*/  FSEL R161, R61, -INF , P0 ;  /* 0xff8000003da17808 */ /* 0x000fe40000000000 */
[----:B------:R-:W-:Y:S02]  /*db70*/  ISETP.GT.AND P3, PT, R80, 0x30, PT ;  /* 0x000000305000780c */ /* 0x000fe40003f64270 */
[----:B------:R-:W-:-:S02]  /*db80*/  FMNMX.FTZ R14, R165, R14, !PT ;  /* 0x0000000ea50e7209 */ /* 0x000fc40007810000 */
[----:B------:R-:W-:Y:S02]  /*db90*/  FMNMX.FTZ R15, R22, R15, !PT ;  /* 0x0000000f160f7209 */ /* 0x000fe40007810000 */
[----:B------:R-:W-:Y:S02]  /*dba0*/  FSEL R162, R62, -INF , P2 ;  /* 0xff8000003ea27808 */ /* 0x000fe40001000000 */
[----:B------:R-:W-:Y:S02]  /*dbb0*/  ISETP.GT.AND P2, PT, R80, 0x31, PT ;  /* 0x000000315000780c */ /* 0x000fe40003f44270 */
        /* <DEDUP_REMOVED lines=14> */
[----:B------:R-:W-:-:S02]  /*dca0*/  FMNMX.FTZ R14, R143, R14, !PT ;  /* 0x0000000e8f0e7209 */ /* 0x000fc40007810000 */
[----:B------:R-:W-:Y:S02]  /*dcb0*/  FMNMX.FTZ R19, R160, R15, !PT ;  /* 0x0000000fa0137209 */ /* 0x000fe40007810000 */
[----:B------:R-:W-:Y:S02]  /*dcc0*/  FMNMX.FTZ R15, R141, R14, !PT ;  /* 0x0000000e8d0f7209 */ /* 0x000fe40007810000 */
[----:B------:R-:W-:Y:S02]  /*dcd0*/  FMNMX.FTZ R19, R170, R19, !PT ;  /* 0x00000013aa137209 */ /* 0x000fe40007810000 */
[----:B------:R-:W-:Y:S01]  /*dce0*/  FSEL R164, R58, -INF , P3 ;  /* 0xff8000003aa47808 */ /* 0x000fe20001800000 */
[----:B------:R-:W1:Y:S01]  /*dcf0*/  SHFL.BFLY PT, R14, R15, 0x2, 0x1f ;  /* 0x0c401f000f0e7f89 */ /* 0x000e6200000e0000 */
[----:B------:R-:W-:Y:S02]  /*dd00*/  FMNMX.FTZ R19, R162, R19, !PT ;  /* 0x00000013a2137209 */ /* 0x000fe40007810000 */
[----:B------:R-:W-:-:S02]  /*dd10*/  FSEL R142, R59, -INF , P2 ;  /* 0xff8000003b8e7808 */ /* 0x000fc40001000000 */
[----:B------:R-:W-:Y:S02]  /*dd20*/  FMNMX.FTZ R19, R168, R19, !PT ;  /* 0x00000013a8137209 */ /* 0x000fe40007810000 */
[----:B------:R-:W-:Y:S02]  /*dd30*/  FSEL R140, R54, -INF , P1 ;  /* 0xff800000368c7808 */ /* 0x000fe40000800000 */
[----:B------:R-:W-:Y:S02]  /*dd40*/  FMNMX.FTZ R19, R164, R19, !PT ;  /* 0x00000013a4137209 */ /* 0x000fe40007810000 */
[----:B------:R-:W-:Y:S02]  /*dd50*/  FSEL R158, R55, -INF , P0 ;  /* 0xff800000379e7808 */ /* 0x000fe40000000000 */
[----:B------:R-:W-:Y:S02]  /*dd60*/  FMNMX.FTZ R19, R142, R19, !PT ;  /* 0x000000138e137209 */ /* 0x000fe40007810000 */
[----:B------:R-:W-:-:S02]  /*dd70*/  ISETP.GE.AND P0, PT, R83, 0x41, PT ;  /* 0x000000415300780c */ /* 0x000fc40003f06270 */
[----:B------:R-:W-:-:S04]  /*dd80*/  FMNMX.FTZ R19, R140, R19, !PT ;  /* 0x000000138c137209 */ /* 0x000fc80007810000 */
[----:B------:R-:W-:Y:S02]  /*dd90*/  FMNMX.FTZ R16, R158, R19, !PT ;  /* 0x000000139e107209 */ /* 0x000fe40007810000 */
[----:B-1----:R-:W-:-:S03]  /*dda0*/  FMNMX.FTZ R19, R15, R14, !PT ;  /* 0x0000000e0f137209 */ /* 0x002fc60007810000 */
[----:B------:R-:W1:Y:S02]  /*ddb0*/  SHFL.BFLY PT, R15, R16, 0x2, 0x1f ;  /* 0x0c401f00100f7f89 */ /* 0x000e6400000e0000 */
[----:B------:R-:W-:Y:S02]  /*ddc0*/  @P0 LEA.HI.SX32 R33, R133, 0xfffffffe, 0x1a ;  /* 0xfffffffe85210811 */ /* 0x000fe400078fd2ff */
[----:B------:R-:W2:Y:S03]  /*ddd0*/  SHFL.BFLY PT, R132, R19, 0x1, 0x1f ;  /* 0x0c201f0013847f89 */ /* 0x000ea600000e0000 */
[----:B------:R-:W-:Y:S01]  /*dde0*/  @P0 IMAD R4, R4, R33, RZ ;  /* 0x0000002104040224 */ /* 0x000fe200078e02ff */
[----:B-1----:R-:W-:Y:S02]  /*ddf0*/  FMNMX.FTZ R15, R16, R15, !PT ;  /* 0x0000000f100f7209 */ /* 0x002fe40007810000 */
[----:B------:R-:W-:Y:S01]  /*de00*/  @P0 SHF.R.S32.HI R16, RZ, 0x1f, R33 ;  /* 0x0000001fff100819 */ /* 0x000fe20000011421 */
[-C--:B------:R-:W-:Y:S01]  /*de10*/  @P0 IMAD.WIDE.U32 R32, R33, R81.reuse, R210 ;  /* 0x0000005121200225 */ /* 0x080fe200078e00d2 */
[----:B--2---:R-:W-:Y:S01]  /*de20*/  FMNMX.FTZ R132, R19, R132, !PT ;  /* 0x0000008413847209 */ /* 0x004fe20007810000 */
[----:B------:R-:W1:Y:S02]  /*de30*/  SHFL.BFLY PT, R14, R15, 0x1, 0x1f ;  /* 0x0c201f000f0e7f89 */ /* 0x000e6400000e0000 */
[----:B------:R-:W-:Y:S01]  /*de40*/  @P0 IMAD R81, R16, R81, R4 ;  /* 0x0000005110510224 */ /* 0x000fe200078e0204 */
[C---:B------:R-:W-:Y:S01]  /*de50*/  FSETP.NEU.FTZ.AND P1, PT, R132.reuse, -INF , PT ;  /* 0xff8000008400780b */ /* 0x040fe20003f3d000 */
[----:B------:R-:W-:-:S02]  /*de60*/  FMUL.FTZ R166, R132, c[0x0][0x2d0] ;  /* 0x0000b40084a67a20 */ /* 0x000fc40000410000 */
[----:B------:R-:W-:-:S03]  /*de70*/  @P0 IMAD.IADD R81, R33, 0x1, R81 ;  /* 0x0000000121510824 */ /* 0x000fc600078e0251 */
[----:B------:R-:W-:Y:S02]  /*de80*/  FSEL R166, R166, RZ, P1 ;  /* 0x000000ffa6a67208 */ /* 0x000fe40000800000 */
[----:B------:R-:W-:-:S03]  /*de90*/  @P0 LEA R28, P1, R32, c[0x0][0x1c8], 0x1 ;  /* 0x00007200201c0a11 */ /* 0x000fc600078208ff */
[--C-:B------:R-:W-:Y:S01]  /*dea0*/  FFMA.FTZ R150, R29, c[0x0][0x2d0], -R166.reuse ;  /* 0x0000b4001d967a23 */ /* 0x100fe200000108a6 */
[----:B------:R-:W-:Y:S01]  /*deb0*/  @P0 LEA.HI.X R29, R32, c[0x0][0x1cc], R81, 0x1, P1 ;  /* 0x00007300201d0a11 */ /* 0x000fe200008f0c51 */
[--C-:B------:R-:W-:Y:S01]  /*dec0*/  FFMA.FTZ R153, R3, c[0x0][0x2d0], -R166.reuse ;  /* 0x0000b40003997a23 */ /* 0x100fe200000108a6 */
[----:B------:R-:W-:Y:S01]  /*ded0*/  @P0 LEA R32, P1, R7, R28, 0x1 ;  /* 0x0000001c07200211 */ /* 0x000fe200078208ff */
[----:B------:R-:W-:Y:S02]  /*dee0*/  FFMA.FTZ R151, R13, c[0x0][0x2d0], -R166 ;  /* 0x0000b4000d977a23 */ /* 0x000fe400000108a6 */
[----:B------:R2:W-:Y:S01]  /*def0*/  @P0 LDGSTS.E.BYPASS.LTC128B.128 [R205+0x6100], [R28.64], !P6 ;  /* 0x061000001ccd0fae */ /* 0x0005e2000f101d46 */
[----:B------:R-:W-:Y:S01]  /*df00*/  @P0 LEA.HI.X R33, R7, R29, R202, 0x1, P1 ;  /* 0x0000001d07210211 */ /* 0x000fe200008f0cca */
[--C-:B------:R-:W-:Y:S01]  /*df10*/  FFMA.FTZ R146, R25, c[0x0][0x2d0], -R166.reuse ;  /* 0x0000b40019927a23 */ /* 0x100fe200000108a6 */
[----:B------:R-:W-:Y:S01]  /*df20*/  MUFU.EX2 R153, R153 ;  /* 0x0000009900997308 */ /* 0x000fe20000000800 */
[----:B------:R2:W-:Y:S01]  /*df30*/  @P0 LDGSTS.E.BYPASS.LTC128B.128 [R205+0x8100], [R28.64+0x80], !P4 ;  /* 0x081000801ccd0fae */ /* 0x0005e2000e101d46 */
[----:B-1----:R-:W-:Y:S01]  /*df40*/  FMNMX.FTZ R3, R15, R14, !PT ;  /* 0x0000000e0f037209 */ /* 0x002fe20007810000 */
[----:B------:R-:W-:-:S02]  /*df50*/  FFMA.FTZ R149, R11, c[0x0][0x2d0], -R166 ;  /* 0x0000b4000b957a23 */ /* 0x000fc400000108a6 */
[----:B------:R2:W-:Y:S01]  /*df60*/  @P0 LDGSTS.E.BYPASS.LTC128B.128 [R205+0xa100], [R28.64+0x100], !P5 ;  /* 0x0a1001001ccd0fae */ /* 0x0005e2000e901d46 */
[C---:B------:R-:W-:Y:S01]  /*df70*/  FSETP.NEU.FTZ.AND P1, PT, R3.reuse, -INF , PT ;  /* 0xff8000000300780b */ /* 0x040fe20003f3d000 */
[----:B------:R-:W-:Y:S01]  /*df80*/  FMUL.FTZ R163, R3, c[0x0][0x2d0] ;  /* 0x0000b40003a37a20 */ /* 0x000fe20000410000 */
[----:B------:R-:W1:Y:S01]  /*df90*/  MUFU.EX2 R150, R150 ;  /* 0x0000009600967308 */ /* 0x000e620000000800 */
[----:B------:R3:W-:Y:S01]  /*dfa0*/  @P0 LDGSTS.E.BYPASS.LTC128B.128 [R205+0x7100], [R32.64], !P6 ;  /* 0x0710000020cd0fae */ /* 0x0007e2000f101d46 */
[--C-:B------:R-:W-:Y:S02]  /*dfb0*/  FFMA.FTZ R145, R9, c[0x0][0x2d0], -R166.reuse ;  /* 0x0000b40009917a23 */ /* 0x100fe400000108a6 */
[----:B------:R-:W-:Y:S01]  /*dfc0*/  FSEL R163, R163, RZ, P1 ;  /* 0x000000ffa3a37208 */ /* 0x000fe20000800000 */
[----:B------:R3:W-:Y:S01]  /*dfd0*/  @P0 LDGSTS.E.BYPASS.LTC128B.128 [R205+0x9100], [R32.64+0x80], !P4 ;  /* 0x0910008020cd0fae */ /* 0x0007e2000e101d46 */
[----:B------:R-:W-:Y:S02]  /*dfe0*/  FFMA.FTZ R2, R17, c[0x0][0x2d0], -R166 ;  /* 0x0000b40011027a23 */ /* 0x000fe400000108a6 */
[----:B------:R-:W-:Y:S01]  /*dff0*/  MUFU.EX2 R151, R151 ;  /* 0x0000009700977308 */ /* 0x000fe20000000800 */
[----:B------:R3:W-:Y:S01]  /*e000*/  @P0 LDGSTS.E.BYPASS.LTC128B.128 [R205+0xb100], [R32.64+0x100], !P5 ;  /* 0x0b10010020cd0fae */ /* 0x0007e2000e901d46 */
[----:B------:R-:W-:-:S02]  /*e010*/  FFMA.FTZ R152, R30, c[0x0][0x2d0], -R163 ;  /* 0x0000b4001e987a23 */ /* 0x000fc400000108a3 */
[--C-:B------:R-:W-:Y:S01]  /*e020*/  FFMA.FTZ R155, R12, c[0x0][0x2d0], -R163.reuse ;  /* 0x0000b4000c9b7a23 */ /* 0x100fe200000108a3 */
[----:B------:R-:W4:Y:S01]  /*e030*/  LDSM.16.MT88.4 R64, [R195+0x2100] ;  /* 0x00210000c340783b */ /* 0x000f220000004200 */
[--C-:B------:R-:W-:Y:S02]  /*e040*/  FFMA.FTZ R157, R26, c[0x0][0x2d0], -R163.reuse ;  /* 0x0000b4001a9d7a23 */ /* 0x100fe400000108a3 */
[--C-:B------:R-:W-:Y:S01]  /*e050*/  FFMA.FTZ R148, R6, c[0x0][0x2d0], -R163.reuse ;  /* 0x0000b40006947a23 */ /* 0x100fe200000108a3 */
[----:B------:R-:W2:Y:S01]  /*e060*/  LDSM.16.MT88.4 R80, [R189+0x2100] ;  /* 0x00210000bd50783b */ /* 0x000ea20000004200 */
[----:B------:R-:W3:Y:S01]  /*e070*/  MUFU.EX2 R146, R146 ;  /* 0x0000009200927308 */ /* 0x000ee20000000800 */
[--C-:B------:R-:W-:Y:S01]  /*e080*/  FFMA.FTZ R134, R10, c[0x0][0x2d0], -R163.reuse ;  /* 0x0000b4000a867a23 */ /* 0x100fe200000108a3 */
[----:B-1----:R-:W-:Y:S01]  /*e090*/  F2FP.BF16.PACK_AB R112, R150, R153 ;  /* 0x000000999670723e */ /* 0x002fe200000010ff */
[----:B------:R-:W1:Y:S01]  /*e0a0*/  LDSM.16.MT88.4 R124, [R195+0x100] ;  /* 0x00010000c37c783b */ /* 0x000e620000004200 */
[----:B------:R-:W-:-:S02]  /*e0b0*/  FFMA.FTZ R135, R18, c[0x0][0x2d0], -R163 ;  /* 0x0000b40012877a23 */ /* 0x000fc400000108a3 */
[--C-:B------:R-:W-:Y:S01]  /*e0c0*/  FFMA.FTZ R0, R8, c[0x0][0x2d0], -R163.reuse ;  /* 0x0000b40008007a23 */ /* 0x100fe200000108a3 */
[----:B------:R-:W1:Y:S01]  /*e0d0*/  LDSM.16.MT88.4 R40, [R190+0x100] ;  /* 0x00010000be28783b */ /* 0x000e620000004200 */
[----:B------:R-:W-:Y:S01]  /*e0e0*/  MUFU.EX2 R152, R152 ;  /* 0x0000009800987308 */ /* 0x000fe20000000800 */
[--C-:B------:R-:W-:Y:S02]  /*e0f0*/  FFMA.FTZ R144, R21, c[0x0][0x2d0], -R166.reuse ;  /* 0x0000b40015907a23 */ /* 0x100fe400000108a6 */
[----:B------:R-:W1:Y:S01]  /*e100*/  LDSM.16.MT88.4 R48, [R189+0x100] ;  /* 0x00010000bd30783b */ /* 0x000e620000004200 */
[----:B------:R-:W-:Y:S02]  /*e110*/  FFMA.FTZ R147, R22, c[0x0][0x2d0], -R163 ;  /* 0x0000b40016937a23 */ /* 0x000fe400000108a3 */
[--C-:B------:R-:W-:Y:S01]  /*e120*/  FFMA.FTZ R154, R167, c[0x0][0x2d0], -R166.reuse ;  /* 0x0000b400a79a7a23 */ /* 0x100fe200000108a6 */
[----:B------:R-:W1:Y:S01]  /*e130*/  LDSM.16.MT88.4 R56, [R188+0x100] ;  /* 0x00010000bc38783b */ /* 0x000e620000004200 */
[----:B------:R-:W4:Y:S01]  /*e140*/  MUFU.EX2 R155, R155 ;  /* 0x0000009b009b7308 */ /* 0x000f220000000800 */
[----:B---3--:R-:W-:Y:S01]  /*e150*/  F2FP.BF16.PACK_AB R114, R146, R151 ;  /* 0x000000979272723e */ /* 0x008fe200000010ff */
[--C-:B------:R-:W-:Y:S01]  /*e160*/  FFMA.FTZ R156, R165, c[0x0][0x2d0], -R166.reuse ;  /* 0x0000b400a59c7a23 */ /* 0x100fe200000108a6 */
[----:B------:R-:W3:Y:S01]  /*e170*/  LDSM.16.MT88.4 R72, [R190+0x2100] ;  /* 0x00210000be48783b */ /* 0x000ee20000004200 */
[----:B------:R-:W-:-:S02]  /*e180*/  FFMA.FTZ R159, R159, c[0x0][0x2d0], -R166 ;  /* 0x0000b4009f9f7a23 */ /* 0x000fc400000108a6 */
[--C-:B------:R-:W-:Y:S01]  /*e190*/  FFMA.FTZ R161, R161, c[0x0][0x2d0], -R166.reuse ;  /* 0x0000b400a1a17a23 */ /* 0x100fe200000108a6 */
[----:B------:R-:W1:Y:S01]  /*e1a0*/  LDSM.16.MT88.4 R88, [R188+0x2100] ;  /* 0x00210000bc58783b */ /* 0x000e620000004200 */
[----:B------:R-:W-:Y:S01]  /*e1b0*/  MUFU.EX2 R157, R157 ;  /* 0x0000009d009d7308 */ /* 0x000fe20000000800 */
[--C-:B------:R-:W-:Y:S02]  /*e1c0*/  FFMA.FTZ R160, R160, c[0x0][0x2d0], -R163.reuse ;  /* 0x0000b400a0a07a23 */ /* 0x100fe400000108a3 */
[----:B------:R-:W1:Y:S01]  /*e1d0*/  LDSM.16.MT88.4 R96, [R195+0x4100] ;  /* 0x00410000c360783b */ /* 0x000e620000004200 */
[--C-:B------:R-:W-:Y:S02]  /*e1e0*/  FFMA.FTZ R165, R170, c[0x0][0x2d0], -R163.reuse ;  /* 0x0000b400aaa57a23 */ /* 0x100fe400000108a3 */
[--C-:B------:R-:W-:Y:S01]  /*e1f0*/  FFMA.FTZ R162, R162, c[0x0][0x2d0], -R163.reuse ;  /* 0x0000b400a2a27a23 */ /* 0x100fe200000108a3 */
[----:B------:R-:W1:Y:S01]  /*e200*/  LDSM.16.MT88.4 R104, [R190+0x4100] ;  /* 0x00410000be68783b */ /* 0x000e620000004200 */
[----:B------:R-:W2:Y:S01]  /*e210*/  MUFU.EX2 R148, R148 ;  /* 0x0000009400947308 */ /* 0x000ea20000000800 */
[----:B----4-:R-:W-:Y:S01]  /*e220*/  F2FP.BF16.PACK_AB R113, R155, R152 ;  /* 0x000000989b71723e */ /* 0x010fe200000010ff */
[----:B------:R-:W-:Y:S01]  /*e230*/  FFMA.FTZ R167, R168, c[0x0][0x2d0], -R163 ;  /* 0x0000b400a8a77a23 */ /* 0x000fe200000108a3 */
[----:B------:R-:W4:Y:S01]  /*e240*/  LDSM.16.MT88.4 R108, [R189+0x4100] ;  /* 0x00410000bd6c783b */ /* 0x000f220000004200 */
        /* <DEDUP_REMOVED lines=9> */
[----:B--2---:R-:W-:Y:S01]  /*e2e0*/  F2FP.BF16.PACK_AB R115, R148, R157 ;  /* 0x0000009d9473723e */ /* 0x004fe200000010ff */
[----:B------:R-:W2:Y:S01]  /*e2f0*/  MUFU.EX2 R144, R144 ;  /* 0x0000009000907308 */ /* 0x000ea20000000800 */
[--C-:B------:R-:W-:Y:S01]  /*e300*/  FFMA.FTZ R171, R142, c[0x0][0x2d0], -R163.reuse ;  /* 0x0000b4008eab7a23 */ /* 0x100fe200000108a3 */
[----:B------:R-:W2:Y:S01]  /*e310*/  LDSM.16.MT88.4 R20, [R195+0x900] ;  /* 0x00090000c314783b */ /* 0x000ea20000004200 */
[----:B------:R-:W-:-:S02]  /*e320*/  FFMA.FTZ R166, R140, c[0x0][0x2d0], -R163 ;  /* 0x0000b4008ca67a23 */ /* 0x000fc400000108a3 */
[----:B------:R-:W-:Y:S01]  /*e330*/  FFMA.FTZ R225, R158, c[0x0][0x2d0], -R163 ;  /* 0x0000b4009ee17a23 */ /* 0x000fe200000108a3 */
[C---:B------:R-:W-:Y:S01]  /*e340*/  HMMA.16816.F32.BF16 R60, R112.reuse, R64, RZ ;  /* 0x00000040703c723c */ /* 0x040fe200000418ff */
[----:B------:R-:W2:Y:S01]  /*e350*/  LDSM.16.MT88.4 R12, [R188+0x2900] ;  /* 0x00290000bc0c783b */ /* 0x000ea20000004200 */
[----:B------:R-:W-:Y:S01]  /*e360*/  MUFU.EX2 R145, R145 ;  /* 0x0000009100917308 */ /* 0x000fe20000000800 */
[----:B------:R-:W-:Y:S02]  /*e370*/  FADD.FTZ R150, R153, R150 ;  /* 0x0000009699967221 */ /* 0x000fe40000010000 */
[----:B------:R-:W-:Y:S01]  /*e380*/  LDSM.16.MT88.4 R136, [R190+0x900] ;  /* 0x00090000be88783b */ /* 0x000fe20000004200 */
[----:B------:R-:W-:Y:S02]  /*e390*/  FADD.FTZ R152, R152, R155 ;  /* 0x0000009b98987221 */ /* 0x000fe40000010000 */
[----:B------:R-:W-:Y:S01]  /*e3a0*/  HMMA.16816.F32.BF16 R76, R112, R80, RZ ;  /* 0x00000050704c723c */ /* 0x000fe200000418ff */
[----:B------:R-:W-:Y:S01]  /*e3b0*/  LDSM.16.MT88.4 R32, [R189+0x900] ;  /* 0x00090000bd20783b */ /* 0x000fe20000004200 */
[----:B------:R-:W-:Y:S01]  /*e3c0*/  MUFU.EX2 R2, R2 ;  /* 0x0000000200027308 */ /* 0x000fe20000000800 */
[----:B------:R-:W-:-:S02]  /*e3d0*/  FADD.FTZ R151, R151, R150 ;  /* 0x0000009697977221 */ /* 0x000fc40000010000 */
[----:B------:R-:W-:Y:S01]  /*e3e0*/  LDSM.16.MT88.4 R28, [R188+0x900] ;  /* 0x00090000bc1c783b */ /* 0x000fe20000004200 */
[----:B------:R-:W-:Y:S02]  /*e3f0*/  FADD.FTZ R157, R157, R152 ;  /* 0x000000989d9d7221 */ /* 0x000fe40000010000 */
[C---:B------:R-:W-:Y:S01]  /*e400*/  HMMA.16816.F32.BF16 R64, R112.reuse, R66, RZ ;  /* 0x000000427040723c */ /* 0x040fe200000418ff */
[----:B------:R-:W-:Y:S01]  /*e410*/  LDSM.16.MT88.4 R24, [R190+0x2900] ;  /* 0x00290000be18783b */ /* 0x000fe20000004200 */
[----:B------:R-:W-:Y:S01]  /*e420*/  MUFU.EX2 R147, R147 ;  /* 0x0000009300937308 */ /* 0x000fe20000000800 */
[----:B------:R-:W-:Y:S02]  /*e430*/  FADD.FTZ R146, R146, R151 ;  /* 0x0000009792927221 */ /* 0x000fe40000010000 */
[----:B------:R-:W-:Y:S01]  /*e440*/  FADD.FTZ R148, R148, R157 ;  /* 0x0000009d94947221 */ /* 0x000fe20000010000 */
[----:B------:R-:W-:Y:S02]  /*e450*/  LDSM.16.MT88.4 R140, [R190+0x1900] ;  /* 0x00190000be8c783b */ /* 0x000fe40000004200 */
[C---:B------:R-:W-:Y:S02]  /*e460*/  HMMA.16816.F32.BF16 R80, R112.reuse, R82, RZ ;  /* 0x000000527050723c */ /* 0x040fe400000418ff */
[----:B------:R-:W2:Y:S01]  /*e470*/  MUFU.EX2 R134, R134 ;  /* 0x0000008600867308 */ /* 0x000ea20000000800 */
[----:B------:R-:W0:Y:S05]  /*e480*/  LDGDEPBAR ;  /* 0x00000000000079af */ /* 0x000e2a0000000000 */
[C---:B-1----:R-:W-:Y:S02]  /*e490*/  HMMA.16816.F32.BF16 R128, R112.reuse, R124, RZ ;  /* 0x0000007c7080723c */ /* 0x042fe400000418ff */
[----:B------:R-:W-:Y:S06]  /*e4a0*/  MUFU.EX2 R135, R135 ;  /* 0x0000008700877308 */ /* 0x000fec0000000800 */
[C---:B------:R-:W-:Y:S02]  /*e4b0*/  HMMA.16816.F32.BF16 R36, R112.reuse, R40, RZ ;  /* 0x000000287024723c */ /* 0x040fe400000418ff */
[----:B------:R-:W1:Y:S06]  /*e4c0*/  MUFU.EX2 R0, R0 ;  /* 0x0000000000007308 */ /* 0x000e6c0000000800 */
[C---:B------:R-:W-:Y:S02]  /*e4d0*/  HMMA.16816.F32.BF16 R44, R112.reuse, R48, RZ ;  /* 0x00000030702c723c */ /* 0x040fe400000418ff */
[----:B------:R-:W-:Y:S06]  /*e4e0*/  MUFU.EX2 R154, R154 ;  /* 0x0000009a009a7308 */ /* 0x000fec0000000800 */
[C---:B------:R-:W-:Y:S02]  /*e4f0*/  HMMA.16816.F32.BF16 R52, R112.reuse, R56, RZ ;  /* 0x000000387034723c */ /* 0x040fe400000418ff */
[----:B------:R-:W1:Y:S06]  /*e500*/  MUFU.EX2 R159, R159 ;  /* 0x0000009f009f7308 */ /* 0x000e6c0000000800 */
[C---:B---3--:R-:W-:Y:S02]  /*e510*/  HMMA.16816.F32.BF16 R68, R112.reuse, R72, RZ ;  /* 0x000000487044723c */ /* 0x048fe400000418ff */
[----:B------:R-:W-:Y:S06]  /*e520*/  MUFU.EX2 R156, R156 ;  /* 0x0000009c009c7308 */ /* 0x000fec0000000800 */
[C---:B-----5:R-:W-:Y:S02]  /*e530*/  HMMA.16816.F32.BF16 R84, R112.reuse, R88, RZ ;  /* 0x000000587054723c */ /* 0x060fe400000418ff */
[----:B------:R-:W3:Y:S06]  /*e540*/  MUFU.EX2 R161, R161 ;  /* 0x000000a100a17308 */ /* 0x000eec0000000800 */
[C---:B------:R-:W-:Y:S02]  /*e550*/  HMMA.16816.F32.BF16 R92, R112.reuse, R96, RZ ;  /* 0x00000060705c723c */ /* 0x040fe400000418ff */
[----:B------:R-:W-:Y:S06]  /*e560*/  MUFU.EX2 R160, R160 ;  /* 0x000000a000a07308 */ /* 0x000fec0000000800 */
[C---:B------:R-:W-:Y:S02]  /*e570*/  HMMA.16816.F32.BF16 R100, R112.reuse, R104, RZ ;  /* 0x000000687064723c */ /* 0x040fe400000418ff */
[----:B------:R-:W1:Y:S06]  /*e580*/  MUFU.EX2 R165, R165 ;  /* 0x000000a500a57308 */ /* 0x000e6c0000000800 */
[C---:B----4-:R-:W-:Y:S02]  /*e590*/  HMMA.16816.F32.BF16 R120, R112.reuse, R108, RZ ;  /* 0x0000006c7078723c */ /* 0x050fe400000418ff */
[----:B------:R-:W-:Y:S06]  /*e5a0*/  MUFU.EX2 R162, R162 ;  /* 0x000000a200a27308 */ /* 0x000fec0000000800 */
[C---:B------:R-:W-:Y:S02]  /*e5b0*/  HMMA.16816.F32.BF16 R124, R112.reuse, R126, RZ ;  /* 0x0000007e707c723c */ /* 0x040fe400000418ff */
[----:B------:R-:W4:Y:S06]  /*e5c0*/  MUFU.EX2 R167, R167 ;  /* 0x000000a700a77308 */ /* 0x000f2c0000000800 */
[C---:B------:R-:W-:Y:S02]  /*e5d0*/  HMMA.16816.F32.BF16 R40, R112.reuse, R42, RZ ;  /* 0x0000002a7028723c */ /* 0x040fe400000418ff */
[----:B------:R-:W-:Y:S06]  /*e5e0*/  MUFU.EX2 R168, R168 ;  /* 0x000000a800a87308 */ /* 0x000fec0000000800 */
[C---:B------:R-:W-:Y:S02]  /*e5f0*/  HMMA.16816.F32.BF16 R48, R112.reuse, R50, RZ ;  /* 0x000000327030723c */ /* 0x040fe400000418ff */
[----:B------:R-:W1:Y:S06]  /*e600*/  MUFU.EX2 R169, R169 ;  /* 0x000000a900a97308 */ /* 0x000e6c0000000800 */
        /* <DEDUP_REMOVED lines=12> */
[C---:B------:R-:W-:Y:S07]  /*e6d0*/  HMMA.16816.F32.BF16 R116, R112.reuse, R4, RZ ;  /* 0x000000047074723c */ /* 0x040fee00000418ff */
[----:B--2---:R-:W-:Y:S01]  /*e6e0*/  F2FP.BF16.PACK_AB R4, R144, R149 ;  /* 0x000000959004723e */ /* 0x004fe200000010ff */
[----:B------:R-:W-:Y:S01]  /*e6f0*/  HMMA.16816.F32.BF16 R112, R112, R6, RZ ;  /* 0x000000067070723c */ /* 0x000fe200000418ff */
[----:B------:R-:W-:Y:S01]  /*e700*/  F2FP.BF16.PACK_AB R5, R134, R147 ;  /* 0x000000938605723e */ /* 0x000fe200000010ff */
[----:B------:R-:W-:-:S02]  /*e710*/  FADD.FTZ R149, R149, R146 ;  /* 0x0000009295957221 */ /* 0x000fc40000010000 */
[----:B------:R-:W-:Y:S02]  /*e720*/  FADD.FTZ R147, R147, R148 ;  /* 0x0000009493937221 */ /* 0x000fe40000010000 */
[----:B------:R-:W-:Y:S01]  /*e730*/  FADD.FTZ R144, R144, R149 ;  /* 0x0000009590907221 */ /* 0x000fe20000010000 */
[----:B------:R-:W-:Y:S01]  /*e740*/  F2FP.BF16.PACK_AB R6, R2, R145 ;  /* 0x000000910206723e */ /* 0x000fe200000010ff */
[----:B------:R-:W-:Y:S01]  /*e750*/  FADD.FTZ R134, R134, R147 ;  /* 0x0000009386867221 */ /* 0x000fe20000010000 */
[----:B-1----:R-:W-:Y:S01]  /*e760*/  F2FP.BF16.PACK_AB R7, R0, R135 ;  /* 0x000000870007723e */ /* 0x002fe200000010ff */
[----:B------:R-:W-:Y:S02]  /*e770*/  FADD.FTZ R145, R145, R144 ;  /* 0x0000009091917221 */ /* 0x000fe40000010000 */
[----:B------:R-:W-:Y:S02]  /*e780*/  FADD.FTZ R135, R135, R134 ;  /* 0x0000008687877221 */ /* 0x000fe40000010000 */
[----:B------:R-:W-:-:S02]  /*e790*/  FADD.FTZ R145, R2, R145 ;  /* 0x0000009102917221 */ /* 0x000fc40000010000 */
[----:B------:R-:W-:Y:S01]  /*e7a0*/  HMMA.16816.F32.BF16 R60, R4, R8, R60 ;  /* 0x00000008043c723c */ /* 0x000fe2000004183c */
[----:B------:R-:W-:-:S07]  /*e7b0*/  FADD.FTZ R135, R0, R135 ;  /* 0x0000008700877221 */ /* 0x000fce0000010000 */
[C---:B------:R-:W-:Y:S01]  /*e7c0*/  HMMA.16816.F32.BF16 R64, R4.reuse, R10, R64 ;  /* 0x0000000a0440723c */ /* 0x040fe20000041840 */
[----:B------:R-:W1:Y:S07]  /*e7d0*/  LDSM.16.MT88.4 R8, [R190+0x4900] ;  /* 0x00490000be08783b */ /* 0x000e6e0000004200 */
[C---:B------:R-:W-:Y:S08]  /*e7e0*/  HMMA.16816.F32.BF16 R76, R4.reuse, R16, R76 ;  /* 0x00000010044c723c */ /* 0x040ff0000004184c */
[C---:B------:R-:W-:Y:S01]  /*e7f0*/  HMMA.16816.F32.BF16 R80, R4.reuse, R18, R80 ;  /* 0x000000120450723c */ /* 0x040fe20000041850 */
[----:B------:R-:W2:Y:S07]  /*e800*/  LDSM.16.MT88.4 R16, [R189+0x4900] ;  /* 0x00490000bd10783b */ /* 0x000eae0000004200 */
[C---:B------:R-:W-:Y:S08]  /*e810*/  HMMA.16816.F32.BF16 R128, R4.reuse, R20, R128 ;  /* 0x000000140480723c */ /* 0x040ff00000041880 */
[C---:B------:R-:W-:Y:S01]  /*e820*/  HMMA.16816.F32.BF16 R124, R4.reuse, R22, R124 ;  /* 0x00000016047c723c */ /* 0x040fe2000004187c */
[----:B------:R-:W3:Y:S07]  /*e830*/  LDSM.16.MT88.4 R20, [R195+0x4900] ;  /* 0x00490000c314783b */ /* 0x000eee0000004200 */
[C---:B------:R-:W-:Y:S08]  /*e840*/  HMMA.16816.F32.BF16 R84, R4.reuse, R12, R84 ;  /* 0x0000000c0454723c */ /* 0x040ff00000041854 */
        /* <DEDUP_REMOVED lines=10> */
[----:B------:R-:W-:Y:S07]  /*e8f0*/  LDSM.16.MT88.4 R136, [R189+0x1900] ;  /* 0x00190000bd88783b */ /* 0x000fee0000004200 */
        /* <DEDUP_REMOVED lines=9> */
[C---:B---3--:R-:W-:Y:S08]  /*e990*/  HMMA.16816.F32.BF16 R92, R4.reuse, R20, R92 ;  /* 0x00000014045c723c */ /* 0x048ff0000004185c */
[C---:B------:R-:W-:Y:S01]  /*e9a0*/  HMMA.16816.F32.BF16 R96, R4.reuse, R22, R96 ;  /* 0x000000160460723c */ /* 0x040fe20000041860 */
[----:B------:R-:W-:Y:S07]  /*e9b0*/  LDSM.16.MT88.4 R20, [R195+0x5100] ;  /* 0x00510000c314783b */ /* 0x000fee0000004200 */
[C---:B------:R-:W-:Y:S08]  /*e9c0*/  HMMA.16816.F32.BF16 R116, R4.reuse, R12, R116 ;  /* 0x0000000c0474723c */ /* 0x040ff00000041874 */
[----:B------:R-:W-:Y:S01]  /*e9d0*/  HMMA.16816.F32.BF16 R112, R4, R14, R112 ;  /* 0x0000000e0470723c */ /* 0x000fe20000041870 */
[----:B------:R-:W3:Y:S06]  /*e9e0*/  LDSM.16.MT88.4 R12, [R195+0x3100] ;  /* 0x00310000c30c783b */ /* 0x000eec0000004200 */
[----:B------:R-:W-:Y:S01]  /*e9f0*/  F2FP.BF16.PACK_AB R4, R159, R154 ;  /* 0x0000009a9f04723e */ /* 0x000fe200000010ff */
[----:B------:R-:W-:Y:S01]  /*ea00*/  FADD.FTZ R154, R154, R145 ;  /* 0x000000919a9a7221 */ /* 0x000fe20000010000 */
[----:B------:R-:W-:-:S02]  /*ea10*/  F2FP.BF16.PACK_AB R6, R161, R156 ;  /* 0x0000009ca106723e */ /* 0x000fc400000010ff */
[----:B------:R-:W-:Y:S01]  /*ea20*/  F2FP.BF16.PACK_AB R5, R165, R160 ;  /* 0x000000a0a505723e */ /* 0x000fe200000010ff */
[----:B------:R-:W-:Y:S01]  /*ea30*/  FADD.FTZ R160, R160, R135 ;  /* 0x00000087a0a07221 */ /* 0x000fe20000010000 */
[----:B----4-:R-:W-:Y:S01]  /*ea40*/  F2FP.BF16.PACK_AB R7, R167, R162 ;  /* 0x000000a2a707723e */ /* 0x010fe200000010ff */
[----:B------:R-:W-:Y:S02]  /*ea50*/  FADD.FTZ R159, R159, R154 ;  /* 0x0000009a9f9f7221 */ /* 0x000fe40000010000 */
[----:B------:R-:W-:Y:S02]  /*ea60*/  FADD.FTZ R165, R165, R160 ;  /* 0x000000a0a5a57221 */ /* 0x000fe40000010000 */
[----:B------:R-:W-:Y:S02]  /*ea70*/  FADD.FTZ R156, R156, R159 ;  /* 0x0000009f9c9c7221 */ /* 0x000fe40000010000 */
[----:B-1----:R-:W-:Y:S01]  /*ea80*/  HMMA.16816.F32.BF16 R128, R4, R8, R128 ;  /* 0x000000080480723c */ /* 0x002fe20000041880 */
[----:B------:R-:W-:-:S02]  /*ea90*/  FADD.FTZ R162, R162, R165 ;  /* 0x000000a5a2a27221 */ /* 0x000fc40000010000 */
[----:B------:R-:W-:Y:S02]  /*eaa0*/  FADD.FTZ R161, R161, R156 ;  /* 0x0000009ca1a17221 */ /* 0x000fe40000010000 */
[----:B------:R-:W-:-:S03]  /*eab0*/  FADD.FTZ R167, R167, R162 ;  /* 0x000000a2a7a77221 */ /* 0x000fc60000010000 */
        /* <DEDUP_REMOVED lines=8> */
[C---:B------:R-:W-:Y:S08]  /*eb40*/  HMMA.16816.F32.BF16 R92, R4.reuse, R20, R92 ;  /* 0x00000014045c723c */ /* 0x040ff0000004185c */
        /* <DEDUP_REMOVED lines=9> */
[C---:B------:R-:W-:Y:S01]  /*ebe0*/  HMMA.16816.F32.BF16 R96, R4.reuse, R22, R96 ;  /* 0x000000160460723c */ /* 0x040fe20000041860 */
[----:B------:R-:W-:Y:S07]  /*ebf0*/  LDSM.16.MT88.4 R20, [R188+0x3900] ;  /* 0x00390000bc14783b */ /* 0x000fee0000004200 */
        /* <DEDUP_REMOVED lines=10> */
[C---:B------:R-:W-:Y:S01]  /*eca0*/  HMMA.16816.F32.BF16 R56, R4.reuse, R30, R56 ;  /* 0x0000001e0438723c */ /* 0x040fe20000041838 */
[----:B------:R-:W1:Y:S07]  /*ecb0*/  LDSM.16.MT88.4 R28, [R190+0x3900] ;  /* 0x00390000be1c783b */ /* 0x000e6e0000004200 */
[C---:B------:R-:W-:Y:S08]  /*ecc0*/  HMMA.16816.F32.BF16 R68, R4.reuse, R24, R68 ;  /* 0x000000180444723c */ /* 0x040ff00000041844 */
[----:B------:R-:W-:Y:S01]  /*ecd0*/  HMMA.16816.F32.BF16 R72, R4, R26, R72 ;  /* 0x0000001a0448723c */ /* 0x000fe20000041848 */
[----:B------:R-:W2:Y:S06]  /*ece0*/  LDSM.16.MT88.4 R24, [R189+0x3900] ;  /* 0x00390000bd18783b */ /* 0x000eac0000004200 */
[----:B------:R-:W-:Y:S01]  /*ecf0*/  F2FP.BF16.PACK_AB R4, R169, R168 ;  /* 0x000000a8a904723e */ /* 0x000fe200000010ff */
[----:B------:R-:W-:Y:S01]  /*ed00*/  FADD.FTZ R168, R168, R161 ;  /* 0x000000a1a8a87221 */ /* 0x000fe20000010000 */
[----:B------:R-:W-:-:S02]  /*ed10*/  F2FP.BF16.PACK_AB R6, R227, R170 ;  /* 0x000000aae306723e */ /* 0x000fc400000010ff */
[----:B------:R-:W-:Y:S01]  /*ed20*/  F2FP.BF16.PACK_AB R5, R171, R164 ;  /* 0x000000a4ab05723e */ /* 0x000fe200000010ff */
[----:B------:R-:W-:Y:S01]  /*ed30*/  FADD.FTZ R164, R164, R167 ;  /* 0x000000a7a4a47221 */ /* 0x000fe20000010000 */
[----:B------:R-:W-:Y:S01]  /*ed40*/  F2FP.BF16.PACK_AB R7, R225, R166 ;  /* 0x000000a6e107723e */ /* 0x000fe200000010ff */
[----:B------:R-:W-:Y:S02]  /*ed50*/  FADD.FTZ R169, R169, R168 ;  /* 0x000000a8a9a97221 */ /* 0x000fe40000010000 */
[----:B------:R-:W-:Y:S02]  /*ed60*/  FADD.FTZ R171, R171, R164 ;  /* 0x000000a4abab7221 */ /* 0x000fe40000010000 */
[----:B------:R-:W-:Y:S02]  /*ed70*/  FADD.FTZ R170, R170, R169 ;  /* 0x000000a9aaaa7221 */ /* 0x000fe40000010000 */
[----:B---3--:R-:W-:Y:S01]  /*ed80*/  HMMA.16816.F32.BF16 R128, R4, R12, R128 ;  /* 0x0000000c0480723c */ /* 0x008fe20000041880 */
[----:B------:R-:W-:-:S02]  /*ed90*/  FADD.FTZ R166, R166, R171 ;  /* 0x000000aba6a67221 */ /* 0x000fc40000010000 */
[----:B------:R-:W-:Y:S02]  /*eda0*/  FADD.FTZ R227, R227, R170 ;  /* 0x000000aae3e37221 */ /* 0x000fe40000010000 */
[----:B------:R-:W-:-:S03]  /*edb0*/  FADD.FTZ R225, R225, R166 ;  /* 0x000000a6e1e17221 */ /* 0x000fc60000010000 */
        /* <DEDUP_REMOVED lines=9> */
[C---:B------:R-:W-:Y:S08]  /*ee50*/  HMMA.16816.F32.BF16 R40, R4.reuse, R142, R40 ;  /* 0x0000008e0428723c */ /* 0x040ff00000041828 */
[C---:B------:R-:W-:Y:S08]  /*ee60*/  HMMA.16816.F32.BF16 R44, R4.reuse, R136, R44 ;  /* 0x00000088042c723c */ /* 0x040ff0000004182c */
[C---:B------:R-:W-:Y:S08]  /*ee70*/  HMMA.16816.F32.BF16 R48, R4.reuse, R138, R48 ;  /* 0x0000008a0430723c */ /* 0x040ff00000041830 */
[C---:B----4-:R-:W-:Y:S08]  /*ee80*/  HMMA.16816.F32.BF16 R52, R4.reuse, R32, R52 ;  /* 0x000000200434723c */ /* 0x050ff00000041834 */
[C---:B------:R-:W-:Y:S08]  /*ee90*/  HMMA.16816.F32.BF16 R56, R4.reuse, R34, R56 ;  /* 0x000000220438723c */ /* 0x040ff00000041838 */
[C---:B------:R-:W-:Y:S08]  /*eea0*/  HMMA.16816.F32.BF16 R68, R4.reuse, R28, R68 ;  /* 0x0000001c0444723c */ /* 0x040ff00000041844 */
[C---:B------:R-:W-:Y:S08]  /*eeb0*/  HMMA.16816.F32.BF16 R72, R4.reuse, R30, R72 ;  /* 0x0000001e0448723c */ /* 0x040ff00000041848 */
        /* <DEDUP_REMOVED lines=8> */
[C---:B--2---:R-:W-:Y:S08]  /*ef40*/  HMMA.16816.F32.BF16 R116, R4.reuse, R16, R116 ;  /* 0x000000100474723c */ /* 0x044ff00000041874 */
[----:B------:R-:W-:Y:S01]  /*ef50*/  HMMA.16816.F32.BF16 R112, R4, R18, R112 ;  /* 0x000000120470723c */ /* 0x000fe20000041870 */
[----:B------:R-:W-:Y:S07]  /*ef60*/  @!P0 BRA `(.L_x_128) ;  /* 0x00002aa000008947 */ /* 0x000fee0003800000 */
[C---:B------:R-:W-:Y:S01]  /*ef70*/  IADD3 RZ, P3, R206.reuse, 0x40, RZ ;  /* 0x00000040ceff7810 */ /* 0x040fe20007f7e0ff */
[----:B------:R-:W-:Y:S01]  /*ef80*/  IMAD.MOV.U32 R216, RZ, RZ, c[0x0][0x1e0] ;  /* 0x00007800ffd87624 */ /* 0x000fe200078e00ff */
[----:B------:R-:W-:Y:S01]  /*ef90*/  IADD3 RZ, P2, R206, 0x80, RZ ;  /* 0x00000080ceff7810 */ /* 0x000fe20007f5e0ff */
[----:B------:R-:W-:Y:S01]  /*efa0*/  IMAD.MOV.U32 R0, RZ, RZ, R3 ;  /* 0x000000ffff007224 */ /* 0x000fe200078e0003 */
[C---:B------:R-:W-:Y:S01]  /*efb0*/  IADD3 RZ, P1, R208.reuse, 0x40, RZ ;  /* 0x00000040d0ff7810 */ /* 0x040fe20007f3e0ff */
[--C-:B------:R-:W-:Y:S01]  /*efc0*/  IMAD.X R222, RZ, RZ, R201.reuse, P3 ;  /* 0x000000ffffde7224 */ /* 0x100fe200018e06c9 */
[----:B------:R-:W-:Y:S01]  /*efd0*/  IADD3 RZ, P0, R208, 0x80, RZ ;  /* 0x00000080d0ff7810 */ /* 0x000fe20007f1e0ff */
[----:B------:R-:W-:Y:S01]  /*efe0*/  IMAD.X R221, RZ, RZ, R201, P2 ;  /* 0x000000ffffdd7224 */ /* 0x000fe200010e06c9 */
[----:B------:R-:W-:Y:S01]  /*eff0*/  LEA.HI.SX32 R223, R133, 0xfffffffe, 0x1a ;  /* 0xfffffffe85df7811 */ /* 0x000fe200078fd2ff */
[----:B------:R-:W-:Y:S01]  /*f000*/  IMAD.MOV.U32 R133, RZ, RZ, R132 ;  /* 0x000000ffff857224 */ /* 0x000fe200078e0084 */
[C---:B------:R-:W-:Y:S01]  /*f010*/  IADD3 R187, R196.reuse, 0x800, RZ ;  /* 0x00000800c4bb7810 */ /* 0x040fe20007ffe0ff */
[--C-:B------:R-:W-:Y:S01]  /*f020*/  IMAD.X R220, RZ, RZ, R211.reuse, P1 ;  /* 0x000000ffffdc7224 */ /* 0x100fe200008e06d3 */
[C---:B------:R-:W-:Y:S01]  /*f030*/  IADD3 R186, R196.reuse, 0x1000, RZ ;  /* 0x00001000c4ba7810 */ /* 0x040fe20007ffe0ff */
[----:B------:R-:W-:Y:S01]  /*f040*/  IMAD.X R219, RZ, RZ, R211, P0 ;  /* 0x000000ffffdb7224 */ /* 0x000fe200000e06d3 */
[C---:B------:R-:W-:Y:S01]  /*f050*/  IADD3 R185, R196.reuse, 0x1800, RZ ;  /* 0x00001800c4b97810 */ /* 0x040fe20007ffe0ff */
[----:B------:R-:W-:Y:S01]  /*f060*/  IMAD.MOV.U32 R218, RZ, RZ, c[0x0][0x208] ;  /* 0x00008200ffda7624 */ /* 0x000fe200078e00ff */
[C---:B------:R-:W-:Y:S01]  /*f070*/  IADD3 R183, R196.reuse, 0x2000, RZ ;  /* 0x00002000c4b77810 */ /* 0x040fe20007ffe0ff */
[----:B------:R-:W-:Y:S01]  /*f080*/  IMAD.MOV.U32 R217, RZ, RZ, c[0x0][0x20c] ;  /* 0x00008300ffd97624 */ /* 0x000fe200078e00ff */
[----:B------:R-:W-:Y:S01]  /*f090*/  IADD3 R182, R196, 0x2800, RZ ;  /* 0x00002800c4b67810 */ /* 0x000fe20007ffe0ff */
[----:B------:R-:W-:Y:S01]  /*f0a0*/  IMAD.SHL.U32 R216, R216, 0x20, RZ ;  /* 0x00000020d8d87824 */ /* 0x000fe200078e00ff */
[C---:B------:R-:W-:Y:S01]  /*f0b0*/  IADD3 R181, R196.reuse, 0x3000, RZ ;  /* 0x00003000c4b57810 */ /* 0x040fe20007ffe0ff */
[----:B------:R-:W-:Y:S01]  /*f0c0*/  ULDC.64 UR4, c[0x0][0x118] ;  /* 0x0000460000047ab9 */ /* 0x000fe20000000a00 */
[----:B------:R-:W-:-:S02]  /*f0d0*/  IADD3 R180, R196, 0x3800, RZ ;  /* 0x00003800c4b47810 */ /* 0x000fc40007ffe0ff */
[C---:B------:R-:W-:Y:S02]  /*f0e0*/  IADD3 R179, R196.reuse, 0x4000, RZ ;  /* 0x00004000c4b37810 */ /* 0x040fe40007ffe0ff */
[C---:B------:R-:W-:Y:S02]  /*f0f0*/  IADD3 R178, R196.reuse, 0x4800, RZ ;  /* 0x00004800c4b27810 */ /* 0x040fe40007ffe0ff */
[C---:B------:R-:W-:Y:S02]  /*f100*/  IADD3 R177, R196.reuse, 0x5000, RZ ;  /* 0x00005000c4b17810 */ /* 0x040fe40007ffe0ff */
[----:B------:R-:W-:Y:S02]  /*f110*/  IADD3 R176, R196, 0x5800, RZ ;  /* 0x00005800c4b07810 */ /* 0x000fe40007ffe0ff */
[C---:B------:R-:W-:Y:S02]  /*f120*/  IADD3 R215, R206.reuse, 0x40, RZ ;  /* 0x00000040ced77810 */ /* 0x040fe40007ffe0ff */
[----:B------:R-:W-:-:S02]  /*f130*/  IADD3 R214, R206, 0x80, RZ ;  /* 0x00000080ced67810 */ /* 0x000fc40007ffe0ff */
[C---:B------:R-:W-:Y:S02]  /*f140*/  IADD3 R213, R208.reuse, 0x40, RZ ;  /* 0x00000040d0d57810 */ /* 0x040fe40007ffe0ff */
[----:B------:R-:W-:Y:S02]  /*f150*/  IADD3 R212, R208, 0x80, RZ ;  /* 0x00000080d0d47810 */ /* 0x000fe40007ffe0ff */
.L_x_129:
[----:B------:R-:W-:Y:S04]  /*f160*/  DEPBAR.LE SB0, 0x0 ;  /* 0x000080000000791a */ /* 0x000fe80000000000 */
[----:B------:R-:W-:Y:S01]  /*f170*/  BAR.SYNC.DEFER_BLOCKING 0x0 ;  /* 0x0000000000007b1d */ /* 0x000fe20000010000 */
[----:B------:R-:W-:Y:S01]  /*f180*/  SHF.R.S32.HI R13, RZ, 0x1f, R223 ;  /* 0x0000001fff0d7819 */ /* 0x000fe200000114df */
[----:B------:R-:W-:Y:S04]  /*f190*/  IMAD.WIDE.U32 R2, R223, c[0x0][0x208], RZ ;  /* 0x00008200df027a25 */ /* 0x000fe800078e00ff */
[----:B------:R-:W-:Y:S04]  /*f1a0*/  IMAD R13, R13, c[0x0][0x208], RZ ;  /* 0x000082000d0d7a24 */ /* 0x000fe800078e02ff */
[----:B------:R-:W-:Y:S05]  /*f1b0*/  IMAD R13, R223, c[0x0][0x20c], R13 ;  /* 0x00008300df0d7a24 */ /* 0x000fea00078e020d */
[----:B------:R-:W-:Y:S02]  /*f1c0*/  IADD3 R34, R3, R13, RZ ;  /* 0x0000000d03227210 */ /* 0x000fe40007ffe0ff */
[C---:B------:R-:W-:Y:S02]  /*f1d0*/  SHF.L.U32 R3, R2.reuse, 0x6, RZ ;  /* 0x0000000602037819 */ /* 0x040fe400000006ff */
[----:B------:R-:W-:Y:S02]  /*f1e0*/  SHF.L.U64.HI R34, R2, 0x6, R34 ;  /* 0x0000000602227819 */ /* 0x000fe40000010222 */
[C---:B------:R-:W-:Y:S02]  /*f1f0*/  IADD3 R20, P0, R3.reuse, R206, RZ ;  /* 0x000000ce03147210 */ /* 0x040fe40007f1e0ff */
[----:B------:R-:W-:Y:S01]  /*f200*/  IADD3 R2, P1, R3, R215, RZ ;  /* 0x000000d703027210 */ /* 0x000fe20007f3e0ff */
[----:B------:R-:W-:Y:S01]  /*f210*/  LDSM.16.M88.4 R140, [R198+0xc100] ;  /* 0x00c10000c68c783b */ /* 0x000fe20000000200 */
[----:B------:R-:W-:Y:S02]  /*f220*/  LEA R164, P2, R20, c[0x0][0x1f8], 0x1 ;  /* 0x00007e0014a47a11 */ /* 0x000fe400078408ff */
[----:B------:R-:W-:Y:S02]  /*f230*/  IADD3.X R21, R34, R201, RZ, P0, !PT ;  /* 0x000000c922157210 */ /* 0x000fe400007fe4ff */
[----:B------:R-:W-:Y:S02]  /*f240*/  LEA R134, P0, R2, c[0x0][0x1f8], 0x1 ;  /* 0x00007e0002867a11 */ /* 0x000fe400078008ff */
[----:B------:R-:W-:Y:S01]  /*f250*/  LEA.HI.X R165, R20, c[0x0][0x1fc], R21, 0x1, P2 ;  /* 0x00007f0014a57a11 */ /* 0x000fe200010f0c15 */
[----:B------:R-:W1:Y:S01]  /*f260*/  LDSM.16.M88.4 R144, [R197+0x6100] ;  /* 0x00610000c590783b */ /* 0x000e620000000200 */
[----:B------:R-:W-:Y:S02]  /*f270*/  IADD3.X R25, R34, R222, RZ, P1, !PT ;  /* 0x000000de22197210 */ /* 0x000fe40000ffe4ff */
[----:B------:R-:W-:Y:S02]  /*f280*/  LEA R29, P1, R218, R3, 0x5 ;  /* 0x00000003da1d7211 */ /* 0x000fe400078228ff */
[----:B------:R-:W-:Y:S02]  /*f290*/  LEA.HI.X R135, R2, c[0x0][0x1fc], R25, 0x1, P0 ;  /* 0x00007f0002877a11 */ /* 0x000fe400000f0c19 */
[-C--:B------:R-:W-:Y:S01]  /*f2a0*/  IADD3 R166, P3, R29, R214.reuse, RZ ;  /* 0x000000d61da67210 */ /* 0x080fe20007f7e0ff */
[----:B------:R-:W2:Y:S01]  /*f2b0*/  LDSM.16.M88.4 R148, [R197+0x6900] ;  /* 0x00690000c594783b */ /* 0x000ea20000000200 */
[----:B------:R-:W-:Y:S02]  /*f2c0*/  IADD3 R3, P2, R3, R214, RZ ;  /* 0x000000d603037210 */ /* 0x000fe40007f5e0ff */
[----:B------:R-:W-:Y:S02]  /*f2d0*/  IADD3 R32, P0, R29, R206, RZ ;  /* 0x000000ce1d207210 */ /* 0x000fe40007f1e0ff */
[----:B------:R-:W-:Y:S02]  /*f2e0*/  LEA R172, P5, R3, c[0x0][0x1f8], 0x1 ;  /* 0x00007e0003ac7a11 */ /* 0x000fe400078a08ff */
[----:B------:R-:W-:Y:S01]  /*f2f0*/  IADD3 R33, P4, R29, R215, RZ ;  /* 0x000000d71d217210 */ /* 0x000fe20007f9e0ff */
[----:B------:R-:W3:Y:S01]  /*f300*/  LDSM.16.M88.4 R152, [R197+0x7100] ;  /* 0x00710000c598783b */ /* 0x000ee20000000200 */
[----:B------:R-:W-:Y:S02]  /*f310*/  LEA.HI.X R168, R218, R34, R217, 0x5, P1 ;  /* 0x00000022daa87211 */ /* 0x000fe400008f2cd9 */
[----:B------:R-:W-:Y:S02]  /*f320*/  LEA R170, P1, R33, c[0x0][0x1f8], 0x1 ;  /* 0x00007e0021aa7a11 */ /* 0x000fe400078208ff */
[-C--:B------:R-:W-:Y:S02]  /*f330*/  IADD3.X R167, R168, R221.reuse, RZ, P3, !PT ;  /* 0x000000dda8a77210 */ /* 0x080fe40001ffe4ff */
[----:B------:R-:W-:Y:S01]  /*f340*/  IADD3.X R34, R34, R221, RZ, P2, !PT ;  /* 0x000000dd22227210 */ /* 0x000fe200017fe4ff */
[----:B------:R-:W4:Y:S01]  /*f350*/  LDSM.16.M88.4 R156, [R197+0x7900] ;  /* 0x00790000c59c783b */ /* 0x000f220000000200 */
[----:B------:R-:W-:Y:S02]  /*f360*/  LEA R2, P2, R32, c[0x0][0x1f8], 0x1 ;  /* 0x00007e0020027a11 */ /* 0x000fe400078408ff */
[----:B------:R-:W-:Y:S02]  /*f370*/  LEA.HI.X R173, R3, c[0x0][0x1fc], R34, 0x1, P5 ;  /* 0x00007f0003ad7a11 */ /* 0x000fe400028f0c22 */
[----:B------:R-:W-:Y:S02]  /*f380*/  ISETP.NE.AND P5, PT, R203, RZ, PT ;  /* 0x000000ffcb00720c */ /* 0x000fe40003fa5270 */
[C---:B------:R-:W-:Y:S01]  /*f390*/  IADD3.X R35, R168.reuse, R201, RZ, P0, !PT ;  /* 0x000000c9a8237210 */ /* 0x040fe200007fe4ff */
[----:B------:R-:W-:Y:S01]  /*f3a0*/  LDSM.16.M88.4 R136, [R194+0xc100] ;  /* 0x00c10000c288783b */ /* 0x000fe20000000200 */
[----:B------:R-:W-:Y:S02]  /*f3b0*/  IADD3.X R132, R168, R222, RZ, P4, !PT ;  /* 0x000000dea8847210 */ /* 0x000fe400027fe4ff */
[----:B------:R-:W-:Y:S02]  /*f3c0*/  LEA.HI.X R3, R32, c[0x0][0x1fc], R35, 0x1, P2 ;  /* 0x00007f0020037a11 */ /* 0x000fe400010f0c23 */
[----:B------:R-:W-:Y:S02]  /*f3d0*/  LEA.HI.X R171, R33, c[0x0][0x1fc], R132, 0x1, P1 ;  /* 0x00007f0021ab7a11 */ /* 0x000fe400008f0c84 */
[----:B------:R-:W-:Y:S01]  /*f3e0*/  ISETP.NE.AND P4, PT, R204, RZ, PT ;  /* 0x000000ffcc00720c */ /* 0x000fe20003f85270 */
[C---:B-1----:R-:W-:Y:S01]  /*f3f0*/  HMMA.16816.F32.BF16 R4, R140.reuse, R144, RZ ;  /* 0x000000908c04723c */ /* 0x042fe200000418ff */
[----:B------:R-:W-:Y:S02]  /*f400*/  LDSM.16.M88.4 R160, [R186] ;  /* 0x00000000baa0783b */ /* 0x000fe40000000200 */
[C---:B------:R-:W-:Y:S04]  /*f410*/  LEA R168, P0, R166.reuse, c[0x0][0x1f8], 0x1 ;  /* 0x00007e00a6a87a11 */ /* 0x040fe800078008ff */
[----:B------:R-:W-:Y:S01]  /*f420*/  LEA.HI.X R169, R166, c[0x0][0x1fc], R167, 0x1, P0 ;  /* 0x00007f00a6a97a11 */ /* 0x000fe200000f0ca7 */
[C---:B------:R-:W-:Y:S01]  /*f430*/  HMMA.16816.F32.BF16 R8, R140.reuse, R146, RZ ;  /* 0x000000928c08723c */ /* 0x040fe200000418ff */
[----:B------:R-:W1:Y:S01]  /*f440*/  LDSM.16.M88.4 R144, [R196] ;  /* 0x00000000c490783b */ /* 0x000e620000000200 */
[C---:B------:R-:W-:Y:S02]  /*f450*/  ISETP.GT.AND P0, PT, R223.reuse, RZ, PT ;  /* 0x000000ffdf00720c */ /* 0x040fe40003f04270 */
[----:B------:R-:W-:Y:S04]  /*f460*/  IADD3 R223, R223, -0x1, RZ ;  /* 0xffffffffdfdf7810 */ /* 0x000fe80007ffe0ff */
[C---:B--2---:R-:W-:Y:S08]  /*f470*/  HMMA.16816.F32.BF16 R12, R140.reuse, R148, RZ ;  /* 0x000000948c0c723c */ /* 0x044ff000000418ff */
[C---:B------:R-:W-:Y:S01]  /*f480*/  HMMA.16816.F32.BF16 R16, R140.reuse, R150, RZ ;  /* 0x000000968c10723c */ /* 0x040fe200000418ff */
[----:B------:R-:W2:Y:S07]  /*f490*/  LDSM.16.M88.4 R148, [R187] ;  /* 0x00000000bb94783b */ /* 0x000eae0000000200 */
[C---:B---3--:R-:W-:Y:S08]  /*f4a0*/  HMMA.16816.F32.BF16 R20, R140.reuse, R152, RZ ;  /* 0x000000988c14723c */ /* 0x048ff000000418ff */
[C---:B------:R-:W-:Y:S08]  /*f4b0*/  HMMA.16816.F32.BF16 R24, R140.reuse, R154, RZ ;  /* 0x0000009a8c18723c */ /* 0x040ff000000418ff */
[C---:B----4-:R-:W-:Y:S08]  /*f4c0*/  HMMA.16816.F32.BF16 R28, R140.reuse, R156, RZ ;  /* 0x0000009c8c1c723c */ /* 0x050ff000000418ff */
[----:B------:R-:W-:Y:S01]  /*f4d0*/  HMMA.16816.F32.BF16 R32, R140, R158, RZ ;  /* 0x0000009e8c20723c */ /* 0x000fe200000418ff */
[----:B------:R-:W3:Y:S07]  /*f4e0*/  LDSM.16.M88.4 R140, [R185] ;  /* 0x00000000b98c783b */ /* 0x000eee0000000200 */
[C---:B-1----:R-:W-:Y:S01]  /*f4f0*/  HMMA.16816.F32.BF16 R4, R136.reuse, R144, R4 ;  /* 0x000000908804723c */ /* 0x042fe20000041804 */
[----:B------:R-:W-:Y:S01]  /*f500*/  @!PT LDS RZ, [RZ] ;  /* 0x00000000fffff984 */ /* 0x000fe20000000800 */
[----:B------:R-:W-:Y:S01]  /*f510*/  @!PT LDS RZ, [RZ] ;  /* 0x00000000fffff984 */ /* 0x000fe20000000800 */
[----:B------:R-:W-:Y:S01]  /*f520*/  @!PT LDS RZ, [RZ] ;  /* 0x00000000fffff984 */ /* 0x000fe20000000800 */
[----:B------:R1:W-:Y:S07]  /*f530*/  LDGSTS.E.BYPASS.LTC128B.128 [R205+0x100], [R164.64], !P6 ;  /* 0x00100000a4cd7fae */ /* 0x0003ee000f101d44 */
[C---:B------:R-:W-:Y:S01]  /*f540*/  HMMA.16816.F32.BF16 R8, R136.reuse, R146, R8 ;  /* 0x000000928808723c */ /* 0x040fe20000041808 */
[----:B------:R4:W-:Y:S07]  /*f550*/  LDGSTS.E.BYPASS.LTC128B.128 [R205+0x2100], [R134.64], !P4 ;  /* 0x0210000086cd7fae */ /* 0x0009ee000e101d44 */
[C---:B--2---:R-:W-:Y:S01]  /*f560*/  HMMA.16816.F32.BF16 R12, R136.reuse, R148, R12 ;  /* 0x00000094880c723c */ /* 0x044fe2000004180c */
[----:B------:R2:W-:Y:S07]  /*f570*/  LDGSTS.E.BYPASS.LTC128B.128 [R205+0x4100], [R172.64], !P5 ;  /* 0x04100000accd7fae */ /* 0x0005ee000e901d44 */
[C---:B------:R-:W-:Y:S01]  /*f580*/  HMMA.16816.F32.BF16 R16, R136.reuse, R150, R16 ;  /* 0x000000968810723c */ /* 0x040fe20000041810 */
[----:B------:R5:W-:Y:S07]  /*f590*/  LDGSTS.E.BYPASS.LTC128B.128 [R205+0x1100], [R2.64], !P6 ;  /* 0x0110000002cd7fae */ /* 0x000bee000f101d44 */
[C---:B------:R-:W-:Y:S01]  /*f5a0*/  HMMA.16816.F32.BF16 R20, R136.reuse, R160, R20 ;  /* 0x000000a08814723c */ /* 0x040fe20000041814 */
[----:B------:R1:W-:Y:S07]  /*f5b0*/  LDGSTS.E.BYPASS.LTC128B.128 [R205+0x3100], [R170.64], !P4 ;  /* 0x03100000aacd7fae */ /* 0x0003ee000e101d44 */
[C---:B------:R-:W-:Y:S01]  /*f5c0*/  HMMA.16816.F32.BF16 R24, R136.reuse, R162, R24 ;  /* 0x000000a28818723c */ /* 0x040fe20000041818 */
[----:B------:R1:W-:Y:S07]  /*f5d0*/  LDGSTS.E.BYPASS.LTC128B.128 [R205+0x5100], [R168.64], !P5 ;  /* 0x05100000a8cd7fae */ /* 0x0003ee000e901d44 */
[C---:B---3--:R-:W-:Y:S01]  /*f5e0*/  HMMA.16816.F32.BF16 R28, R136.reuse, R140, R28 ;  /* 0x0000008c881c723c */ /* 0x048fe2000004181c */
[----:B------:R-:W-:Y:S07]  /*f5f0*/  LDSM.16.M88.4 R152, [R193+0xc100] ;  /* 0x00c10000c198783b */ /* 0x000fee0000000200 */
[----:B------:R-:W-:Y:S01]  /*f600*/  HMMA.16816.F32.BF16 R32, R136, R142, R32 ;  /* 0x0000008e8820723c */ /* 0x000fe20000041820 */
[----:B------:R-:W3:Y:S08]  /*f610*/  LDSM.16.M88.4 R156, [R192+0x6100] ;  /* 0x00610000c09c783b */ /* 0x000ef00000000200 */
[----:B------:R-:W2:Y:S08]  /*f620*/  LDSM.16.M88.4 R144, [R192+0x6900] ;  /* 0x00690000c090783b */ /* 0x000eb00000000200 */
[----:B-1----:R-:W1:Y:S08]  /*f630*/  LDSM.16.M88.4 R164, [R192+0x7100] ;  /* 0x00710000c0a4783b */ /* 0x002e700000000200 */
[----:B------:R-:W0:Y:S08]  /*f640*/  LDGDEPBAR ;  /* 0x00000000000079af */ /* 0x000e300000000000 */
[----:B------:R-:W1:Y:S01]  /*f650*/  LDSM.16.M88.4 R148, [R192+0x7900] ;  /* 0x00790000c094783b */ /* 0x000e620000000200 */
[C---:B---3--:R-:W-:Y:S07]  /*f660*/  HMMA.16816.F32.BF16 R4, R152.reuse, R156, R4 ;  /* 0x0000009c9804723c */ /* 0x048fee0000041804 */
[----:B------:R-:W-:Y:S01]  /*f670*/  LDSM.16.M88.4 R160, [R191+0xc100] ;  /* 0x00c10000bfa0783b */ /* 0x000fe20000000200 */
[C---:B------:R-:W-:Y:S07]  /*f680*/  HMMA.16816.F32.BF16 R8, R152.reuse, R158, R8 ;  /* 0x0000009e9808723c */ /* 0x040fee0000041808 */
[----:B------:R-:W3:Y:S01]  /*f690*/  LDSM.16.M88.4 R168, [R184] ;  /* 0x00000000b8a8783b */ /* 0x000ee20000000200 */
[C---:B--2---:R-:W-:Y:S07]  /*f6a0*/  HMMA.16816.F32.BF16 R12, R152.reuse, R144, R12 ;  /* 0x00000090980c723c */ /* 0x044fee000004180c */
[----:B------:R-:W2:Y:S01]  /*f6b0*/  LDSM.16.M88.4 R136, [R184+0x800] ;  /* 0x00080000b888783b */ /* 0x000ea20000000200 */
[C---:B------:R-:W-:Y:S07]  /*f6c0*/  HMMA.16816.F32.BF16 R16, R152.reuse, R146, R16 ;  /* 0x000000929810723c */ /* 0x040fee0000041810 */
[----:B------:R-:W2:Y:S01]  /*f6d0*/  LDSM.16.M88.4 R140, [R184+0x1000] ;  /* 0x00100000b88c783b */ /* 0x000ea20000000200 */
[C---:B-1----:R-:W-:Y:S07]  /*f6e0*/  HMMA.16816.F32.BF16 R20, R152.reuse, R164, R20 ;  /* 0x000000a49814723c */ /* 0x042fee0000041814 */
[----:B------:R-:W1:Y:S01]  /*f6f0*/  LDSM.16.M88.4 R144, [R184+0x1800] ;  /* 0x00180000b890783b */ /* 0x000e620000000200 */
[C---:B------:R-:W-:Y:S07]  /*f700*/  HMMA.16816.F32.BF16 R24, R152.reuse, R166, R24 ;  /* 0x000000a69818723c */ /* 0x040fee0000041818 */
[----:B------:R-:W-:Y:S01]  /*f710*/  LDSM.16.M88.4 R156, [R197+0x8900] ;  /* 0x00890000c59c783b */ /* 0x000fe20000000200 */
[C---:B------:R-:W-:Y:S07]  /*f720*/  HMMA.16816.F32.BF16 R28, R152.reuse, R148, R28 ;  /* 0x00000094981c723c */ /* 0x040fee000004181c */
[----:B------:R-:W-:Y:S01]  /*f730*/  LDSM.16.M88.4 R164, [R194+0x10100] ;  /* 0x01010000c2a4783b */ /* 0x000fe20000000200 */
[----:B------:R-:W-:Y:S07]  /*f740*/  HMMA.16816.F32.BF16 R32, R152, R150, R32 ;  /* 0x000000969820723c */ /* 0x000fee0000041820 */
[----:B------:R-:W-:Y:S01]  /*f750*/  LDSM.16.M88.4 R148, [R198+0x10100] ;  /* 0x01010000c694783b */ /* 0x000fe20000000200 */
[C---:B---3--:R-:W-:Y:S07]  /*f760*/  HMMA.16816.F32.BF16 R4, R160.reuse, R168, R4 ;  /* 0x000000a8a004723c */ /* 0x048fee0000041804 */
[----:B------:R-:W3:Y:S01]  /*f770*/  LDSM.16.M88.4 R152, [R197+0x8100] ;  /* 0x00810000c598783b */ /* 0x000ee20000000200 */
[C---:B------:R-:W-:Y:S07]  /*f780*/  HMMA.16816.F32.BF16 R8, R160.reuse, R170, R8 ;  /* 0x000000aaa008723c */ /* 0x040fee0000041808 */
[----:B------:R-:W-:Y:S01]  /*f790*/  LDSM.16.M88.4 R168, [R183] ;  /* 0x00000000b7a8783b */ /* 0x000fe20000000200 */
[C---:B--2---:R-:W-:Y:S07]  /*f7a0*/  HMMA.16816.F32.BF16 R12, R160.reuse, R136, R12 ;  /* 0x00000088a00c723c */ /* 0x044fee000004180c */
[----:B------:R-:W-:Y:S01]  /*f7b0*/  LDSM.16.M88.4 R172, [R184+0x4000] ;  /* 0x00400000b8ac783b */ /* 0x000fe20000000200 */
[C---:B------:R-:W-:Y:S07]  /*f7c0*/  HMMA.16816.F32.BF16 R16, R160.reuse, R138, R16 ;  /* 0x0000008aa010723c */ /* 0x040fee0000041810 */
[----:B------:R-:W2:Y:S01]  /*f7d0*/  LDSM.16.M88.4 R136, [R197+0x9100] ;  /* 0x00910000c588783b */ /* 0x000ea20000000200 */
[C---:B------:R-:W-:Y:S08]  /*f7e0*/  HMMA.16816.F32.BF16 R20, R160.reuse, R140, R20 ;  /* 0x0000008ca014723c */ /* 0x040ff00000041814 */
[C---:B------:R-:W-:Y:S01]  /*f7f0*/  HMMA.16816.F32.BF16 R24, R160.reuse, R142, R24 ;  /* 0x0000008ea018723c */ /* 0x040fe20000041818 */
[----:B------:R-:W2:Y:S07]  /*f800*/  LDSM.16.M88.4 R140, [R197+0x9900] ;  /* 0x00990000c58c783b */ /* 0x000eae0000000200 */
[C---:B-1----:R-:W-:Y:S08]  /*f810*/  HMMA.16816.F32.BF16 R28, R160.reuse, R144, R28 ;  /* 0x00000090a01c723c */ /* 0x042ff0000004181c */
[----:B------:R-:W-:Y:S01]  /*f820*/  HMMA.16816.F32.BF16 R32, R160, R146, R32 ;  /* 0x00000092a020723c */ /* 0x000fe20000041820 */
[----:B------:R-:W1:Y:S07]  /*f830*/  LDSM.16.M88.4 R144, [R182] ;  /* 0x00000000b690783b */ /* 0x000e6e0000000200 */
[C---:B---3--:R-:W-:Y:S01]  /*f840*/  HMMA.16816.F32.BF16 R4, R148.reuse, R152, R4 ;  /* 0x000000989404723c */ /* 0x048fe20000041804 */
[----:B------:R-:W-:Y:S07]  /*f850*/  LDSM.16.M88.4 R160, [R180] ;  /* 0x00000000b4a0783b */ /* 0x000fee0000000200 */
[C---:B------:R-:W-:Y:S01]  /*f860*/  HMMA.16816.F32.BF16 R8, R148.reuse, R154, R8 ;  /* 0x0000009a9408723c */ /* 0x040fe20000041808 */
[----:B------:R-:W3:Y:S07]  /*f870*/  LDSM.16.M88.4 R152, [R181] ;  /* 0x00000000b598783b */ /* 0x000eee0000000200 */
[C---:B------:R-:W-:Y:S08]  /*f880*/  HMMA.16816.F32.BF16 R12, R148.reuse, R156, R12 ;  /* 0x0000009c940c723c */ /* 0x040ff0000004180c */
[C---:B------:R-:W-:Y:S01]  /*f890*/  HMMA.16816.F32.BF16 R16, R148.reuse, R158, R16 ;  /* 0x0000009e9410723c */ /* 0x040fe20000041810 */
[----:B------:R-:W-:Y:S07]  /*f8a0*/  LDSM.16.M88.4 R156, [R192+0x8100] ;  /* 0x00810000c09c783b */ /* 0x000fee0000000200 */
[C---:B--2---:R-:W-:Y:S08]  /*f8b0*/  HMMA.16816.F32.BF16 R20, R148.reuse, R136, R20 ;  /* 0x000000889414723c */ /* 0x044ff00000041814 */
[C---:B------:R-:W-:Y:S01]  /*f8c0*/  HMMA.16816.F32.BF16 R24, R148.reuse, R138, R24 ;  /* 0x0000008a9418723c */ /* 0x040fe20000041818 */
[----:B------:R-:W2:Y:S07]  /*f8d0*/  LDSM.16.M88.4 R136, [R193+0x10100] ;  /* 0x01010000c188783b */ /* 0x000eae0000000200 */
[C---:B------:R-:W-:Y:S08]  /*f8e0*/  HMMA.16816.F32.BF16 R28, R148.reuse, R140, R28 ;  /* 0x0000008c941c723c */ /* 0x040ff0000004181c */
[----:B------:R-:W-:Y:S01]  /*f8f0*/  HMMA.16816.F32.BF16 R32, R148, R142, R32 ;  /* 0x0000008e9420723c */ /* 0x000fe20000041820 */
[----:B------:R-:W2:Y:S07]  /*f900*/  LDSM.16.M88.4 R140, [R192+0x8900] ;  /* 0x00890000c08c783b */ /* 0x000eae0000000200 */
[C---:B------:R-:W-:Y:S01]  /*f910*/  HMMA.16816.F32.BF16 R4, R164.reuse, R168, R4 ;  /* 0x000000a8a404723c */ /* 0x040fe20000041804 */
[----:B------:R-:W-:Y:S07]  /*f920*/  LDSM.16.M88.4 R148, [R192+0x9900] ;  /* 0x00990000c094783b */ /* 0x000fee0000000200 */
        /* <DEDUP_REMOVED lines=8> */
[C---:B------:R-:W-:Y:S08]  /*f9b0*/  HMMA.16816.F32.BF16 R28, R164.reuse, R160, R28 ;  /* 0x000000a0a41c723c */ /* 0x040ff0000004181c */
[----:B------:R-:W-:Y:S01]  /*f9c0*/  HMMA.16816.F32.BF16 R32, R164, R162, R32 ;  /* 0x000000a2a420723c */ /* 0x000fe20000041820 */
[----:B------:R-:W3:Y:S07]  /*f9d0*/  LDSM.16.M88.4 R160, [R184+0x2800] ;  /* 0x00280000b8a0783b */ /* 0x000eee0000000200 */
[C---:B--2---:R-:W-:Y:S01]  /*f9e0*/  HMMA.16816.F32.BF16 R4, R136.reuse, R156, R4 ;  /* 0x0000009c8804723c */ /* 0x044fe20000041804 */
[----:B------:R-:W-:Y:S07]  /*f9f0*/  LDSM.16.M88.4 R164, [R197+0xb100] ;  /* 0x00b10000c5a4783b */ /* 0x000fee0000000200 */
[C---:B------:R-:W-:Y:S01]  /*fa00*/  HMMA.16816.F32.BF16 R8, R136.reuse, R158, R8 ;  /* 0x0000009e8808723c */ /* 0x040fe20000041808 */
[----:B------:R-:W-:Y:S07]  /*fa10*/  LDSM.16.M88.4 R156, [R197+0xa900] ;  /* 0x00a90000c59c783b */ /* 0x000fee0000000200 */
[C---:B------:R-:W-:Y:S08]  /*fa20*/  HMMA.16816.F32.BF16 R12, R136.reuse, R140, R12 ;  /* 0x0000008c880c723c */ /* 0x040ff0000004180c */
[C---:B------:R-:W-:Y:S01]  /*fa30*/  HMMA.16816.F32.BF16 R16, R136.reuse, R142, R16 ;  /* 0x0000008e8810723c */ /* 0x040fe20000041810 */
[----:B------:R-:W2:Y:S07]  /*fa40*/  LDSM.16.M88.4 R140, [R184+0x3000] ;  /* 0x00300000b88c783b */ /* 0x000eae0000000200 */
[C---:B-1----:R-:W-:Y:S08]  /*fa50*/  HMMA.16816.F32.BF16 R20, R136.reuse, R144, R20 ;  /* 0x000000908814723c */ /* 0x042ff00000041814 */
[C---:B------:R-:W-:Y:S01]  /*fa60*/  HMMA.16816.F32.BF16 R24, R136.reuse, R146, R24 ;  /* 0x000000928818723c */ /* 0x040fe20000041818 */
[----:B------:R-:W1:Y:S07]  /*fa70*/  LDSM.16.M88.4 R144, [R184+0x3800] ;  /* 0x00380000b890783b */ /* 0x000e6e0000000200 */
[C---:B------:R-:W-:Y:S08]  /*fa80*/  HMMA.16816.F32.BF16 R28, R136.reuse, R148, R28 ;  /* 0x00000094881c723c */ /* 0x040ff0000004181c */
[----:B------:R-:W-:Y:S01]  /*fa90*/  HMMA.16816.F32.BF16 R32, R136, R150, R32 ;  /* 0x000000968820723c */ /* 0x000fe20000041820 */
[----:B------:R-:W-:Y:S07]  /*faa0*/  LDSM.16.M88.4 R136, [R198+0x14100] ;  /* 0x01410000c688783b */ /* 0x000fee0000000200 */
[C---:B---3--:R-:W-:Y:S01]  /*fab0*/  HMMA.16816.F32.BF16 R4, R152.reuse, R168, R4 ;  /* 0x000000a89804723c */ /* 0x048fe20000041804 */
[----:B------:R-:W3:Y:S07]  /*fac0*/  LDSM.16.M88.4 R148, [R197+0xa100] ;  /* 0x00a10000c594783b */ /* 0x000eee0000000200 */
[C---:B------:R-:W-:Y:S01]  /*fad0*/  HMMA.16816.F32.BF16 R8, R152.reuse, R170, R8 ;  /* 0x000000aa9808723c */ /* 0x040fe20000041808 */
[----:B------:R-:W-:Y:S07]  /*fae0*/  LDSM.16.M88.4 R168, [R179] ;  /* 0x00000000b3a8783b */ /* 0x000fee0000000200 */
[C---:B------:R-:W-:Y:S08]  /*faf0*/  HMMA.16816.F32.BF16 R12, R152.reuse, R160, R12 ;  /* 0x000000a0980c723c */ /* 0x040ff0000004180c */
[C---:B------:R-:W-:Y:S01]  /*fb00*/  HMMA.16816.F32.BF16 R16, R152.reuse, R162, R16 ;  /* 0x000000a29810723c */ /* 0x040fe20000041810 */
[----:B------:R-:W4:Y:S07]  /*fb10*/  LDSM.16.M88.4 R160, [R197+0xb900] ;  /* 0x00b90000c5a0783b */ /* 0x000f2e0000000200 */
[C---:B--2---:R-:W-:Y:S08]  /*fb20*/  HMMA.16816.F32.BF16 R20, R152.reuse, R140, R20 ;  /* 0x0000008c9814723c */ /* 0x044ff00000041814 */
        /* <DEDUP_REMOVED lines=12> */
[C---:B------:R-:W-:Y:S08]  /*fbf0*/  HMMA.16816.F32.BF16 R20, R136.reuse, R164, R20 ;  /* 0x000000a48814723c */ /* 0x040ff00000041814 */
[C---:B------:R-:W-:Y:S01]  /*fc00*/  HMMA.16816.F32.BF16 R24, R136.reuse, R166, R24 ;  /* 0x000000a68818723c */ /* 0x040fe20000041818 */
[----:B------:R-:W3:Y:S07]  /*fc10*/  LDSM.16.M88.4 R164, [R192+0xa100] ;  /* 0x00a10000c0a4783b */ /* 0x000eee0000000200 */
[C---:B----4-:R-:W-:Y:S08]  /*fc20*/  HMMA.16816.F32.BF16 R28, R136.reuse, R160, R28 ;  /* 0x000000a0881c723c */ /* 0x050ff0000004181c */
[----:B------:R-:W-:Y:S01]  /*fc30*/  HMMA.16816.F32.BF16 R32, R136, R162, R32 ;  /* 0x000000a28820723c */ /* 0x000fe20000041820 */
[----:B------:R-:W4:Y:S07]  /*fc40*/  LDSM.16.M88.4 R136, [R192+0xa900] ;  /* 0x00a90000c088783b */ /* 0x000f2e0000000200 */
[C---:B--2---:R-:W-:Y:S01]  /*fc50*/  HMMA.16816.F32.BF16 R4, R140.reuse, R168, R4 ;  /* 0x000000a88c04723c */ /* 0x044fe20000041804 */
[----:B------:R-:W2:Y:S07]  /*fc60*/  LDSM.16.M88.4 R160, [R192+0xb100] ;  /* 0x00b10000c0a0783b */ /* 0x000eae0000000200 */
[C---:B------:R-:W-:Y:S01]  /*fc70*/  HMMA.16816.F32.BF16 R8, R140.reuse, R170, R8 ;  /* 0x000000aa8c08723c */ /* 0x040fe20000041808 */
[----:B------:R-:W-:Y:S07]  /*fc80*/  LDSM.16.M88.4 R168, [R191+0x14100] ;  /* 0x01410000bfa8783b */ /* 0x000fee0000000200 */
[C---:B-1----:R-:W-:Y:S08]  /*fc90*/  HMMA.16816.F32.BF16 R12, R140.reuse, R144, R12 ;  /* 0x000000908c0c723c */ /* 0x042ff0000004180c */
[C---:B------:R-:W-:Y:S01]  /*fca0*/  HMMA.16816.F32.BF16 R16, R140.reuse, R146, R16 ;  /* 0x000000928c10723c */ /* 0x040fe20000041810 */
[----:B------:R-:W1:Y:S07]  /*fcb0*/  LDSM.16.M88.4 R144, [R192+0xb900] ;  /* 0x00b90000c090783b */ /* 0x000e6e0000000200 */
[C---:B---3--:R-:W-:Y:S08]  /*fcc0*/  HMMA.16816.F32.BF16 R20, R140.reuse, R148, R20 ;  /* 0x000000948c14723c */ /* 0x048ff00000041814 */
[C---:B------:R-:W-:Y:S08]  /*fcd0*/  HMMA.16816.F32.BF16 R24, R140.reuse, R150, R24 ;  /* 0x000000968c18723c */ /* 0x040ff00000041818 */
[C---:B------:R-:W-:Y:S08]  /*fce0*/  HMMA.16816.F32.BF16 R28, R140.reuse, R152, R28 ;  /* 0x000000988c1c723c */ /* 0x040ff0000004181c */
[----:B------:R-:W-:Y:S01]  /*fcf0*/  HMMA.16816.F32.BF16 R32, R140, R154, R32 ;  /* 0x0000009a8c20723c */ /* 0x000fe20000041820 */
[----:B------:R-:W3:Y:S07]  /*fd00*/  LDSM.16.M88.4 R140, [R184+0x4800] ;  /* 0x00480000b88c783b */ /* 0x000eee0000000200 */
[C---:B------:R-:W-:Y:S08]  /*fd10*/  HMMA.16816.F32.BF16 R4, R156.reuse, R164, R4 ;  /* 0x000000a49c04723c */ /* 0x040ff00000041804 */
[C---:B------:R-:W-:Y:S08]  /*fd20*/  HMMA.16816.F32.BF16 R8, R156.reuse, R166, R8 ;  /* 0x000000a69c08723c */ /* 0x040ff00000041808 */
[C---:B----4-:R-:W-:Y:S08]  /*fd30*/  HMMA.16816.F32.BF16 R12, R156.reuse, R136, R12 ;  /* 0x000000889c0c723c */ /* 0x050ff0000004180c */
[C---:B------:R-:W-:Y:S01]  /*fd40*/  HMMA.16816.F32.BF16 R16, R156.reuse, R138, R16 ;  /* 0x0000008a9c10723c */ /* 0x040fe20000041810 */
[----:B------:R-:W4:Y:S07]  /*fd50*/  LDSM.16.M88.4 R136, [R184+0x5000] ;  /* 0x00500000b888783b */ /* 0x000f2e0000000200 */
[C---:B--2---:R-:W-:Y:S07]  /*fd60*/  HMMA.16816.F32.BF16 R20, R156.reuse, R160, R20 ;  /* 0x000000a09c14723c */ /* 0x044fee0000041814 */
[----:B------:R-:W-:Y:S01]  /*fd70*/  @P0 IMAD.WIDE.U32 R160, R223, c[0x0][0x1e0], RZ ;  /* 0x00007800dfa00a25 */ /* 0x000fe200078e00ff */
[C---:B------:R-:W-:Y:S08]  /*fd80*/  HMMA.16816.F32.BF16 R24, R156.reuse, R162, R24 ;  /* 0x000000a29c18723c */ /* 0x040ff00000041818 */
[C---:B-1----:R-:W-:Y:S08]  /*fd90*/  HMMA.16816.F32.BF16 R28, R156.reuse, R144, R28 ;  /* 0x000000909c1c723c */ /* 0x042ff0000004181c */
[----:B------:R-:W-:Y:S01]  /*fda0*/  HMMA.16816.F32.BF16 R32, R156, R146, R32 ;  /* 0x000000929c20723c */ /* 0x000fe20000041820 */
[----:B------:R-:W1:Y:S01]  /*fdb0*/  LDSM.16.M88.4 R144, [R184+0x5800] ;  /* 0x00580000b890783b */ /* 0x000e620000000200 */
[----:B------:R-:W-:Y:S06]  /*fdc0*/  DEPBAR.LE SB0, 0x0 ;  /* 0x000080000000791a */ /* 0x000fec0000000000 */
[C---:B------:R-:W-:Y:S01]  /*fdd0*/  HMMA.16816.F32.BF16 R4, R168.reuse, R172, R4 ;  /* 0x000000aca804723c */ /* 0x040fe20000041804 */
[----:B------:R-:W-:Y:S07]  /*fde0*/  BAR.SYNC.DEFER_BLOCKING 0x0 ;  /* 0x0000000000007b1d */ /* 0x000fee0000010000 */
[C---:B------:R-:W-:Y:S08]  /*fdf0*/  HMMA.16816.F32.BF16 R8, R168.reuse, R174, R8 ;  /* 0x000000aea808723c */ /* 0x040ff00000041808 */
[C---:B---3--:R-:W-:Y:S08]  /*fe00*/  HMMA.16816.F32.BF16 R12, R168.reuse, R140, R12 ;  /* 0x0000008ca80c723c */ /* 0x048ff0000004180c */
[C---:B------:R-:W-:Y:S04]  /*fe10*/  HMMA.16816.F32.BF16 R16, R168.reuse, R142, R16 ;  /* 0x0000008ea810723c */ /* 0x040fe80000041810 */
[----:B-----5:R-:W-:Y:S02]  /*fe20*/  FMNMX.FTZ R2, R4, R133, !PT ;  /* 0x0000008504027209 */ /* 0x020fe40007810000 */
[----:B------:R-:W-:Y:S02]  /*fe30*/  FMNMX.FTZ R132, R6, R0, !PT ;  /* 0x0000000006847209 */ /* 0x000fe40007810000 */
[C---:B----4-:R-:W-:Y:S04]  /*fe40*/  HMMA.16816.F32.BF16 R20, R168.reuse, R136, R20 ;  /* 0x00000088a814723c */ /* 0x050fe80000041814 */
        /* <DEDUP_REMOVED lines=31> */
[----:B------:R-:W-:Y:S03]  /*10040*/  FMNMX.FTZ R2, R34, R3, !PT ;  /* 0x0000000322027209 */ /* 0x000fe60007810000 */
[----:B------:R-:W1:Y:S01]  /*10050*/  SHFL.BFLY PT, R132, R135, 0x2, 0x1f ;  /* 0x0c401f0087847f89 */ /* 0x000e6200000e0000 */
[----:B------:R-:W-:Y:S07]  /*10060*/  FMNMX.FTZ R137, R35, R2, !PT ;  /* 0x0000000223897209 */ /* 0x000fee0007810000 */
[----:B------:R-:W2:Y:S01]  /*10070*/  SHFL.BFLY PT, R2, R137, 0x2, 0x1f ;  /* 0x0c401f0089027f89 */ /* 0x000ea200000e0000 */
[----:B-1----:R-:W-:Y:S07]  /*10080*/  FMNMX.FTZ R139, R135, R132, !PT ;  /* 0x00000084878b7209 */ /* 0x002fee0007810000 */
[----:B------:R-:W1:Y:S01]  /*10090*/  SHFL.BFLY PT, R132, R139, 0x1, 0x1f ;  /* 0x0c201f008b847f89 */ /* 0x000e6200000e0000 */
[----:B--2---:R-:W-:Y:S02]  /*100a0*/  FMNMX.FTZ R134, R137, R2, !PT ;  /* 0x0000000289867209 */ /* 0x004fe40007810000 */
[----:B------:R-:W-:Y:S05]  /*100b0*/  @P0 SHF.R.S32.HI R137, RZ, 0x1f, R223 ;  /* 0x0000001fff890819 */ /* 0x000fea00000114df */
[----:B------:R-:W2:Y:S01]  /*100c0*/  SHFL.BFLY PT, R3, R134, 0x1, 0x1f ;  /* 0x0c201f0086037f89 */ /* 0x000ea200000e0000 */
[----:B------:R-:W-:Y:S04]  /*100d0*/  @P0 IMAD R137, R137, c[0x0][0x1e0], RZ ;  /* 0x0000780089890a24 */ /* 0x000fe800078e02ff */
[----:B------:R-:W-:Y:S05]  /*100e0*/  @P0 IMAD R137, R223, c[0x0][0x1e4], R137 ;  /* 0x00007900df890a24 */ /* 0x000fea00078e0289 */
[----:B------:R-:W-:Y:S04]  /*100f0*/  @P0 IADD3 R137, R161, R137, RZ ;  /* 0x00000089a1890210 */ /* 0x000fe80007ffe0ff */
[C---:B------:R-:W-:Y:S02]  /*10100*/  @P0 SHF.L.U64.HI R137, R160.reuse, 0x6, R137 ;  /* 0x00000006a0890819 */ /* 0x040fe40000010289 */
[----:B-1----:R-:W-:Y:S02]  /*10110*/  FMNMX.FTZ R132, R139, R132, !PT ;  /* 0x000000848b847209 */ /* 0x002fe40007810000 */
[----:B------:R-:W-:Y:S03]  /*10120*/  @P0 SHF.L.U32 R139, R160, 0x6, RZ ;  /* 0x00000006a08b0819 */ /* 0x000fe600000006ff */
[C---:B------:R-:W-:Y:S01]  /*10130*/  FADD.FTZ R2, -R132.reuse, R133 ;  /* 0x0000008584027221 */ /* 0x040fe20000010100 */
[----:B------:R-:W-:Y:S01]  /*10140*/  @P0 IADD3 R136, P4, R139, R212, RZ ;  /* 0x000000d48b880210 */ /* 0x000fe20007f9e0ff */
[----:B------:R-:W-:Y:S01]  /*10150*/  FMUL.FTZ R166, R132, c[0x0][0x2d0] ;  /* 0x0000b40084a67a20 */ /* 0x000fe20000410000 */
[----:B--2---:R-:W-:Y:S01]  /*10160*/  FMNMX.FTZ R3, R134, R3, !PT ;  /* 0x0000000386037209 */ /* 0x004fe20007810000 */
[----:B------:R-:W-:Y:S02]  /*10170*/  FMUL.FTZ R135, R2, c[0x0][0x2d0] ;  /* 0x0000b40002877a20 */ /* 0x000fe40000410000 */
[----:B------:R-:W-:Y:S02]  /*10180*/  FFMA.FTZ R162, R8, c[0x0][0x2d0], -R166 ;  /* 0x0000b40008a27a23 */ /* 0x000fe400000108a6 */
[----:B------:R1:W2:Y:S01]  /*10190*/  MUFU.EX2 R2, R135 ;  /* 0x0000008700027308 */ /* 0x0002a20000000800 */
[C---:B------:R-:W-:Y:S02]  /*101a0*/  FMUL.FTZ R165, R3.reuse, c[0x0][0x2d0] ;  /* 0x0000b40003a57a20 */ /* 0x040fe40000410000 */
[----:B------:R-:W-:Y:S02]  /*101b0*/  FADD.FTZ R133, -R3, R0 ;  /* 0x0000000003857221 */ /* 0x000fe40000010100 */
[--C-:B------:R-:W-:Y:S02]  /*101c0*/  FFMA.FTZ R134, R5, c[0x0][0x2d0], -R166.reuse ;  /* 0x0000b40005867a23 */ /* 0x100fe400000108a6 */
[--C-:B------:R-:W-:Y:S02]  /*101d0*/  FFMA.FTZ R160, R9, c[0x0][0x2d0], -R166.reuse ;  /* 0x0000b40009a07a23 */ /* 0x100fe400000108a6 */
[--C-:B------:R-:W-:Y:S02]  /*101e0*/  FFMA.FTZ R164, R11, c[0x0][0x2d0], -R165.reuse ;  /* 0x0000b4000ba47a23 */ /* 0x100fe400000108a5 */
[----:B------:R-:W-:Y:S01]  /*101f0*/  FMUL.FTZ R0, R133, c[0x0][0x2d0] ;  /* 0x0000b40085007a20 */ /* 0x000fe20000410000 */
[----:B------:R-:W-:Y:S01]  /*10200*/  MUFU.EX2 R134, R134 ;  /* 0x0000008600867308 */ /* 0x000fe20000000800 */
[--C-:B------:R-:W-:Y:S02]  /*10210*/  FFMA.FTZ R133, R4, c[0x0][0x2d0], -R166.reuse ;  /* 0x0000b40004857a23 */ /* 0x100fe400000108a6 */
[--C-:B------:R-:W-:Y:S02]  /*10220*/  FFMA.FTZ R226, R24, c[0x0][0x2d0], -R166.reuse ;  /* 0x0000b40018e27a23 */ /* 0x100fe400000108a6 */
[----:B------:R-:W-:Y:S02]  /*10230*/  FFMA.FTZ R233, R27, c[0x0][0x2d0], -R165 ;  /* 0x0000b4001be97a23 */ /* 0x000fe400000108a5 */
[--C-:B------:R-:W-:Y:S02]  /*10240*/  FFMA.FTZ R232, R28, c[0x0][0x2d0], -R166.reuse ;  /* 0x0000b4001ce87a23 */ /* 0x100fe400000108a6 */
[--C-:B------:R-:W-:Y:S01]  /*10250*/  FFMA.FTZ R235, R29, c[0x0][0x2d0], -R166.reuse ;  /* 0x0000b4001deb7a23 */ /* 0x100fe200000108a6 */
[----:B------:R-:W3:Y:S01]  /*10260*/  MUFU.EX2 R0, R0 ;  /* 0x0000000000007308 */ /* 0x000ee20000000800 */
[----:B------:R-:W-:Y:S01]  /*10270*/  FFMA.FTZ R234, R32, c[0x0][0x2d0], -R166 ;  /* 0x0000b40020ea7a23 */ /* 0x000fe200000108a6 */
[----:B-1----:R-:W-:Y:S01]  /*10280*/  @P0 IADD3 R135, P1, R139, R208, RZ ;  /* 0x000000d08b870210 */ /* 0x002fe20007f3e0ff */
[C---:B--2---:R-:W-:Y:S02]  /*10290*/  FMUL.FTZ R4, R2.reuse, R128 ;  /* 0x0000008002047220 */ /* 0x044fe40000410000 */
[C---:B------:R-:W-:Y:S01]  /*102a0*/  FMUL.FTZ R5, R2.reuse, R129 ;  /* 0x0000008102057220 */ /* 0x040fe20000410000 */
[----:B------:R-:W-:Y:S01]  /*102b0*/  @P0 LEA R170, P2, R135, c[0x0][0x1c8], 0x1 ;  /* 0x0000720087aa0a11 */ /* 0x000fe200078408ff */
[C---:B------:R-:W-:Y:S01]  /*102c0*/  FMUL.FTZ R8, R2.reuse, R124 ;  /* 0x0000007c02087220 */ /* 0x040fe20000410000 */
[----:B------:R-:W-:Y:S01]  /*102d0*/  @P0 IADD3.X R138, R137, R211, RZ, P1, !PT ;  /* 0x000000d3898a0210 */ /* 0x000fe20000ffe4ff */
[C---:B------:R-:W-:Y:S01]  /*102e0*/  FMUL.FTZ R9, R2.reuse, R125 ;  /* 0x0000007d02097220 */ /* 0x040fe20000410000 */
[----:B------:R-:W-:Y:S01]  /*102f0*/  @P0 IADD3 R161, P1, R139, R213, RZ ;  /* 0x000000d58ba10210 */ /* 0x000fe20007f3e0ff */
[----:B------:R-:W1:Y:S01]  /*10300*/  MUFU.EX2 R133, R133 ;  /* 0x0000008500857308 */ /* 0x000e620000000800 */
[----:B------:R-:W-:Y:S01]  /*10310*/  @P0 LEA.HI.X R171, R135, c[0x0][0x1cc], R138, 0x1, P2 ;  /* 0x0000730087ab0a11 */ /* 0x000fe200010f0c8a */
[----:B------:R-:W-:Y:S01]  /*10320*/  FMUL.FTZ R36, R2, R36 ;  /* 0x0000002402247220 */ /* 0x000fe20000410000 */
[----:B------:R-:W-:Y:S01]  /*10330*/  @P0 LEA R168, P2, R136, c[0x0][0x1c8], 0x1 ;  /* 0x0000720088a80a11 */ /* 0x000fe200078408ff */
[----:B------:R-:W-:Y:S01]  /*10340*/  FMUL.FTZ R37, R2, R37 ;  /* 0x0000002502257220 */ /* 0x000fe20000410000 */
[----:B------:R-:W-:Y:S01]  /*10350*/  @P0 IADD3.X R135, R137, R219, RZ, P4, !PT ;  /* 0x000000db89870210 */ /* 0x000fe200027fe4ff */
[----:B------:R2:W-:Y:S01]  /*10360*/  @P0 LDGSTS.E.BYPASS.LTC128B.128 [R205+0x6100], [R170.64], !P6 ;  /* 0x06100000aacd0fae */ /* 0x0005e2000f101d44 */
[----:B------:R-:W-:Y:S01]  /*10370*/  ISETP.NE.AND P4, PT, R204, RZ, PT ;  /* 0x000000ffcc00720c */ /* 0x000fe20003f85270 */
[----:B------:R-:W-:Y:S01]  /*10380*/  FMUL.FTZ R40, R2, R40 ;  /* 0x0000002802287220 */ /* 0x000fe20000410000 */
[----:B------:R-:W-:Y:S01]  /*10390*/  @P0 LEA.HI.X R169, R136, c[0x0][0x1cc], R135, 0x1, P2 ;  /* 0x0000730088a90a11 */ /* 0x000fe200010f0c87 */
[----:B------:R-:W-:Y:S01]  /*103a0*/  MUFU.EX2 R160, R160 ;  /* 0x000000a000a07308 */ /* 0x000fe20000000800 */
[----:B------:R-:W-:Y:S01]  /*103b0*/  @P0 LEA R172, P3, R161, c[0x0][0x1c8], 0x1 ;  /* 0x00007200a1ac0a11 */ /* 0x000fe200078608ff */
[----:B------:R-:W-:Y:S01]  /*103c0*/  FMUL.FTZ R41, R2, R41 ;  /* 0x0000002902297220 */ /* 0x000fe20000410000 */
[----:B------:R-:W-:Y:S01]  /*103d0*/  @P0 IADD3.X R138, R137, R220, RZ, P1, !PT ;  /* 0x000000dc898a0210 */ /* 0x000fe20000ffe4ff */
[----:B---3--:R-:W-:Y:S01]  /*103e0*/  FMUL.FTZ R11, R0, R127 ;  /* 0x0000007f000b7220 */ /* 0x008fe20000410000 */
[----:B------:R-:W-:Y:S01]  /*103f0*/  @P0 IADD3 R139, P1, R216, R139, RZ ;  /* 0x0000008bd88b0210 */ /* 0x000fe20007f3e0ff */
[C---:B------:R-:W-:Y:S01]  /*10400*/  FMUL.FTZ R38, R0.reuse, R38 ;  /* 0x0000002600267220 */ /* 0x040fe20000410000 */
[----:B------:R-:W-:Y:S01]  /*10410*/  @P0 LEA.HI.X R173, R161, c[0x0][0x1cc], R138, 0x1, P3 ;  /* 0x00007300a1ad0a11 */ /* 0x000fe200018f0c8a */
[----:B------:R-:W-:Y:S01]  /*10420*/  FMUL.FTZ R39, R0, R39 ;  /* 0x0000002700277220 */ /* 0x000fe20000410000 */
[----:B------:R-:W-:Y:S01]  /*10430*/  @P0 IADD3.X R137, R202, R137, RZ, P1, !PT ;  /* 0x00000089ca890210 */ /* 0x000fe20000ffe4ff */
[----:B------:R3:W4:Y:S01]  /*10440*/  MUFU.EX2 R135, R162 ;  /* 0x000000a200877308 */ /* 0x0007220000000800 */
[C---:B------:R-:W-:Y:S01]  /*10450*/  @P0 IADD3 R136, P3, R139.reuse, R208, RZ ;  /* 0x000000d08b880210 */ /* 0x040fe20007f7e0ff */
[----:B------:R5:W-:Y:S01]  /*10460*/  @P0 LDGSTS.E.BYPASS.LTC128B.128 [R205+0x8100], [R172.64], !P4 ;  /* 0x08100000accd0fae */ /* 0x000be2000e101d44 */
[C---:B------:R-:W-:Y:S01]  /*10470*/  @P0 IADD3 R138, P2, R139.reuse, R213, RZ ;  /* 0x000000d58b8a0210 */ /* 0x040fe20007f5e0ff */
[C---:B------:R-:W-:Y:S01]  /*10480*/  FMUL.FTZ R42, R0.reuse, R42 ;  /* 0x0000002a002a7220 */ /* 0x040fe20000410000 */
[----:B------:R-:W-:Y:S01]  /*10490*/  @P0 IADD3 R139, P1, R139, R212, RZ ;  /* 0x000000d48b8b0210 */ /* 0x000fe20007f3e0ff */
[----:B------:R-:W-:Y:S01]  /*104a0*/  FMUL.FTZ R43, R0, R43 ;  /* 0x0000002b002b7220 */ /* 0x000fe20000410000 */
[C---:B------:R-:W-:Y:S01]  /*104b0*/  @P0 IADD3.X R161, R137.reuse, R211, RZ, P3, !PT ;  /* 0x000000d389a10210 */ /* 0x040fe20001ffe4ff */
[----:B------:R-:W-:Y:S01]  /*104c0*/  FFMA.FTZ R236, R30, c[0x0][0x2d0], -R165 ;  /* 0x0000b4001eec7a23 */ /* 0x000fe200000108a5 */
[C---:B------:R-:W-:Y:S01]  /*104d0*/  @P0 LEA R228, P3, R136.reuse, c[0x0][0x1c8], 0x1 ;  /* 0x0000720088e40a11 */ /* 0x040fe200078608ff */
[----:B------:R2:W-:Y:S01]  /*104e0*/  @P0 LDGSTS.E.BYPASS.LTC128B.128 [R205+0xa100], [R168.64], !P5 ;  /* 0x0a100000a8cd0fae */ /* 0x0005e2000e901d44 */
[----:B------:R-:W-:Y:S01]  /*104f0*/  @P0 IADD3.X R163, R137, R220, RZ, P2, !PT ;  /* 0x000000dc89a30210 */ /* 0x000fe200017fe4ff */
[----:B------:R-:W-:Y:S01]  /*10500*/  MUFU.EX2 R164, R164 ;  /* 0x000000a400a47308 */ /* 0x000fe20000000800 */
[----:B------:R-:W-:Y:S01]  /*10510*/  @P0 LEA.HI.X R229, R136, c[0x0][0x1cc], R161, 0x1, P3 ;  /* 0x0000730088e50a11 */ /* 0x000fe200018f0ca1 */
[--C-:B------:R-:W-:Y:S01]  /*10520*/  FFMA.FTZ R136, R6, c[0x0][0x2d0], -R165.reuse ;  /* 0x0000b40006887a23 */ /* 0x100fe200000108a5 */
[----:B------:R-:W-:Y:S01]  /*10530*/  @P0 LEA R174, P2, R138, c[0x0][0x1c8], 0x1 ;  /* 0x000072008aae0a11 */ /* 0x000fe200078408ff */
[----:B------:R-:W-:Y:S01]  /*10540*/  FFMA.FTZ R161, R7, c[0x0][0x2d0], -R165 ;  /* 0x0000b40007a17a23 */ /* 0x000fe200000108a5 */
[----:B-1----:R-:W-:Y:S01]  /*10550*/  F2FP.BF16.PACK_AB R128, R134, R133 ;  /* 0x000000858680723e */ /* 0x002fe200000010ff */
[----:B------:R1:W-:Y:S01]  /*10560*/  @P0 LDGSTS.E.BYPASS.LTC128B.128 [R205+0x7100], [R228.64], !P6 ;  /* 0x07100000e4cd0fae */ /* 0x0003e2000f101d44 */
[----:B------:R-:W-:Y:S01]  /*10570*/  @P0 LEA.HI.X R175, R138, c[0x0][0x1cc], R163, 0x1, P2 ;  /* 0x000073008aaf0a11 */ /* 0x000fe200010f0ca3 */
[--C-:B------:R-:W-:Y:S02]  /*10580*/  FFMA.FTZ R163, R10, c[0x0][0x2d0], -R165.reuse ;  /* 0x0000b4000aa37a23 */ /* 0x100fe400000108a5 */
[----:B------:R-:W-:Y:S01]  /*10590*/  MUFU.EX2 R161, R161 ;  /* 0x000000a100a17308 */ /* 0x000fe20000000800 */
[C---:B------:R-:W-:Y:S01]  /*105a0*/  FMUL.FTZ R6, R0.reuse, R130 ;  /* 0x0000008200067220 */ /* 0x040fe20000410000 */
[----:B---3--:R-:W-:Y:S01]  /*105b0*/  @P0 IADD3.X R162, R137, R219, RZ, P1, !PT ;  /* 0x000000db89a20210 */ /* 0x008fe20000ffe4ff */
[----:B------:R-:W-:Y:S01]  /*105c0*/  FMUL.FTZ R7, R0, R131 ;  /* 0x0000008300077220 */ /* 0x000fe20000410000 */
[C---:B------:R-:W-:Y:S01]  /*105d0*/  @P0 LEA R230, P1, R139.reuse, c[0x0][0x1c8], 0x1 ;  /* 0x000072008be60a11 */ /* 0x040fe200078208ff */
[----:B------:R3:W-:Y:S01]  /*105e0*/  @P0 LDGSTS.E.BYPASS.LTC128B.128 [R205+0x9100], [R174.64], !P4 ;  /* 0x09100000aecd0fae */ /* 0x0007e2000e101d44 */
[----:B----4-:R-:W-:Y:S01]  /*105f0*/  F2FP.BF16.PACK_AB R130, R160, R135 ;  /* 0x00000087a082723e */ /* 0x010fe200000010ff */
[----:B------:R-:W-:Y:S01]  /*10600*/  FMUL.FTZ R10, R0, R126 ;  /* 0x0000007e000a7220 */ /* 0x000fe20000410000 */
[----:B------:R-:W-:Y:S01]  /*10610*/  @P0 LEA.HI.X R231, R139, c[0x0][0x1cc], R162, 0x1, P1 ;  /* 0x000073008be70a11 */ /* 0x000fe200008f0ca2 */
[--C-:B------:R-:W-:Y:S01]  /*10620*/  FFMA.FTZ R239, R31, c[0x0][0x2d0], -R165.reuse ;  /* 0x0000b4001fef7a23 */ /* 0x100fe200000108a5 */
[----:B------:R-:W4:Y:S01]  /*10630*/  MUFU.EX2 R162, R136 ;  /* 0x0000008800a27308 */ /* 0x000f220000000800 */
[C---:B------:R-:W-:Y:S02]  /*10640*/  FMUL.FTZ R44, R2.reuse, R44 ;  /* 0x0000002c022c7220 */ /* 0x040fe40000410000 */
[----:B------:R2:W-:Y:S01]  /*10650*/  @P0 LDGSTS.E.BYPASS.LTC128B.128 [R205+0xb100], [R230.64], !P5 ;  /* 0x0b100000e6cd0fae */ /* 0x0005e2000e901d44 */
[----:B------:R-:W-:Y:S02]  /*10660*/  FMUL.FTZ R45, R2, R45 ;  /* 0x0000002d022d7220 */ /* 0x000fe40000410000 */
[C---:B------:R-:W-:Y:S02]  /*10670*/  FMUL.FTZ R46, R0.reuse, R46 ;  /* 0x0000002e002e7220 */ /* 0x040fe40000410000 */
[----:B------:R-:W-:Y:S02]  /*10680*/  FMUL.FTZ R47, R0, R47 ;  /* 0x0000002f002f7220 */ /* 0x000fe40000410000 */
[----:B------:R-:W3:Y:S01]  /*10690*/  MUFU.EX2 R163, R163 ;  /* 0x000000a300a37308 */ /* 0x000ee20000000800 */
[----:B------:R-:W-:Y:S01]  /*106a0*/  LDSM.16.MT88.4 R140, [R190+0x100] ;  /* 0x00010000be8c783b */ /* 0x000fe20000004200 */
[C---:B------:R-:W-:Y:S02]  /*106b0*/  FMUL.FTZ R48, R2.reuse, R48 ;  /* 0x0000003002307220 */ /* 0x040fe40000410000 */
[--C-:B-1----:R-:W-:Y:S02]  /*106c0*/  FFMA.FTZ R229, R25, c[0x0][0x2d0], -R166.reuse ;  /* 0x0000b40019e57a23 */ /* 0x102fe400000108a6 */
[----:B------:R-:W-:Y:S02]  /*106d0*/  FMUL.FTZ R49, R2, R49 ;  /* 0x0000003102317220 */ /* 0x000fe40000410000 */
[C---:B------:R-:W-:Y:S01]  /*106e0*/  FMUL.FTZ R50, R0.reuse, R50 ;  /* 0x0000003200327220 */ /* 0x040fe20000410000 */
[----:B------:R-:W-:Y:S01]  /*106f0*/  LDSM.16.MT88.4 R144, [R189+0x100] ;  /* 0x00010000bd90783b */ /* 0x000fe20000004200 */
[----:B------:R-:W-:Y:S01]  /*10700*/  FMUL.FTZ R51, R0, R51 ;  /* 0x0000003300337220 */ /* 0x000fe20000410000 */
[----:B------:R-:W-:Y:S01]  /*10710*/  MUFU.EX2 R226, R226 ;  /* 0x000000e200e27308 */ /* 0x000fe20000000800 */
[C---:B------:R-:W-:Y:S01]  /*10720*/  FMUL.FTZ R52, R2.reuse, R52 ;  /* 0x0000003402347220 */ /* 0x040fe20000410000 */
[----:B----4-:R-:W-:Y:S01]  /*10730*/  F2FP.BF16.PACK_AB R129, R161, R162 ;  /* 0x000000a2a181723e */ /* 0x010fe200000010ff */
[----:B------:R-:W-:Y:S03]  /*10740*/  FMUL.FTZ R53, R2, R53 ;  /* 0x0000003502357220 */ /* 0x000fe60000410000 */
[----:B------:R-:W1:Y:S01]  /*10750*/  LDSM.16.MT88.4 R136, [R195+0x100] ;  /* 0x00010000c388783b */ /* 0x000e620000004200 */
[----:B------:R-:W-:Y:S02]  /*10760*/  FMUL.FTZ R54, R0, R54 ;  /* 0x0000003600367220 */ /* 0x000fe40000410000 */
[--C-:B--2---:R-:W-:Y:S01]  /*10770*/  FFMA.FTZ R230, R26, c[0x0][0x2d0], -R165.reuse ;  /* 0x0000b4001ae67a23 */ /* 0x104fe200000108a5 */
[----:B------:R-:W-:Y:S01]  /*10780*/  MUFU.EX2 R229, R229 ;  /* 0x000000e500e57308 */ /* 0x000fe20000000800 */
[----:B------:R-:W-:Y:S01]  /*10790*/  FMUL.FTZ R55, R0, R55 ;  /* 0x0000003700377220 */ /* 0x000fe20000410000 */
[----:B---3--:R-:W-:Y:S02]  /*107a0*/  F2FP.BF16.PACK_AB R131, R164, R163 ;  /* 0x000000a3a483723e */ /* 0x008fe400000010ff */
[----:B------:R-:W2:Y:S01]  /*107b0*/  LDSM.16.MT88.4 R124, [R188+0x100] ;  /* 0x00010000bc7c783b */ /* 0x000ea20000004200 */
[C---:B------:R-:W-:Y:S02]  /*107c0*/  FMUL.FTZ R56, R2.reuse, R56 ;  /* 0x0000003802387220 */ /* 0x040fe40000410000 */
[----:B------:R-:W-:Y:S02]  /*107d0*/  FMUL.FTZ R57, R2, R57 ;  /* 0x0000003902397220 */ /* 0x000fe40000410000 */
[C---:B------:R-:W-:Y:S01]  /*107e0*/  FMUL.FTZ R58, R0.reuse, R58 ;  /* 0x0000003a003a7220 */ /* 0x040fe20000410000 */
[----:B------:R-:W-:Y:S01]  /*107f0*/  MUFU.EX2 R230, R230 ;  /* 0x000000e600e67308 */ /* 0x000fe20000000800 */
[----:B------:R-:W-:Y:S01]  /*10800*/  FMUL.FTZ R59, R0, R59 ;  /* 0x0000003b003b7220 */ /* 0x000fe20000410000 */
[----:B------:R-:W-:Y:S01]  /*10810*/  LDSM.16.MT88.4 R148, [R195+0x2900] ;  /* 0x00290000c394783b */ /* 0x000fe20000004200 */
[C---:B------:R-:W-:Y:S02]  /*10820*/  FMUL.FTZ R60, R2.reuse, R60 ;  /* 0x0000003c023c7220 */ /* 0x040fe40000410000 */
[----:B------:R-:W-:Y:S02]  /*10830*/  FMUL.FTZ R61, R2, R61 ;  /* 0x0000003d023d7220 */ /* 0x000fe40000410000 */
[C---:B------:R-:W-:Y:S02]  /*10840*/  FMUL.FTZ R62, R0.reuse, R62 ;  /* 0x0000003e003e7220 */ /* 0x040fe40000410000 */
[----:B------:R-:W-:Y:S01]  /*10850*/  FMUL.FTZ R63, R0, R63 ;  /* 0x0000003f003f7220 */ /* 0x000fe20000410000 */
[----:B------:R-:W-:Y:S01]  /*10860*/  LDSM.16.MT88.4 R152, [R190+0x2900] ;  /* 0x00290000be98783b */ /* 0x000fe20000004200 */
[C---:B------:R-:W-:Y:S01]  /*10870*/  FMUL.FTZ R64, R2.reuse, R64 ;  /* 0x0000004002407220 */ /* 0x040fe20000410000 */
[----:B------:R-:W-:Y:S01]  /*10880*/  MUFU.EX2 R233, R233 ;  /* 0x000000e900e97308 */ /* 0x000fe20000000800 */
[----:B------:R-:W-:Y:S02]  /*10890*/  FMUL.FTZ R65, R2, R65 ;  /* 0x0000004102417220 */ /* 0x000fe40000410000 */
[C---:B------:R-:W-:Y:S02]  /*108a0*/  FMUL.FTZ R66, R0.reuse, R66 ;  /* 0x0000004200427220 */ /* 0x040fe40000410000 */
[----:B------:R-:W-:Y:S01]  /*108b0*/  FMUL.FTZ R67, R0, R67 ;  /* 0x0000004300437220 */ /* 0x000fe20000410000 */
[----:B------:R-:W-:Y:S01]  /*108c0*/  LDSM.16.MT88.4 R156, [R189+0x2900] ;  /* 0x00290000bd9c783b */ /* 0x000fe20000004200 */
[C---:B------:R-:W-:Y:S02]  /*108d0*/  FMUL.FTZ R68, R2.reuse, R68 ;  /* 0x0000004402447220 */ /* 0x040fe40000410000 */
[----:B------:R-:W-:Y:S01]  /*108e0*/  FMUL.FTZ R69, R2, R69 ;  /* 0x0000004502457220 */ /* 0x000fe20000410000 */
[----:B------:R-:W-:Y:S01]  /*108f0*/  MUFU.EX2 R232, R232 ;  /* 0x000000e800e87308 */ /* 0x000fe20000000800 */
[C---:B------:R-:W-:Y:S02]  /*10900*/  FMUL.FTZ R70, R0.reuse, R70 ;  /* 0x0000004600467220 */ /* 0x040fe40000410000 */
[----:B------:R-:W-:Y:S01]  /*10910*/  FMUL.FTZ R71, R0, R71 ;  /* 0x0000004700477220 */ /* 0x000fe20000410000 */
[C---:B-1----:R-:W-:Y:S01]  /*10920*/  HMMA.16816.F32.BF16 R4, R128.reuse, R136, R4 ;  /* 0x000000888004723c */ /* 0x042fe20000041804 */
[----:B------:R-:W-:Y:S04]  /*10930*/  LDSM.16.MT88.4 R24, [R188+0x1100] ;  /* 0x00110000bc18783b */ /* 0x000fe80000004200 */
[C---:B------:R-:W-:Y:S01]  /*10940*/  FMUL.FTZ R72, R2.reuse, R72 ;  /* 0x0000004802487220 */ /* 0x040fe20000410000 */
[----:B------:R-:W-:Y:S01]  /*10950*/  MUFU.EX2 R235, R235 ;  /* 0x000000eb00eb7308 */ /* 0x000fe20000000800 */
[----:B------:R-:W-:Y:S01]  /*10960*/  FMUL.FTZ R73, R2, R73 ;  /* 0x0000004902497220 */ /* 0x000fe20000410000 */
[C---:B------:R-:W-:Y:S01]  /*10970*/  HMMA.16816.F32.BF16 R8, R128.reuse, R138, R8 ;  /* 0x0000008a8008723c */ /* 0x040fe20000041808 */
[----:B------:R-:W1:Y:S03]  /*10980*/  LDSM.16.MT88.4 R136, [R195+0x2100] ;  /* 0x00210000c388783b */ /* 0x000e660000004200 */
[C---:B------:R-:W-:Y:S02]  /*10990*/  FMUL.FTZ R74, R0.reuse, R74 ;  /* 0x0000004a004a7220 */ /* 0x040fe40000410000 */
[----:B------:R-:W-:Y:S02]  /*109a0*/  FMUL.FTZ R75, R0, R75 ;  /* 0x0000004b004b7220 */ /* 0x000fe40000410000 */
[C---:B------:R-:W-:Y:S01]  /*109b0*/  HMMA.16816.F32.BF16 R36, R128.reuse, R140, R36 ;  /* 0x0000008c8024723c */ /* 0x040fe20000041824 */
[----:B------:R-:W-:Y:S01]  /*109c0*/  LDSM.16.MT88.4 R28, [R190+0x1900] ;  /* 0x00190000be1c783b */ /* 0x000fe20000004200 */
[----:B------:R-:W-:Y:S02]  /*109d0*/  MUFU.EX2 R234, R234 ;  /* 0x000000ea00ea7308 */ /* 0x000fe40000000800 */
[C---:B------:R-:W-:Y:S02]  /*109e0*/  FMUL.FTZ R76, R2.reuse, R76 ;  /* 0x0000004c024c7220 */ /* 0x040fe40000410000 */
[----:B------:R-:W-:Y:S02]  /*109f0*/  FMUL.FTZ R77, R2, R77 ;  /* 0x0000004d024d7220 */ /* 0x000fe40000410000 */
[C---:B------:R-:W-:Y:S01]  /*10a00*/  HMMA.16816.F32.BF16 R40, R128.reuse, R142, R40 ;  /* 0x0000008e8028723c */ /* 0x040fe20000041828 */
[----:B------:R-:W3:Y:S03]  /*10a10*/  LDSM.16.MT88.4 R140, [R190+0x2100] ;  /* 0x00210000be8c783b */ /* 0x000ee60000004200 */
[C---:B------:R-:W-:Y:S01]  /*10a20*/  FMUL.FTZ R78, R0.reuse, R78 ;  /* 0x0000004e004e7220 */ /* 0x040fe20000410000 */
[----:B------:R-:W-:Y:S01]  /*10a30*/  MUFU.EX2 R236, R236 ;  /* 0x000000ec00ec7308 */ /* 0x000fe20000000800 */
[----:B------:R-:W-:Y:S02]  /*10a40*/  FMUL.FTZ R79, R0, R79 ;  /* 0x0000004f004f7220 */ /* 0x000fe40000410000 */
[C---:B------:R-:W-:Y:S01]  /*10a50*/  HMMA.16816.F32.BF16 R44, R128.reuse, R144, R44 ;  /* 0x00000090802c723c */ /* 0x040fe2000004182c */
[----:B------:R-:W0:Y:S03]  /*10a60*/  LDGDEPBAR ;  /* 0x00000000000079af */ /* 0x000e260000000000 */
[C---:B------:R-:W-:Y:S02]  /*10a70*/  FMUL.FTZ R80, R2.reuse, R80 ;  /* 0x0000005002507220 */ /* 0x040fe40000410000 */
[----:B------:R-:W-:Y:S01]  /*10a80*/  FMUL.FTZ R81, R2, R81 ;  /* 0x0000005102517220 */ /* 0x000fe20000410000 */
[----:B------:R-:W-:Y:S01]  /*10a90*/  MUFU.EX2 R239, R239 ;  /* 0x000000ef00ef7308 */ /* 0x000fe20000000800 */
[C---:B------:R-:W-:Y:S01]  /*10aa0*/  HMMA.16816.F32.BF16 R48, R128.reuse, R146, R48 ;  /* 0x000000928030723c */ /* 0x040fe20000041830 */
[----:B------:R-:W-:Y:S03]  /*10ab0*/  LDSM.16.MT88.4 R144, [R188+0x900] ;  /* 0x00090000bc90783b */ /* 0x000fe60000004200 */
        /* <DEDUP_REMOVED lines=23> */
[C---:B------:R-:W-:Y:S01]  /*10c30*/  FMUL.FTZ R96, R2.reuse, R96 ;  /* 0x0000006002607220 */ /* 0x040fe20000410000 */
[C---:B--2---:R-:W-:Y:S03]  /*10c40*/  HMMA.16816.F32.BF16 R76, R128.reuse, R124, R76 ;  /* 0x0000007c804c723c */ /* 0x044fe6000004184c */
[----:B------:R-:W-:Y:S02]  /*10c50*/  FMUL.FTZ R97, R2, R97 ;  /* 0x0000006102617220 */ /* 0x000fe40000410000 */
[C---:B------:R-:W-:Y:S02]  /*10c60*/  FMUL.FTZ R98, R0.reuse, R98 ;  /* 0x0000006200627220 */ /* 0x040fe40000410000 */
[----:B------:R-:W-:Y:S01]  /*10c70*/  FMUL.FTZ R99, R0, R99 ;  /* 0x0000006300637220 */ /* 0x000fe20000410000 */
        /* <DEDUP_REMOVED lines=16> */
[--C-:B------:R-:W-:Y:S02]  /*10d80*/  FFMA.FTZ R167, R12, c[0x0][0x2d0], -R166.reuse ;  /* 0x0000b4000ca77a23 */ /* 0x100fe400000108a6 */
[C---:B------:R-:W-:Y:S02]  /*10d90*/  FMUL.FTZ R12, R2.reuse, R120 ;  /* 0x00000078020c7220 */ /* 0x040fe40000410000 */
[--C-:B------:R-:W-:Y:S01]  /*10da0*/  FFMA.FTZ R168, R13, c[0x0][0x2d0], -R166.reuse ;  /* 0x0000b4000da87a23 */ /* 0x100fe200000108a6 */
[C---:B--2---:R-:W-:Y:S01]  /*10db0*/  HMMA.16816.F32.BF16 R100, R128.reuse, R124, R100 ;  /* 0x0000007c8064723c */ /* 0x044fe20000041864 */
[----:B------:R-:W-:Y:S02]  /*10dc0*/  MUFU.EX2 R167, R167 ;  /* 0x000000a700a77308 */ /* 0x000fe40000000800 */
[----:B------:R-:W-:Y:S02]  /*10dd0*/  FMUL.FTZ R13, R2, R121 ;  /* 0x00000079020d7220 */ /* 0x000fe40000410000 */
[--C-:B------:R-:W-:Y:S02]  /*10de0*/  FFMA.FTZ R171, R14, c[0x0][0x2d0], -R165.reuse ;  /* 0x0000b4000eab7a23 */ /* 0x100fe400000108a5 */
[C---:B------:R-:W-:Y:S01]  /*10df0*/  FMUL.FTZ R14, R0.reuse, R122 ;  /* 0x0000007a000e7220 */ /* 0x040fe20000410000 */
[C---:B------:R-:W-:Y:S01]  /*10e00*/  HMMA.16816.F32.BF16 R104, R128.reuse, R126, R104 ;  /* 0x0000007e8068723c */ /* 0x040fe20000041868 */
[----:B------:R-:W-:Y:S02]  /*10e10*/  LDSM.16.MT88.4 R124, [R190+0x900] ;  /* 0x00090000be7c783b */ /* 0x000fe40000004200 */
[----:B------:R-:W2:Y:S01]  /*10e20*/  MUFU.EX2 R168, R168 ;  /* 0x000000a800a87308 */ /* 0x000ea20000000800 */
[--C-:B-----5:R-:W-:Y:S02]  /*10e30*/  FFMA.FTZ R172, R15, c[0x0][0x2d0], -R165.reuse ;  /* 0x0000b4000fac7a23 */ /* 0x120fe400000108a5 */
[----:B------:R-:W-:Y:S02]  /*10e40*/  FMUL.FTZ R15, R0, R123 ;  /* 0x0000007b000f7220 */ /* 0x000fe40000410000 */
[--C-:B------:R-:W-:Y:S01]  /*10e50*/  FFMA.FTZ R169, R16, c[0x0][0x2d0], -R166.reuse ;  /* 0x0000b40010a97a23 */ /* 0x100fe200000108a6 */
[----:B------:R-:W4:Y:S03]  /*10e60*/  LDSM.16.MT88.4 R120, [R195+0x900] ;  /* 0x00090000c378783b */ /* 0x000f260000004200 */
[--C-:B------:R-:W-:Y:S01]  /*10e70*/  FFMA.FTZ R170, R17, c[0x0][0x2d0], -R166.reuse ;  /* 0x0000b40011aa7a23 */ /* 0x100fe200000108a6 */
[C---:B-1----:R-:W-:Y:S01]  /*10e80*/  HMMA.16816.F32.BF16 R12, R128.reuse, R136, R12 ;  /* 0x00000088800c723c */ /* 0x042fe2000004180c */
[----:B------:R-:W-:Y:S02]  /*10e90*/  MUFU.EX2 R169, R169 ;  /* 0x000000a900a97308 */ /* 0x000fe40000000800 */
[--C-:B------:R-:W-:Y:S02]  /*10ea0*/  FFMA.FTZ R173, R18, c[0x0][0x2d0], -R165.reuse ;  /* 0x0000b40012ad7a23 */ /* 0x100fe400000108a5 */
[--C-:B------:R-:W-:Y:S02]  /*10eb0*/  FFMA.FTZ R174, R19, c[0x0][0x2d0], -R165.reuse ;  /* 0x0000b40013ae7a23 */ /* 0x100fe400000108a5 */
[C---:B------:R-:W-:Y:S02]  /*10ec0*/  FMUL.FTZ R108, R2.reuse, R108 ;  /* 0x0000006c026c7220 */ /* 0x040fe40000410000 */
[----:B------:R-:W-:Y:S02]  /*10ed0*/  FMUL.FTZ R109, R2, R109 ;  /* 0x0000006d026d7220 */ /* 0x000fe40000410000 */
[----:B------:R-:W1:Y:S01]  /*10ee0*/  MUFU.EX2 R170, R170 ;  /* 0x000000aa00aa7308 */ /* 0x000e620000000800 */
[C---:B------:R-:W-:Y:S02]  /*10ef0*/  FMUL.FTZ R110, R0.reuse, R110 ;  /* 0x0000006e006e7220 */ /* 0x040fe40000410000 */
[----:B------:R-:W-:Y:S02]  /*10f00*/  FMUL.FTZ R111, R0, R111 ;  /* 0x0000006f006f7220 */ /* 0x000fe40000410000 */
[----:B------:R-:W-:Y:S01]  /*10f10*/  FMUL.FTZ R16, R2, R116 ;  /* 0x0000007402107220 */ /* 0x000fe20000410000 */
[----:B--2---:R-:W-:Y:S01]  /*10f20*/  F2FP.BF16.PACK_AB R116, R168, R167 ;  /* 0x000000a7a874723e */ /* 0x004fe200000010ff */
[----:B------:R-:W-:Y:S02]  /*10f30*/  FMUL.FTZ R17, R2, R117 ;  /* 0x0000007502117220 */ /* 0x000fe40000410000 */
[C---:B------:R-:W-:Y:S01]  /*10f40*/  FMUL.FTZ R18, R0.reuse, R118 ;  /* 0x0000007600127220 */ /* 0x040fe20000410000 */
[C---:B------:R-:W-:Y:S01]  /*10f50*/  HMMA.16816.F32.BF16 R108, R128.reuse, R138, R108 ;  /* 0x0000008a806c723c */ /* 0x040fe2000004186c */
[----:B------:R-:W-:Y:S01]  /*10f60*/  MUFU.EX2 R171, R171 ;  /* 0x000000ab00ab7308 */ /* 0x000fe20000000800 */
[----:B------:R-:W2:Y:S01]  /*10f70*/  LDSM.16.MT88.4 R136, [R189+0x900] ;  /* 0x00090000bd88783b */ /* 0x000ea20000004200 */
[----:B------:R-:W-:Y:S02]  /*10f80*/  FMUL.FTZ R19, R0, R119 ;  /* 0x0000007700137220 */ /* 0x000fe40000410000 */
[C---:B------:R-:W-:Y:S02]  /*10f90*/  FMUL.FTZ R112, R2.reuse, R112 ;  /* 0x0000007002707220 */ /* 0x040fe40000410000 */
[----:B------:R-:W-:Y:S02]  /*10fa0*/  FMUL.FTZ R113, R2, R113 ;  /* 0x0000007102717220 */ /* 0x000fe40000410000 */
[C---:B------:R-:W-:Y:S01]  /*10fb0*/  FMUL.FTZ R114, R0.reuse, R114 ;  /* 0x0000007200727220 */ /* 0x040fe20000410000 */
[C---:B---3--:R-:W-:Y:S01]  /*10fc0*/  HMMA.16816.F32.BF16 R16, R128.reuse, R140, R16 ;  /* 0x0000008c8010723c */ /* 0x048fe20000041810 */
[----:B------:R-:W3:Y:S02]  /*10fd0*/  MUFU.EX2 R172, R172 ;  /* 0x000000ac00ac7308 */ /* 0x000ee40000000800 */
[----:B------:R-:W-:Y:S01]  /*10fe0*/  FMUL.FTZ R115, R0, R115 ;  /* 0x0000007300737220 */ /* 0x000fe20000410000 */
[----:B-1----:R-:W-:Y:S01]  /*10ff0*/  F2FP.BF16.PACK_AB R118, R170, R169 ;  /* 0x000000a9aa76723e */ /* 0x002fe200000010ff */
[--C-:B------:R-:W-:Y:S02]  /*11000*/  FFMA.FTZ R175, R20, c[0x0][0x2d0], -R166.reuse ;  /* 0x0000b40014af7a23 */ /* 0x100fe400000108a6 */
[--C-:B------:R-:W-:Y:S02]  /*11010*/  FFMA.FTZ R224, R21, c[0x0][0x2d0], -R166.reuse ;  /* 0x0000b40015e07a23 */ /* 0x100fe400000108a6 */
[----:B------:R-:W-:Y:S01]  /*11020*/  FFMA.FTZ R166, R33, c[0x0][0x2d0], -R166 ;  /* 0x0000b40021a67a23 */ /* 0x000fe200000108a6 */
[----:B------:R-:W-:Y:S01]  /*11030*/  HMMA.16816.F32.BF16 R112, R128, R142, R112 ;  /* 0x0000008e8070723c */ /* 0x000fe20000041870 */
[----:B------:R-:W-:Y:S01]  /*11040*/  MUFU.EX2 R173, R173 ;  /* 0x000000ad00ad7308 */ /* 0x000fe20000000800 */
[----:B------:R-:W-:Y:S01]  /*11050*/  LDSM.16.MT88.4 R128, [R190+0x4900] ;  /* 0x00490000be80783b */ /* 0x000fe20000004200 */
[--C-:B------:R-:W-:Y:S01]  /*11060*/  FFMA.FTZ R228, R22, c[0x0][0x2d0], -R165.reuse ;  /* 0x0000b40016e47a23 */ /* 0x100fe200000108a5 */
[----:B------:R-:W-:Y:S01]  /*11070*/  F2FP.BF16.PACK_AB R22, R229, R226 ;  /* 0x000000e2e516723e */ /* 0x000fe200000010ff */
[----:B------:R-:W-:Y:S01]  /*11080*/  FFMA.FTZ R231, R23, c[0x0][0x2d0], -R165 ;  /* 0x0000b40017e77a23 */ /* 0x000fe200000108a5 */
[----:B------:R-:W-:Y:S01]  /*11090*/  F2FP.BF16.PACK_AB R23, R233, R230 ;  /* 0x000000e6e917723e */ /* 0x000fe200000010ff */
[----:B------:R-:W-:Y:S02]  /*110a0*/  FFMA.FTZ R133, R2, R227, R133 ;  /* 0x000000e302857223 */ /* 0x000fe40000010085 */
[----:B------:R-:W-:Y:S01]  /*110b0*/  FFMA.FTZ R162, R0, R225, R162 ;  /* 0x000000e100a27223 */ /* 0x000fe200000100a2 */
[----:B------:R-:W-:Y:S01]  /*110c0*/  LDSM.16.MT88.4 R140, [R190+0x1100] ;  /* 0x00110000be8c783b */ /* 0x000fe20000004200 */
[----:B------:R-:W1:Y:S01]  /*110d0*/  MUFU.EX2 R174, R174 ;  /* 0x000000ae00ae7308 */ /* 0x000e620000000800 */
[----:B------:R-:W-:Y:S01]  /*110e0*/  MOV R0, R3 ;  /* 0x0000000300007202 */ /* 0x000fe20000000f00 */
[----:B------:R-:W-:Y:S01]  /*110f0*/  FADD.FTZ R134, R134, R133 ;  /* 0x0000008586867221 */ /* 0x000fe20000010000 */
[----:B------:R-:W-:Y:S01]  /*11100*/  MOV R133, R132 ;  /* 0x0000008400857202 */ /* 0x000fe20000000f00 */
[----:B------:R-:W-:Y:S01]  /*11110*/  FADD.FTZ R162, R161, R162 ;  /* 0x000000a2a1a27221 */ /* 0x000fe20000010000 */
[----:B---3--:R-:W-:Y:S01]  /*11120*/  F2FP.BF16.PACK_AB R117, R172, R171 ;  /* 0x000000abac75723e */ /* 0x008fe200000010ff */
[----:B------:R-:W-:Y:S02]  /*11130*/  FADD.FTZ R135, R135, R134 ;  /* 0x0000008687877221 */ /* 0x000fe40000010000 */
[----:B------:R-:W-:Y:S02]  /*11140*/  FADD.FTZ R163, R163, R162 ;  /* 0x000000a2a3a37221 */ /* 0x000fe40000010000 */
[----:B------:R-:W-:Y:S01]  /*11150*/  MUFU.EX2 R175, R175 ;  /* 0x000000af00af7308 */ /* 0x000fe20000000800 */
[----:B------:R-:W-:Y:S02]  /*11160*/  FADD.FTZ R160, R160, R135 ;  /* 0x00000087a0a07221 */ /* 0x000fe40000010000 */
[----:B------:R-:W-:Y:S02]  /*11170*/  FADD.FTZ R164, R164, R163 ;  /* 0x000000a3a4a47221 */ /* 0x000fe40000010000 */
[----:B------:R-:W-:Y:S02]  /*11180*/  FADD.FTZ R167, R167, R160 ;  /* 0x000000a0a7a77221 */ /* 0x000fe40000010000 */
[----:B------:R-:W-:Y:S02]  /*11190*/  FADD.FTZ R171, R171, R164 ;  /* 0x000000a4abab7221 */ /* 0x000fe40000010000 */
[----:B------:R-:W-:Y:S01]  /*111a0*/  FADD.FTZ R168, R168, R167 ;  /* 0x000000a7a8a87221 */ /* 0x000fe20000010000 */
[----:B------:R-:W3:Y:S01]  /*111b0*/  MUFU.EX2 R224, R224 ;  /* 0x000000e000e07308 */ /* 0x000ee20000000800 */
[----:B------:R-:W-:Y:S02]  /*111c0*/  FADD.FTZ R172, R172, R171 ;  /* 0x000000abacac7221 */ /* 0x000fe40000010000 */
[----:B------:R-:W-:Y:S01]  /*111d0*/  FADD.FTZ R169, R169, R168 ;  /* 0x000000a8a9a97221 */ /* 0x000fe20000010000 */
[----:B-1----:R-:W-:Y:S03]  /*111e0*/  F2FP.BF16.PACK_AB R119, R174, R173 ;  /* 0x000000adae77723e */ /* 0x002fe600000010ff */
[----:B------:R-:W-:Y:S03]  /*111f0*/  FADD.FTZ R170, R170, R169 ;  /* 0x000000a9aaaa7221 */ /* 0x000fe60000010000 */
[----:B------:R-:W-:Y:S01]  /*11200*/  MUFU.EX2 R228, R228 ;  /* 0x000000e400e47308 */ /* 0x000fe20000000800 */
[C---:B----4-:R-:W-:Y:S08]  /*11210*/  HMMA.16816.F32.BF16 R4, R116.reuse, R120, R4 ;  /* 0x000000787404723c */ /* 0x050ff00000041804 */
[C---:B------:R-:W-:Y:S01]  /*11220*/  HMMA.16816.F32.BF16 R8, R116.reuse, R122, R8 ;  /* 0x0000007a7408723c */ /* 0x040fe20000041808 */
[----:B------:R-:W1:Y:S01]  /*11230*/  LDSM.16.MT88.4 R120, [R188+0x2900] ;  /* 0x00290000bc78783b */ /* 0x000e620000004200 */
[----:B------:R-:W4:Y:S02]  /*11240*/  MUFU.EX2 R231, R231 ;  /* 0x000000e700e77308 */ /* 0x000f240000000800 */
[----:B---3--:R-:W-:Y:S01]  /*11250*/  F2FP.BF16.PACK_AB R20, R224, R175 ;  /* 0x000000afe014723e */ /* 0x008fe200000010ff */
[----:B------:R-:W-:Y:S03]  /*11260*/  FADD.FTZ R175, R175, R170 ;  /* 0x000000aaafaf7221 */ /* 0x000fe60000010000 */
[C---:B------:R-:W-:Y:S04]  /*11270*/  HMMA.16816.F32.BF16 R36, R116.reuse, R124, R36 ;  /* 0x0000007c7424723c */ /* 0x040fe80000041824 */
[----:B------:R-:W3:Y:S04]  /*11280*/  MUFU.EX2 R237, R166 ;  /* 0x000000a600ed7308 */ /* 0x000ee80000000800 */
[C---:B------:R-:W-:Y:S01]  /*11290*/  HMMA.16816.F32.BF16 R40, R116.reuse, R126, R40 ;  /* 0x0000007e7428723c */ /* 0x040fe20000041828 */
[----:B------:R-:W5:Y:S07]  /*112a0*/  LDSM.16.MT88.4 R124, [R195+0x4900] ;  /* 0x00490000c37c783b */ /* 0x000f6e0000004200 */
[C---:B--2---:R-:W-:Y:S04]  /*112b0*/  HMMA.16816.F32.BF16 R44, R116.reuse, R136, R44 ;  /* 0x00000088742c723c */ /* 0x044fe8000004182c */
[----:B----4-:R-:W-:Y:S04]  /*112c0*/  F2FP.BF16.PACK_AB R21, R231, R228 ;  /* 0x000000e4e715723e */ /* 0x010fe800000010ff */
        /* <DEDUP_REMOVED lines=9> */
[C---:B------:R-:W-:Y:S08]  /*11360*/  HMMA.16816.F32.BF16 R72, R116.reuse, R154, R72 ;  /* 0x0000009a7448723c */ /* 0x040ff00000041848 */
[C---:B------:R-:W-:Y:S08]  /*11370*/  HMMA.16816.F32.BF16 R76, R116.reuse, R156, R76 ;  /* 0x0000009c744c723c */ /* 0x040ff0000004184c */
[C---:B------:R-:W-:Y:S08]  /*11380*/  HMMA.16816.F32.BF16 R80, R116.reuse, R158, R80 ;  /* 0x0000009e7450723c */ /* 0x040ff00000041850 */
[C---:B-1----:R-:W-:Y:S08]  /*11390*/  HMMA.16816.F32.BF16 R84, R116.reuse, R120, R84 ;  /* 0x000000787454723c */ /* 0x042ff00000041854 */
[C---:B------:R-:W-:Y:S01]  /*113a0*/  HMMA.16816.F32.BF16 R88, R116.reuse, R122, R88 ;  /* 0x0000007a7458723c */ /* 0x040fe20000041858 */
[----:B------:R-:W1:Y:S07]  /*113b0*/  LDSM.16.MT88.4 R120, [R188+0x4900] ;  /* 0x00490000bc78783b */ /* 0x000e6e0000004200 */
[C---:B-----5:R-:W-:Y:S08]  /*113c0*/  HMMA.16816.F32.BF16 R92, R116.reuse, R124, R92 ;  /* 0x0000007c745c723c */ /* 0x060ff0000004185c */
[C---:B------:R-:W-:Y:S01]  /*113d0*/  HMMA.16816.F32.BF16 R96, R116.reuse, R126, R96 ;  /* 0x0000007e7460723c */ /* 0x040fe20000041860 */
[----:B------:R-:W4:Y:S07]  /*113e0*/  LDSM.16.MT88.4 R124, [R195+0x1100] ;  /* 0x00110000c37c783b */ /* 0x000f2e0000004200 */
[C---:B------:R-:W-:Y:S08]  /*113f0*/  HMMA.16816.F32.BF16 R100, R116.reuse, R128, R100 ;  /* 0x000000807464723c */ /* 0x040ff00000041864 */
[C---:B------:R-:W-:Y:S01]  /*11400*/  HMMA.16816.F32.BF16 R104, R116.reuse, R130, R104 ;  /* 0x000000827468723c */ /* 0x040fe20000041868 */
[----:B------:R-:W5:Y:S07]  /*11410*/  LDSM.16.MT88.4 R128, [R195+0x3100] ;  /* 0x00310000c380783b */ /* 0x000f6e0000004200 */
[C---:B--2---:R-:W-:Y:S08]  /*11420*/  HMMA.16816.F32.BF16 R12, R116.reuse, R136, R12 ;  /* 0x00000088740c723c */ /* 0x044ff0000004180c */
[C---:B------:R-:W-:Y:S01]  /*11430*/  HMMA.16816.F32.BF16 R108, R116.reuse, R138, R108 ;  /* 0x0000008a746c723c */ /* 0x040fe2000004186c */
[----:B------:R-:W-:Y:S07]  /*11440*/  LDSM.16.MT88.4 R136, [R189+0x3900] ;  /* 0x00390000bd88783b */ /* 0x000fee0000004200 */
[C---:B-1----:R-:W-:Y:S08]  /*11450*/  HMMA.16816.F32.BF16 R16, R116.reuse, R120, R16 ;  /* 0x000000787410723c */ /* 0x042ff00000041810 */
[----:B------:R-:W-:Y:S01]  /*11460*/  HMMA.16816.F32.BF16 R112, R116, R122, R112 ;  /* 0x0000007a7470723c */ /* 0x000fe20000041870 */
[----:B------:R-:W1:Y:S07]  /*11470*/  LDSM.16.MT88.4 R116, [R190+0x3100] ;  /* 0x00310000be74783b */ /* 0x000e6e0000004200 */
[C---:B----4-:R-:W-:Y:S01]  /*11480*/  HMMA.16816.F32.BF16 R4, R20.reuse, R124, R4 ;  /* 0x0000007c1404723c */ /* 0x050fe20000041804 */
[----:B------:R-:W2:Y:S07]  /*11490*/  LDSM.16.MT88.4 R120, [R189+0x3100] ;  /* 0x00310000bd78783b */ /* 0x000eae0000004200 */
        /* <DEDUP_REMOVED lines=10> */
[----:B------:R-:W4:Y:S07]  /*11540*/  LDSM.16.MT88.4 R24, [R188+0x3100] ;  /* 0x00310000bc18783b */ /* 0x000f2e0000004200 */
[C---:B-----5:R-:W-:Y:S07]  /*11550*/  HMMA.16816.F32.BF16 R60, R20.reuse, R128, R60 ;  /* 0x00000080143c723c */ /* 0x060fee000004183c */
[--C-:B------:R-:W-:Y:S01]  /*11560*/  FFMA.FTZ R128, R34, c[0x0][0x2d0], -R165.reuse ;  /* 0x0000b40022807a23 */ /* 0x100fe200000108a5 */
[C---:B------:R-:W-:Y:S03]  /*11570*/  HMMA.16816.F32.BF16 R64, R20.reuse, R130, R64 ;  /* 0x000000821440723c */ /* 0x040fe60000041840 */
[----:B------:R-:W-:Y:S01]  /*11580*/  MUFU.EX2 R166, R128 ;  /* 0x0000008000a67308 */ /* 0x000fe20000000800 */
[----:B------:R-:W-:Y:S02]  /*11590*/  FFMA.FTZ R165, R35, c[0x0][0x2d0], -R165 ;  /* 0x0000b40023a57a23 */ /* 0x000fe400000108a5 */
[----:B------:R-:W-:Y:S02]  /*115a0*/  LDSM.16.MT88.4 R32, [R189+0x1900] ;  /* 0x00190000bd20783b */ /* 0x000fe40000004200 */
[C---:B-1----:R-:W-:Y:S05]  /*115b0*/  HMMA.16816.F32.BF16 R68, R20.reuse, R116, R68 ;  /* 0x000000741444723c */ /* 0x042fea0000041844 */
[----:B------:R-:W1:Y:S03]  /*115c0*/  MUFU.EX2 R165, R165 ;  /* 0x000000a500a57308 */ /* 0x000e660000000800 */
[C---:B------:R-:W-:Y:S01]  /*115d0*/  HMMA.16816.F32.BF16 R72, R20.reuse, R118, R72 ;  /* 0x000000761448723c */ /* 0x040fe20000041848 */
[----:B------:R-:W5:Y:S07]  /*115e0*/  LDSM.16.MT88.4 R116, [R190+0x5100] ;  /* 0x00510000be74783b */ /* 0x000f6e0000004200 */
[C---:B--2---:R-:W-:Y:S08]  /*115f0*/  HMMA.16816.F32.BF16 R76, R20.reuse, R120, R76 ;  /* 0x00000078144c723c */ /* 0x044ff0000004184c */
[C---:B------:R-:W-:Y:S01]  /*11600*/  HMMA.16816.F32.BF16 R80, R20.reuse, R122, R80 ;  /* 0x0000007a1450723c */ /* 0x040fe20000041850 */
[----:B------:R-:W2:Y:S07]  /*11610*/  LDSM.16.MT88.4 R120, [R189+0x5100] ;  /* 0x00510000bd78783b */ /* 0x000eae0000004200 */
[C---:B----4-:R-:W-:Y:S08]  /*11620*/  HMMA.16816.F32.BF16 R84, R20.reuse, R24, R84 ;  /* 0x000000181454723c */ /* 0x050ff00000041854 */
[C---:B------:R-:W-:Y:S01]  /*11630*/  HMMA.16816.F32.BF16 R88, R20.reuse, R26, R88 ;  /* 0x0000001a1458723c */ /* 0x040fe20000041858 */
[----:B------:R-:W4:Y:S07]  /*11640*/  LDSM.16.MT88.4 R24, [R188+0x5100] ;  /* 0x00510000bc18783b */ /* 0x000f2e0000004200 */
[C---:B------:R-:W-:Y:S08]  /*11650*/  HMMA.16816.F32.BF16 R92, R20.reuse, R124, R92 ;  /* 0x0000007c145c723c */ /* 0x040ff0000004185c */
[C---:B------:R-:W-:Y:S01]  /*11660*/  HMMA.16816.F32.BF16 R96, R20.reuse, R126, R96 ;  /* 0x0000007e1460723c */ /* 0x040fe20000041860 */
[----:B------:R-:W1:Y:S07]  /*11670*/  LDSM.16.MT88.4 R124, [R195+0x1900] ;  /* 0x00190000c37c783b */ /* 0x000e6e0000004200 */
[C---:B-----5:R-:W-:Y:S08]  /*11680*/  HMMA.16816.F32.BF16 R100, R20.reuse, R116, R100 ;  /* 0x000000741464723c */ /* 0x060ff00000041864 */
[C---:B------:R-:W-:Y:S01]  /*11690*/  HMMA.16816.F32.BF16 R104, R20.reuse, R118, R104 ;  /* 0x000000761468723c */ /* 0x040fe20000041868 */
[----:B------:R-:W5:Y:S07]  /*116a0*/  LDSM.16.MT88.4 R116, [R188+0x1900] ;  /* 0x00190000bc74783b */ /* 0x000f6e0000004200 */
[C---:B--2---:R-:W-:Y:S08]  /*116b0*/  HMMA.16816.F32.BF16 R12, R20.reuse, R120, R12 ;  /* 0x00000078140c723c */ /* 0x044ff0000004180c */
[C---:B------:R-:W-:Y:S01]  /*116c0*/  HMMA.16816.F32.BF16 R108, R20.reuse, R122, R108 ;  /* 0x0000007a146c723c */ /* 0x040fe2000004186c */
[----:B------:R-:W2:Y:S07]  /*116d0*/  LDSM.16.MT88.4 R120, [R195+0x3900] ;  /* 0x00390000c378783b */ /* 0x000eae0000004200 */
[C---:B----4-:R-:W-:Y:S08]  /*116e0*/  HMMA.16816.F32.BF16 R16, R20.reuse, R24, R16 ;  /* 0x000000181410723c */ /* 0x050ff00000041810 */
[----:B------:R-:W-:Y:S01]  /*116f0*/  HMMA.16816.F32.BF16 R112, R20, R26, R112 ;  /* 0x0000001a1470723c */ /* 0x000fe20000041870 */
[----:B------:R-:W4:Y:S06]  /*11700*/  LDSM.16.MT88.4 R24, [R190+0x3900] ;  /* 0x00390000be18783b */ /* 0x000f2c0000004200 */
[----:B------:R-:W-:Y:S02]  /*11710*/  F2FP.BF16.PACK_AB R20, R235, R232 ;  /* 0x000000e8eb14723e */ /* 0x000fe400000010ff */
[----:B---3--:R-:W-:Y:S03]  /*11720*/  F2FP.BF16.PACK_AB R22, R237, R234 ;  /* 0x000000eaed16723e */ /* 0x008fe600000010ff */
[----:B------:R-:W-:Y:S02]  /*11730*/  F2FP.BF16.PACK_AB R21, R239, R236 ;  /* 0x000000ecef15723e */ /* 0x000fe400000010ff */
[----:B-1----:R-:W-:Y:S07]  /*11740*/  F2FP.BF16.PACK_AB R23, R165, R166 ;  /* 0x000000a6a517723e */ /* 0x002fee00000010ff */
[C---:B------:R-:W-:Y:S08]  /*11750*/  HMMA.16816.F32.BF16 R128, R20.reuse, R124, R4 ;  /* 0x0000007c1480723c */ /* 0x040ff00000041804 */
[C---:B------:R-:W-:Y:S08]  /*11760*/  HMMA.16816.F32.BF16 R124, R20.reuse, R126, R8 ;  /* 0x0000007e147c723c */ /* 0x040ff00000041808 */
[C---:B------:R-:W-:Y:S08]  /*11770*/  HMMA.16816.F32.BF16 R36, R20.reuse, R28, R36 ;  /* 0x0000001c1424723c */ /* 0x040ff00000041824 */
[C---:B------:R-:W-:Y:S01]  /*11780*/  HMMA.16816.F32.BF16 R40, R20.reuse, R30, R40 ;  /* 0x0000001e1428723c */ /* 0x040fe20000041828 */
[----:B------:R-:W1:Y:S07]  /*11790*/  LDSM.16.MT88.4 R28, [R189+0x5900] ;  /* 0x00590000bd1c783b */ /* 0x000e6e0000004200 */
[C---:B------:R-:W-:Y:S08]  /*117a0*/  HMMA.16816.F32.BF16 R44, R20.reuse, R32, R44 ;  /* 0x00000020142c723c */ /* 0x040ff0000004182c */
[C---:B------:R-:W-:Y:S08]  /*117b0*/  HMMA.16816.F32.BF16 R48, R20.reuse, R34, R48 ;  /* 0x000000221430723c */ /* 0x040ff00000041830 */
[C---:B-----5:R-:W-:Y:S08]  /*117c0*/  HMMA.16816.F32.BF16 R52, R20.reuse, R116, R52 ;  /* 0x000000741434723c */ /* 0x060ff00000041834 */
[C---:B------:R-:W-:Y:S08]  /*117d0*/  HMMA.16816.F32.BF16 R56, R20.reuse, R118, R56 ;  /* 0x000000761438723c */ /* 0x040ff00000041838 */
[C---:B--2---:R-:W-:Y:S08]  /*117e0*/  HMMA.16816.F32.BF16 R60, R20.reuse, R120, R60 ;  /* 0x00000078143c723c */ /* 0x044ff0000004183c */
[C---:B------:R-:W-:Y:S08]  /*117f0*/  HMMA.16816.F32.BF16 R64, R20.reuse, R122, R64 ;  /* 0x0000007a1440723c */ /* 0x040ff00000041840 */
[C---:B----4-:R-:W-:Y:S08]  /*11800*/  HMMA.16816.F32.BF16 R68, R20.reuse, R24, R68 ;  /* 0x000000181444723c */ /* 0x050ff00000041844 */
[C---:B------:R-:W-:Y:S01]  /*11810*/  HMMA.16816.F32.BF16 R72, R20.reuse, R26, R72 ;  /* 0x0000001a1448723c */ /* 0x040fe20000041848 */
[----:B------:R-:W2:Y:S07]  /*11820*/  LDSM.16.MT88.4 R24, [R188+0x5900] ;  /* 0x00590000bc18783b */ /* 0x000eae0000004200 */
        /* <DEDUP_REMOVED lines=8> */
[C---:B-1----:R-:W-:Y:S07]  /*118b0*/  HMMA.16816.F32.BF16 R120, R20.reuse, R28, R12 ;  /* 0x0000001c1478723c */ /* 0x042fee000004180c */
[----:B------:R-:W-:Y:S01]  /*118c0*/  FADD.FTZ R13, R173, R172 ;  /* 0x000000acad0d7221 */ /* 0x000fe20000010000 */
[C---:B------:R-:W-:Y:S04]  /*118d0*/  HMMA.16816.F32.BF16 R108, R20.reuse, R30, R108 ;  /* 0x0000001e146c723c */ /* 0x040fe8000004186c */
[----:B------:R-:W-:Y:S04]  /*118e0*/  FADD.FTZ R13, R174, R13 ;  /* 0x0000000dae0d7221 */ /* 0x000fe80000010000 */
[----:B------:R-:W-:Y:S01]  /*118f0*/  FADD.FTZ R228, R228, R13 ;  /* 0x0000000de4e47221 */ /* 0x000fe20000010000 */
[C---:B--2---:R-:W-:Y:S03]  /*11900*/  HMMA.16816.F32.BF16 R116, R20.reuse, R24, R16 ;  /* 0x000000181474723c */ /* 0x044fe60000041810 */
[----:B------:R-:W-:Y:S02]  /*11910*/  FADD.FTZ R13, R224, R175 ;  /* 0x000000afe00d7221 */ /* 0x000fe40000010000 */
[----:B------:R-:W-:Y:S02]  /*11920*/  FADD.FTZ R231, R231, R228 ;  /* 0x000000e4e7e77221 */ /* 0x000fe40000010000 */
[----:B------:R-:W-:Y:S01]  /*11930*/  FADD.FTZ R226, R226, R13 ;  /* 0x0000000de2e27221 */ /* 0x000fe20000010000 */
[----:B------:R-:W-:Y:S04]  /*11940*/  HMMA.16816.F32.BF16 R112, R20, R26, R112 ;  /* 0x0000001a1470723c */ /* 0x000fe80000041870 */
[----:B------:R-:W-:Y:S02]  /*11950*/  FADD.FTZ R230, R230, R231 ;  /* 0x000000e7e6e67221 */ /* 0x000fe40000010000 */
[----:B------:R-:W-:Y:S02]  /*11960*/  FADD.FTZ R229, R229, R226 ;  /* 0x000000e2e5e57221 */ /* 0x000fe40000010000 */
[----:B------:R-:W-:Y:S04]  /*11970*/  FADD.FTZ R233, R233, R230 ;  /* 0x000000e6e9e97221 */ /* 0x000fe80000010000 */
[----:B------:R-:W-:Y:S02]  /*11980*/  FADD.FTZ R232, R232, R229 ;  /* 0x000000e5e8e87221 */ /* 0x000fe40000010000 */
[----:B------:R-:W-:Y:S02]  /*11990*/  FADD.FTZ R236, R236, R233 ;  /* 0x000000e9ecec7221 */ /* 0x000fe40000010000 */
[----:B------:R-:W-:Y:S02]  /*119a0*/  FADD.FTZ R235, R235, R232 ;  /* 0x000000e8ebeb7221 */ /* 0x000fe40000010000 */
[----:B------:R-:W-:Y:S02]  /*119b0*/  FADD.FTZ R239, R239, R236 ;  /* 0x000000ecefef7221 */ /* 0x000fe40000010000 */
[----:B------:R-:W-:Y:S02]  /*119c0*/  FADD.FTZ R234, R234, R235 ;  /* 0x000000ebeaea7221 */ /* 0x000fe40000010000 */
[----:B------:R-:W-:Y:S02]  /*119d0*/  FADD.FTZ R166, R166, R239 ;  /* 0x000000efa6a67221 */ /* 0x000fe40000010000 */
[----:B------:R-:W-:Y:S02]  /*119e0*/  FADD.FTZ R227, R237, R234 ;  /* 0x000000eaede37221 */ /* 0x000fe40000010000 */
[----:B------:R-:W-:Y:S01]  /*119f0*/  FADD.FTZ R225, R165, R166 ;  /* 0x000000a6a5e17221 */ /* 0x000fe20000010000 */
[----:B------:R-:W-:-:S05]  /*11a00*/  @P0 BRA `(.L_x_129) ;  /* 0xffffd75000000947 */ /* 0x000fca000383ffff */
.L_x_128:
[----:B------:R-:W1:Y:S01]  /*11a10*/  SHFL.BFLY PT, R0, R225, 0x2, 0x1f ;  /* 0x0c401f00e1007f89 */ /* 0x000e6200000e0000 */
[----:B------:R-:W-:-:S02]  /*11a20*/  MOV R2, RZ ;  /* 0x000000ff00027202 */ /* 0x000fc40000000f00 */
[----:B------:R-:W-:Y:S01]  /*11a30*/  MOV R4, RZ ;  /* 0x000000ff00047202 */ /* 0x000fe20000000f00 */
[----:B------:R-:W2:Y:S01]  /*11a40*/  SHFL.BFLY PT, R6, R227, 0x2, 0x1f ;  /* 0x0c401f00e3067f89 */ /* 0x000ea200000e0000 */
[----:B------:R-:W-:Y:S02]  /*11a50*/  MOV R10, 0xff800000 ;  /* 0xff800000000a7802 */ /* 0x000fe40000000f00 */
[----:B------:R-:W-:Y:S02]  /*11a60*/  MOV R12, 0xff800000 ;  /* 0xff800000000c7802 */ /* 0x000fe40000000f00 */
[----:B------:R-:W-:Y:S01]  /*11a70*/  PLOP3.LUT P2, PT, PT, PT, PT, 0x8, 0x0 ;  /* 0x000000000000781c */ /* 0x000fe20003f4e170 */
[----:B-1----:R-:W-:Y:S02]  /*11a80*/  FADD.FTZ R7, R0, R225 ;  /* 0x000000e100077221 */ /* 0x002fe40000010000 */
[----:B--2---:R-:W-:-:S03]  /*11a90*/  FADD.FTZ R6, R6, R227 ;  /* 0x000000e306067221 */ /* 0x004fc60000010000 */
[----:B------:R-:W1:Y:S04]  /*11aa0*/  SHFL.BFLY PT, R0, R7, 0x1, 0x1f ;  /* 0x0c201f0007007f89 */ /* 0x000e6800000e0000 */
[----:B------:R-:W2:Y:S01]  /*11ab0*/  SHFL.BFLY PT, R5, R6, 0x1, 0x1f ;  /* 0x0c201f0006057f89 */ /* 0x000ea200000e0000 */
[----:B-1----:R-:W-:Y:S02]  /*11ac0*/  FADD.FTZ R0, R0, R7 ;  /* 0x0000000700007221 */ /* 0x002fe40000010000 */
[----:B--2---:R-:W-:-:S03]  /*11ad0*/  FADD.FTZ R5, R6, R5 ;  /* 0x0000000506057221 */ /* 0x004fc60000010000 */
[----:B------:R-:W-:Y:S02]  /*11ae0*/  FSETP.NE.FTZ.AND P0, PT, R0, RZ, PT ;  /* 0x000000ff0000720b */ /* 0x000fe40003f15000 */
[----:B------:R-:W-:-:S11]  /*11af0*/  FSETP.NE.FTZ.AND P1, PT, R5, RZ, PT ;  /* 0x000000ff0500720b */ /* 0x000fd60003f35000 */
[----:B------:R-:W1:Y:S01]  /*11b00*/  @P0 MUFU.RCP R2, R0 ;  /* 0x0000000000020308 */ /* 0x000e620000001000 */
[----:B------:R-:W-:Y:S02]  /*11b10*/  @P0 MOV R15, 0x3f317218 ;  /* 0x3f317218000f0802 */ /* 0x000fe40000000f00 */
[----:B------:R-:W-:-:S05]  /*11b20*/  @P1 MOV R13, 0x3f317218 ;  /* 0x3f317218000d1802 */ /* 0x000fca0000000f00 */
[----:B------:R-:W2:Y:S01]  /*11b30*/  @P1 MUFU.RCP R4, R5 ;  /* 0x0000000500041308 */ /* 0x000ea20000001000 */
[----:B------:R-:W-:-:S07]  /*11b40*/  @P1 FMUL.FTZ R13, R13, c[0x0][0x2d0] ;  /* 0x0000b4000d0d1a20 */ /* 0x000fce0000410000 */
[----:B------:R-:W3:Y:S01]  /*11b50*/  @P0 MUFU.LG2 R0, R0 ;  /* 0x0000000000000308 */ /* 0x000ee20000000c00 */
[C---:B-1----:R-:W-:Y:S02]  /*11b60*/  FMUL.FTZ R130, R2.reuse, R130 ;  /* 0x0000008202827220 */ /* 0x042fe40000410000 */
[C---:B------:R-:W-:Y:S02]  /*11b70*/  FMUL.FTZ R131, R2.reuse, R131 ;  /* 0x0000008302837220 */ /* 0x040fe40000410000 */
[C---:B------:R-:W-:Y:S02]  /*11b80*/  FMUL.FTZ R126, R2.reuse, R126 ;  /* 0x0000007e027e7220 */ /* 0x040fe40000410000 */
[----:B------:R-:W-:Y:S01]  /*11b90*/  FMUL.FTZ R127, R2, R127 ;  /* 0x0000007f027f7220 */ /* 0x000fe20000410000 */
[----:B------:R-:W1:Y:S01]  /*11ba0*/  @P1 MUFU.LG2 R5, R5 ;  /* 0x0000000500051308 */ /* 0x000e620000000c00 */
[C---:B--2---:R-:W-:Y:S02]  /*11bb0*/  FMUL.FTZ R128, R4.reuse, R128 ;  /* 0x0000008004807220 */ /* 0x044fe40000410000 */
[----:B------:R-:W-:-:S02]  /*11bc0*/  FMUL.FTZ R129, R4, R129 ;  /* 0x0000008104817220 */ /* 0x000fc40000410000 */
[C---:B------:R-:W-:Y:S02]  /*11bd0*/  FMUL.FTZ R124, R4.reuse, R124 ;  /* 0x0000007c047c7220 */ /* 0x040fe40000410000 */
[----:B------:R-:W-:Y:S02]  /*11be0*/  FMUL.FTZ R125, R4, R125 ;  /* 0x0000007d047d7220 */ /* 0x000fe40000410000 */
[----:B---3--:R-:W-:Y:S02]  /*11bf0*/  @P0 FMUL.FTZ R14, R0, 0.69314718246459960938 ;  /* 0x3f317218000e0820 */ /* 0x008fe40000410000 */
[----:B------:R-:W-:Y:S02]  /*11c00*/  @P0 FMUL.FTZ R0, R15, c[0x0][0x2d0] ;  /* 0x0000b4000f000a20 */ /* 0x000fe40000410000 */
[C---:B------:R-:W-:Y:S02]  /*11c10*/  FMUL.FTZ R36, R4.reuse, R36 ;  /* 0x0000002404247220 */ /* 0x040fe40000410000 */
[----:B------:R-:W-:-:S02]  /*11c20*/  FMUL.FTZ R37, R4, R37 ;  /* 0x0000002504257220 */ /* 0x000fc40000410000 */
[----:B-1----:R-:W-:Y:S02]  /*11c30*/  @P1 FMUL.FTZ R5, R5, 0.69314718246459960938 ;  /* 0x3f31721805051820 */ /* 0x002fe40000410000 */
        /* <DEDUP_REMOVED lines=41> */
[----:B------:R-:W-:Y:S02]  /*11ed0*/  FMUL.FTZ R113, R4, R113 ;  /* 0x0000007104717220 */ /* 0x000fe40000410000 */
        /* <DEDUP_REMOVED lines=43> */
[----:B------:R-:W-:Y:S02]  /*12190*/  FMUL.FTZ R115, R2, R115 ;  /* 0x0000007302737220 */ /* 0x000fe40000410000 */
[----:B------:R-:W-:Y:S02]  /*121a0*/  @P1 FFMA.FTZ R10, R13, R132, R5 ;  /* 0x000000840d0a1223 */ /* 0x000fe40000010005 */
[----:B------:R-:W-:Y:S02]  /*121b0*/  @P0 FFMA.FTZ R12, R0, R3, R14 ;  /* 0x00000003000c0223 */ /* 0x000fe4000001000e */
.L_x_81:
[----:B------:R-:W-:Y:S01]  /*121c0*/  ULDC.64 UR4, c[0x0][0x118] ;  /* 0x0000460000047ab9 */ /* 0x000fe20000000a00 */
[----:B------:R-:W-:Y:S01]  /*121d0*/  SHF.R.S32.HI R0, RZ, 0x1f, R199 ;  /* 0x0000001fff007819 */ /* 0x000fe200000114c7 */
[----:B------:R-:W-:Y:S05]  /*121e0*/  @P2 BRA `(.L_x_130) ;  /* 0x0000168000002947 */ /* 0x000fea0003800000 */
[----:B------:R-:W1:Y:S01]  /*121f0*/  S2R R2, SR_TID.X ;  /* 0x0000000000027919 */ /* 0x000e620000002100 */
[----:B------:R-:W-:-:S02]  /*12200*/  F2FP.BF16.PACK_AB R6, R7, R6 ;  /* 0x000000060706723e */ /* 0x000fc400000010ff */
[----:B------:R-:W-:Y:S01]  /*12210*/  F2FP.BF16.PACK_AB R4, R11, R4 ;  /* 0x000000040b04723e */ /* 0x000fe200000010ff */
[----:B------:R-:W-:Y:S01]  /*12220*/  BAR.SYNC.DEFER_BLOCKING 0x1, 0x100 ;  /* 0x0044000000007b1d */ /* 0x000fe20000010000 */
        /* <DEDUP_REMOVED lines=16> */
[----:B------:R-:W-:-:S02]  /*12330*/  LOP3.LUT R5, R5, 0xfffffffc, RZ, 0xc0, !PT ;  /* 0xfffffffc05057812 */ /* 0x000fc400078ec0ff */
[----:B------:R-:W-:Y:S02]  /*12340*/  LEA.HI R13, R13, R14, RZ, 0x3 ;  /* 0x0000000e0d0d7211 */ /* 0x000fe400078f18ff */
[----:B------:R-:W-:Y:S01]  /*12350*/  SHF.R.S32.HI R11, RZ, 0x5, R7 ;  /* 0x00000005ff0b7819 */ /* 0x000fe20000011407 */
[----:B------:R-:W-:Y:S01]  /*12360*/  IMAD.IADD R16, R2, 0x1, -R5 ;  /* 0x0000000102107824 */ /* 0x000fe200078e0a05 */
[----:B------:R-:W-:Y:S02]  /*12370*/  LOP3.LUT R13, R13, 0xfffffff8, RZ, 0xc0, !PT ;  /* 0xfffffff80d0d7812 */ /* 0x000fe400078ec0ff */
[----:B------:R-:W-:Y:S01]  /*12380*/  F2FP.BF16.PACK_AB R50, R51, R50 ;  /* 0x000000323332723e */ /* 0x000fe200000010ff */
[----:B------:R-:W-:Y:S01]  /*12390*/  IMAD R5, R11, 0x200, R16 ;  /* 0x000002000b057824 */ /* 0x000fe200078e0210 */
[----:B------:R-:W-:Y:S01]  /*123a0*/  F2FP.BF16.PACK_AB R52, R53, R52 ;  /* 0x000000343534723e */ /* 0x000fe200000010ff */
[----:B------:R-:W-:Y:S01]  /*123b0*/  IMAD.IADD R13, R14, 0x1, -R13 ;  /* 0x000000010e0d7824 */ /* 0x000fe200078e0a0d */
[----:B------:R-:W-:-:S02]  /*123c0*/  F2FP.BF16.PACK_AB R54, R55, R54 ;  /* 0x000000363736723e */ /* 0x000fc400000010ff */
[----:B------:R-:W-:Y:S01]  /*123d0*/  F2FP.BF16.PACK_AB R56, R57, R56 ;  /* 0x000000383938723e */ /* 0x000fe200000010ff */
[C---:B------:R-:W-:Y:S01]  /*123e0*/  IMAD.SHL.U32 R14, R13.reuse, 0x40, RZ ;  /* 0x000000400d0e7824 */ /* 0x040fe200078e00ff */
[----:B------:R-:W-:Y:S02]  /*123f0*/  LOP3.LUT R15, R13, 0x1, RZ, 0xc0, !PT ;  /* 0x000000010d0f7812 */ /* 0x000fe400078ec0ff */
[----:B------:R-:W-:Y:S02]  /*12400*/  F2FP.BF16.PACK_AB R58, R59, R58 ;  /* 0x0000003a3b3a723e */ /* 0x000fe400000010ff */
[----:B------:R-:W-:Y:S02]  /*12410*/  LOP3.LUT R14, R14, 0x1c0, RZ, 0xc0, !PT ;  /* 0x000001c00e0e7812 */ /* 0x000fe400078ec0ff */
[----:B------:R-:W-:Y:S02]  /*12420*/  ISETP.NE.U32.AND P0, PT, R15, 0x1, PT ;  /* 0x000000010f00780c */ /* 0x000fe40003f05070 */
[----:B------:R-:W-:-:S02]  /*12430*/  LEA.HI R14, R14, R14, RZ, 0x1d ;  /* 0x0000000e0e0e7211 */ /* 0x000fc400078fe8ff */
[----:B------:R-:W-:Y:S01]  /*12440*/  R2P PR, R13, 0x6 ;  /* 0x000000060d007804 */ /* 0x000fe20000000000 */
[----:B------:R-:W-:Y:S01]  /*12450*/  IMAD.MOV.U32 R13, RZ, RZ, 0x20 ;  /* 0x00000020ff0d7424 */ /* 0x000fe200078e00ff */
[----:B------:R-:W-:Y:S01]  /*12460*/  F2FP.BF16.PACK_AB R60, R61, R60 ;  /* 0x0000003c3d3c723e */ /* 0x000fe200000010ff */
[----:B------:R-:W-:Y:S01]  /*12470*/  IMAD.U32 R5, R5, 0x2, R14 ;  /* 0x0000000205057824 */ /* 0x000fe200078e000e */
[----:B------:R-:W-:Y:S02]  /*12480*/  F2FP.BF16.PACK_AB R62, R63, R62 ;  /* 0x0000003e3f3e723e */ /* 0x000fe400000010ff */
[----:B------:R-:W-:Y:S01]  /*12490*/  F2FP.BF16.PACK_AB R64, R65, R64 ;  /* 0x000000404140723e */ /* 0x000fe200000010ff */
[----:B------:R-:W-:Y:S01]  /*124a0*/  IMAD.SHL.U32 R5, R5, 0x2, RZ ;  /* 0x0000000205057824 */ /* 0x000fe200078e00ff */
[----:B------:R-:W-:Y:S02]  /*124b0*/  F2FP.BF16.PACK_AB R66, R67, R66 ;  /* 0x000000424342723e */ /* 0x000fe400000010ff */
[----:B------:R-:W-:-:S02]  /*124c0*/  F2FP.BF16.PACK_AB R68, R69, R68 ;  /* 0x000000444544723e */ /* 0x000fc400000010ff */
[C---:B------:R-:W-:Y:S01]  /*124d0*/  IADD3 R14, R5.reuse, 0x80, RZ ;  /* 0x00000080050e7810 */ /* 0x040fe20007ffe0ff */
[----:B------:R-:W-:Y:S01]  /*124e0*/  STS [R5+0x80], R128 ;  /* 0x0000808005007388 */ /* 0x000fe20000000800 */
[----:B------:R-:W-:Y:S02]  /*124f0*/  IADD3 R15, R5, 0x70, RZ ;  /* 0x00000070050f7810 */ /* 0x000fe40007ffe0ff */
[----:B------:R-:W-:Y:S01]  /*12500*/  @P0 IADD3 R15, R14, 0x10, RZ ;  /* 0x000000100e0f0810 */ /* 0x000fe20007ffe0ff */
[----:B------:R-:W-:Y:S01]  /*12510*/  STS [R5+0x480], R130 ;  /* 0x0004808205007388 */ /* 0x000fe20000000800 */
[----:B------:R-:W-:Y:S01]  /*12520*/  SEL R14, R13, 0xffffffe0, !P1 ;  /* 0xffffffe00d0e7807 */ /* 0x000fe20004800000 */
[----:B------:R-:W-:Y:S01]  /*12530*/  IMAD.MOV.U32 R13, RZ, RZ, 0x40 ;  /* 0x00000040ff0d7424 */ /* 0x000fe200078e00ff */
[----:B------:R-:W-:Y:S01]  /*12540*/  F2FP.BF16.PACK_AB R70, R71, R70 ;  /* 0x000000464746723e */ /* 0x000fe200000010ff */
[----:B------:R-:W-:Y:S01]  /*12550*/  STS [R15], R124 ;  /* 0x0000007c0f007388 */ /* 0x000fe20000000800 */
[----:B------:R-:W-:Y:S01]  /*12560*/  F2FP.BF16.PACK_AB R72, R73, R72 ;  /* 0x000000484948723e */ /* 0x000fe200000010ff */
[----:B------:R-:W-:Y:S01]  /*12570*/  IMAD.IADD R17, R5, 0x1, R14 ;  /* 0x0000000105117824 */ /* 0x000fe200078e020e */
[----:B------:R-:W-:Y:S01]  /*12580*/  SEL R18, R13, 0xffffffc0, !P2 ;  /* 0xffffffc00d127807 */ /* 0x000fe20005000000 */
[----:B------:R-:W-:Y:S01]  /*12590*/  IMAD.IADD R13, R14, 0x1, R15 ;  /* 0x000000010e0d7824 */ /* 0x000fe200078e020f */
[----:B------:R-:W-:Y:S01]  /*125a0*/  STS [R15+0x400], R126 ;  /* 0x0004007e0f007388 */ /* 0x000fe20000000800 */
[----:B------:R-:W-:-:S02]  /*125b0*/  F2FP.BF16.PACK_AB R74, R75, R74 ;  /* 0x0000004a4b4a723e */ /* 0x000fc400000010ff */
[--C-:B------:R-:W-:Y:S01]  /*125c0*/  IMAD.IADD R19, R5, 0x1, R18.reuse ;  /* 0x0000000105137824 */ /* 0x100fe200078e0212 */
[----:B------:R-:W-:Y:S01]  /*125d0*/  STS [R17+0x80], R36 ;  /* 0x0000802411007388 */ /* 0x000fe20000000800 */
[C---:B------:R-:W-:Y:S01]  /*125e0*/  IMAD.IADD R21, R18.reuse, 0x1, R15 ;  /* 0x0000000112157824 */ /* 0x040fe200078e020f */
[----:B------:R-:W-:Y:S01]  /*125f0*/  F2FP.BF16.PACK_AB R76, R77, R76 ;  /* 0x0000004c4d4c723e */ /* 0x000fe200000010ff */
[----:B------:R-:W-:Y:S01]  /*12600*/  IMAD.IADD R23, R18, 0x1, R17 ;  /* 0x0000000112177824 */ /* 0x000fe200078e0211 */
[----:B------:R-:W-:Y:S01]  /*12610*/  STS [R17+0x480], R38 ;  /* 0x0004802611007388 */ /* 0x000fe20000000800 */
[----:B------:R-:W-:Y:S01]  /*12620*/  IMAD.IADD R25, R13, 0x1, R18 ;  /* 0x000000010d197824 */ /* 0x000fe200078e0212 */
[----:B------:R-:W-:Y:S02]  /*12630*/  F2FP.BF16.PACK_AB R78, R79, R78 ;  /* 0x0000004e4f4e723e */ /* 0x000fe400000010ff */
[----:B------:R-:W-:Y:S01]  /*12640*/  STS [R13], R40 ;  /* 0x000000280d007388 */ /* 0x000fe20000000800 */
[----:B------:R-:W-:-:S02]  /*12650*/  F2FP.BF16.PACK_AB R80, R81, R80 ;  /* 0x000000505150723e */ /* 0x000fc400000010ff */
[----:B------:R-:W-:Y:S01]  /*12660*/  F2FP.BF16.PACK_AB R9, R9, R82 ;  /* 0x000000520909723e */ /* 0x000fe200000010ff */
[----:B------:R-:W-:Y:S01]  /*12670*/  STS [R13+0x400], R42 ;  /* 0x0004002a0d007388 */ /* 0x000fe20000000800 */
        /* <DEDUP_REMOVED lines=8> */
[----:B------:R-:W-:Y:S01]  /*12700*/  STS [R21], R48 ;  /* 0x0000003015007388 */ /* 0x000fe20000000800 */
        /* <DEDUP_REMOVED lines=11> */
[----:B------:R-:W-:Y:S01]  /*127c0*/  STS [R25], R56 ;  /* 0x0000003819007388 */ /* 0x000fe20000000800 */
[----:B------:R-:W-:Y:S02]  /*127d0*/  F2FP.BF16.PACK_AB R116, R117, R116 ;  /* 0x000000747574723e */ /* 0x000fe400000010ff */
[----:B------:R-:W-:Y:S01]  /*127e0*/  F2FP.BF16.PACK_AB R118, R119, R118 ;  /* 0x000000767776723e */ /* 0x000fe200000010ff */
[----:B------:R-:W-:Y:S01]  /*127f0*/  STS [R25+0x400], R58 ;  /* 0x0004003a19007388 */ /* 0x000fe20000000800 */
[----:B------:R-:W-:-:S02]  /*12800*/  F2FP.BF16.PACK_AB R112, R113, R112 ;  /* 0x000000707170723e */ /* 0x000fc400000010ff */
[----:B------:R-:W-:Y:S01]  /*12810*/  F2FP.BF16.PACK_AB R114, R115, R114 ;  /* 0x000000727372723e */ /* 0x000fe200000010ff */
[----:B------:R-:W-:Y:S01]  /*12820*/  STS [R5+0x4080], R60 ;  /* 0x0040803c05007388 */ /* 0x000fe20000000800 */
[----:B------:R-:W-:Y:S02]  /*12830*/  ISETP.NE.U32.AND P1, PT, RZ, c[0x0][0x508], PT ;  /* 0x00014200ff007a0c */ /* 0x000fe40003f25070 */
[----:B------:R-:W-:Y:S01]  /*12840*/  ISETP.NE.U32.AND P0, PT, RZ, c[0x0][0x500], PT ;  /* 0x00014000ff007a0c */ /* 0x000fe20003f05070 */
[----:B------:R-:W-:Y:S01]  /*12850*/  STS [R5+0x4480], R62 ;  /* 0x0044803e05007388 */ /* 0x000fe20000000800 */
[----:B------:R-:W-:Y:S02]  /*12860*/  ISETP.NE.AND.EX P1, PT, RZ, c[0x0][0x50c], PT, P1 ;  /* 0x00014300ff007a0c */ /* 0x000fe40003f25310 */
[----:B------:R-:W-:Y:S01]  /*12870*/  ISETP.NE.AND.EX P0, PT, RZ, c[0x0][0x504], PT, P0 ;  /* 0x00014100ff007a0c */ /* 0x000fe20003f05300 */
        /* <DEDUP_REMOVED lines=23> */
[----:B------:R-:W-:Y:S01]  /*129f0*/  STS [R19+0x8080], R120 ;  /* 0x0080807813007388 */ /* 0x000fe20000000800 */
[----:B------:R-:W-:-:S03]  /*12a00*/  IMAD.WIDE R8, R200, R5, c[0x0][0x500] ;  /* 0x00014000c8087625 */ /* 0x000fc600078e0205 */
[----:B------:R1:W-:Y:S04]  /*12a10*/  STS [R19+0x8480], R122 ;  /* 0x0084807a13007388 */ /* 0x0003e80000000800 */
[----:B------:R2:W-:Y:S04]  /*12a20*/  STS [R21+0x8000], R108 ;  /* 0x0080006c15007388 */ /* 0x0005e80000000800 */
[----:B------:R2:W-:Y:S04]  /*12a30*/  STS [R21+0x8400], R110 ;  /* 0x0084006e15007388 */ /* 0x0005e80000000800 */
[----:B------:R2:W-:Y:S04]  /*12a40*/  STS [R23+0x8080], R116 ;  /* 0x0080807417007388 */ /* 0x0005e80000000800 */
[----:B------:R2:W-:Y:S04]  /*12a50*/  STS [R23+0x8480], R118 ;  /* 0x0084807617007388 */ /* 0x0005e80000000800 */
[----:B------:R2:W-:Y:S04]  /*12a60*/  STS [R25+0x8000], R112 ;  /* 0x0080007019007388 */ /* 0x0005e80000000800 */
[----:B------:R2:W-:Y:S04]  /*12a70*/  STS [R25+0x8400], R114 ;  /* 0x0084007219007388 */ /* 0x0005e80000000800 */
[----:B------:R-:W-:Y:S01]  /*12a80*/  BAR.SYNC.DEFER_BLOCKING 0x1, 0x100 ;  /* 0x0044000000007b1d */ /* 0x000fe20000010000 */
[----:B------:R-:W-:-:S02]  /*12a90*/  IMAD.MOV.U32 R4, RZ, RZ, c[0x0][0x388] ;  /* 0x0000e200ff047624 */ /* 0x000fc400078e00ff */
[----:B-1----:R-:W-:-:S03]  /*12aa0*/  @P1 IMAD.WIDE R18, R200, R5, c[0x0][0x508] ;  /* 0x00014200c8121625 */ /* 0x002fc600078e0205 */
[----:B------:R-:W3:Y:S04]  /*12ab0*/  @P0 LDG.E R13, [R8.64] ;  /* 0x00000004080d0981 */ /* 0x000ee8000c1e1900 */
[----:B------:R2:W5:Y:S01]  /*12ac0*/  @P1 LDG.E R4, [R18.64] ;  /* 0x0000000412041981 */ /* 0x000562000c1e1900 */
[----:B------:R-:W-:Y:S02]  /*12ad0*/  CS2R R14, SRZ ;  /* 0x00000000000e7805 */ /* 0x000fe4000001ff00 */
[--C-:B---3--:R-:W-:Y:S01]  /*12ae0*/  @P0 SHF.R.S32.HI R15, RZ, 0x1f, R13.reuse ;  /* 0x0000001fff0f0819 */ /* 0x108fe2000001140d */
[----:B------:R-:W-:Y:S01]  /*12af0*/  @P0 IMAD.MOV.U32 R14, RZ, RZ, R13 ;  /* 0x000000ffff0e0224 */ /* 0x000fe200078e000d */
[----:B------:R-:W-:Y:S05]  /*12b00*/  @P1 BRA `(.L_x_131) ;  /* 0x0000004000001947 */ /* 0x000fea0003800000 */
[----:B--2---:R-:W-:Y:S05]  /*12b10*/  @!P0 BRA `(.L_x_131) ;  /* 0x0000003000008947 */ /* 0x004fea0003800000 */
[----:B-----5:R-:W2:Y:S04]  /*12b20*/  LDG.E R4, [R8.64] ;  /* 0x0000000408047981 */ /* 0x020ea8000c1e1900 */
[----:B------:R-:W2:Y:S02]  /*12b30*/  LDG.E R5, [R8.64+0x4] ;  /* 0x0000040408057981 */ /* 0x000ea4000c1e1900 */
[----:B--2---:R-:W-:-:S02]  /*12b40*/  IADD3 R4, -R4, R5, RZ ;  /* 0x0000000504047210 */ /* 0x004fc40007ffe1ff */
.L_x_131:
[----:B--2---:R-:W-:Y:S01]  /*12b50*/  LOP3.LUT R7, R7, 0xffffffe0, RZ, 0xc0, !PT ;  /* 0xffffffe007077812 */ /* 0x004fe200078ec0ff */
[----:B------:R-:W1:Y:S01]  /*12b60*/  S2R R55, SR_CTAID.X ;  /* 0x0000000000377919 */ /* 0x000e620000002500 */
[----:B------:R-:W-:Y:S01]  /*12b70*/  SHF.R.S32.HI R18, RZ, 0x1f, R11 ;  /* 0x0000001fff127819 */ /* 0x000fe2000001140b */
[----:B------:R-:W-:Y:S01]  /*12b80*/  IMAD.MOV.U32 R19, RZ, RZ, R15 ;  /* 0x000000ffff137224 */ /* 0x000fe200078e000f */
[----:B------:R-:W-:Y:S01]  /*12b90*/  LEA.HI R8, R16, R16, RZ, 0x1 ;  /* 0x0000001010087211 */ /* 0x000fe200078f08ff */
[----:B------:R-:W-:Y:S01]  /*12ba0*/  IMAD.IADD R6, R2, 0x1, -R7 ;  /* 0x0000000102067824 */ /* 0x000fe200078e0a07 */
[----:B------:R-:W-:Y:S01]  /*12bb0*/  LEA.HI R18, R18, R11, RZ, 0x3 ;  /* 0x0000000b12127211 */ /* 0x000fe200078f18ff */
[----:B------:R-:W-:Y:S01]  /*12bc0*/  IMAD.MOV.U32 R7, RZ, RZ, c[0x0][0x4e8] ;  /* 0x00013a00ff077624 */ /* 0x000fe200078e00ff */
[----:B------:R-:W-:Y:S01]  /*12bd0*/  LOP3.LUT R9, R8, 0x1ffffffe, RZ, 0xc0, !PT ;  /* 0x1ffffffe08097812 */ /* 0x000fe200078ec0ff */
[----:B------:R-:W-:Y:S01]  /*12be0*/  BSSY B0, `(.L_x_132) ;  /* 0x0000080000007945 */ /* 0x000fe20003800000 */
[----:B------:R-:W-:-:S02]  /*12bf0*/  SHF.R.S32.HI R5, RZ, 0x1f, R6 ;  /* 0x0000001fff057819 */ /* 0x000fc40000011406 */
[----:B------:R-:W-:Y:S02]  /*12c00*/  LOP3.LUT R18, R18, 0xffffff8, RZ, 0xc0, !PT ;  /* 0x0ffffff812127812 */ /* 0x000fe400078ec0ff */
[----:B------:R-:W-:Y:S02]  /*12c10*/  LEA.HI R5, R5, R6, RZ, 0x2 ;  /* 0x0000000605057211 */ /* 0x000fe400078f10ff */
[----:B------:R-:W-:Y:S02]  /*12c20*/  IADD3 R11, -R18, R11, RZ ;  /* 0x0000000b120b7210 */ /* 0x000fe40007ffe1ff */
[----:B------:R-:W-:Y:S01]  /*12c30*/  SHF.R.S32.HI R8, RZ, 0x2, R5 ;  /* 0x00000002ff087819 */ /* 0x000fe20000011405 */
[----:B------:R-:W-:Y:S01]  /*12c40*/  IMAD.IADD R5, R16, 0x1, -R9 ;  /* 0x0000000110057824 */ /* 0x000fe200078e0a09 */
[----:B------:R-:W-:Y:S01]  /*12c50*/  LOP3.LUT P2, RZ, R6, 0x3, RZ, 0xc0, !PT ;  /* 0x0000000306ff7812 */ /* 0x000fe2000784c0ff */
[----:B------:R-:W-:Y:S01]  /*12c60*/  IMAD R16, R0, c[0x0][0x490], RZ ;  /* 0x0001240000107a24 */ /* 0x000fe200078e02ff */
[----:B------:R-:W-:Y:S01]  /*12c70*/  ISETP.NE.AND P1, PT, R7, 0x1, PT ;  /* 0x000000010700780c */ /* 0x000fe20003f25270 */
[----:B------:R-:W-:Y:S01]  /*12c80*/  IMAD R6, R11, 0x10, R8 ;  /* 0x000000100b067824 */ /* 0x000fe200078e0208 */
[----:B------:R-:W-:Y:S01]  /*12c90*/  MOV R18, R14 ;  /* 0x0000000e00127202 */ /* 0x000fe20000000f00 */
[----:B------:R-:W-:Y:S01]  /*12ca0*/  IMAD R11, R199, c[0x0][0x494], R16 ;  /* 0x00012500c70b7a24 */ /* 0x000fe200078e0210 */
[-C--:B------:R-:W-:Y:S01]  /*12cb0*/  LEA.HI R8, R3, R2.reuse, RZ, 0x3 ;  /* 0x0000000203087211 */ /* 0x080fe200078f18ff */
[----:B------:R-:W-:Y:S01]  /*12cc0*/  IMAD R16, R5, 0x8, R6 ;  /* 0x0000000805107824 */ /* 0x000fe200078e0206 */
[----:B------:R-:W-:Y:S01]  /*12cd0*/  LEA.HI R3, R3, R2, RZ, 0x6 ;  /* 0x0000000203037211 */ /* 0x000fe200078f30ff */
[----:B------:R-:W-:Y:S01]  /*12ce0*/  IMAD R7, R15, c[0x0][0x3a0], RZ ;  /* 0x0000e8000f077a24 */ /* 0x000fe200078e02ff */
[----:B------:R-:W-:Y:S01]  /*12cf0*/  LOP3.LUT R5, R8, 0xfffffff8, RZ, 0xc0, !PT ;  /* 0xfffffff808057812 */ /* 0x000fe200078ec0ff */
[----:B------:R-:W-:Y:S01]  /*12d00*/  IMAD.WIDE.U32 R18, R199, c[0x0][0x490], R18 ;  /* 0x00012400c7127a25 */ /* 0x000fe200078e0012 */
[----:B-1----:R-:W-:-:S02]  /*12d10*/  LEA R9, R55, R16, 0x7 ;  /* 0x0000001037097211 */ /* 0x002fc400078e38ff */
[----:B------:R-:W-:Y:S01]  /*12d20*/  SHF.R.S32.HI R8, RZ, 0x3, R8 ;  /* 0x00000003ff087819 */ /* 0x000fe20000011408 */
[C---:B------:R-:W-:Y:S02]  /*12d30*/  IMAD R7, R14.reuse, c[0x0][0x3a4], R7 ;  /* 0x0000e9000e077a24 */ /* 0x040fe400078e0207 */
[----:B------:R-:W-:-:S04]  /*12d40*/  IMAD.WIDE.U32 R14, R14, c[0x0][0x3a0], RZ ;  /* 0x0000e8000e0e7a25 */ /* 0x000fc800078e00ff */
[----:B------:R-:W-:Y:S01]  /*12d50*/  IMAD.IADD R19, R19, 0x1, R11 ;  /* 0x0000000113137824 */ /* 0x000fe200078e020b */
[----:B------:R-:W-:Y:S01]  /*12d60*/  IADD3 R15, R15, R7, RZ ;  /* 0x000000070f0f7210 */ /* 0x000fe20007ffe0ff */
[----:B------:R-:W-:-:S04]  /*12d70*/  @P1 IMAD.HI.U32 R11, R9, c[0x0][0x4ec], RZ ;  /* 0x00013b00090b1a27 */ /* 0x000fc800078e00ff */
[----:B------:R-:W-:Y:S01]  /*12d80*/  IMAD.IADD R5, R2, 0x1, -R5 ;  /* 0x0000000102057824 */ /* 0x000fe200078e0a05 */
[----:B------:R-:W-:Y:S01]  /*12d90*/  SHF.R.S32.HI R2, RZ, 0x1f, R200 ;  /* 0x0000001fff027819 */ /* 0x000fe200000114c8 */
[----:B------:R-:W-:Y:S01]  /*12da0*/  IMAD.MOV.U32 R7, RZ, RZ, R9 ;  /* 0x000000ffff077224 */ /* 0x000fe200078e0009 */
[----:B------:R-:W-:Y:S01]  /*12db0*/  @P1 SHF.R.U32.HI R7, RZ, c[0x0][0x4f0], R11 ;  /* 0x00013c00ff071a19 */ /* 0x000fe2000001160b */
[----:B------:R-:W-:Y:S01]  /*12dc0*/  IMAD R0, R0, c[0x0][0x3e8], RZ ;  /* 0x0000fa0000007a24 */ /* 0x000fe200078e02ff */
[----:B------:R-:W-:Y:S01]  /*12dd0*/  SEL R200, R200, RZ, !P0 ;  /* 0x000000ffc8c87207 */ /* 0x000fe20004000000 */
[----:B------:R-:W-:Y:S01]  /*12de0*/  IMAD.WIDE.U32 R14, R199, c[0x0][0x3e8], R14 ;  /* 0x0000fa00c70e7a25 */ /* 0x000fe200078e000e */
[----:B------:R-:W-:-:S03]  /*12df0*/  SEL R2, R2, RZ, !P0 ;  /* 0x000000ff02027207 */ /* 0x000fc60004000000 */
[----:B------:R-:W-:Y:S02]  /*12e00*/  IMAD.MOV R16, RZ, RZ, -R7 ;  /* 0x000000ffff107224 */ /* 0x000fe400078e0a07 */
[----:B------:R-:W-:-:S04]  /*12e10*/  IMAD.WIDE.U32 R18, R200, c[0x0][0x498], R18 ;  /* 0x00012600c8127a25 */ /* 0x000fc800078e0012 */
[----:B------:R-:W-:Y:S01]  /*12e20*/  IMAD R11, R16, c[0x0][0x4e8], R9 ;  /* 0x00013a00100b7a24 */ /* 0x000fe200078e0209 */
[----:B------:R-:W-:Y:S01]  /*12e30*/  IADD3 R20, P0, R7, R18, RZ ;  /* 0x0000001207147210 */ /* 0x000fe20007f1e0ff */
[----:B------:R-:W-:Y:S01]  /*12e40*/  IMAD R13, R2, c[0x0][0x498], RZ ;  /* 0x00012600020d7a24 */ /* 0x000fe200078e02ff */
[----:B------:R-:W-:Y:S01]  /*12e50*/  SHF.R.S32.HI R16, RZ, 0x1f, R7 ;  /* 0x0000001fff107819 */ /* 0x000fe20000011407 */
[----:B------:R-:W-:Y:S01]  /*12e60*/  IMAD R17, R199, c[0x0][0x3ec], R0 ;  /* 0x0000fb00c7117a24 */ /* 0x000fe200078e0200 */
[----:B------:R-:W-:Y:S01]  /*12e70*/  LEA R0, R5, R8, 0x5 ;  /* 0x0000000805007211 */ /* 0x000fe200078e28ff */
[----:B------:R-:W-:Y:S01]  /*12e80*/  IMAD R13, R200, c[0x0][0x49c], R13 ;  /* 0x00012700c80d7a24 */ /* 0x000fe200078e020d */
[----:B------:R-:W-:Y:S02]  /*12e90*/  SHF.R.S32.HI R18, RZ, 0x1f, R11 ;  /* 0x0000001fff127819 */ /* 0x000fe4000001140b */
[----:B------:R-:W-:Y:S01]  /*12ea0*/  IADD3 R15, R15, R17, RZ ;  /* 0x000000110f0f7210 */ /* 0x000fe20007ffe0ff */
[----:B------:R-:W-:Y:S01]  /*12eb0*/  IMAD R9, R55, 0x80, R0 ;  /* 0x0000008037097824 */ /* 0x000fe200078e0200 */
[----:B------:R-:W-:Y:S01]  /*12ec0*/  IADD3.X R21, R16, R19, R13, P0, !PT ;  /* 0x0000001310157210 */ /* 0x000fe200007fe40d */
[----:B------:R-:W-:-:S02]  /*12ed0*/  IMAD R18, R18, c[0x0][0x488], RZ ;  /* 0x0001220012127a24 */ /* 0x000fc400078e02ff */
[----:B------:R-:W-:Y:S02]  /*12ee0*/  IMAD.SHL.U32 R0, R8, 0x40, RZ ;  /* 0x0000004008007824 */ /* 0x000fe400078e00ff */
[----:B------:R-:W-:-:S03]  /*12ef0*/  @P1 IMAD.HI.U32 R17, R9, c[0x0][0x4ec], RZ ;  /* 0x00013b0009111a27 */ /* 0x000fc600078e00ff */
[----:B------:R-:W-:Y:S01]  /*12f00*/  LOP3.LUT R13, R0, 0x1c0, RZ, 0xc0, !PT ;  /* 0x000001c0000d7812 */ /* 0x000fe200078ec0ff */
[----:B------:R-:W-:-:S04]  /*12f10*/  IMAD.WIDE.U32 R20, R11, c[0x0][0x488], R20 ;  /* 0x000122000b147a25 */ /* 0x000fc800078e0014 */
[----:B------:R-:W-:Y:S01]  /*12f20*/  IMAD R18, R11, c[0x0][0x48c], R18 ;  /* 0x000123000b127a24 */ /* 0x000fe200078e0212 */
[----:B------:R-:W-:Y:S01]  /*12f30*/  LEA R11, P0, R20, c[0x0][0x450], 0x2 ;  /* 0x00011400140b7a11 */ /* 0x000fe200078010ff */
[----:B------:R-:W-:Y:S01]  /*12f40*/  IMAD.MOV.U32 R7, RZ, RZ, R9 ;  /* 0x000000ffff077224 */ /* 0x000fe200078e0009 */
[----:B------:R-:W-:Y:S01]  /*12f50*/  @P1 SHF.R.U32.HI R7, RZ, c[0x0][0x4f0], R17 ;  /* 0x00013c00ff071a19 */ /* 0x000fe20000011611 */
[----:B------:R-:W-:Y:S01]  /*12f60*/  IMAD.SHL.U32 R0, R5, 0x8, RZ ;  /* 0x0000000805007824 */ /* 0x000fe200078e00ff */
[----:B------:R-:W-:Y:S01]  /*12f70*/  IADD3 R17, R21, R18, RZ ;  /* 0x0000001215117210 */ /* 0x000fe20007ffe0ff */
[----:B------:R-:W-:Y:S01]  /*12f80*/  IMAD R5, R2, c[0x0][0x3f0], RZ ;  /* 0x0000fc0002057a24 */ /* 0x000fe200078e02ff */
[----:B------:R-:W-:Y:S01]  /*12f90*/  SHF.R.U32.HI R2, RZ, 0x3, R13 ;  /* 0x00000003ff027819 */ /* 0x000fe2000001160d */
[----:B------:R-:W-:Y:S01]  /*12fa0*/  IMAD.WIDE.U32 R14, R200, c[0x0][0x3f0], R14 ;  /* 0x0000fc00c80e7a25 */ /* 0x000fe200078e000e */
[----:B------:R-:W-:Y:S01]  /*12fb0*/  LEA.HI.X R17, R20, c[0x0][0x454], R17, 0x2, P0 ;  /* 0x0001150014117a11 */ /* 0x000fe200000f1411 */
[----:B------:R-:W-:Y:S01]  /*12fc0*/  SHFL.IDX PT, R48, R11, RZ, 0x1c1f ;  /* 0x001c1fff0b307589 */ /* 0x000fe200000e0000 */
[----:B------:R-:W-:Y:S01]  /*12fd0*/  LOP3.LUT R13, R13, 0x38, R0, 0xf8, !PT ;  /* 0x000000380d0d7812 */ /* 0x000fe200078ef800 */
[----:B------:R-:W-:Y:S01]  /*12fe0*/  IMAD R5, R200, c[0x0][0x3f4], R5 ;  /* 0x0000fd00c8057a24 */ /* 0x000fe200078e0205 */
[--C-:B------:R-:W-:Y:S01]  /*12ff0*/  SHF.R.S32.HI R16, RZ, 0x1f, R7.reuse ;  /* 0x0000001fff107819 */ /* 0x100fe20000011407 */
[----:B------:R-:W1:Y:S01]  /*13000*/  SHFL.IDX PT, R49, R17, RZ, 0x1c1f ;  /* 0x001c1fff11317589 */ /* 0x000e6200000e0000 */
[----:B------:R-:W-:Y:S01]  /*13010*/  LOP3.LUT R13, R13, R2, RZ, 0x3c, !PT ;  /* 0x000000020d0d7212 */ /* 0x000fe200078e3cff */
[----:B------:R-:W-:Y:S01]  /*13020*/  IMAD.MOV R2, RZ, RZ, -R7 ;  /* 0x000000ffff027224 */ /* 0x000fe200078e0a07 */
[----:B------:R-:W-:Y:S01]  /*13030*/  IADD3 R15, R15, R5, RZ ;  /* 0x000000050f0f7210 */ /* 0x000fe20007ffe0ff */
[----:B------:R-:W-:Y:S01]  /*13040*/  SHFL.IDX PT, R50, R11, 0x1, 0x1c1f ;  /* 0x003c1f000b327f89 */ /* 0x000fe200000e0000 */
[----:B------:R-:W-:Y:S01]  /*13050*/  IMAD R5, R55, 0x80, R6 ;  /* 0x0000008037057824 */ /* 0x000fe200078e0206 */
[----:B------:R-:W-:Y:S01]  /*13060*/  SHF.L.U32 R6, R3, 0x3, RZ ;  /* 0x0000000303067819 */ /* 0x000fe200000006ff */
[----:B------:R-:W-:Y:S01]  /*13070*/  IMAD R56, R2, c[0x0][0x4e8], R9 ;  /* 0x00013a0002387a24 */ /* 0x000fe200078e0209 */
[----:B------:R-:W2:Y:S01]  /*13080*/  SHFL.IDX PT, R51, R17, 0x1, 0x1c1f ;  /* 0x003c1f0011337f89 */ /* 0x000ea200000e0000 */
[----:B-----5:R-:W-:Y:S01]  /*13090*/  IMAD R2, R4, c[0x0][0x4e8], RZ ;  /* 0x00013a0004027a24 */ /* 0x020fe200078e02ff */
[----:B------:R-:W-:Y:S01]  /*130a0*/  IADD3 R9, R5, 0x8, RZ ;  /* 0x0000000805097810 */ /* 0x000fe20007ffe0ff */
[----:B------:R-:W-:Y:S01]  /*130b0*/  IMAD R16, R16, c[0x0][0x3e0], RZ ;  /* 0x0000f80010107a24 */ /* 0x000fe200078e02ff */
[----:B------:R-:W-:Y:S01]  /*130c0*/  LOP3.LUT R6, R13, 0x7ffffe00, R6, 0xf8, !PT ;  /* 0x7ffffe000d067812 */ /* 0x000fe200078ef806 */
[----:B------:R-:W-:Y:S01]  /*130d0*/  IMAD.WIDE.U32 R14, R7, c[0x0][0x3e0], R14 ;  /* 0x0000f800070e7a25 */ /* 0x000fe200078e000e */
[----:B------:R-:W-:-:S02]  /*130e0*/  ISETP.GE.OR P1, PT, R5, R2, P2 ;  /* 0x000000020500720c */ /* 0x000fc40001726670 */
[----:B------:R-:W-:Y:S01]  /*130f0*/  ISETP.GE.OR P0, PT, R9, R2, P2 ;  /* 0x000000020900720c */ /* 0x000fe20001706670 */
[----:B------:R-:W-:Y:S01]  /*13100*/  IMAD R16, R7, c[0x0][0x3e4], R16 ;  /* 0x0000f90007107a24 */ /* 0x000fe200078e0210 */
[----:B------:R-:W-:Y:S02]  /*13110*/  SHF.R.S32.HI R4, RZ, 0x1f, R56 ;  /* 0x0000001fff047819 */ /* 0x000fe40000011438 */
[----:B------:R-:W-:Y:S01]  /*13120*/  SHF.L.U32 R58, R6, 0x1, RZ ;  /* 0x00000001063a7819 */ /* 0x000fe200000006ff */
[----:B------:R-:W-:Y:S01]  /*13130*/  IMAD.IADD R15, R15, 0x1, R16 ;  /* 0x000000010f0f7824 */ /* 0x000fe200078e0210 */
[----:B------:R-:W-:Y:S01]  /*13140*/  LEA R55, R55, R8, 0x7 ;  /* 0x0000000837377211 */ /* 0x000fe200078e38ff */
[----:B------:R-:W-:-:S04]  /*13150*/  IMAD R3, R4, c[0x0][0x3d8], RZ ;  /* 0x0000f60004037a24 */ /* 0x000fc800078e02ff */
[----:B-1----:R1:W-:Y:S01]  /*13160*/  @!P1 ST.E [R48.64], R10 ;  /* 0x0000000a30009985 */ /* 0x0023e2000c101904 */
[C---:B------:R-:W-:Y:S02]  /*13170*/  IMAD R3, R56.reuse, c[0x0][0x3dc], R3 ;  /* 0x0000f70038037a24 */ /* 0x040fe400078e0203 */
[----:B------:R-:W-:Y:S01]  /*13180*/  IMAD.WIDE.U32 R56, R56, c[0x0][0x3d8], R14 ;  /* 0x0000f60038387a25 */ /* 0x000fe200078e000e */
[----:B--2---:R1:W-:Y:S03]  /*13190*/  @!P0 ST.E [R50.64], R12 ;  /* 0x0000000c32008985 */ /* 0x0043e6000c101904 */
[----:B------:R-:W-:Y:S01]  /*131a0*/  IMAD.IADD R3, R57, 0x1, R3 ;  /* 0x0000000139037824 */ /* 0x000fe200078e0203 */
[C---:B------:R-:W-:Y:S01]  /*131b0*/  LEA R57, P0, R56.reuse, c[0x0][0x380], 0x1 ;  /* 0x0000e00038397a11 */ /* 0x040fe200078008ff */
[----:B------:R1:W2:Y:S03]  /*131c0*/  LDS.128 R44, [R58+0x1080] ;  /* 0x001080003a2c7984 */ /* 0x0002a60000000c00 */
[----:B------:R-:W-:Y:S01]  /*131d0*/  LEA.HI.X R56, R56, c[0x0][0x384], R3, 0x1, P0 ;  /* 0x0000e10038387a11 */ /* 0x000fe200000f0c03 */
[----:B------:R1:W3:Y:S01]  /*131e0*/  LDS.128 R40, [R58+0x2080] ;  /* 0x002080003a287984 */ /* 0x0002e20000000c00 */
[----:B------:R-:W-:-:S03]  /*131f0*/  ISETP.GE.AND P0, PT, R55, R2, PT ;  /* 0x000000023700720c */ /* 0x000fc60003f06270 */
[----:B------:R1:W4:Y:S04]  /*13200*/  LDS.128 R36, [R58+0x3080] ;  /* 0x003080003a247984 */ /* 0x0003280000000c00 */
[----:B------:R1:W1:Y:S04]  /*13210*/  LDS.128 R32, [R58+0x5080] ;  /* 0x005080003a207984 */ /* 0x0002680000000c00 */
[----:B------:R1:W1:Y:S04]  /*13220*/  LDS.128 R28, [R58+0x6080] ;  /* 0x006080003a1c7984 */ /* 0x0002680000000c00 */
[----:B------:R1:W1:Y:S04]  /*13230*/  LDS.128 R24, [R58+0x7080] ;  /* 0x007080003a187984 */ /* 0x0002680000000c00 */
[----:B------:R1:W1:Y:S04]  /*13240*/  LDS.128 R20, [R58+0x9080] ;  /* 0x009080003a147984 */ /* 0x0002680000000c00 */
[----:B------:R1:W1:Y:S04]  /*13250*/  LDS.128 R16, [R58+0xa080] ;  /* 0x00a080003a107984 */ /* 0x0002680000000c00 */
[----:B------:R1:W1:Y:S04]  /*13260*/  LDS.128 R4, [R58+0xb080] ;  /* 0x00b080003a047984 */ /* 0x0002680000000c00 */
[----:B------:R1:W1:Y:S04]  /*13270*/  SHFL.IDX PT, R60, R57, RZ, 0x181f ;  /* 0x00181fff393c7589 */ /* 0x00026800000e0000 */
[----:B------:R1:W1:Y:S01]  /*13280*/  SHFL.IDX PT, R61, R56, RZ, 0x181f ;  /* 0x00181fff383d7589 */ /* 0x00026200000e0000 */
[----:B------:R-:W-:Y:S05]  /*13290*/  @P0 BRA `(.L_x_133) ;  /* 0x0000014000000947 */ /* 0x000fea0003800000 */
[----:B-12---:R-:W1:Y:S01]  /*132a0*/  LDS.128 R48, [R58+0x80] ;  /* 0x000080003a307984 */ /* 0x006e620000000c00 */
[----:B------:R-:W-:-:S02]  /*132b0*/  IADD3 R54, R0, 0x40, RZ ;  /* 0x0000004000367810 */ /* 0x000fc40007ffe0ff */
[----:B------:R-:W-:Y:S01]  /*132c0*/  IADD3 R52, R0, 0x80, RZ ;  /* 0x0000008000347810 */ /* 0x000fe20007ffe0ff */
[----:B------:R-:W2:Y:S01]  /*132d0*/  LDS.128 R12, [R58+0x4080] ;  /* 0x004080003a0c7984 */ /* 0x000ea20000000c00 */
[----:B------:R-:W-:Y:S02]  /*132e0*/  ISETP.GE.AND P1, PT, R54, c[0x0][0x3c8], PT ;  /* 0x0000f20036007a0c */ /* 0x000fe40003f26270 */
[----:B------:R-:W-:Y:S01]  /*132f0*/  ISETP.GE.AND P0, PT, R52, c[0x0][0x3c8], PT ;  /* 0x0000f20034007a0c */ /* 0x000fe20003f06270 */
[----:B------:R5:W4:Y:S01]  /*13300*/  LDS.128 R8, [R58+0x8080] ;  /* 0x008080003a087984 */ /* 0x000b220000000c00 */
[----:B------:R-:W-:-:S09]  /*13310*/  ISETP.GE.AND P2, PT, R0, c[0x0][0x3c8], PT ;  /* 0x0000f20000007a0c */ /* 0x000fd20003f46270 */
[----:B------:R-:W-:Y:S02]  /*13320*/  @!P1 SHF.R.S32.HI R53, RZ, 0x1f, R54 ;  /* 0x0000001fff359819 */ /* 0x000fe40000011436 */
[----:B------:R-:W-:Y:S02]  /*13330*/  @!P0 SHF.R.S32.HI R3, RZ, 0x1f, R52 ;  /* 0x0000001fff038819 */ /* 0x000fe40000011434 */
[----:B------:R-:W-:Y:S02]  /*13340*/  @!P1 LEA.HI R53, R53, R54, RZ, 0x3 ;  /* 0x0000003635359211 */ /* 0x000fe400078f18ff */
[----:B------:R-:W-:Y:S02]  /*13350*/  @!P0 LEA.HI R3, R3, R52, RZ, 0x3 ;  /* 0x0000003403038211 */ /* 0x000fe400078f18ff */
[----:B------:R-:W-:Y:S02]  /*13360*/  @!P1 LOP3.LUT R53, R53, 0xfffffff8, RZ, 0xc0, !PT ;  /* 0xfffffff835359812 */ /* 0x000fe400078ec0ff */
[----:B------:R-:W-:Y:S01]  /*13370*/  @!P0 LOP3.LUT R3, R3, 0xfffffff8, RZ, 0xc0, !PT ;  /* 0xfffffff803038812 */ /* 0x000fe200078ec0ff */
[----:B-----5:R-:W-:-:S04]  /*13380*/  @!P2 IMAD.WIDE R58, R0, 0x2, R60 ;  /* 0x00000002003aa825 */ /* 0x020fc800078e023c */
[----:B------:R-:W-:-:S04]  /*13390*/  @!P1 IMAD.WIDE R52, R53, 0x2, R60 ;  /* 0x0000000235349825 */ /* 0x000fc800078e023c */
[----:B------:R-:W-:Y:S01]  /*133a0*/  @!P0 IMAD.WIDE R60, R3, 0x2, R60 ;  /* 0x00000002033c8825 */ /* 0x000fe200078e023c */
[----:B-1----:R1:W-:Y:S04]  /*133b0*/  @!P2 ST.E.128 [R58.64], R48 ;  /* 0x000000303a00a985 */ /* 0x0023e8000c101d04 */
[----:B--2---:R1:W-:Y:S04]  /*133c0*/  @!P1 ST.E.128 [R52.64], R12 ;  /* 0x0000000c34009985 */ /* 0x0043e8000c101d04 */
[----:B----4-:R1:W-:Y:S02]  /*133d0*/  @!P0 ST.E.128 [R60.64], R8 ;  /* 0x000000083c008985 */ /* 0x0103e4000c101d04 */
.L_x_133:
[----:B--2---:R-:W-:Y:S05]  /*133e0*/  BSYNC B0 ;  /* 0x0000000000007941 */ /* 0x004fea0003800000 */
.L_x_132:
[----:B------:R-:W-:Y:S01]  /*133f0*/  IADD3 R3, R55, 0x20, RZ ;  /* 0x0000002037037810 */ /* 0x000fe20007ffe0ff */
[----:B-1----:R1:W2:Y:S01]  /*13400*/  SHFL.IDX PT, R13, R56, 0x1, 0x181f ;  /* 0x00381f00380d7f89 */ /* 0x0022a200000e0000 */
[----:B------:R-:W-:Y:S02]  /*13410*/  BSSY B0, `(.L_x_134) ;  /* 0x0000015000007945 */ /* 0x000fe40003800000 */
[----:B------:R-:W-:Y:S01]  /*13420*/  ISETP.GE.AND P0, PT, R3, R2, PT ;  /* 0x000000020300720c */ /* 0x000fe20003f06270 */
[----:B------:R1:W4:-:S12]  /*13430*/  SHFL.IDX PT, R12, R57, 0x1, 0x181f ;  /* 0x00381f00390c7f89 */ /* 0x00031800000e0000 */
[----:B------:R-:W-:Y:S05]  /*13440*/  @P0 BRA `(.L_x_135) ;  /* 0x0000011000000947 */ /* 0x000fea0003800000 */
[C---:B------:R-:W-:Y:S02]  /*13450*/  IADD3 R10, R0.reuse, 0x40, RZ ;  /* 0x00000040000a7810 */ /* 0x040fe40007ffe0ff */
[----:B------:R-:W-:Y:S02]  /*13460*/  IADD3 R8, R0, 0x80, RZ ;  /* 0x0000008000087810 */ /* 0x000fe40007ffe0ff */
[----:B------:R-:W-:Y:S02]  /*13470*/  ISETP.GE.AND P1, PT, R10, c[0x0][0x3c8], PT ;  /* 0x0000f2000a007a0c */ /* 0x000fe40003f26270 */
[----:B------:R-:W-:Y:S02]  /*13480*/  ISETP.GE.AND P0, PT, R8, c[0x0][0x3c8], PT ;  /* 0x0000f20008007a0c */ /* 0x000fe40003f06270 */
[----:B------:R-:W-:-:S09]  /*13490*/  ISETP.GE.AND P2, PT, R0, c[0x0][0x3c8], PT ;  /* 0x0000f20000007a0c */ /* 0x000fd20003f46270 */
[----:B------:R-:W-:Y:S02]  /*134a0*/  @!P1 SHF.R.S32.HI R9, RZ, 0x1f, R10 ;  /* 0x0000001fff099819 */ /* 0x000fe4000001140a */
[----:B------:R-:W-:Y:S02]  /*134b0*/  @!P0 SHF.R.S32.HI R3, RZ, 0x1f, R8 ;  /* 0x0000001fff038819 */ /* 0x000fe40000011408 */
[----:B------:R-:W-:Y:S01]  /*134c0*/  @!P1 LEA.HI R9, R9, R10, RZ, 0x3 ;  /* 0x0000000a09099211 */ /* 0x000fe200078f18ff */
[--C-:B--2-4-:R-:W-:Y:S01]  /*134d0*/  @!P2 IMAD.WIDE R10, R0, 0x2, R12.reuse ;  /* 0x00000002000aa825 */ /* 0x114fe200078e020c */
        /* <DEDUP_REMOVED lines=8> */
.L_x_135:
[----:B------:R-:W-:Y:S05]  /*13560*/  BSYNC B0 ;  /* 0x0000000000007941 */ /* 0x000fea0003800000 */
.L_x_134:
[----:B------:R-:W-:Y:S01]  /*13570*/  IADD3 R3, R55, 0x40, RZ ;  /* 0x0000004037037810 */ /* 0x000fe20007ffe0ff */
[----:B--2---:R2:W1:Y:S01]  /*13580*/  SHFL.IDX PT, R13, R56, 0x2, 0x181f ;  /* 0x00581f00380d7f89 */ /* 0x00446200000e0000 */
[----:B------:R-:W-:Y:S02]  /*13590*/  BSSY B0, `(.L_x_136) ;  /* 0x0000015000007945 */ /* 0x000fe40003800000 */
[----:B------:R-:W-:Y:S01]  /*135a0*/  ISETP.GE.AND P0, PT, R3, R2, PT ;  /* 0x000000020300720c */ /* 0x000fe20003f06270 */
[----:B----4-:R2:W4:-:S12]  /*135b0*/  SHFL.IDX PT, R12, R57, 0x2, 0x181f ;  /* 0x00581f00390c7f89 */ /* 0x01051800000e0000 */
        /* <DEDUP_REMOVED lines=13> */
[----:B---3--:R1:W-:Y:S02]  /*13690*/  @!P2 ST.E.128 [R10.64], R40 ;  /* 0x000000280a00a985 */ /* 0x0083e4000c101d04 */
[----:B------:R-:W-:-:S04]  /*136a0*/  @!P1 IMAD.WIDE R8, R9, 0x2, R12 ;  /* 0x0000000209089825 */ /* 0x000fc800078e020c */
[----:B------:R-:W-:Y:S01]  /*136b0*/  @!P0 IMAD.WIDE R12, R3, 0x2, R12 ;  /* 0x00000002030c8825 */ /* 0x000fe200078e020c */
[----:B------:R1:W-:Y:S04]  /*136c0*/  @!P1 ST.E.128 [R8.64], R28 ;  /* 0x0000001c08009985 */ /* 0x0003e8000c101d04 */
[----:B------:R1:W-:Y:S02]  /*136d0*/  @!P0 ST.E.128 [R12.64], R16 ;  /* 0x000000100c008985 */ /* 0x0003e4000c101d04 */
.L_x_137:
[----:B------:R-:W-:Y:S05]  /*136e0*/  BSYNC B0 ;  /* 0x0000000000007941 */ /* 0x000fea0003800000 */
.L_x_136:
[----:B------:R-:W-:Y:S01]  /*136f0*/  IADD3 R55, R55, 0x60, RZ ;  /* 0x0000006037377810 */ /* 0x000fe20007ffe0ff */
[----:B-1----:R1:W2:Y:S03]  /*13700*/  SHFL.IDX PT, R9, R56, 0x3, 0x181f ;  /* 0x00781f0038097f89 */ /* 0x0022a600000e0000 */
[----:B------:R-:W-:Y:S01]  /*13710*/  ISETP.GE.AND P0, PT, R55, R2, PT ;  /* 0x000000023700720c */ /* 0x000fe20003f06270 */
[----:B------:R1:W4:-:S12]  /*13720*/  SHFL.IDX PT, R8, R57, 0x3, 0x181f ;  /* 0x00781f0039087f89 */ /* 0x00031800000e0000 */
[----:B------:R-:W-:Y:S05]  /*13730*/  @P0 EXIT ;  /* 0x000000000000094d */ /* 0x000fea0003800000 */
[C---:B------:R-:W-:Y:S02]  /*13740*/  IADD3 R3, R0.reuse, 0x40, RZ ;  /* 0x0000004000037810 */ /* 0x040fe40007ffe0ff */
[C---:B------:R-:W-:Y:S02]  /*13750*/  ISETP.GE.AND P1, PT, R0.reuse, c[0x0][0x3c8], PT ;  /* 0x0000f20000007a0c */ /* 0x040fe40003f26270 */
[----:B------:R-:W-:Y:S02]  /*13760*/  ISETP.GE.AND P0, PT, R3, c[0x0][0x3c8], PT ;  /* 0x0000f20003007a0c */ /* 0x000fe40003f06270 */
[----:B------:R-:W-:-:S09]  /*13770*/  IADD3 R13, R0, 0x80, RZ ;  /* 0x00000080000d7810 */ /* 0x000fd20007ffe0ff */
[----:B--2-4-:R-:W-:Y:S02]  /*13780*/  @!P1 IMAD.WIDE R10, R0, 0x2, R8 ;  /* 0x00000002000a9825 */ /* 0x014fe400078e0208 */
[----:B------:R-:W-:-:S03]  /*13790*/  @!P0 SHF.R.S32.HI R2, RZ, 0x1f, R3 ;  /* 0x0000001fff028819 */ /* 0x000fc60000011403 */
[----:B------:R2:W-:Y:S01]  /*137a0*/  @!P1 ST.E.128 [R10.64], R36 ;  /* 0x000000240a009985 */ /* 0x0005e2000c101d04 */
[----:B------:R-:W-:-:S04]  /*137b0*/  @!P0 LEA.HI R2, R2, R3, RZ, 0x3 ;  /* 0x0000000302028211 */ /* 0x000fc800078f18ff */
[----:B------:R-:W-:-:S05]  /*137c0*/  @!P0 LOP3.LUT R2, R2, 0xfffffff8, RZ, 0xc0, !PT ;  /* 0xfffffff802028812 */ /* 0x000fca00078ec0ff */
[----:B------:R-:W-:-:S05]  /*137d0*/  @!P0 IMAD.WIDE R2, R2, 0x2, R8 ;  /* 0x0000000202028825 */ /* 0x000fca00078e0208 */
[----:B------:R2:W-:Y:S01]  /*137e0*/  @!P0 ST.E.128 [R2.64], R24 ;  /* 0x0000001802008985 */ /* 0x0005e2000c101d04 */
[----:B------:R-:W-:-:S13]  /*137f0*/  ISETP.GE.AND P0, PT, R13, c[0x0][0x3c8], PT ;  /* 0x0000f2000d007a0c */ /* 0x000fda0003f06270 */
[----:B------:R-:W-:Y:S05]  /*13800*/  @P0 EXIT ;  /* 0x000000000000094d */ /* 0x000fea0003800000 */
[----:B------:R-:W-:-:S04]  /*13810*/  SHF.R.S32.HI R0, RZ, 0x1f, R13 ;  /* 0x0000001fff007819 */ /* 0x000fc8000001140d */
[----:B------:R-:W-:-:S04]  /*13820*/  LEA.HI R0, R0, R13, RZ, 0x3 ;  /* 0x0000000d00007211 */ /* 0x000fc800078f18ff */
[----:B--2---:R-:W-:-:S05]  /*13830*/  LOP3.LUT R3, R0, 0xfffffff8, RZ, 0xc0, !PT ;  /* 0xfffffff800037812 */ /* 0x004fca00078ec0ff */
[----:B------:R-:W-:-:S05]  /*13840*/  IMAD.WIDE R8, R3, 0x2, R8 ;  /* 0x0000000203087825 */ /* 0x000fca00078e0208 */
[----:B------:R-:W-:Y:S01]  /*13850*/  ST.E.128 [R8.64], R4 ;  /* 0x0000000408007985 */ /* 0x000fe2000c101d04 */
[----:B------:R-:W-:Y:S05]  /*13860*/  EXIT ;  /* 0x000000000000794d */ /* 0x000fea0003800000 */
.L_x_130:
[----:B------:R-:W-:Y:S01]  /*13870*/  ISETP.NE.U32.AND P1, PT, RZ, c[0x0][0x508], PT ;  /* 0x00014200ff007a0c */ /* 0x000fe20003f25070 */
[----:B------:R-:W-:Y:S01]  /*13880*/  IMAD.MOV.U32 R9, RZ, RZ, 0x4 ;  /* 0x00000004ff097424 */ /* 0x000fe200078e00ff */
[----:B------:R-:W-:Y:S02]  /*13890*/  ISETP.NE.U32.AND P0, PT, RZ, c[0x0][0x500], PT ;  /* 0x00014000ff007a0c */ /* 0x000fe40003f05070 */
[----:B------:R-:W-:Y:S01]  /*138a0*/  ISETP.NE.AND.EX P1, PT, RZ, c[0x0][0x50c], PT, P1 ;  /* 0x00014300ff007a0c */ /* 0x000fe20003f25310 */
[----:B------:R-:W-:Y:S01]  /*138b0*/  IMAD.WIDE R6, R200, R9, c[0x0][0x500] ;  /* 0x00014000c8067625 */ /* 0x000fe200078e0209 */
[----:B------:R-:W-:-:S03]  /*138c0*/  ISETP.NE.AND.EX P0, PT, RZ, c[0x0][0x504], PT, P0 ;  /* 0x00014100ff007a0c */ /* 0x000fc60003f05300 */
[----:B------:R-:W-:-:S08]  /*138d0*/  IMAD.MOV.U32 R3, RZ, RZ, c[0x0][0x388] ;  /* 0x0000e200ff037624 */ /* 0x000fd000078e00ff */
        /* <DEDUP_REMOVED lines=8> */
[----:B-----5:R-:W2:Y:S04]  /*13960*/  LDG.E R3, [R6.64] ;  /* 0x0000000406037981 */ /* 0x020ea8000c1e1900 */
[----:B------:R-:W2:Y:S02]  /*13970*/  LDG.E R2, [R6.64+0x4] ;  /* 0x0000040406027981 */ /* 0x000ea4000c1e1900 */
[----:B--2---:R-:W-:-:S02]  /*13980*/  IADD3 R3, -R3, R2, RZ ;  /* 0x0000000203037210 */ /* 0x004fc40007ffe1ff */
.L_x_138:
        /* <DEDUP_REMOVED lines=12> */
[----:B------:R-:W-:Y:S01]  /*13a50*/  MOV R4, c[0x0][0x4e8] ;  /* 0x00013a0000047a02 */ /* 0x000fe20000000f00 */
[----:B------:R-:W-:Y:S01]  /*13a60*/  IMAD.MOV.U32 R12, RZ, RZ, R10 ;  /* 0x000000ffff0c7224 */ /* 0x000fe200078e000a */
[----:B------:R-:W-:Y:S02]  /*13a70*/  MOV R13, R11 ;  /* 0x0000000b000d7202 */ /* 0x000fe40000000f00 */
[----:B------:R-:W-:Y:S01]  /*13a80*/  ISETP.NE.AND P0, PT, R4, 0x1, PT ;  /* 0x000000010400780c */ /* 0x000fe20003f05270 */
[----:B------:R-:W-:Y:S01]  /*13a90*/  IMAD R4, R0, c[0x0][0x490], RZ ;  /* 0x0001240000047a24 */ /* 0x000fe200078e02ff */
[----:B------:R-:W-:Y:S01]  /*13aa0*/  MOV R7, R8 ;  /* 0x0000000800077202 */ /* 0x000fe20000000f00 */
[----:B------:R-:W-:-:S04]  /*13ab0*/  IMAD.WIDE.U32 R12, R199, c[0x0][0x490], R12 ;  /* 0x00012400c70c7a25 */ /* 0x000fc800078e000c */
[----:B------:R-:W-:Y:S02]  /*13ac0*/  IMAD R4, R199, c[0x0][0x494], R4 ;  /* 0x00012500c7047a24 */ /* 0x000fe400078e0204 */
[----:B------:R-:W-:Y:S02]  /*13ad0*/  IMAD.MOV.U32 R14, RZ, RZ, R12 ;  /* 0x000000ffff0e7224 */ /* 0x000fe400078e000c */
[----:B------:R-:W-:Y:S02]  /*13ae0*/  IMAD.IADD R15, R4, 0x1, R13 ;  /* 0x00000001040f7824 */ /* 0x000fe400078e020d */
[----:B------:R-:W-:-:S04]  /*13af0*/  @P0 IMAD.HI.U32 R6, R8, c[0x0][0x4ec], RZ ;  /* 0x00013b0008060a27 */ /* 0x000fc800078e00ff */
[----:B------:R-:W-:Y:S01]  /*13b00*/  IMAD R13, R5, c[0x0][0x498], RZ ;  /* 0x00012600050d7a24 */ /* 0x000fe200078e02ff */
[----:B------:R-:W-:Y:S01]  /*13b10*/  @P0 SHF.R.U32.HI R7, RZ, c[0x0][0x4f0], R6 ;  /* 0x00013c00ff070a19 */ /* 0x000fe20000011606 */
[----:B------:R-:W-:-:S03]  /*13b20*/  IMAD.WIDE.U32 R14, R200, c[0x0][0x498], R14 ;  /* 0x00012600c80e7a25 */ /* 0x000fc600078e000e */
[C---:B------:R-:W-:Y:S01]  /*13b30*/  IADD3 R9, -R7.reuse, RZ, RZ ;  /* 0x000000ff07097210 */ /* 0x040fe20007ffe1ff */
[----:B------:R-:W-:Y:S01]  /*13b40*/  IMAD R13, R200, c[0x0][0x49c], R13 ;  /* 0x00012700c80d7a24 */ /* 0x000fe200078e020d */
[----:B------:R-:W-:Y:S02]  /*13b50*/  SHF.R.S32.HI R4, RZ, 0x1f, R7 ;  /* 0x0000001fff047819 */ /* 0x000fe40000011407 */
[----:B------:R-:W-:Y:S01]  /*13b60*/  IADD3 R12, P0, R7, R14, RZ ;  /* 0x0000000e070c7210 */ /* 0x000fe20007f1e0ff */
[----:B------:R-:W-:-:S03]  /*13b70*/  IMAD R9, R9, c[0x0][0x4e8], R8 ;  /* 0x00013a0009097a24 */ /* 0x000fc600078e0208 */
[----:B------:R-:W-:Y:S02]  /*13b80*/  IADD3.X R13, R4, R15, R13, P0, !PT ;  /* 0x0000000f040d7210 */ /* 0x000fe400007fe40d */
[----:B------:R-:W-:Y:S02]  /*13b90*/  SHF.R.S32.HI R6, RZ, 0x1f, R9 ;  /* 0x0000001fff067819 */ /* 0x000fe40000011409 */
[----:B------:R-:W-:Y:S01]  /*13ba0*/  MOV R4, 0xff800000 ;  /* 0xff80000000047802 */ /* 0x000fe20000000f00 */
[----:B------:R-:W-:-:S04]  /*13bb0*/  IMAD.WIDE.U32 R12, R9, c[0x0][0x488], R12 ;  /* 0x00012200090c7a25 */ /* 0x000fc800078e000c */
[----:B------:R-:W-:-:S04]  /*13bc0*/  IMAD R6, R6, c[0x0][0x488], RZ ;  /* 0x0001220006067a24 */ /* 0x000fc800078e02ff */
[----:B------:R-:W-:Y:S01]  /*13bd0*/  IMAD R7, R9, c[0x0][0x48c], R6 ;  /* 0x0001230009077a24 */ /* 0x000fe200078e0206 */
[----:B------:R-:W-:-:S04]  /*13be0*/  LEA R6, P0, R12, c[0x0][0x450], 0x2 ;  /* 0x000114000c067a11 */ /* 0x000fc800078010ff */
[----:B------:R-:W-:-:S04]  /*13bf0*/  IADD3 R7, R13, R7, RZ ;  /* 0x000000070d077210 */ /* 0x000fc80007ffe0ff */
[----:B------:R-:W-:-:S05]  /*13c00*/  LEA.HI.X R7, R12, c[0x0][0x454], R7, 0x2, P0 ;  /* 0x000115000c077a11 */ /* 0x000fca00000f1407 */
[----:B------:R1:W-:Y:S02]  /*13c10*/  STG.E [R6.64], R4 ;  /* 0x0000000406007986 */ /* 0x0003e4000c101904 */
.L_x_140:
[----:B------:R-:W-:Y:S05]  /*13c20*/  BSYNC B0 ;  /* 0x0000000000007941 */ /* 0x000fea0003800000 */
.L_x_139:
[----:B-1----:R-:W1:Y:S01]  /*13c30*/  S2R R6, SR_CTAID.X ;  /* 0x0000000000067919 */ /* 0x002e620000002500 */
[----:B------:R-:W-:Y:S01]  /*13c40*/  SHF.R.S32.HI R9, RZ, 0x1f, R2 ;  /* 0x0000001fff097819 */ /* 0x000fe20000011402 */
[----:B------:R-:W-:Y:S01]  /*13c50*/  IMAD R7, R11, c[0x0][0x3a0], RZ ;  /* 0x0000e8000b077a24 */ /* 0x000fe200078e02ff */
[----:B------:R-:W-:Y:S01]  /*13c60*/  MOV R8, c[0x0][0x4e8] ;  /* 0x00013a0000087a02 */ /* 0x000fe20000000f00 */
[----:B------:R-:W-:Y:S01]  /*13c70*/  IMAD R0, R0, c[0x0][0x3e8], RZ ;  /* 0x0000fa0000007a24 */ /* 0x000fe200078e02ff */
[----:B------:R-:W-:Y:S01]  /*13c80*/  LEA.HI R4, R9, R2, RZ, 0x3 ;  /* 0x0000000209047211 */ /* 0x000fe200078f18ff */
[----:B------:R-:W-:Y:S01]  /*13c90*/  IMAD R7, R10, c[0x0][0x3a4], R7 ;  /* 0x0000e9000a077a24 */ /* 0x000fe200078e0207 */
[----:B------:R-:W-:Y:S01]  /*13ca0*/  ISETP.NE.AND P0, PT, R8, 0x1, PT ;  /* 0x000000010800780c */ /* 0x000fe20003f05270 */
[----:B------:R-:W-:Y:S01]  /*13cb0*/  IMAD.WIDE.U32 R10, R10, c[0x0][0x3a0], RZ ;  /* 0x0000e8000a0a7a25 */ /* 0x000fe200078e00ff */
[----:B------:R-:W-:Y:S01]  /*13cc0*/  LOP3.LUT R9, R4, 0xfffffff8, RZ, 0xc0, !PT ;  /* 0xfffffff804097812 */ /* 0x000fe200078ec0ff */
[----:B------:R-:W-:Y:S01]  /*13cd0*/  BSSY B0, `(.L_x_141) ;  /* 0x0000036000007945 */ /* 0x000fe20003800000 */
[----:B------:R-:W-:Y:S01]  /*13ce0*/  SHF.R.S32.HI R4, RZ, 0x3, R4 ;  /* 0x00000003ff047819 */ /* 0x000fe20000011404 */
[----:B------:R-:W-:Y:S01]  /*13cf0*/  IMAD R0, R199, c[0x0][0x3ec], R0 ;  /* 0x0000fb00c7007a24 */ /* 0x000fe200078e0200 */
[----:B------:R-:W-:Y:S01]  /*13d00*/  IADD3 R11, R11, R7, RZ ;  /* 0x000000070b0b7210 */ /* 0x000fe20007ffe0ff */
[----:B------:R-:W-:-:S02]  /*13d10*/  IMAD.IADD R9, R2, 0x1, -R9 ;  /* 0x0000000102097824 */ /* 0x000fc400078e0a09 */
[----:B------:R-:W-:Y:S02]  /*13d20*/  IMAD R5, R5, c[0x0][0x3f0], RZ ;  /* 0x0000fc0005057a24 */ /* 0x000fe400078e02ff */
[----:B------:R-:W-:Y:S01]  /*13d30*/  IMAD.WIDE.U32 R10, R199, c[0x0][0x3e8], R10 ;  /* 0x0000fa00c70a7a25 */ /* 0x000fe200078e000a */
[CC--:B------:R-:W-:Y:S02]  /*13d40*/  LEA R7, R9.reuse, R4.reuse, 0x5 ;  /* 0x0000000409077211 */ /* 0x0c0fe400078e28ff */
[----:B------:R-:W-:Y:S01]  /*13d50*/  SHF.L.U32 R9, R9, 0x3, RZ ;  /* 0x0000000309097819 */ /* 0x000fe200000006ff */
[----:B------:R-:W-:Y:S01]  /*13d60*/  IMAD R5, R200, c[0x0][0x3f4], R5 ;  /* 0x0000fd00c8057a24 */ /* 0x000fe200078e0205 */
[----:B------:R-:W-:Y:S01]  /*13d70*/  IADD3 R11, R0, R11, RZ ;  /* 0x0000000b000b7210 */ /* 0x000fe20007ffe0ff */
[C---:B-1----:R-:W-:Y:S01]  /*13d80*/  IMAD R7, R6.reuse, 0x80, R7 ;  /* 0x0000008006077824 */ /* 0x042fe200078e0207 */
[----:B------:R-:W-:Y:S01]  /*13d90*/  LEA R4, R6, R4, 0x7 ;  /* 0x0000000406047211 */ /* 0x000fe200078e38ff */
[----:B-----5:R-:W-:Y:S01]  /*13da0*/  IMAD R3, R3, c[0x0][0x4e8], RZ ;  /* 0x00013a0003037a24 */ /* 0x020fe200078e02ff */
[----:B------:R-:W-:Y:S01]  /*13db0*/  IADD3 R6, R9, 0x40, RZ ;  /* 0x0000004009067810 */ /* 0x000fe20007ffe0ff */
[----:B------:R-:W-:Y:S01]  /*13dc0*/  @P0 IMAD.HI.U32 R0, R7, c[0x0][0x4ec], RZ ;  /* 0x00013b0007000a27 */ /* 0x000fe200078e00ff */
[----:B------:R-:W-:-:S03]  /*13dd0*/  MOV R2, R7 ;  /* 0x0000000700027202 */ /* 0x000fc60000000f00 */
[----:B------:R-:W-:Y:S01]  /*13de0*/  IMAD.WIDE.U32 R10, R200, c[0x0][0x3f0], R10 ;  /* 0x0000fc00c80a7a25 */ /* 0x000fe200078e000a */
[----:B------:R-:W-:-:S04]  /*13df0*/  @P0 SHF.R.U32.HI R2, RZ, c[0x0][0x4f0], R0 ;  /* 0x00013c00ff020a19 */ /* 0x000fc80000011600 */
[--C-:B------:R-:W-:Y:S01]  /*13e00*/  SHF.R.S32.HI R8, RZ, 0x1f, R2.reuse ;  /* 0x0000001fff087819 */ /* 0x100fe20000011402 */
[----:B------:R-:W-:Y:S01]  /*13e10*/  IMAD.MOV R0, RZ, RZ, -R2 ;  /* 0x000000ffff007224 */ /* 0x000fe200078e0a02 */
[----:B------:R-:W-:-:S03]  /*13e20*/  IADD3 R11, R11, R5, RZ ;  /* 0x000000050b0b7210 */ /* 0x000fc60007ffe0ff */
[----:B------:R-:W-:Y:S02]  /*13e30*/  IMAD R5, R8, c[0x0][0x3e0], RZ ;  /* 0x0000f80008057a24 */ /* 0x000fe400078e02ff */
[----:B------:R-:W-:Y:S02]  /*13e40*/  IMAD R0, R0, c[0x0][0x4e8], R7 ;  /* 0x00013a0000007a24 */ /* 0x000fe400078e0207 */
[----:B------:R-:W-:-:S04]  /*13e50*/  IMAD.WIDE.U32 R10, R2, c[0x0][0x3e0], R10 ;  /* 0x0000f800020a7a25 */ /* 0x000fc800078e000a */
[----:B------:R-:W-:Y:S01]  /*13e60*/  IMAD R5, R2, c[0x0][0x3e4], R5 ;  /* 0x0000f90002057a24 */ /* 0x000fe200078e0205 */
[----:B------:R-:W-:-:S04]  /*13e70*/  SHF.R.S32.HI R2, RZ, 0x1f, R0 ;  /* 0x0000001fff027819 */ /* 0x000fc80000011400 */
        /* <DEDUP_REMOVED lines=9> */
[----:B------:R-:W-:-:S03]  /*13f10*/  IADD3 R5, R9, 0x80, RZ ;  /* 0x0000008009057810 */ /* 0x000fc60007ffe0ff */
[----:B------:R1:W3:Y:S08]  /*13f20*/  SHFL.IDX PT, R11, R0, RZ, 0x181f ;  /* 0x00181fff000b7589 */ /* 0x0002f000000e0000 */
[----:B------:R-:W-:Y:S05]  /*13f30*/  @P0 BRA `(.L_x_142) ;  /* 0x000000f000000947 */ /* 0x000fea0003800000 */
[----:B------:R-:W-:Y:S02]  /*13f40*/  ISETP.GE.AND P1, PT, R6, c[0x0][0x3c8], PT ;  /* 0x0000f20006007a0c */ /* 0x000fe40003f26270 */
[----:B------:R-:W-:-:S02]  /*13f50*/  ISETP.GE.AND P0, PT, R5, c[0x0][0x3c8], PT ;  /* 0x0000f20005007a0c */ /* 0x000fc40003f06270 */
        /* <DEDUP_REMOVED lines=13> */
.L_x_142:
[----:B------:R-:W-:Y:S05]  /*14030*/  BSYNC B0 ;  /* 0x0000000000007941 */ /* 0x000fea0003800000 */
.L_x_141:
[----:B------:R-:W-:Y:S01]  /*14040*/  IADD3 R8, R4, 0x20, RZ ;  /* 0x0000002004087810 */ /* 0x000fe20007ffe0ff */
[----:B--23--:R2:W3:Y:S01]  /*14050*/  SHFL.IDX PT, R11, R0, 0x1, 0x181f ;  /* 0x00381f00000b7f89 */ /* 0x00c4e200000e0000 */
        /* <DEDUP_REMOVED lines=9> */
[----:B------:R-:W-:Y:S02]  /*140f0*/  @!P1 LEA.HI R8, R7, R6, RZ, 0x3 ;  /* 0x0000000607089211 */ /* 0x000fe400078f18ff */
[----:B------:R-:W-:Y:S01]  /*14100*/  @!P0 LEA.HI R7, R12, R5, RZ, 0x3 ;  /* 0x000000050c078211 */ /* 0x000fe200078f18ff */
[----:B---34-:R-:W-:Y:S01]  /*14110*/  @!P2 IMAD.WIDE R12, R9, 0x2, R10 ;  /* 0x00000002090ca825 */ /* 0x018fe200078e020a */
[----:B------:R-:W-:Y:S02]  /*14120*/  @!P1 LOP3.LUT R8, R8, 0xfffffff8, RZ, 0xc0, !PT ;  /* 0xfffffff808089812 */ /* 0x000fe400078ec0ff */
[----:B------:R-:W-:-:S02]  /*14130*/  @!P0 LOP3.LUT R7, R7, 0xfffffff8, RZ, 0xc0, !PT ;  /* 0xfffffff807078812 */ /* 0x000fc400078ec0ff */
[----:B------:R3:W-:Y:S01]  /*14140*/  @!P2 ST.E.128 [R12.64], RZ ;  /* 0x000000ff0c00a985 */ /* 0x0007e2000c101d04 */
[----:B------:R-:W-:-:S04]  /*14150*/  @!P1 IMAD.WIDE R14, R8, 0x2, R10 ;  /* 0x00000002080e9825 */ /* 0x000fc800078e020a */
[----:B------:R-:W-:Y:S01]  /*14160*/  @!P0 IMAD.WIDE R10, R7, 0x2, R10 ;  /* 0x00000002070a8825 */ /* 0x000fe200078e020a */
[----:B------:R3:W-:Y:S04]  /*14170*/  @!P1 ST.E.128 [R14.64], RZ ;  /* 0x000000ff0e009985 */ /* 0x0007e8000c101d04 */
[----:B------:R3:W-:Y:S02]  /*14180*/  @!P0 ST.E.128 [R10.64], RZ ;  /* 0x000000ff0a008985 */ /* 0x0007e4000c101d04 */
.L_x_144:
[----:B------:R-:W-:Y:S05]  /*14190*/  BSYNC B0 ;  /* 0x0000000000007941 */ /* 0x000fea0003800000 */
.L_x_143:
[----:B------:R-:W-:Y:S01]  /*141a0*/  IADD3 R8, R4, 0x40, RZ ;  /* 0x0000004004087810 */ /* 0x000fe20007ffe0ff */
[----:B---3--:R3:W1:Y:S01]  /*141b0*/  SHFL.IDX PT, R11, R0, 0x2, 0x181f ;  /* 0x00581f00000b7f89 */ /* 0x00866200000e0000 */
        /* <DEDUP_REMOVED lines=11> */
[----:B-1--4-:R-:W-:Y:S01]  /*14270*/  @!P2 IMAD.WIDE R12, R9, 0x2, R10 ;  /* 0x00000002090ca825 */ /* 0x012fe200078e020a */
[----:B------:R-:W-:Y:S02]  /*14280*/  @!P1 LOP3.LUT R8, R8, 0xfffffff8, RZ, 0xc0, !PT ;  /* 0xfffffff808089812 */ /* 0x000fe400078ec0ff */
[----:B------:R-:W-:-:S02]  /*14290*/  @!P0 LOP3.LUT R7, R7, 0xfffffff8, RZ, 0xc0, !PT ;  /* 0xfffffff807078812 */ /* 0x000fc400078ec0ff */
[----:B------:R1:W-:Y:S01]  /*142a0*/  @!P2 ST.E.128 [R12.64], RZ ;  /* 0x000000ff0c00a985 */ /* 0x0003e2000c101d04 */
[----:B------:R-:W-:-:S04]  /*142b0*/  @!P1 IMAD.WIDE R14, R8, 0x2, R10 ;  /* 0x00000002080e9825 */ /* 0x000fc800078e020a */
[----:B------:R-:W-:Y:S01]  /*142c0*/  @!P0 IMAD.WIDE R10, R7, 0x2, R10 ;  /* 0x00000002070a8825 */ /* 0x000fe200078e020a */
[----:B------:R1:W-:Y:S04]  /*142d0*/  @!P1 ST.E.128 [R14.64], RZ ;  /* 0x000000ff0e009985 */ /* 0x0003e8000c101d04 */
[----:B------:R1:W-:Y:S02]  /*142e0*/  @!P0 ST.E.128 [R10.64], RZ ;  /* 0x000000ff0a008985 */ /* 0x0003e4000c101d04 */
.L_x_146:
[----:B------:R-:W-:Y:S05]  /*142f0*/  BSYNC B0 ;  /* 0x0000000000007941 */ /* 0x000fea0003800000 */
.L_x_145:
[----:B------:R-:W-:Y:S01]  /*14300*/  IADD3 R4, R4, 0x60, RZ ;  /* 0x0000006004047810 */ /* 0x000fe20007ffe0ff */
[----:B-1----:R1:W2:Y:S03]  /*14310*/  SHFL.IDX PT, R11, R0, 0x3, 0x181f ;  /* 0x00781f00000b7f89 */ /* 0x0022a600000e0000 */
[----:B------:R-:W-:Y:S01]  /*14320*/  ISETP.GE.AND P0, PT, R4, R3, PT ;  /* 0x000000030400720c */ /* 0x000fe20003f06270 */
[----:B----4-:R1:W4:-:S12]  /*14330*/  SHFL.IDX PT, R10, R2, 0x3, 0x181f ;  /* 0x00781f00020a7f89 */ /* 0x01031800000e0000 */
[----:B------:R-:W-:Y:S05]  /*14340*/  @P0 EXIT ;  /* 0x000000000000094d */ /* 0x000fea0003800000 */
[----:B------:R-:W-:Y:S02]  /*14350*/  ISETP.GE.AND P0, PT, R6, c[0x0][0x3c8], PT ;  /* 0x0000f20006007a0c */ /* 0x000fe40003f06270 */
[----:B------:R-:W-:-:S11]  /*14360*/  ISETP.GE.AND P1, PT, R9, c[0x0][0x3c8], PT ;  /* 0x0000f20009007a0c */ /* 0x000fd60003f26270 */
[----:B------:R-:W-:-:S04]  /*14370*/  @!P0 SHF.R.S32.HI R3, RZ, 0x1f, R6 ;  /* 0x0000001fff038819 */ /* 0x000fc80000011406 */
[----:B------:R-:W-:Y:S01]  /*14380*/  @!P0 LEA.HI R3, R3, R6, RZ, 0x3 ;  /* 0x0000000603038211 */ /* 0x000fe200078f18ff */
[----:B--2-4-:R-:W-:-:S03]  /*14390*/  @!P1 IMAD.WIDE R6, R9, 0x2, R10 ;  /* 0x0000000209069825 */ /* 0x014fc600078e020a */
[----:B------:R-:W-:Y:S02]  /*143a0*/  @!P0 LOP3.LUT R3, R3, 0xfffffff8, RZ, 0xc0, !PT ;  /* 0xfffffff803038812 */ /* 0x000fe400078ec0ff */
[----:B------:R2:W-:Y:S03]  /*143b0*/  @!P1 ST.E.128 [R6.64], RZ ;  /* 0x000000ff06009985 */ /* 0x0005e6000c101d04 */
[----:B-1-3--:R-:W-:-:S05]  /*143c0*/  @!P0 IMAD.WIDE R2, R3, 0x2, R10 ;  /* 0x0000000203028825 */ /* 0x00afca00078e020a */
[----:B------:R2:W-:Y:S01]  /*143d0*/  @!P0 ST.E.128 [R2.64], RZ ;  /* 0x000000ff02008985 */ /* 0x0005e2000c101d04 */
[----:B------:R-:W-:-:S13]  /*143e0*/  ISETP.GE.AND P0, PT, R5, c[0x0][0x3c8], PT ;  /* 0x0000f20005007a0c */ /* 0x000fda0003f06270 */
[----:B------:R-:W-:Y:S05]  /*143f0*/  @P0 EXIT ;  /* 0x000000000000094d */ /* 0x000fea0003800000 */
[----:B------:R-:W-:-:S04]  /*14400*/  SHF.R.S32.HI R0, RZ, 0x1f, R5 ;  /* 0x0000001fff007819 */ /* 0x000fc80000011405 */
[----:B------:R-:W-:-:S04]  /*14410*/  LEA.HI R0, R0, R5, RZ, 0x3 ;  /* 0x0000000500007211 */ /* 0x000fc800078f18ff */
[----:B--2---:R-:W-:-:S05]  /*14420*/  LOP3.LUT R3, R0, 0xfffffff8, RZ, 0xc0, !PT ;  /* 0xfffffff800037812 */ /* 0x004fca00078ec0ff */
[----:B------:R-:W-:-:S05]  /*14430*/  IMAD.WIDE R10, R3, 0x2, R10 ;  /* 0x00000002030a7825 */ /* 0x000fca00078e020a */
[----:B------:R-:W-:Y:S01]  /*14440*/  ST.E.128 [R10.64], RZ ;  /* 0x000000ff0a007985 */ /* 0x000fe2000c101d04 */
[----:B------:R-:W-:Y:S05]  /*14450*/  EXIT ;  /* 0x000000000000794d */ /* 0x000fea0003800000 */
.L_x_147:
        /* <DEDUP_REMOVED lines=10> */
.L_x_1285:


//--------------------- .text._ZN7cutlass13device_kernelIN5flash19enable_sm80_to_sm89INS1_16FlashAttnFwdSm80INS1_25CollectiveMainloopFwdSm80ILi8ELi1ELb0EN4cute5tupleIJNS5_1CILi128EEENS7_ILi64EEENS7_ILi192EEEEEELi192ENS_10bfloat16_tEfNS_4arch4Sm80ELb0ELb1ELb0ELb0ELb0ELb0ELb1ELb0EEENS1_21CollectiveEpilogueFwdINS6_IJS8_SA_S9_EEENS6_IJNS7_ILi1EEESI_SI_EEESC_SE_Li256ELb0ELb1ELb0ELb0EEENS1_19SingleTileSchedulerILb0ELb0ELb1ELi128EEEEEEEEEvNT_6ParamsE --------------------------
	.section	.text._ZN7cutlass13device_kernelIN5flash19enable_sm80_to_sm89INS1_16FlashAttnFwdSm80INS1_25CollectiveMainloopFwdSm80ILi8ELi1ELb0EN4cute5tupleIJNS5_1CILi128EEENS7_ILi64EEENS7_ILi192EEEEEELi192ENS_10bfloat16_tEfNS_4arch4Sm80ELb0ELb1ELb0ELb0ELb0ELb0ELb1ELb0EEENS1_21CollectiveEpilogueFwdINS6_IJS8_SA_S9_EEENS6_IJNS7_ILi1EEESI_SI_EEESC_SE_Li256ELb0ELb1ELb0ELb0EEENS1_19SingleTileSchedulerILb0ELb0ELb1ELi128EEEEEEEEEvNT_6ParamsE,"ax",@progbits
	.sectioninfo	@"SHI_REGISTERS=240"
	.align	128
.text._ZN7cutlass13device_kernelIN5flash19enable_sm80_to_sm89INS1_16FlashAttnFwdSm80INS1_25CollectiveMainloopFwdSm80ILi8ELi1ELb0EN4cute5tupleIJNS5_1CILi128EEENS7_ILi64EEENS7_ILi192EEEEEELi192ENS_10bfloat16_tEfNS_4arch4Sm80ELb0ELb1ELb0ELb0ELb0ELb0ELb1ELb0EEENS1_21CollectiveEpilogueFwdINS6_IJS8_SA_S9_EEENS6_IJNS7_ILi1EEESI_SI_EEESC_SE_Li256ELb0ELb1ELb0ELb0EEENS1_19SingleTileSchedulerILb0ELb0ELb1ELi128EEEEEEEEEvNT_6ParamsE:
        .type           _ZN7cutlass13device_kernelIN5flash19enable_sm80_to_sm89INS1_16FlashAttnFwdSm80INS1_25CollectiveMainloopFwdSm80ILi8ELi1ELb0EN4cute5tupleIJNS5_1CILi128EEENS7_ILi64EEENS7_ILi192EEEEEELi192ENS_10bfloat16_tEfNS_4arch4Sm80ELb0ELb1ELb0ELb0ELb0ELb0ELb1ELb0EEENS1_21CollectiveEpilogueFwdINS6_IJS8_SA_S9_EEENS6_IJNS7_ILi1EEESI_SI_EEESC_SE_Li256ELb0ELb1ELb0ELb0EEENS1_19SingleTileSchedulerILb0ELb0ELb1ELi128EEEEEEEEEvNT_6ParamsE,@function
        .size           _ZN7cutlass13device_kernelIN5flash19enable_sm80_to_sm89INS1_16FlashAttnFwdSm80INS1_25CollectiveMainloopFwdSm80ILi8ELi1ELb0EN4cute5tupleIJNS5_1CILi128EEENS7_ILi64EEENS7_ILi192EEEEEELi192ENS_10bfloat16_tEfNS_4arch4Sm80ELb0ELb1ELb0ELb0ELb0ELb0ELb1ELb0EEENS1_21CollectiveEpilogueFwdINS6_IJS8_SA_S9_EEENS6_IJNS7_ILi1EEESI_SI_EEESC_SE_Li256ELb0ELb1ELb0ELb0EEENS1_19SingleTileSchedulerILb0ELb0ELb1ELi128EEEEEEEEEvNT_6ParamsE,(.L_x_1286 - _ZN7cutlass13device_kernelIN5flash19enable_sm80_to_sm89INS1_16FlashAttnFwdSm80INS1_25CollectiveMainloopFwdSm80ILi8ELi1ELb0EN4cute5tupleIJNS5_1CILi128EEENS7_ILi64EEENS7_ILi192EEEEEELi192ENS_10bfloat16_tEfNS_4arch4Sm80ELb0ELb1ELb0ELb0ELb0ELb0ELb1ELb0EEENS1_21CollectiveEpilogueFwdINS6_IJS8_SA_S9_EEENS6_IJNS7_ILi1EEESI_SI_EEESC_SE_Li256ELb0ELb1ELb0ELb0EEENS1_19SingleTileSchedulerILb0ELb0ELb1ELi128EEEEEEEEEvNT_6ParamsE)
        .other          _ZN7cutlass13device_kernelIN5flash19enable_sm80_to_sm89INS1_16FlashAttnFwdSm80INS1_25CollectiveMainloopFwdSm80ILi8ELi1ELb0EN4cute5tupleIJNS5_1CILi128EEENS7_ILi64EEENS7_ILi192EEEEEELi192ENS_10bfloat16_tEfNS_4arch4Sm80ELb0ELb1ELb0ELb0ELb0ELb0ELb1ELb0EEENS1_21CollectiveEpilogueFwdINS6_IJS8_SA_S9_EEENS6_IJNS7_ILi1EEESI_SI_EEESC_SE_Li256ELb0ELb1ELb0ELb0EEENS1_19SingleTileSchedulerILb0ELb0ELb1ELi128EEEEEEEEEvNT_6ParamsE,@"STO_CUDA_ENTRY STV_DEFAULT"
_ZN7cutlass13device_kernelIN5flash19enable_sm80_to_sm89INS1_16FlashAttnFwdSm80INS1_25CollectiveMainloopFwdSm80ILi8ELi1ELb0EN4cute5tupleIJNS5_1CILi128EEENS7_ILi64EEENS7_ILi192EEEEEELi192ENS_10bfloat16_tEfNS_4arch4Sm80ELb0ELb1ELb0ELb0ELb0ELb0ELb1ELb0EEENS1_21CollectiveEpilogueFwdINS6_IJS8_SA_S9_EEENS6_IJNS7_ILi1EEESI_SI_EEESC_SE_Li256ELb0ELb1ELb0ELb0EEENS1_19SingleTileSchedulerILb0ELb0ELb1ELi128EEEEEEEEEvNT_6ParamsE:
[----:B------:R-:W-:Y:S02]  /*0000*/  MOV R1, c[0x0][0x28] ;  /* 0x00000a0000017a02 */ /* 0x000fe40000000f00 */
[----:B------:R-:W1:Y:S02]  /*0010*/  S2R R0, SR_CTAID.Z ;  /* 0x0000000000007919 */ /* 0x000e640000002700 */
[----:B-1----:R-:W-:-:S13]  /*0020*/  ISETP.GE.AND P0, PT, R0, RZ, PT ;  /* 0x000000ff0000720c */ /* 0x002fda0003f06270 */
[----:B------:R-:W-:Y:S05]  /*0030*/  @!P0 EXIT ;  /* 0x000000000000894d */ /* 0x000fea0003800000 */
[----:B------:R-:W1:Y:S01]  /*0040*/  S2UR UR15, SR_CTAID.X ;  /* 0x00000000000f79c3 */ /* 0x000e620000002500 */
[----:B------:R-:W-:Y:S01]  /*0050*/  ULDC UR9, c[0x0][0x2c4] ;  /* 0x0000b10000097ab9 */ /* 0x000fe20000000800 */
[----:B------:R-:W2:Y:S01]  /*0060*/  S2R R80, SR_TID.X ;  /* 0x0000000000507919 */ /* 0x000ea20000002100 */
[----:B------:R-:W-:Y:S02]  /*0070*/  UISETP.NE.AND UP2, UPT, UR9, 0x1, UPT ;  /* 0x000000010900788c */ /* 0x000fe4000bf45270 */
[----:B------:R-:W-:Y:S02]  /*0080*/  ULDC.64 UR4, c[0x0][0x2c8] ;  /* 0x0000b20000047ab9 */ /* 0x000fe40000000a00 */
[----:B------:R-:W-:Y:S02]  /*0090*/  UMOV UR6, 0x1 ;  /* 0x0000000100067882 */ /* 0x000fe40000000000 */
[----:B------:R-:W-:Y:S02]  /*00a0*/  ULDC UR8, c[0x0][0x168] ;  /* 0x00005a0000087ab9 */ /* 0x000fe40000000800 */
[----:B------:R-:W-:-:S02]  /*00b0*/  UIADD3 UR8, UR6, -UR8, URZ ;  /* 0x8000000806087290 */ /* 0x000fc4000fffe03f */
[----:B-1----:R-:W-:-:S04]  /*00c0*/  USHF.L.U32 UR15, UR15, 0x7, URZ ;  /* 0x000000070f0f7899 */ /* 0x002fc8000800063f */
[----:B------:R-:W-:Y:S02]  /*00d0*/  @UP2 UIADD3 UR10, UR15, 0x7f, URZ ;  /* 0x0000007f0f0a2890 */ /* 0x000fe4000fffe03f */
[----:B------:R-:W-:Y:S02]  /*00e0*/  UIADD3 UR7, UR15, 0x7f, URZ ;  /* 0x0000007f0f077890 */ /* 0x000fe4000fffe03f */
[----:B------:R-:W-:-:S04]  /*00f0*/  UIMAD.WIDE.U32 UR10, UR10, UR4, URZ ;  /* 0x000000040a0a72a5 */ /* 0x000fc8000f8e003f */
[----:B------:R-:W-:-:S03]  /*0100*/  @UP2 USHF.R.U32.HI UR7, URZ, UR5, UR11 ;  /* 0x000000053f072299 */ /* 0x000fc6000801160b */
[----:B------:R-:W-:Y:S02]  /*0110*/  ULDC.64 UR4, c[0x0][0x328] ;  /* 0x0000ca0000047ab9 */ /* 0x000fe40000000a00 */
[----:B------:R-:W-:-:S03]  /*0120*/  UISETP.LE.AND UP1, UPT, UR6, UR5, UPT ;  /* 0x000000050600728c */ /* 0x000fc6000bf23270 */
[----:B------:R-:W-:Y:S02]  /*0130*/  ULDC UR5, c[0x0][0x1d0] ;  /* 0x0000740000057ab9 */ /* 0x000fe40000000800 */
[----:B------:R-:W-:Y:S01]  /*0140*/  UIADD3 UR5, UR7, UR5, UR8 ;  /* 0x0000000507057290 */ /* 0x000fe2000fffe008 */
[----:B------:R-:W-:-:S03]  /*0150*/  PLOP3.LUT P0, PT, PT, PT, UP1, 0x40, 0x0 ;  /* 0x000000000000781c */ /* 0x000fc60003f0e818 */
[----:B------:R-:W-:-:S10]  /*0160*/  UIADD3 UR7, UR5, UR4, URZ ;  /* 0x0000000405077290 */ /* 0x000fd4000fffe03f */
[----:B------:R-:W-:Y:S05]  /*0170*/  @P0 BRA `(.L_x_148) ;  /* 0x0000014000000947 */ /* 0x000fea0003800000 */
[----:B--2---:R-:W-:Y:S01]  /*0180*/  ISETP.LT.AND P0, PT, RZ, UR5, PT ;  /* 0x00000005ff007c0c */ /* 0x004fe2000bf01270 */
[----:B------:R-:W-:-:S12]  /*0190*/  UIADD3 UR8, UR5, -0x1, URZ ;  /* 0xffffffff05087890 */ /* 0x000fd8000fffe03f */
[----:B------:R-:W-:Y:S05]  /*01a0*/  @P0 BRA `(.L_x_149) ;  /* 0x0000008000000947 */ /* 0x000fea0003800000 */
[----:B------:R-:W-:Y:S02]  /*01b0*/  ULDC UR4, c[0x0][0x32c] ;  /* 0x0000cb0000047ab9 */ /* 0x000fe40000000800 */
[----:B------:R-:W-:Y:S02]  /*01c0*/  UISETP.NE.AND UP0, UPT, UR6, UR4, UPT ;  /* 0x000000040600728c */ /* 0x000fe4000bf05270 */
[----:B------:R-:W-:-:S03]  /*01d0*/  UIADD3 UR8, -UR5, URZ, URZ ;  /* 0x0000003f05087290 */ /* 0x000fc6000fffe13f */
[----:B------:R-:W-:Y:S02]  /*01e0*/  ULDC.64 UR4, c[0x0][0x330] ;  /* 0x0000cc0000047ab9 */ /* 0x000fe40000000a00 */
[----:B------:R-:W-:-:S04]  /*01f0*/  UIMAD.WIDE.U32 UR10, UR8, UR4, URZ ;  /* 0x00000004080a72a5 */ /* 0x000fc8000f8e003f */
[----:B------:R-:W-:-:S04]  /*0200*/  @UP0 USHF.R.U32.HI UR8, URZ, UR5, UR11 ;  /* 0x000000053f080299 */ /* 0x000fc8000801160b */
[----:B------:R-:W-:Y:S01]  /*0210*/  ULOP3.LUT UR8, URZ, UR8, URZ, 0x33, !UPT ;  /* 0x000000083f087292 */ /* 0x000fe2000f8e333f */
[----:B------:R-:W-:Y:S05]  /*0220*/  BRA `(.L_x_150) ;  /* 0x0000005000007947 */ /* 0x000fea0003800000 */
.L_x_149:
[----:B------:R-:W-:Y:S02]  /*0230*/  ULDC UR4, c[0x0][0x32c] ;  /* 0x0000cb0000047ab9 */ /* 0x000fe40000000800 */
[----:B------:R-:W-:-:S03]  /*0240*/  UISETP.NE.AND UP0, UPT, UR6, UR4, UPT ;  /* 0x000000040600728c */ /* 0x000fc6000bf05270 */
[----:B------:R-:W-:Y:S02]  /*0250*/  ULDC.64 UR4, c[0x0][0x330] ;  /* 0x0000cc0000047ab9 */ /* 0x000fe40000000a00 */
[----:B------:R-:W-:-:S06]  /*0260*/  UIMAD.WIDE.U32 UR10, UR8, UR4, URZ ;  /* 0x00000004080a72a5 */ /* 0x000fcc000f8e003f */
[----:B------:R-:W-:Y:S02]  /*0270*/  @UP0 USHF.R.U32.HI UR8, URZ, UR5, UR11 ;  /* 0x000000053f080299 */ /* 0x000fe4000801160b */
.L_x_150:
[----:B------:R-:W-:Y:S02]  /*0280*/  ULDC UR4, c[0x0][0x32c] ;  /* 0x0000cb0000047ab9 */ /* 0x000fe40000000800 */
[----:B------:R-:W-:-:S04]  /*0290*/  UIMAD UR4, UR8, UR4, UR4 ;  /* 0x00000004080472a4 */ /* 0x000fc8000f8e0204 */
[----:B------:R-:W-:-:S04]  /*02a0*/  UISETP.LT.AND UP0, UPT, UR7, UR4, UPT ;  /* 0x000000040700728c */ /* 0x000fc8000bf01270 */
[----:B------:R-:W-:-:S03]  /*02b0*/  USEL UR7, UR7, UR4, UP0 ;  /* 0x0000000407077287 */ /* 0x000fc60008000000 */
.L_x_148:
[----:B--2---:R-:W-:Y:S01]  /*02c0*/  ULDC.64 UR4, c[0x0][0x2c8] ;  /* 0x0000b20000047ab9 */ /* 0x004fe20000000a00 */
[----:B------:R-:W-:Y:S01]  /*02d0*/  PLOP3.LUT P0, PT, PT, PT, UP1, 0x40, 0x0 ;  /* 0x000000000000781c */ /* 0x000fe20003f0e818 */
[----:B------:R-:W-:Y:S02]  /*02e0*/  UIMAD.WIDE.U32 UR12, UR15, UR4, URZ ;  /* 0x000000040f0c72a5 */ /* 0x000fe4000f8e003f */
[----:B------:R-:W-:Y:S02]  /*02f0*/  UMOV UR8, 0x3f ;  /* 0x0000003f00087882 */ /* 0x000fe40000000000 */
[----:B------:R-:W-:Y:S02]  /*0300*/  ULDC UR4, c[0x0][0x1d0] ;  /* 0x0000740000047ab9 */ /* 0x000fe40000000800 */
[----:B------:R-:W-:Y:S02]  /*0310*/  UIADD3 UR7, UR7, 0x3f, URZ ;  /* 0x0000003f07077890 */ /* 0x000fe4000fffe03f */
[----:B------:R-:W-:-:S02]  /*0320*/  UIADD3 UR8, UR8, UR4, URZ ;  /* 0x0000000408087290 */ /* 0x000fc4000fffe03f */
[----:B------:R-:W-:Y:S02]  /*0330*/  UMOV UR10, UR15 ;  /* 0x0000000f000a7c82 */ /* 0x000fe40008000000 */
[----:B------:R-:W-:Y:S02]  /*0340*/  @UP2 USHF.R.U32.HI UR10, URZ, UR5, UR13 ;  /* 0x000000053f0a2299 */ /* 0x000fe4000801160d */
[----:B------:R-:W-:Y:S02]  /*0350*/  USHF.R.S32.HI UR12, URZ, 0x1f, UR7 ;  /* 0x0000001f3f0c7899 */ /* 0x000fe40008011407 */
[----:B------:R-:W-:Y:S02]  /*0360*/  USHF.R.S32.HI UR13, URZ, 0x1f, UR8 ;  /* 0x0000001f3f0d7899 */ /* 0x000fe40008011408 */
[----:B------:R-:W-:Y:S02]  /*0370*/  ULEA.HI UR12, UR12, UR7, URZ, 0x6 ;  /* 0x000000070c0c7291 */ /* 0x000fe4000f8f303f */
[----:B------:R-:W-:-:S02]  /*0380*/  ULEA.HI UR13, UR13, UR8, URZ, 0x6 ;  /* 0x000000080d0d7291 */ /* 0x000fc4000f8f303f */
[----:B------:R-:W-:Y:S02]  /*0390*/  ULDC UR11, c[0x0][0x168] ;  /* 0x00005a00000b7ab9 */ /* 0x000fe40000000800 */
[----:B------:R-:W-:Y:S02]  /*03a0*/  UIADD3 UR7, UR4, -UR11, URZ ;  /* 0x8000000b04077290 */ /* 0x000fe4000fffe03f */
[----:B------:R-:W-:Y:S02]  /*03b0*/  USHF.R.S32.HI UR12, URZ, 0x6, UR12 ;  /* 0x000000063f0c7899 */ /* 0x000fe4000801140c */
[----:B------:R-:W-:Y:S02]  /*03c0*/  USHF.R.S32.HI UR13, URZ, 0x6, UR13 ;  /* 0x000000063f0d7899 */ /* 0x000fe4000801140d */
[----:B------:R-:W-:Y:S02]  /*03d0*/  UIADD3 UR4, UR7, UR10, URZ ;  /* 0x0000000a07047290 */ /* 0x000fe4000fffe03f */
[----:B------:R-:W-:-:S02]  /*03e0*/  UISETP.LT.AND UP0, UPT, UR13, UR12, UPT ;  /* 0x0000000c0d00728c */ /* 0x000fc4000bf01270 */
[----:B------:R-:W-:Y:S02]  /*03f0*/  ULDC UR5, c[0x0][0x324] ;  /* 0x0000c90000057ab9 */ /* 0x000fe40000000800 */
[----:B------:R-:W-:Y:S02]  /*0400*/  UIADD3 UR8, UR4, -UR5, URZ ;  /* 0x8000000504087290 */ /* 0x000fe4000fffe03f */
[----:B------:R-:W-:Y:S01]  /*0410*/  USEL UR13, UR13, UR12, UP0 ;  /* 0x0000000c0d0d7287 */ /* 0x000fe20008000000 */
[----:B------:R-:W-:Y:S05]  /*0420*/  @P0 BRA `(.L_x_151) ;  /* 0x0000015000000947 */ /* 0x000fea0003800000 */
[----:B------:R-:W-:Y:S02]  /*0430*/  UMOV UR10, UR4 ;  /* 0x00000004000a7c82 */ /* 0x000fe40008000000 */
[----:B------:R-:W-:-:S06]  /*0440*/  UISETP.GT.AND UP0, UPT, UR10, -0x1, UPT ;  /* 0xffffffff0a00788c */ /* 0x000fcc000bf04270 */
[----:B------:R-:W-:-:S13]  /*0450*/  PLOP3.LUT P0, PT, PT, PT, UP0, 0x80, 0x0 ;  /* 0x000000000000781c */ /* 0x000fda0003f0f008 */
[----:B------:R-:W-:Y:S05]  /*0460*/  @P0 BRA `(.L_x_152) ;  /* 0x0000008000000947 */ /* 0x000fea0003800000 */
[----:B------:R-:W-:Y:S02]  /*0470*/  ULDC UR4, c[0x0][0x32c] ;  /* 0x0000cb0000047ab9 */ /* 0x000fe40000000800 */
[----:B------:R-:W-:Y:S02]  /*0480*/  UISETP.NE.AND UP0, UPT, UR4, 0x1, UPT ;  /* 0x000000010400788c */ /* 0x000fe4000bf05270 */
[----:B------:R-:W-:Y:S02]  /*0490*/  ULOP3.LUT UR10, URZ, UR10, URZ, 0x33, !UPT ;  /* 0x0000000a3f0a7292 */ /* 0x000fe4000f8e333f */
[----:B------:R-:W-:Y:S02]  /*04a0*/  ULDC.64 UR4, c[0x0][0x330] ;  /* 0x0000cc0000047ab9 */ /* 0x000fe40000000a00 */
[----:B------:R-:W-:-:S05]  /*04b0*/  UIMAD.WIDE.U32 UR16, UR10, UR4, URZ ;  /* 0x000000040a1072a5 */ /* 0x000fca000f8e003f */
[----:B------:R-:W-:-:S04]  /*04c0*/  @UP0 USHF.R.U32.HI UR10, URZ, UR5, UR17 ;  /* 0x000000053f0a0299 */ /* 0x000fc80008011611 */
[----:B------:R-:W-:Y:S01]  /*04d0*/  ULOP3.LUT UR10, URZ, UR10, URZ, 0x33, !UPT ;  /* 0x0000000a3f0a7292 */ /* 0x000fe2000f8e333f */
[----:B------:R-:W-:Y:S05]  /*04e0*/  BRA `(.L_x_153) ;  /* 0x0000005000007947 */ /* 0x000fea0003800000 */
.L_x_152:
[----:B------:R-:W-:Y:S02]  /*04f0*/  ULDC UR4, c[0x0][0x32c] ;  /* 0x0000cb0000047ab9 */ /* 0x000fe40000000800 */
[----:B------:R-:W-:-:S03]  /*0500*/  UISETP.NE.AND UP0, UPT, UR4, 0x1, UPT ;  /* 0x000000010400788c */ /* 0x000fc6000bf05270 */
[----:B------:R-:W-:Y:S02]  /*0510*/  ULDC.64 UR4, c[0x0][0x330] ;  /* 0x0000cc0000047ab9 */ /* 0x000fe40000000a00 */
[----:B------:R-:W-:-:S06]  /*0520*/  UIMAD.WIDE.U32 UR16, UR10, UR4, URZ ;  /* 0x000000040a1072a5 */ /* 0x000fcc000f8e003f */
[----:B------:R-:W-:Y:S02]  /*0530*/  @UP0 USHF.R.U32.HI UR10, URZ, UR5, UR17 ;  /* 0x000000053f0a0299 */ /* 0x000fe40008011611 */
.L_x_153:
[----:B------:R-:W-:Y:S02]  /*0540*/  ULDC UR4, c[0x0][0x32c] ;  /* 0x0000cb0000047ab9 */ /* 0x000fe40000000800 */
[----:B------:R-:W-:-:S04]  /*0550*/  UIMAD UR4, UR10, UR4, URZ ;  /* 0x000000040a0472a4 */ /* 0x000fc8000f8e023f */
[----:B------:R-:W-:-:S04]  /*0560*/  UISETP.LT.AND UP0, UPT, UR8, UR4, UPT ;  /* 0x000000040800728c */ /* 0x000fc8000bf01270 */
[----:B------:R-:W-:-:S04]  /*0570*/  USEL UR8, UR8, UR4, !UP0 ;  /* 0x0000000408087287 */ /* 0x000fc8000c000000 */
.L_x_151:
[----:B------:R-:W-:Y:S01]  /*0580*/  USHF.R.S32.HI UR4, URZ, 0x1f, UR8 ;  /* 0x0000001f3f047899 */ /* 0x000fe20008011408 */
[----:B------:R-:W-:Y:S01]  /*0590*/  PLOP3.LUT P2, PT, PT, PT, PT, 0x80, 0x0 ;  /* 0x000000000000781c */ /* 0x000fe20003f4f070 */
[----:B------:R-:W-:Y:S01]  /*05a0*/  ULDC.64 UR16, c[0x0][0x118] ;  /* 0x0000460000107ab9 */ /* 0x000fe20000000a00 */
[----:B------:R-:W-:Y:S01]  /*05b0*/  CS2R R98, SRZ ;  /* 0x0000000000627805 */ /* 0x000fe2000001ff00 */
[----:B------:R-:W-:Y:S01]  /*05c0*/  ULEA.HI UR8, UR4, UR8, URZ, 0x6 ;  /* 0x0000000804087291 */ /* 0x000fe2000f8f303f */
[----:B------:R-:W-:Y:S01]  /*05d0*/  IMAD.MOV.U32 R5, RZ, RZ, RZ ;  /* 0x000000ffff057224 */ /* 0x000fe200078e00ff */
[----:B------:R-:W-:Y:S01]  /*05e0*/  CS2R R94, SRZ ;  /* 0x00000000005e7805 */ /* 0x000fe2000001ff00 */
[----:B------:R-:W-:Y:S01]  /*05f0*/  IMAD.MOV.U32 R96, RZ, RZ, RZ ;  /* 0x000000ffff607224 */ /* 0x000fe200078e00ff */
[----:B------:R-:W-:Y:S01]  /*0600*/  USHF.R.S32.HI UR8, URZ, 0x6, UR8 ;  /* 0x000000063f087899 */ /* 0x000fe20008011408 */
[----:B------:R-:W-:Y:S01]  /*0610*/  CS2R R92, SRZ ;  /* 0x00000000005c7805 */ /* 0x000fe2000001ff00 */
[----:B------:R-:W-:Y:S01]  /*0620*/  CS2R R90, SRZ ;  /* 0x00000000005a7805 */ /* 0x000fe2000001ff00 */
[----:B------:R-:W-:Y:S01]  /*0630*/  CS2R R88, SRZ ;  /* 0x0000000000587805 */ /* 0x000fe2000001ff00 */
[----:B------:R-:W-:Y:S01]  /*0640*/  UISETP.LT.AND UP0, UPT, URZ, UR8, UPT ;  /* 0x000000083f00728c */ /* 0x000fe2000bf01270 */
[----:B------:R-:W-:Y:S01]  /*0650*/  CS2R R86, SRZ ;  /* 0x0000000000567805 */ /* 0x000fe2000001ff00 */
[----:B------:R-:W-:Y:S01]  /*0660*/  CS2R R84, SRZ ;  /* 0x0000000000547805 */ /* 0x000fe2000001ff00 */
[----:B------:R-:W-:Y:S01]  /*0670*/  CS2R R82, SRZ ;  /* 0x0000000000527805 */ /* 0x000fe2000001ff00 */
[----:B------:R-:W-:Y:S01]  /*0680*/  USEL UR8, URZ, UR8, !UP0 ;  /* 0x000000083f087287 */ /* 0x000fe2000c000000 */
[----:B------:R-:W-:Y:S01]  /*0690*/  MOV R81, RZ ;  /* 0x000000ff00517202 */ /* 0x000fe20000000f00 */
[----:B------:R-:W-:Y:S01]  /*06a0*/  CS2R R6, SRZ ;  /* 0x0000000000067805 */ /* 0x000fe2000001ff00 */
[----:B------:R-:W-:Y:S01]  /*06b0*/  CS2R R78, SRZ ;  /* 0x00000000004e7805 */ /* 0x000fe2000001ff00 */
[----:B------:R-:W-:Y:S01]  /*06c0*/  UISETP.GT.AND UP0, UPT, UR13, UR8, UPT ;  /* 0x000000080d00728c */ /* 0x000fe2000bf04270 */
[----:B------:R-:W-:Y:S01]  /*06d0*/  CS2R R76, SRZ ;  /* 0x00000000004c7805 */ /* 0x000fe2000001ff00 */
[----:B------:R-:W-:Y:S01]  /*06e0*/  CS2R R74, SRZ ;  /* 0x00000000004a7805 */ /* 0x000fe2000001ff00 */
[----:B------:R-:W-:Y:S01]  /*06f0*/  CS2R R72, SRZ ;  /* 0x0000000000487805 */ /* 0x000fe2000001ff00 */
[----:B------:R-:W-:Y:S01]  /*0700*/  CS2R R70, SRZ ;  /* 0x0000000000467805 */ /* 0x000fe2000001ff00 */
[----:B------:R-:W-:Y:S01]  /*0710*/  CS2R R68, SRZ ;  /* 0x0000000000447805 */ /* 0x000fe2000001ff00 */
[----:B------:R-:W-:Y:S01]  /*0720*/  PLOP3.LUT P0, PT, PT, PT, UP0, 0x80, 0x0 ;  /* 0x000000000000781c */ /* 0x000fe20003f0f008 */
        /* <DEDUP_REMOVED lines=34> */
[----:B------:R-:W-:Y:S01]  /*0950*/  ISETP.NE.U32.AND P6, PT, RZ, c[0x0][0x340], PT ;  /* 0x0000d000ff007a0c */ /* 0x000fe20003fc5070 */
[----:B------:R-:W1:Y:S01]  /*0960*/  S2R R8, SR_CTAID.Y ;  /* 0x0000000000087919 */ /* 0x000e620000002600 */
[----:B------:R-:W-:-:S02]  /*0970*/  SHF.R.S32.HI R83, RZ, 0x1f, R80 ;  /* 0x0000001fff537819 */ /* 0x000fc40000011450 */
[----:B------:R-:W-:Y:S02]  /*0980*/  PLOP3.LUT P1, PT, PT, PT, UP2, 0x80, 0x0 ;  /* 0x000000000000781c */ /* 0x000fe40003f2f028 */
[----:B------:R-:W-:Y:S02]  /*0990*/  PLOP3.LUT P0, PT, PT, PT, UP2, 0x80, 0x0 ;  /* 0x000000000000781c */ /* 0x000fe40003f0f028 */
[----:B------:R-:W-:Y:S01]  /*09a0*/  SHF.R.S32.HI R5, RZ, 0x1f, R0 ;  /* 0x0000001fff057819 */ /* 0x000fe20000011400 */
[----:B------:R-:W-:Y:S01]  /*09b0*/  ULDC UR4, c[0x0][0x168] ;  /* 0x00005a0000047ab9 */ /* 0x000fe20000000800 */
[----:B------:R-:W-:Y:S01]  /*09c0*/  ISETP.NE.AND.EX P6, PT, RZ, c[0x0][0x344], PT, P6 ;  /* 0x0000d100ff007a0c */ /* 0x000fe20003fc5360 */
[----:B------:R-:W-:Y:S02]  /*09d0*/  UIADD3 UR18, UR13, -0x1, URZ ;  /* 0xffffffff0d127890 */ /* 0x000fe4000fffe03f */
[----:B------:R-:W-:-:S10]  /*09e0*/  ULDC.64 UR10, c[0x0][0x1e0] ;  /* 0x00007800000a7ab9 */ /* 0x000fd40000000a00 */
[----:B------:R-:W-:-:S04]  /*09f0*/  @P6 IMAD.MOV.U32 R3, RZ, RZ, 0x4 ;  /* 0x00000004ff036424 */ /* 0x000fc800078e00ff */
[----:B------:R-:W-:-:S06]  /*0a00*/  @P6 IMAD.WIDE R206, R0, R3, c[0x0][0x340] ;  /* 0x0000d00000ce6625 */ /* 0x000fcc00078e0203 */
[----:B------:R-:W2:Y:S01]  /*0a10*/  @P6 LDG.E R206, [R206.64] ;  /* 0x00000010cece6981 */ /* 0x000ea2000c1e1900 */
[-C--:B------:R-:W-:Y:S01]  /*0a20*/  LEA.HI R11, R83, R80.reuse, RZ, 0x3 ;  /* 0x00000050530b7211 */ /* 0x080fe200078f18ff */
[----:B-1----:R-:W-:Y:S01]  /*0a30*/  IMAD.WIDE.U32 R12, R8, c[0x0][0x1b8], RZ ;  /* 0x00006e00080c7a25 */ /* 0x002fe200078e00ff */
[----:B------:R-:W-:Y:S01]  /*0a40*/  SHF.R.S32.HI R2, RZ, 0x1f, R8 ;  /* 0x0000001fff027819 */ /* 0x000fe20000011408 */
[----:B------:R-:W-:Y:S01]  /*0a50*/  UIMAD UR4, UR9, UR4, URZ ;  /* 0x00000004090472a4 */ /* 0x000fe2000f8e023f */
[----:B------:R-:W-:Y:S01]  /*0a60*/  LOP3.LUT R3, R11, 0xfffffff8, RZ, 0xc0, !PT ;  /* 0xfffffff80b037812 */ /* 0x000fe200078ec0ff */
[----:B------:R-:W-:Y:S01]  /*0a70*/  USHF.L.U32 UR14, UR18, 0x6, URZ ;  /* 0x00000006120e7899 */ /* 0x000fe2000800063f */
[----:B------:R-:W-:Y:S01]  /*0a80*/  SHF.R.S32.HI R11, RZ, 0x3, R11 ;  /* 0x00000003ff0b7819 */ /* 0x000fe2000001140b */
[----:B------:R-:W-:Y:S01]  /*0a90*/  IMAD R7, R2, c[0x0][0x1b8], RZ ;  /* 0x00006e0002077a24 */ /* 0x000fe200078e02ff */
[-C--:B------:R-:W-:Y:S01]  /*0aa0*/  LEA.HI R14, R83, R80.reuse, RZ, 0x6 ;  /* 0x00000050530e7211 */ /* 0x080fe200078f30ff */
[----:B------:R-:W-:Y:S01]  /*0ab0*/  IMAD.IADD R3, R80, 0x1, -R3 ;  /* 0x0000000150037824 */ /* 0x000fe200078e0a03 */
[----:B------:R-:W-:Y:S01]  /*0ac0*/  UMOV UR9, 0x6 ;  /* 0x0000000600097882 */ /* 0x000fe20000000000 */
[----:B------:R-:W-:Y:S01]  /*0ad0*/  IMAD R7, R8, c[0x0][0x1bc], R7 ;  /* 0x00006f0008077a24 */ /* 0x000fe200078e0207 */
[----:B------:R-:W-:Y:S01]  /*0ae0*/  USHF.L.U32 UR20, UR10, 0x6, URZ ;  /* 0x000000060a147899 */ /* 0x000fe2000800063f */
[----:B------:R-:W-:Y:S01]  /*0af0*/  IMAD R4, R3, 0x20, R11 ;  /* 0x0000002003047824 */ /* 0x000fe200078e020b */
[----:B------:R-:W-:Y:S01]  /*0b00*/  USHF.L.U64.HI UR19, UR10, UR9, UR11 ;  /* 0x000000090a137299 */ /* 0x000fe2000801020b */
[----:B------:R-:W-:Y:S01]  /*0b10*/  IMAD.IADD R13, R13, 0x1, R7 ;  /* 0x000000010d0d7824 */ /* 0x000fe200078e0207 */
[----:B------:R-:W-:Y:S01]  /*0b20*/  USHF.R.S32.HI UR21, URZ, 0x1f, UR18 ;  /* 0x0000001f3f157899 */ /* 0x000fe20008011412 */
[----:B------:R-:W-:Y:S01]  /*0b30*/  IMAD R7, R5, c[0x0][0x1c0], RZ ;  /* 0x0000700005077a24 */ /* 0x000fe200078e02ff */
[----:B------:R-:W-:Y:S01]  /*0b40*/  IADD3 R4, R4, UR15, RZ ;  /* 0x0000000f04047c10 */ /* 0x000fe2000fffe0ff */
[----:B------:R-:W-:Y:S01]  /*0b50*/  IMAD.WIDE.U32 R12, R0, c[0x0][0x1c0], R12 ;  /* 0x00007000000c7a25 */ /* 0x000fe200078e000c */
[CC--:B------:R-:W-:Y:S01]  /*0b60*/  LEA.HI R197, R83.reuse, R80.reuse, RZ, 0x4 ;  /* 0x0000005053c57211 */ /* 0x0c0fe200078f20ff */
[----:B------:R-:W-:Y:S01]  /*0b70*/  USHF.L.U32 UR12, UR10, 0x5, URZ ;  /* 0x000000050a0c7899 */ /* 0x000fe2000800063f */
[CC--:B------:R-:W-:Y:S01]  /*0b80*/  LEA.HI R81, R83.reuse, R80.reuse, RZ, 0x5 ;  /* 0x0000005053517211 */ /* 0x0c0fe200078f28ff */
[----:B------:R-:W-:Y:S01]  /*0b90*/  @P1 IMAD.HI.U32 R6, R4, c[0x0][0x2c8], RZ ;  /* 0x0000b20004061a27 */ /* 0x000fe200078e00ff */
[----:B------:R-:W-:Y:S01]  /*0ba0*/  UISETP.GT.AND UP0, UPT, UR18, UR8, UPT ;  /* 0x000000081200728c */ /* 0x000fe2000bf04270 */
[----:B------:R-:W-:-:S02]  /*0bb0*/  LEA.HI R83, R83, R80, RZ, 0x2 ;  /* 0x0000005053537211 */ /* 0x000fc400078f10ff */
[----:B------:R-:W-:Y:S01]  /*0bc0*/  IMAD.MOV.U32 R9, RZ, RZ, R4 ;  /* 0x000000ffff097224 */ /* 0x000fe200078e0004 */
[----:B------:R-:W-:Y:S01]  /*0bd0*/  @P0 SHF.R.U32.HI R9, RZ, c[0x0][0x2cc], R6 ;  /* 0x0000b300ff090a19 */ /* 0x000fe20000011606 */
[----:B------:R-:W-:Y:S01]  /*0be0*/  IMAD R7, R0, c[0x0][0x1c4], R7 ;  /* 0x0000710000077a24 */ /* 0x000fe200078e0207 */
[----:B------:R-:W-:Y:S01]  /*0bf0*/  LOP3.LUT R83, R83, 0xfffffffc, RZ, 0xc0, !PT ;  /* 0xfffffffc53537812 */ /* 0x000fe200078ec0ff */
[----:B------:R-:W-:Y:S01]  /*0c00*/  IMAD.SHL.U32 R199, R11, 0x40, RZ ;  /* 0x000000400bc77824 */ /* 0x000fe200078e00ff */
[----:B------:R-:W-:Y:S01]  /*0c10*/  SHF.R.S32.HI R6, RZ, 0x1f, R9 ;  /* 0x0000001fff067819 */ /* 0x000fe20000011409 */
[----:B------:R-:W-:Y:S02]  /*0c20*/  IMAD.IADD R13, R13, 0x1, R7 ;  /* 0x000000010d0d7824 */ /* 0x000fe400078e0207 */
[----:B------:R-:W-:Y:S01]  /*0c30*/  IMAD.MOV R7, RZ, RZ, -R9 ;  /* 0x000000ffff077224 */ /* 0x000fe200078e0a09 */
[----:B------:R-:W-:Y:S01]  /*0c40*/  LOP3.LUT R199, R199, 0x1c0, RZ, 0xc0, !PT ;  /* 0x000001c0c7c77812 */ /* 0x000fe200078ec0ff */
[----:B------:R-:W-:-:S02]  /*0c50*/  IMAD R6, R6, c[0x0][0x1b0], RZ ;  /* 0x00006c0006067a24 */ /* 0x000fc400078e02ff */
[----:B------:R-:W-:Y:S02]  /*0c60*/  IMAD R7, R7, c[0x0][0x2c4], R4 ;  /* 0x0000b10007077a24 */ /* 0x000fe400078e0204 */
[----:B------:R-:W-:-:S03]  /*0c70*/  IMAD.WIDE.U32 R12, R9, c[0x0][0x1b0], R12 ;  /* 0x00006c00090c7a25 */ /* 0x000fc600078e000c */
[----:B------:R-:W-:Y:S01]  /*0c80*/  SHF.R.S32.HI R4, RZ, 0x1f, R7 ;  /* 0x0000001fff047819 */ /* 0x000fe20000011407 */
[----:B------:R-:W-:Y:S02]  /*0c90*/  IMAD R9, R9, c[0x0][0x1b4], R6 ;  /* 0x00006d0009097a24 */ /* 0x000fe400078e0206 */
[----:B------:R-:W-:Y:S02]  /*0ca0*/  IMAD.SHL.U32 R14, R14, 0x8, RZ ;  /* 0x000000080e0e7824 */ /* 0x000fe400078e00ff */
[----:B------:R-:W-:Y:S02]  /*0cb0*/  IMAD R4, R4, c[0x0][0x1a8], RZ ;  /* 0x00006a0004047a24 */ /* 0x000fe400078e02ff */
[----:B------:R-:W-:Y:S02]  /*0cc0*/  IMAD.IADD R13, R13, 0x1, R9 ;  /* 0x000000010d0d7824 */ /* 0x000fe400078e0209 */
[C---:B------:R-:W-:Y:S02]  /*0cd0*/  IMAD R9, R7.reuse, c[0x0][0x1ac], R4 ;  /* 0x00006b0007097a24 */ /* 0x040fe400078e0204 */
[----:B------:R-:W-:-:S04]  /*0ce0*/  IMAD.WIDE.U32 R6, R7, c[0x0][0x1a8], R12 ;  /* 0x00006a0007067a25 */ /* 0x000fc800078e000c */
[----:B------:R-:W-:Y:S01]  /*0cf0*/  IMAD.IADD R9, R7, 0x1, R9 ;  /* 0x0000000107097824 */ /* 0x000fe200078e0209 */
[----:B------:R-:W-:Y:S01]  /*0d00*/  LEA R10, P0, R6, c[0x0][0x160], 0x1 ;  /* 0x00005800060a7a11 */ /* 0x000fe200078008ff */
[----:B------:R-:W-:-:S03]  /*0d10*/  IMAD.SHL.U32 R12, R3, 0x8, RZ ;  /* 0x00000008030c7824 */ /* 0x000fc600078e00ff */
[----:B------:R-:W-:Y:S01]  /*0d20*/  LEA.HI.X R9, R6, c[0x0][0x164], R9, 0x1, P0 ;  /* 0x0000590006097a11 */ /* 0x000fe200000f0c09 */
[----:B------:R-:W1:Y:S01]  /*0d30*/  SHFL.IDX PT, R20, R10, RZ, 0x181f ;  /* 0x00181fff0a147589 */ /* 0x000e6200000e0000 */
[----:B------:R-:W-:Y:S02]  /*0d40*/  IADD3 R6, R11, UR15, RZ ;  /* 0x0000000f0b067c10 */ /* 0x000fe4000fffe0ff */
[----:B------:R-:W-:Y:S01]  /*0d50*/  LOP3.LUT R4, R199, 0x38, R12, 0xf8, !PT ;  /* 0x00000038c7047812 */ /* 0x000fe200078ef80c */
[----:B------:R-:W3:Y:S01]  /*0d60*/  SHFL.IDX PT, R21, R9, RZ, 0x181f ;  /* 0x00181fff09157589 */ /* 0x000ee200000e0000 */
[----:B------:R-:W-:Y:S02]  /*0d70*/  SHF.R.U32.HI R199, RZ, 0x3, R199 ;  /* 0x00000003ffc77819 */ /* 0x000fe400000116c7 */
[----:B------:R-:W-:Y:S01]  /*0d80*/  ISETP.GE.AND P0, PT, R6, UR4, PT ;  /* 0x0000000406007c0c */ /* 0x000fe2000bf06270 */
[----:B------:R-:W-:Y:S01]  /*0d90*/  SHFL.IDX PT, R18, R10, 0x1, 0x181f ;  /* 0x00381f000a127f89 */ /* 0x000fe200000e0000 */
[----:B------:R-:W-:-:S02]  /*0da0*/  LOP3.LUT R199, R4, R199, RZ, 0x3c, !PT ;  /* 0x000000c704c77212 */ /* 0x000fc400078e3cff */
[----:B------:R-:W-:Y:S01]  /*0db0*/  IADD3 R4, R6, 0x20, RZ ;  /* 0x0000002006047810 */ /* 0x000fe20007ffe0ff */
[----:B------:R-:W4:Y:S01]  /*0dc0*/  SHFL.IDX PT, R19, R9, 0x1, 0x181f ;  /* 0x00381f0009137f89 */ /* 0x000f2200000e0000 */
[----:B------:R-:W-:Y:S02]  /*0dd0*/  IADD3 R7, R12, 0x40, RZ ;  /* 0x000000400c077810 */ /* 0x000fe40007ffe0ff */
[----:B------:R-:W-:Y:S02]  /*0de0*/  ISETP.GE.AND P3, PT, R4, UR4, PT ;  /* 0x0000000404007c0c */ /* 0x000fe4000bf66270 */
[----:B------:R-:W-:Y:S02]  /*0df0*/  IADD3 R4, R12, 0x80, RZ ;  /* 0x000000800c047810 */ /* 0x000fe40007ffe0ff */
[----:B------:R-:W-:Y:S02]  /*0e00*/  LOP3.LUT R199, R199, 0xfffffe00, R14, 0xf8, !PT ;  /* 0xfffffe00c7c77812 */ /* 0x000fe400078ef80e */
[----:B------:R-:W-:-:S02]  /*0e10*/  @!P0 SHF.R.S32.HI R15, RZ, 0x1f, R4 ;  /* 0x0000001fff0f8819 */ /* 0x000fc40000011404 */
[----:B------:R-:W-:Y:S01]  /*0e20*/  SHF.R.S32.HI R13, RZ, 0x1f, R12 ;  /* 0x0000001fff0d7819 */ /* 0x000fe2000001140c */
[----:B------:R-:W-:Y:S01]  /*0e30*/  IMAD.SHL.U32 R199, R199, 0x2, RZ ;  /* 0x00000002c7c77824 */ /* 0x000fe200078e00ff */
[----:B------:R-:W-:Y:S02]  /*0e40*/  @!P0 LEA.HI R15, R15, R4, RZ, 0x3 ;  /* 0x000000040f0f8211 */ /* 0x000fe400078f18ff */
[----:B-1----:R-:W-:Y:S02]  /*0e50*/  @!P0 LEA R22, P5, R12, R20, 0x1 ;  /* 0x000000140c168211 */ /* 0x002fe400078a08ff */
[----:B------:R-:W-:Y:S02]  /*0e60*/  @!P0 LOP3.LUT R15, R15, 0xfffffff8, RZ, 0xc0, !PT ;  /* 0xfffffff80f0f8812 */ /* 0x000fe400078ec0ff */
[----:B------:R-:W-:Y:S02]  /*0e70*/  IADD3 R14, R6, 0x40, RZ ;  /* 0x00000040060e7810 */ /* 0x000fe40007ffe0ff */
[----:B------:R-:W-:Y:S01]  /*0e80*/  @!P0 SHF.R.S32.HI R16, RZ, 0x1f, R7 ;  /* 0x0000001fff108819 */ /* 0x000fe20000011407 */
[----:B---3--:R-:W-:Y:S01]  /*0e90*/  @!P0 IMAD.WIDE R26, R15, 0x2, R20 ;  /* 0x000000020f1a8825 */ /* 0x008fe200078e0214 */
[----:B------:R-:W-:-:S02]  /*0ea0*/  @!P0 LEA.HI.X R23, R12, R21, R13, 0x1, P5 ;  /* 0x000000150c178211 */ /* 0x000fc400028f0c0d */
[----:B------:R-:W-:Y:S02]  /*0eb0*/  @!P3 SHF.R.S32.HI R15, RZ, 0x1f, R4 ;  /* 0x0000001fff0fb819 */ /* 0x000fe40000011404 */
[----:B------:R-:W-:Y:S02]  /*0ec0*/  @!P0 LEA.HI R16, R16, R7, RZ, 0x3 ;  /* 0x0000000710108211 */ /* 0x000fe400078f18ff */
[----:B------:R-:W-:Y:S02]  /*0ed0*/  ISETP.GE.AND P5, PT, R14, UR4, PT ;  /* 0x000000040e007c0c */ /* 0x000fe4000bfa6270 */
[----:B------:R-:W-:Y:S02]  /*0ee0*/  @!P3 LEA.HI R15, R15, R4, RZ, 0x3 ;  /* 0x000000040f0fb211 */ /* 0x000fe400078f18ff */
[----:B------:R-:W-:Y:S02]  /*0ef0*/  @!P0 LOP3.LUT R16, R16, 0xfffffff8, RZ, 0xc0, !PT ;  /* 0xfffffff810108812 */ /* 0x000fe400078ec0ff */
[----:B------:R-:W-:-:S02]  /*0f00*/  ISETP.GE.AND P2, PT, R12, c[0x0][0x198], PT ;  /* 0x000066000c007a0c */ /* 0x000fc40003f46270 */
[----:B------:R-:W-:Y:S01]  /*0f10*/  ISETP.GE.AND P1, PT, R7, c[0x0][0x198], PT ;  /* 0x0000660007007a0c */ /* 0x000fe20003f26270 */
[----:B------:R-:W-:Y:S01]  /*0f20*/  @!P0 IMAD.WIDE R28, R16, 0x2, R20 ;  /* 0x00000002101c8825 */ /* 0x000fe200078e0214 */
[----:B------:R-:W-:Y:S01]  /*0f30*/  ISETP.GE.AND P4, PT, R4, c[0x0][0x198], PT ;  /* 0x0000660004007a0c */ /* 0x000fe20003f86270 */
[----:B------:R-:W1:Y:S01]  /*0f40*/  SHFL.IDX PT, R20, R10, 0x2, 0x181f ;  /* 0x00581f000a147f89 */ /* 0x000e6200000e0000 */
[----:B------:R-:W-:Y:S02]  /*0f50*/  @!P3 LOP3.LUT R15, R15, 0xfffffff8, RZ, 0xc0, !PT ;  /* 0xfffffff80f0fb812 */ /* 0x000fe400078ec0ff */
[----:B------:R-:W-:Y:S01]  /*0f60*/  @!P3 SHF.R.S32.HI R14, RZ, 0x1f, R7 ;  /* 0x0000001fff0eb819 */ /* 0x000fe20000011407 */
[----:B------:R-:W3:Y:S01]  /*0f70*/  SHFL.IDX PT, R21, R9, 0x2, 0x181f ;  /* 0x00581f0009157f89 */ /* 0x000ee200000e0000 */
[----:B------:R-:W-:Y:S01]  /*0f80*/  IADD3 R6, R6, 0x60, RZ ;  /* 0x0000006006067810 */ /* 0x000fe20007ffe0ff */
[----:B----4-:R-:W-:Y:S01]  /*0f90*/  @!P3 IMAD.WIDE R30, R15, 0x2, R18 ;  /* 0x000000020f1eb825 */ /* 0x010fe200078e0212 */
[----:B------:R-:W-:Y:S01]  /*0fa0*/  @!P5 SHF.R.S32.HI R15, RZ, 0x1f, R4 ;  /* 0x0000001fff0fd819 */ /* 0x000fe20000011404 */
[----:B------:R1:W-:Y:S01]  /*0fb0*/  @!P0 LDGSTS.E.BYPASS.LTC128B.128 [R199+0xc100], [R22.64], !P2 ;  /* 0x0c10000016c78fae */ /* 0x0003e2000d101d50 */
[----:B------:R-:W-:-:S02]  /*0fc0*/  @!P3 LEA.HI R17, R14, R7, RZ, 0x3 ;  /* 0x000000070e11b211 */ /* 0x000fc400078f18ff */
[----:B------:R-:W-:Y:S01]  /*0fd0*/  @!P5 LEA.HI R16, R15, R4, RZ, 0x3 ;  /* 0x000000040f10d211 */ /* 0x000fe200078f18ff */
[----:B------:R-:W4:Y:S01]  /*0fe0*/  SHFL.IDX PT, R14, R10, 0x3, 0x181f ;  /* 0x00781f000a0e7f89 */ /* 0x000f2200000e0000 */
[----:B------:R-:W-:-:S03]  /*0ff0*/  @!P3 LOP3.LUT R17, R17, 0xfffffff8, RZ, 0xc0, !PT ;  /* 0xfffffff81111b812 */ /* 0x000fc600078ec0ff */
[----:B------:R5:W-:Y:S04]  /*1000*/  @!P0 LDGSTS.E.BYPASS.LTC128B.128 [R199+0x10100], [R28.64], !P1 ;  /* 0x101000001cc78fae */ /* 0x000be8000c901d50 */
[----:B------:R1:W1:Y:S04]  /*1010*/  SHFL.IDX PT, R15, R9, 0x3, 0x181f ;  /* 0x00781f00090f7f89 */ /* 0x00026800000e0000 */
[----:B------:R2:W-:Y:S01]  /*1020*/  @!P0 LDGSTS.E.BYPASS.LTC128B.128 [R199+0x14100], [R26.64], !P4 ;  /* 0x141000001ac78fae */ /* 0x0005e2000e101d50 */
[----:B------:R-:W-:-:S04]  /*1030*/  @!P3 LEA R24, P0, R12, R18, 0x1 ;  /* 0x000000120c18b211 */ /* 0x000fc800078008ff */
[----:B------:R-:W-:Y:S02]  /*1040*/  @!P3 LEA.HI.X R25, R12, R19, R13, 0x1, P0 ;  /* 0x000000130c19b211 */ /* 0x000fe400000f0c0d */
[----:B------:R-:W-:Y:S01]  /*1050*/  ISETP.GE.AND P0, PT, R6, UR4, PT ;  /* 0x0000000406007c0c */ /* 0x000fe2000bf06270 */
[----:B------:R-:W-:Y:S01]  /*1060*/  UMOV UR4, 0x5 ;  /* 0x0000000500047882 */ /* 0x000fe20000000000 */
[----:B------:R-:W-:Y:S01]  /*1070*/  @!P5 SHF.R.S32.HI R6, RZ, 0x1f, R7 ;  /* 0x0000001fff06d819 */ /* 0x000fe20000011407 */
[----:B------:R4:W-:Y:S01]  /*1080*/  @!P3 LDGSTS.E.BYPASS.LTC128B.128 [R199+0xd100], [R24.64], !P2 ;  /* 0x0d10000018c7bfae */ /* 0x0009e2000d101d50 */
[----:B------:R-:W-:Y:S02]  /*1090*/  USHF.L.U64.HI UR11, UR10, UR4, UR11 ;  /* 0x000000040a0b7299 */ /* 0x000fe4000801020b */
[----:B------:R-:W-:Y:S01]  /*10a0*/  @!P5 LEA.HI R6, R6, R7, RZ, 0x3 ;  /* 0x000000070606d211 */ /* 0x000fe200078f18ff */
[----:B------:R-:W-:-:S04]  /*10b0*/  UIMAD UR4, UR19, UR18, URZ ;  /* 0x00000012130472a4 */ /* 0x000fc8000f8e023f */
[----:B------:R-:W-:Y:S01]  /*10c0*/  UIMAD UR4, UR21, UR20, UR4 ;  /* 0x00000014150472a4 */ /* 0x000fe2000f8e0204 */
[----:B-----5:R-:W-:Y:S01]  /*10d0*/  @!P3 IMAD.WIDE R28, R17, 0x2, R18 ;  /* 0x00000002111cb825 */ /* 0x020fe200078e0212 */
[----:B-1----:R-:W-:Y:S02]  /*10e0*/  SHF.R.S32.HI R9, RZ, 0x1f, R11 ;  /* 0x0000001fff097819 */ /* 0x002fe4000001140b */
[----:B------:R-:W-:Y:S01]  /*10f0*/  @!P5 LOP3.LUT R17, R6, 0xfffffff8, RZ, 0xc0, !PT ;  /* 0xfffffff80611d812 */ /* 0x000fe200078ec0ff */
[----:B------:R-:W-:Y:S01]  /*1100*/  IMAD.U32 R6, RZ, RZ, UR14 ;  /* 0x0000000eff067e24 */ /* 0x000fe2000f8e00ff */
[----:B------:R1:W-:Y:S01]  /*1110*/  @!P3 LDGSTS.E.BYPASS.LTC128B.128 [R199+0x11100], [R28.64], !P1 ;  /* 0x111000001cc7bfae */ /* 0x0003e2000c901d50 */
[----:B------:R-:W-:-:S03]  /*1120*/  @!P5 LOP3.LUT R19, R16, 0xfffffff8, RZ, 0xc0, !PT ;  /* 0xfffffff81013d812 */ /* 0x000fc600078ec0ff */
[----:B------:R1:W-:Y:S01]  /*1130*/  @!P3 LDGSTS.E.BYPASS.LTC128B.128 [R199+0x15100], [R30.64], !P4 ;  /* 0x151000001ec7bfae */ /* 0x0003e2000e101d50 */
[----:B------:R-:W-:Y:S02]  /*1140*/  @!P5 LEA R22, P3, R12, R20, 0x1 ;  /* 0x000000140c16d211 */ /* 0x000fe400078608ff */
[----:B------:R-:W-:Y:S02]  /*1150*/  IADD3 R10, -R6, c[0x0][0x1d0], -R11 ;  /* 0x00007400060a7a10 */ /* 0x000fe40007ffe90b */
[C---:B---3--:R-:W-:Y:S02]  /*1160*/  @!P5 LEA.HI.X R23, R12.reuse, R21, R13, 0x1, P3 ;  /* 0x000000150c17d211 */ /* 0x048fe400018f0c0d */
[C---:B----4-:R-:W-:Y:S01]  /*1170*/  @!P0 LEA R16, P3, R12.reuse, R14, 0x1 ;  /* 0x0000000e0c108211 */ /* 0x050fe200078608ff */
[----:B------:R-:W-:Y:S02]  /*1180*/  @!P5 IMAD.WIDE R24, R17, 0x2, R20 ;  /* 0x000000021118d825 */ /* 0x000fe400078e0214 */
[----:B------:R3:W-:Y:S01]  /*1190*/  @!P5 LDGSTS.E.BYPASS.LTC128B.128 [R199+0xe100], [R22.64], !P2 ;  /* 0x0e10000016c7dfae */ /* 0x0007e2000d101d50 */
[----:B------:R-:W-:Y:S01]  /*11a0*/  @!P0 LEA.HI.X R17, R12, R15, R13, 0x1, P3 ;  /* 0x0000000f0c118211 */ /* 0x000fe200018f0c0d */
[----:B------:R-:W-:-:S02]  /*11b0*/  @!P5 IMAD.WIDE R20, R19, 0x2, R20 ;  /* 0x000000021314d825 */ /* 0x000fc400078e0214 */
[----:B------:R4:W-:Y:S01]  /*11c0*/  @!P5 LDGSTS.E.BYPASS.LTC128B.128 [R199+0x12100], [R24.64], !P1 ;  /* 0x1210000018c7dfae */ /* 0x0009e2000c901d50 */
[----:B------:R-:W-:Y:S01]  /*11d0*/  ISETP.GE.AND P3, PT, R12, c[0x0][0x1d4], PT ;  /* 0x000075000c007a0c */ /* 0x000fe20003f66270 */
[C-C-:B------:R-:W-:Y:S02]  /*11e0*/  IMAD.WIDE.U32 R18, R11.reuse, c[0x0][0x1e0], R12.reuse ;  /* 0x000078000b127a25 */ /* 0x140fe400078e000c */
[----:B------:R5:W-:Y:S01]  /*11f0*/  @!P5 LDGSTS.E.BYPASS.LTC128B.128 [R199+0x16100], [R20.64], !P4 ;  /* 0x1610000014c7dfae */ /* 0x000be2000e101d50 */
[----:B------:R-:W-:Y:S01]  /*1200*/  ISETP.GE.AND P5, PT, R10, 0x21, PT ;  /* 0x000000210a00780c */ /* 0x000fe20003fa6270 */
[----:B------:R-:W-:Y:S02]  /*1210*/  IMAD.WIDE.U32 R12, R11, c[0x0][0x208], R12 ;  /* 0x000082000b0c7a25 */ /* 0x000fe400078e000c */
[----:B------:R1:W-:Y:S01]  /*1220*/  @!P0 LDGSTS.E.BYPASS.LTC128B.128 [R199+0xf100], [R16.64], !P2 ;  /* 0x0f10000010c78fae */ /* 0x0003e2000d101d50 */
[----:B------:R-:W-:Y:S02]  /*1230*/  ISETP.GE.AND P2, PT, R7, c[0x0][0x1d4], PT ;  /* 0x0000750007007a0c */ /* 0x000fe40003f46270 */
[----:B------:R-:W-:-:S02]  /*1240*/  IADD3 R60, -R11, c[0x0][0x1d0], -R6 ;  /* 0x000074000b3c7a10 */ /* 0x000fc40007ffe906 */
[----:B-1----:R-:W-:Y:S02]  /*1250*/  LOP3.LUT R17, R197, 0xfffffff0, RZ, 0xc0, !PT ;  /* 0xfffffff0c5117812 */ /* 0x002fe400078ec0ff */
[----:B--2---:R-:W-:Y:S01]  /*1260*/  @P6 SHF.R.S32.HI R207, RZ, 0x1f, R206 ;  /* 0x0000001fffcf6819 */ /* 0x004fe200000114ce */
[----:B------:R-:W-:Y:S02]  /*1270*/  @!P6 IMAD.MOV.U32 R206, RZ, RZ, R0 ;  /* 0x000000ffffcee224 */ /* 0x000fe400078e0000 */
[----:B------:R-:W-:Y:S02]  /*1280*/  IMAD R0, R9, c[0x0][0x1e0], RZ ;  /* 0x0000780009007a24 */ /* 0x000fe400078e02ff */
[----:B------:R-:W-:Y:S01]  /*1290*/  @!P6 IMAD.MOV.U32 R207, RZ, RZ, R5 ;  /* 0x000000ffffcfe224 */ /* 0x000fe200078e0005 */
[----:B------:R-:W-:Y:S01]  /*12a0*/  ISETP.GE.AND P6, PT, R10, 0x1, PT ;  /* 0x000000010a00780c */ /* 0x000fe20003fc6270 */
[----:B------:R-:W-:Y:S01]  /*12b0*/  IMAD R5, R11, c[0x0][0x1e4], R0 ;  /* 0x000079000b057a24 */ /* 0x000fe200078e0200 */
[----:B------:R-:W-:Y:S01]  /*12c0*/  @!P0 SHF.R.S32.HI R0, RZ, 0x1f, R7 ;  /* 0x0000001fff008819 */ /* 0x000fe20000011407 */
[----:B------:R-:W-:-:S02]  /*12d0*/  IMAD R203, R207, c[0x0][0x1f0], RZ ;  /* 0x00007c00cfcb7a24 */ /* 0x000fc400078e02ff */
[----:B------:R-:W-:Y:S01]  /*12e0*/  IMAD.IADD R19, R19, 0x1, R5 ;  /* 0x0000000113137824 */ /* 0x000fe200078e0205 */
[----:B------:R-:W-:Y:S01]  /*12f0*/  @!P0 LEA.HI R0, R0, R7, RZ, 0x3 ;  /* 0x0000000700008211 */ /* 0x000fe200078f18ff */
[----:B------:R-:W-:Y:S02]  /*1300*/  IMAD R5, R2, c[0x0][0x1e8], RZ ;  /* 0x00007a0002057a24 */ /* 0x000fe400078e02ff */
[----:B------:R-:W-:Y:S01]  /*1310*/  IMAD.WIDE.U32 R200, R8, c[0x0][0x1e8], R18 ;  /* 0x00007a0008c87a25 */ /* 0x000fe200078e0012 */
[----:B------:R-:W-:-:S03]  /*1320*/  @!P0 LOP3.LUT R7, R0, 0xfffffff8, RZ, 0xc0, !PT ;  /* 0xfffffff800078812 */ /* 0x000fc600078ec0ff */
[----:B------:R-:W-:Y:S02]  /*1330*/  IMAD R5, R8, c[0x0][0x1ec], R5 ;  /* 0x00007b0008057a24 */ /* 0x000fe400078e0205 */
[----:B-----5:R-:W-:Y:S01]  /*1340*/  @!P0 IMAD.WIDE R20, R7, 0x2, R14 ;  /* 0x0000000207148825 */ /* 0x020fe200078e020e */
[----:B------:R-:W-:-:S03]  /*1350*/  @!P0 SHF.R.S32.HI R7, RZ, 0x1f, R4 ;  /* 0x0000001fff078819 */ /* 0x000fc60000011404 */
[----:B------:R-:W-:Y:S01]  /*1360*/  IMAD.IADD R201, R201, 0x1, R5 ;  /* 0x00000001c9c97824 */ /* 0x000fe200078e0205 */
[----:B------:R-:W-:Y:S01]  /*1370*/  @!P0 LEA.HI R7, R7, R4, RZ, 0x3 ;  /* 0x0000000407078211 */ /* 0x000fe200078f18ff */
[----:B------:R1:W-:Y:S01]  /*1380*/  @!P0 LDGSTS.E.BYPASS.LTC128B.128 [R199+0x13100], [R20.64], !P1 ;  /* 0x1310000014c78fae */ /* 0x0003e2000c901d50 */
[----:B------:R-:W-:Y:S01]  /*1390*/  IMAD R203, R206, c[0x0][0x1f4], R203 ;  /* 0x00007d00cecb7a24 */ /* 0x000fe200078e02cb */
[----:B------:R-:W-:Y:S01]  /*13a0*/  ISETP.GE.AND P1, PT, R4, c[0x0][0x1d4], PT ;  /* 0x0000750004007a0c */ /* 0x000fe20003f26270 */
[----:B------:R-:W-:Y:S01]  /*13b0*/  IMAD.WIDE.U32 R200, R206, c[0x0][0x1f0], R200 ;  /* 0x00007c00cec87a25 */ /* 0x000fe200078e00c8 */
[----:B------:R-:W-:-:S03]  /*13c0*/  @!P0 LOP3.LUT R7, R7, 0xfffffff8, RZ, 0xc0, !PT ;  /* 0xfffffff807078812 */ /* 0x000fc600078ec0ff */
[----:B------:R-:W-:Y:S02]  /*13d0*/  IMAD.IADD R203, R201, 0x1, R203 ;  /* 0x00000001c9cb7824 */ /* 0x000fe400078e02cb */
[----:B------:R-:W-:Y:S02]  /*13e0*/  IMAD.U32 R5, RZ, RZ, UR20 ;  /* 0x00000014ff057e24 */ /* 0x000fe4000f8e00ff */
[----:B------:R-:W-:-:S04]  /*13f0*/  IMAD.MOV.U32 R202, RZ, RZ, R200 ;  /* 0x000000ffffca7224 */ /* 0x000fc800078e00c8 */
[----:B------:R-:W-:-:S05]  /*1400*/  IMAD.WIDE.U32 R18, R5, UR18, R202 ;  /* 0x0000001205127c25 */ /* 0x000fca000f8e00ca */
[----:B------:R-:W-:Y:S01]  /*1410*/  IADD3 R4, R19, UR4, RZ ;  /* 0x0000000413047c10 */ /* 0x000fe2000fffe0ff */
[----:B------:R-:W-:Y:S02]  /*1420*/  ULDC.64 UR4, c[0x0][0x208] ;  /* 0x0000820000047ab9 */ /* 0x000fe40000000a00 */
[----:B------:R-:W-:Y:S02]  /*1430*/  UIMAD UR10, UR21, UR4, URZ ;  /* 0x00000004150a72a4 */ /* 0x000fe4000f8e023f */
[----:B------:R-:W-:Y:S01]  /*1440*/  UIMAD.WIDE.U32 UR22, UR18, UR4, URZ ;  /* 0x00000004121672a5 */ /* 0x000fe2000f8e003f */
[----:B-1----:R-:W-:Y:S01]  /*1450*/  @!P0 IMAD.WIDE R20, R7, 0x2, R14 ;  /* 0x0000000207148825 */ /* 0x002fe200078e020e */
[----:B------:R-:W-:Y:S01]  /*1460*/  SHF.R.S32.HI R14, RZ, 0x4, R197 ;  /* 0x00000004ff0e7819 */ /* 0x000fe200000114c5 */
[----:B------:R-:W-:Y:S02]  /*1470*/  UIMAD UR10, UR18, UR5, UR10 ;  /* 0x00000005120a72a4 */ /* 0x000fe4000f8e020a */
[----:B------:R-:W-:Y:S01]  /*1480*/  IMAD.IADD R15, R80, 0x1, -R17 ;  /* 0x00000001500f7824 */ /* 0x000fe200078e0a11 */
[----:B------:R1:W-:Y:S01]  /*1490*/  @!P0 LDGSTS.E.BYPASS.LTC128B.128 [R199+0x17100], [R20.64], !P4 ;  /* 0x1710000014c78fae */ /* 0x0003e2000e101d50 */
[C---:B------:R-:W-:Y:S01]  /*14a0*/  @P6 LEA R16, P4, R18.reuse, c[0x0][0x1c8], 0x1 ;  /* 0x0000720012106a11 */ /* 0x040fe200078808ff */
[----:B------:R-:W-:Y:S01]  /*14b0*/  UIADD3 UR10, UR23, UR10, URZ ;  /* 0x0000000a170a7290 */ /* 0x000fe2000fffe03f */
[C---:B------:R-:W-:Y:S01]  /*14c0*/  @P5 IADD3 R7, P0, R18.reuse, UR12, RZ ;  /* 0x0000000c12075c10 */ /* 0x040fe2000ff1e0ff */
[----:B------:R-:W0:Y:S01]  /*14d0*/  LDGDEPBAR ;  /* 0x00000000000079af */ /* 0x000e220000000000 */
[----:B------:R-:W-:Y:S01]  /*14e0*/  @P6 LEA.HI.X R17, R18, c[0x0][0x1cc], R4, 0x1, P4 ;  /* 0x0000730012116a11 */ /* 0x000fe200020f0c04 */
[----:B------:R-:W-:Y:S01]  /*14f0*/  IMAD.U32 R208, RZ, RZ, UR22 ;  /* 0x00000016ffd07e24 */ /* 0x000fe2000f8e00ff */
[----:B------:R-:W-:Y:S01]  /*1500*/  @P5 IADD3.X R4, R4, UR11, RZ, P0, !PT ;  /* 0x0000000b04045c10 */ /* 0x000fe200087fe4ff */
[----:B------:R-:W-:Y:S01]  /*1510*/  BAR.SYNC.DEFER_BLOCKING 0x0 ;  /* 0x0000000000007b1d */ /* 0x000fe20000010000 */
[C---:B------:R-:W-:Y:S01]  /*1520*/  @P5 LEA R18, P0, R7.reuse, c[0x0][0x1c8], 0x1 ;  /* 0x0000720007125a11 */ /* 0x040fe200078008ff */
[----:B------:R-:W-:Y:S01]  /*1530*/  IMAD.U32 R209, RZ, RZ, UR23 ;  /* 0x00000017ffd17e24 */ /* 0x000fe2000f8e00ff */
[----:B------:R-:W-:Y:S01]  /*1540*/  SHF.R.S32.HI R10, RZ, 0x1f, R15 ;  /* 0x0000001fff0a7819 */ /* 0x000fe2000001140f */
[----:B------:R-:W-:Y:S01]  /*1550*/  USHF.L.U64.HI UR9, UR4, UR9, UR5 ;  /* 0x0000000904097299 */ /* 0x000fe20008010205 */
[----:B------:R-:W-:Y:S01]  /*1560*/  @P5 LEA.HI.X R19, R7, c[0x0][0x1cc], R4, 0x1, P0 ;  /* 0x0000730007135a11 */ /* 0x000fe200000f0c04 */
[----:B------:R-:W-:Y:S01]  /*1570*/  IMAD.SHL.U32 R7, R3, 0x40, RZ ;  /* 0x0000004003077824 */ /* 0x000fe200078e00ff */
[----:B------:R-:W-:Y:S01]  /*1580*/  LEA.HI R10, R10, R15, RZ, 0x3 ;  /* 0x0000000f0a0a7211 */ /* 0x000fe200078f18ff */
[----:B------:R-:W-:Y:S01]  /*1590*/  @UP0 UIADD3 UR5, UR13, -0x2, URZ ;  /* 0xfffffffe0d050890 */ /* 0x000fe2000fffe03f */
[----:B------:R-:W-:-:S02]  /*15a0*/  LEA.HI R197, R197, R14, RZ, 0x1 ;  /* 0x0000000ec5c57211 */ /* 0x000fc400078f08ff */
[----:B------:R-:W-:Y:S02]  /*15b0*/  LOP3.LUT R0, R10, 0xfffffff8, RZ, 0xc0, !PT ;  /* 0xfffffff80a007812 */ /* 0x000fe400078ec0ff */
[----:B------:R-:W-:Y:S02]  /*15c0*/  LOP3.LUT R197, R197, 0xfffffffe, RZ, 0xc0, !PT ;  /* 0xfffffffec5c57812 */ /* 0x000fe400078ec0ff */
[----:B------:R-:W-:Y:S01]  /*15d0*/  LOP3.LUT R7, R7, 0x1c0, RZ, 0xc0, !PT ;  /* 0x000001c007077812 */ /* 0x000fe200078ec0ff */
[----:B------:R-:W-:Y:S01]  /*15e0*/  IMAD.IADD R0, R15, 0x1, -R0 ;  /* 0x000000010f007824 */ /* 0x000fe200078e0a00 */
[----:B------:R-:W-:Y:S01]  /*15f0*/  LOP3.LUT P4, RZ, R3, 0x2, RZ, 0xc0, !PT ;  /* 0x0000000203ff7812 */ /* 0x000fe2000788c0ff */
[----:B------:R-:W-:Y:S01]  /*1600*/  IMAD.IADD R197, R14, 0x1, -R197 ;  /* 0x000000010ec57824 */ /* 0x000fe200078e0ac5 */
[----:B-1----:R-:W-:Y:S01]  /*1610*/  SEL R20, RZ, 0x2, P2 ;  /* 0x00000002ff147807 */ /* 0x002fe20001000000 */
[----:B------:R-:W-:Y:S01]  /*1620*/  IMAD.SHL.U32 R4, R0, 0x40, RZ ;  /* 0x0000004000047824 */ /* 0x000fe200078e00ff */
[----:B------:R-:W-:Y:S01]  /*1630*/  SEL R21, RZ, 0x4, P1 ;  /* 0x00000004ff157807 */ /* 0x000fe20000800000 */
[----:B------:R-:W-:Y:S01]  /*1640*/  IMAD.SHL.U32 R14, R197, 0x8, RZ ;  /* 0x00000008c50e7824 */ /* 0x000fe200078e00ff */
[----:B------:R-:W-:Y:S01]  /*1650*/  @!PT LDS RZ, [RZ] ;  /* 0x00000000fffff984 */ /* 0x000fe20000000800 */
[----:B------:R-:W-:Y:S01]  /*1660*/  @!PT LDS RZ, [RZ] ;  /* 0x00000000fffff984 */ /* 0x000fe20000000800 */
[----:B------:R-:W-:Y:S01]  /*1670*/  @!PT LDS RZ, [RZ] ;  /* 0x00000000fffff984 */ /* 0x000fe20000000800 */
[----:B------:R1:W-:Y:S02]  /*1680*/  @P6 LDGSTS.E.BYPASS.LTC128B.128 [R199+0x6100], [R16.64], !P3 ;  /* 0x0610000010c76fae */ /* 0x0003e4000d901d50 */
[----:B------:R-:W-:Y:S01]  /*1690*/  LOP3.LUT R15, R4, 0x1c0, RZ, 0xc0, !PT ;  /* 0x000001c0040f7812 */ /* 0x000fe200078ec0ff */
[----:B------:R-:W-:Y:S01]  /*16a0*/  IMAD.SHL.U32 R4, R11, 0x8, RZ ;  /* 0x000000080b047824 */ /* 0x000fe200078e00ff */
[----:B------:R1:W-:Y:S02]  /*16b0*/  @P6 LDGSTS.E.BYPASS.LTC128B.128 [R199+0x8100], [R16.64+0x80], !P2 ;  /* 0x0810008010c76fae */ /* 0x0003e4000d101d50 */
[----:B------:R-:W-:-:S02]  /*16c0*/  LOP3.LUT R14, R15, 0x8, R14, 0xf8, !PT ;  /* 0x000000080f0e7812 */ /* 0x000fc400078ef80e */
[----:B------:R-:W-:Y:S01]  /*16d0*/  SHF.R.U32.HI R15, RZ, 0x3, R15 ;  /* 0x00000003ff0f7819 */ /* 0x000fe2000001160f */
[----:B------:R1:W-:Y:S01]  /*16e0*/  @P6 LDGSTS.E.BYPASS.LTC128B.128 [R199+0xa100], [R16.64+0x100], !P1 ;  /* 0x0a10010010c76fae */ /* 0x0003e2000c901d50 */
[----:B------:R-:W-:Y:S02]  /*16f0*/  LOP3.LUT R4, R7, 0x8, R4, 0xf8, !PT ;  /* 0x0000000807047812 */ /* 0x000fe400078ef804 */
[----:B------:R-:W-:Y:S01]  /*1700*/  SHF.R.U32.HI R7, RZ, 0x3, R7 ;  /* 0x00000003ff077819 */ /* 0x000fe20000011607 */
[----:B------:R1:W-:Y:S01]  /*1710*/  @P5 LDGSTS.E.BYPASS.LTC128B.128 [R199+0x7100], [R18.64], !P3 ;  /* 0x0710000012c75fae */ /* 0x0003e2000d901d50 */
[----:B------:R-:W-:Y:S01]  /*1720*/  LOP3.LUT R14, R14, R15, RZ, 0x3c, !PT ;  /* 0x0000000f0e0e7212 */ /* 0x000fe200078e3cff */
[----:B------:R-:W-:Y:S01]  /*1730*/  IMAD.SHL.U32 R15, R10, 0x40, RZ ;  /* 0x000000400a0f7824 */ /* 0x000fe200078e00ff */
[----:B------:R-:W-:Y:S01]  /*1740*/  LOP3.LUT R10, R4, R7, RZ, 0x3c, !PT ;  /* 0x00000007040a7212 */ /* 0x000fe200078e3cff */
[----:B------:R1:W-:Y:S01]  /*1750*/  @P5 LDGSTS.E.BYPASS.LTC128B.128 [R199+0x9100], [R18.64+0x80], !P2 ;  /* 0x0910008012c75fae */ /* 0x0003e2000d101d50 */
[----:B------:R-:W-:-:S02]  /*1760*/  SHF.R.S32.HI R7, RZ, 0x5, R81 ;  /* 0x00000005ff077819 */ /* 0x000fc40000011451 */
[----:B------:R-:W-:Y:S01]  /*1770*/  LOP3.LUT R4, R14, 0xfffffe00, R15, 0xf8, !PT ;  /* 0xfffffe000e047812 */ /* 0x000fe200078ef80f */
[----:B------:R1:W-:Y:S01]  /*1780*/  @P5 LDGSTS.E.BYPASS.LTC128B.128 [R199+0xb100], [R18.64+0x100], !P1 ;  /* 0x0b10010012c75fae */ /* 0x0003e2000c901d50 */
[----:B------:R-:W-:Y:S01]  /*1790*/  IMAD R197, R197, 0x200, R10 ;  /* 0x00000200c5c57824 */ /* 0x000fe200078e020a */
[----:B------:R-:W-:Y:S01]  /*17a0*/  LOP3.LUT P5, RZ, R0, 0x2, RZ, 0xc0, !PT ;  /* 0x0000000200ff7812 */ /* 0x000fe200078ac0ff */
[----:B------:R-:W-:Y:S01]  /*17b0*/  IMAD R10, R9, c[0x0][0x208], RZ ;  /* 0x00008200090a7a24 */ /* 0x000fe200078e02ff */
[----:B------:R-:W0:Y:S01]  /*17c0*/  LDGDEPBAR ;  /* 0x00000000000079af */ /* 0x000e220000000000 */
[----:B------:R-:W-:Y:S01]  /*17d0*/  IMAD R198, R7, 0x400, R4 ;  /* 0x0000040007c67824 */ /* 0x000fe200078e0204 */
[----:B------:R-:W-:Y:S01]  /*17e0*/  ISETP.LT.OR P6, PT, R60, 0x1, P3 ;  /* 0x000000013c00780c */ /* 0x000fe20001fc1670 */
[----:B------:R-:W-:Y:S01]  /*17f0*/  IMAD R9, R11, c[0x0][0x20c], R10 ;  /* 0x000083000b097a24 */ /* 0x000fe200078e020a */
[----:B------:R-:W-:Y:S01]  /*1800*/  LOP3.LUT R81, R81, 0xffffffe0, RZ, 0xc0, !PT ;  /* 0xffffffe051517812 */ /* 0x000fe200078ec0ff */
[----:B------:R-:W-:-:S02]  /*1810*/  IMAD.SHL.U32 R197, R197, 0x2, RZ ;  /* 0x00000002c5c57824 */ /* 0x000fc400078e00ff */
[----:B------:R-:W-:Y:S02]  /*1820*/  IMAD.IADD R13, R13, 0x1, R9 ;  /* 0x000000010d0d7824 */ /* 0x000fe400078e0209 */
[----:B------:R-:W-:Y:S01]  /*1830*/  IMAD.SHL.U32 R198, R198, 0x2, RZ ;  /* 0x00000002c6c67824 */ /* 0x000fe200078e00ff */
[----:B------:R-:W-:Y:S01]  /*1840*/  IADD3 R196, R197, 0x6120, RZ ;  /* 0x00006120c5c47810 */ /* 0x000fe20007ffe0ff */
[----:B------:R-:W-:Y:S02]  /*1850*/  IMAD R9, R2, c[0x0][0x210], RZ ;  /* 0x0000840002097a24 */ /* 0x000fe400078e02ff */
[----:B------:R-:W-:-:S04]  /*1860*/  IMAD.WIDE.U32 R12, R8, c[0x0][0x210], R12 ;  /* 0x00008400080c7a25 */ /* 0x000fc800078e000c */
[----:B------:R-:W-:Y:S02]  /*1870*/  IMAD R9, R8, c[0x0][0x214], R9 ;  /* 0x0000850008097a24 */ /* 0x000fe400078e0209 */
[----:B------:R-:W-:Y:S02]  /*1880*/  IMAD.MOV.U32 R8, RZ, RZ, R12 ;  /* 0x000000ffff087224 */ /* 0x000fe400078e000c */
[----:B------:R-:W-:Y:S02]  /*1890*/  IMAD.IADD R9, R13, 0x1, R9 ;  /* 0x000000010d097824 */ /* 0x000fe400078e0209 */
[----:B------:R-:W-:Y:S01]  /*18a0*/  IMAD R13, R207, c[0x0][0x218], RZ ;  /* 0x00008600cf0d7a24 */ /* 0x000fe200078e02ff */
[----:B------:R-:W-:-:S04]  /*18b0*/  DEPBAR.LE SB0, 0x1 ;  /* 0x000080400000791a */ /* 0x000fc80000000000 */
[----:B------:R-:W-:-:S04]  /*18c0*/  DEPBAR.LE SB0, 0x0 ;  /* 0x000080000000791a */ /* 0x000fc80000000000 */
[----:B------:R-:W-:Y:S01]  /*18d0*/  BAR.SYNC.DEFER_BLOCKING 0x0 ;  /* 0x0000000000007b1d */ /* 0x000fe20000010000 */
[C---:B------:R-:W-:Y:S02]  /*18e0*/  IMAD R13, R206.reuse, c[0x0][0x21c], R13 ;  /* 0x00008700ce0d7a24 */ /* 0x040fe400078e020d */
[----:B------:R-:W-:Y:S01]  /*18f0*/  IMAD.WIDE.U32 R206, R206, c[0x0][0x218], R8 ;  /* 0x00008600cece7a25 */ /* 0x000fe200078e0008 */
[----:B------:R-:W-:-:S03]  /*1900*/  IADD3 R8, R197, 0x6100, RZ ;  /* 0x00006100c5087810 */ /* 0x000fc60007ffe0ff */
[----:B------:R-:W-:Y:S01]  /*1910*/  IMAD.MOV.U32 R2, RZ, RZ, 0x10 ;  /* 0x00000010ff027424 */ /* 0x000fe200078e00ff */
[----:B------:R-:W-:Y:S01]  /*1920*/  LEA R10, P0, R208, R206, 0x6 ;  /* 0x000000ced00a7211 */ /* 0x000fe200078030ff */
[----:B------:R-:W-:Y:S01]  /*1930*/  IMAD.U32 R9, RZ, RZ, UR10 ;  /* 0x0000000aff097e24 */ /* 0x000fe2000f8e00ff */
[----:B------:R-:W-:Y:S01]  /*1940*/  @P4 IADD3 R196, R8, -0x20, RZ ;  /* 0xffffffe008c44810 */ /* 0x000fe20007ffe0ff */
[----:B------:R-:W-:Y:S01]  /*1950*/  IMAD.IADD R209, R207, 0x1, R13 ;  /* 0x00000001cfd17824 */ /* 0x000fe200078e020d */
[----:B------:R-:W-:Y:S01]  /*1960*/  SEL R2, R2, 0xfffffff0, !P5 ;  /* 0xfffffff002027807 */ /* 0x000fe20006800000 */
[----:B------:R-:W-:Y:S01]  /*1970*/  USHF.L.U32 UR10, UR4, 0x6, URZ ;  /* 0x00000006040a7899 */ /* 0x000fe2000800063f */
[----:B------:R-:W-:Y:S01]  /*1980*/  SEL R8, RZ, 0x1, P3 ;  /* 0x00000001ff087807 */ /* 0x000fe20001800000 */
[----:B------:R-:W-:Y:S01]  /*1990*/  @UP0 USHF.R.S32.HI UR4, URZ, 0x1f, UR5 ;  /* 0x0000001f3f040899 */ /* 0x000fe20008011405 */
[----:B------:R-:W-:Y:S01]  /*19a0*/  LEA.HI.X R9, R208, R209, R9, 0x6, P0 ;  /* 0x000000d1d0097211 */ /* 0x000fe200000f3409 */
[----:B------:R-:W-:Y:S01]  /*19b0*/  IMAD R194, R2, 0x2, R198 ;  /* 0x0000000202c27824 */ /* 0x000fe200078e02c6 */
[----:B------:R-:W-:-:S02]  /*19c0*/  LEA R62, P0, R10, c[0x0][0x1f8], 0x1 ;  /* 0x00007e000a3e7a11 */ /* 0x000fc400078008ff */
[----:B------:R-:W-:Y:S02]  /*19d0*/  IADD3 R8, R21, R20, R8 ;  /* 0x0000001415087210 */ /* 0x000fe40007ffe008 */
[----:B------:R-:W-:Y:S01]  /*19e0*/  LEA.HI.X R63, R10, c[0x0][0x1fc], R9, 0x1, P0 ;  /* 0x00007f000a3f7a11 */ /* 0x000fe200000f0c09 */
[----:B------:R-:W-:Y:S01]  /*19f0*/  LDSM.16.M88.4 R40, [R198+0xc100] ;  /* 0x00c10000c628783b */ /* 0x000fe20000000200 */
[----:B------:R-:W-:Y:S02]  /*1a00*/  IADD3 R68, P0, R62, UR10, RZ ;  /* 0x0000000a3e447c10 */ /* 0x000fe4000ff1e0ff */
[----:B------:R-:W-:Y:S01]  /*1a10*/  LOP3.LUT P5, RZ, R8, 0x2, RZ, 0xc0, !PT ;  /* 0x0000000208ff7812 */ /* 0x000fe200078ac0ff */
[----:B------:R-:W2:Y:S01]  /*1a20*/  LDSM.16.M88.4 R32, [R197+0x6100] ;  /* 0x00610000c520783b */ /* 0x000ea20000000200 */
[----:B------:R-:W-:Y:S02]  /*1a30*/  IADD3.X R69, R63, UR9, RZ, P0, !PT ;  /* 0x000000093f457c10 */ /* 0x000fe400087fe4ff */
[----:B------:R-:W-:Y:S01]  /*1a40*/  ISETP.LT.OR P0, PT, R60, 0x1, !P5 ;  /* 0x000000013c00780c */ /* 0x000fe20006f01670 */
[----:B----4-:R-:W4:Y:S01]  /*1a50*/  LDSM.16.M88.4 R24, [R197+0x6900] ;  /* 0x00690000c518783b */ /* 0x010f220000000200 */
[----:B------:R-:W-:-:S02]  /*1a60*/  LOP3.LUT P4, RZ, R8, 0x4, RZ, 0xc0, !PT ;  /* 0x0000000408ff7812 */ /* 0x000fc4000788c0ff */
[----:B------:R-:W-:Y:S01]  /*1a70*/  ISETP.LT.OR P5, PT, R60, 0x21, !P5 ;  /* 0x000000213c00780c */ /* 0x000fe20006fa1670 */
[----:B-1----:R-:W3:Y:S01]  /*1a80*/  LDSM.16.M88.4 R16, [R197+0x7100] ;  /* 0x00710000c510783b */ /* 0x002ee20000000200 */
[C---:B------:R-:W-:Y:S02]  /*1a90*/  IADD3 R187, R196.reuse, 0x800, RZ ;  /* 0x00000800c4bb7810 */ /* 0x040fe40007ffe0ff */
[C---:B------:R-:W-:Y:S01]  /*1aa0*/  IADD3 R186, R196.reuse, 0x1000, RZ ;  /* 0x00001000c4ba7810 */ /* 0x040fe20007ffe0ff */
[----:B------:R-:W1:Y:S01]  /*1ab0*/  LDSM.16.M88.4 R56, [R197+0x7900] ;  /* 0x00790000c538783b */ /* 0x000e620000000200 */
[C---:B------:R-:W-:Y:S02]  /*1ac0*/  IADD3 R185, R196.reuse, 0x1800, RZ ;  /* 0x00001800c4b97810 */ /* 0x040fe40007ffe0ff */
[C---:B------:R-:W-:Y:S01]  /*1ad0*/  IADD3 R183, R196.reuse, 0x2000, RZ ;  /* 0x00002000c4b77810 */ /* 0x040fe20007ffe0ff */
[----:B------:R-:W-:Y:S01]  /*1ae0*/  LDSM.16.M88.4 R12, [R194+0xc100] ;  /* 0x00c10000c20c783b */ /* 0x000fe20000000200 */
[----:B------:R-:W-:-:S02]  /*1af0*/  IADD3 R182, R196, 0x2800, RZ ;  /* 0x00002800c4b67810 */ /* 0x000fc40007ffe0ff */
[C---:B------:R-:W-:Y:S01]  /*1b00*/  IADD3 R181, R196.reuse, 0x3000, RZ ;  /* 0x00003000c4b57810 */ /* 0x040fe20007ffe0ff */
[----:B------:R-:W5:Y:S01]  /*1b10*/  LDSM.16.M88.4 R48, [R196] ;  /* 0x00000000c430783b */ /* 0x000f620000000200 */
[C---:B------:R-:W-:Y:S02]  /*1b20*/  IADD3 R180, R196.reuse, 0x3800, RZ ;  /* 0x00003800c4b47810 */ /* 0x040fe40007ffe0ff */
[C---:B------:R-:W-:Y:S01]  /*1b30*/  IADD3 R179, R196.reuse, 0x4000, RZ ;  /* 0x00004000c4b37810 */ /* 0x040fe20007ffe0ff */
[----:B------:R-:W1:Y:S01]  /*1b40*/  LDSM.16.M88.4 R8, [R196+0x800] ;  /* 0x00080000c408783b */ /* 0x000e620000000200 */
[C---:B------:R-:W-:Y:S02]  /*1b50*/  IADD3 R178, R196.reuse, 0x4800, RZ ;  /* 0x00004800c4b27810 */ /* 0x040fe40007ffe0ff */
[C---:B------:R-:W-:Y:S01]  /*1b60*/  IADD3 R177, R196.reuse, 0x5000, RZ ;  /* 0x00005000c4b17810 */ /* 0x040fe20007ffe0ff */
[----:B------:R-:W1:Y:S01]  /*1b70*/  LDSM.16.M88.4 R52, [R196+0x1000] ;  /* 0x00100000c434783b */ /* 0x000e620000000200 */
[----:B------:R-:W-:-:S03]  /*1b80*/  IADD3 R176, R196, 0x5800, RZ ;  /* 0x00005800c4b07810 */ /* 0x000fc60007ffe0ff */
[----:B------:R-:W1:Y:S04]  /*1b90*/  LDSM.16.M88.4 R44, [R196+0x1800] ;  /* 0x00180000c42c783b */ /* 0x000e680000000200 */
[----:B------:R-:W-:Y:S01]  /*1ba0*/  @!PT LDS RZ, [RZ] ;  /* 0x00000000fffff984 */ /* 0x000fe20000000800 */
[----:B------:R-:W-:Y:S01]  /*1bb0*/  @!PT LDS RZ, [RZ] ;  /* 0x00000000fffff984 */ /* 0x000fe20000000800 */
[----:B------:R-:W-:Y:S01]  /*1bc0*/  @!PT LDS RZ, [RZ] ;  /* 0x00000000fffff984 */ /* 0x000fe20000000800 */
[----:B------:R1:W-:Y:S01]  /*1bd0*/  LDGSTS.E.BYPASS.LTC128B.128 [R199+0x100], [R62.64], !P6 ;  /* 0x001000003ec77fae */ /* 0x0003e2000f101d50 */
[C---:B------:R-:W-:Y:S02]  /*1be0*/  ISETP.LT.OR P6, PT, R60.reuse, 0x1, !P4 ;  /* 0x000000013c00780c */ /* 0x040fe400067c1670 */
[----:B------:R-:W-:Y:S01]  /*1bf0*/  ISETP.LT.OR P4, PT, R60, 0x21, !P4 ;  /* 0x000000213c00780c */ /* 0x000fe20006781670 */
[----:B--2---:R-:W-:Y:S01]  /*1c00*/  HMMA.16816.F32.BF16 R36, R40, R32, RZ ;  /* 0x000000202824723c */ /* 0x004fe200000418ff */
[----:B------:R1:W-:Y:S01]  /*1c10*/  LDGSTS.E.BYPASS.LTC128B.128 [R199+0x2100], [R62.64+0x80], !P0 ;  /* 0x021000803ec77fae */ /* 0x0003e2000c101d50 */
[----:B------:R-:W-:Y:S01]  /*1c20*/  LOP3.LUT P0, RZ, R0, 0x4, RZ, 0xc0, !PT ;  /* 0x0000000400ff7812 */ /* 0x000fe2000780c0ff */
[----:B------:R-:W-:-:S05]  /*1c30*/  IMAD.MOV.U32 R0, RZ, RZ, 0x20 ;  /* 0x00000020ff007424 */ /* 0x000fca00078e00ff */
[C---:B------:R-:W-:Y:S02]  /*1c40*/  HMMA.16816.F32.BF16 R32, R40.reuse, R34, RZ ;  /* 0x000000222820723c */ /* 0x040fe400000418ff */
[----:B------:R1:W-:Y:S01]  /*1c50*/  LDGSTS.E.BYPASS.LTC128B.128 [R199+0x4100], [R62.64+0x100], !P6 ;  /* 0x041001003ec77fae */ /* 0x0003e2000f101d50 */
[----:B------:R-:W-:Y:S02]  /*1c60*/  LOP3.LUT P6, RZ, R3, 0x4, RZ, 0xc0, !PT ;  /* 0x0000000403ff7812 */ /* 0x000fe400078cc0ff */
[----:B------:R-:W-:Y:S01]  /*1c70*/  SEL R3, R0, 0xffffffe0, !P0 ;  /* 0xffffffe000037807 */ /* 0x000fe20004000000 */
[----:B------:R-:W-:Y:S01]  /*1c80*/  IMAD.MOV.U32 R0, RZ, RZ, 0x40 ;  /* 0x00000040ff007424 */ /* 0x000fe200078e00ff */
[----:B------:R-:W-:Y:S01]  /*1c90*/  ISETP.LT.OR P0, PT, R60, 0x21, P3 ;  /* 0x000000213c00780c */ /* 0x000fe20001f01670 */
[----:B----4-:R-:W-:Y:S02]  /*1ca0*/  HMMA.16816.F32.BF16 R28, R40, R24, RZ ;  /* 0x00000018281c723c */ /* 0x010fe400000418ff */
[C---:B------:R-:W-:Y:S01]  /*1cb0*/  IMAD R193, R3.reuse, 0x2, R198 ;  /* 0x0000000203c17824 */ /* 0x040fe200078e02c6 */
[----:B------:R-:W-:Y:S01]  /*1cc0*/  SEL R0, R0, 0xffffffc0, !P6 ;  /* 0xffffffc000007807 */ /* 0x000fe20007000000 */
[----:B------:R-:W-:-:S04]  /*1cd0*/  IMAD R191, R3, 0x2, R194 ;  /* 0x0000000203bf7824 */ /* 0x000fc800078e02c2 */
[----:B------:R-:W-:Y:S01]  /*1ce0*/  HMMA.16816.F32.BF16 R24, R40, R26, RZ ;  /* 0x0000001a2818723c */ /* 0x000fe200000418ff */
[----:B------:R-:W-:Y:S02]  /*1cf0*/  IMAD.IADD R192, R197, 0x1, R0 ;  /* 0x00000001c5c07824 */ /* 0x000fe400078e0200 */
[----:B------:R-:W-:Y:S01]  /*1d00*/  IMAD.IADD R184, R0, 0x1, R196 ;  /* 0x0000000100b87824 */ /* 0x000fe200078e02c4 */
[----:B------:R2:W-:Y:S01]  /*1d10*/  LDGSTS.E.BYPASS.LTC128B.128 [R199+0x1100], [R68.64], !P0 ;  /* 0x0110000044c77fae */ /* 0x0005e2000c101d50 */
[----:B------:R-:W-:-:S03]  /*1d20*/  SHF.R.S32.HI R0, RZ, 0x1f, R7 ;  /* 0x0000001fff007819 */ /* 0x000fc60000011407 */
[C---:B---3--:R-:W-:Y:S01]  /*1d30*/  HMMA.16816.F32.BF16 R20, R40.reuse, R16, RZ ;  /* 0x000000102814723c */ /* 0x048fe200000418ff */
[----:B------:R2:W-:Y:S01]  /*1d40*/  LDGSTS.E.BYPASS.LTC128B.128 [R199+0x3100], [R68.64+0x80], !P5 ;  /* 0x0310008044c77fae */ /* 0x0005e2000e901d50 */
[----:B------:R-:W-:Y:S02]  /*1d50*/  PLOP3.LUT P5, PT, PT, PT, UP0, 0x80, 0x0 ;  /* 0x000000000000781c */ /* 0x000fe40003faf008 */
[----:B------:R-:W-:Y:S01]  /*1d60*/  LEA.HI R0, R0, R7, RZ, 0x3 ;  /* 0x0000000700007211 */ /* 0x000fe200078f18ff */
[----:B------:R2:W-:Y:S01]  /*1d70*/  LDGSTS.E.BYPASS.LTC128B.128 [R199+0x5100], [R68.64+0x100], !P4 ;  /* 0x0510010044c77fae */ /* 0x0005e2000e101d50 */
[----:B------:R-:W-:Y:S02]  /*1d80*/  PLOP3.LUT P4, PT, PT, PT, UP2, 0x80, 0x0 ;  /* 0x000000000000781c */ /* 0x000fe40003f8f028 */
[----:B------:R-:W-:Y:S01]  /*1d90*/  HMMA.16816.F32.BF16 R16, R40, R18, RZ ;  /* 0x000000122810723c */ /* 0x000fe200000418ff */
[----:B-1----:R-:W-:Y:S01]  /*1da0*/  LDSM.16.M88.4 R60, [R193+0xc100] ;  /* 0x00c10000c13c783b */ /* 0x002fe20000000200 */
[----:B------:R-:W-:-:S03]  /*1db0*/  LOP3.LUT R0, R0, 0xffffff8, RZ, 0xc0, !PT ;  /* 0x0ffffff800007812 */ /* 0x000fc600078ec0ff */
[----:B------:R-:W-:Y:S02]  /*1dc0*/  LDSM.16.M88.4 R72, [R197+0x8900] ;  /* 0x00890000c548783b */ /* 0x000fe40000000200 */
[----:B------:R-:W-:Y:S01]  /*1dd0*/  IMAD.IADD R7, R7, 0x1, -R0 ;  /* 0x0000000107077824 */ /* 0x000fe200078e0a00 */
[C---:B------:R-:W-:Y:S01]  /*1de0*/  HMMA.16816.F32.BF16 R64, R40.reuse, R56, RZ ;  /* 0x000000382840723c */ /* 0x040fe200000418ff */
[----:B------:R-:W-:Y:S04]  /*1df0*/  LDSM.16.M88.4 R76, [R184+0x3000] ;  /* 0x00300000b84c783b */ /* 0x000fe80000000200 */
[----:B------:R-:W0:Y:S03]  /*1e00*/  LDGDEPBAR ;  /* 0x00000000000079af */ /* 0x000e260000000000 */
[----:B------:R-:W-:Y:S01]  /*1e10*/  HMMA.16816.F32.BF16 R40, R40, R58, RZ ;  /* 0x0000003a2828723c */ /* 0x000fe200000418ff */
[----:B------:R-:W-:Y:S07]  /*1e20*/  LDSM.16.M88.4 R56, [R192+0x7100] ;  /* 0x00710000c038783b */ /* 0x000fee0000000200 */
[C---:B-----5:R-:W-:Y:S01]  /*1e30*/  HMMA.16816.F32.BF16 R36, R12.reuse, R48, R36 ;  /* 0x000000300c24723c */ /* 0x060fe20000041824 */
[----:B--2---:R-:W-:Y:S07]  /*1e40*/  LDSM.16.M88.4 R68, [R184+0x1800] ;  /* 0x00180000b844783b */ /* 0x004fee0000000200 */
[C---:B------:R-:W-:Y:S01]  /*1e50*/  HMMA.16816.F32.BF16 R32, R12.reuse, R50, R32 ;  /* 0x000000320c20723c */ /* 0x040fe20000041820 */
[----:B------:R-:W1:Y:S07]  /*1e60*/  LDSM.16.M88.4 R48, [R192+0x6100] ;  /* 0x00610000c030783b */ /* 0x000e6e0000000200 */
[C---:B------:R-:W-:Y:S08]  /*1e70*/  HMMA.16816.F32.BF16 R28, R12.reuse, R8, R28 ;  /* 0x000000080c1c723c */ /* 0x040ff0000004181c */
[C---:B------:R-:W-:Y:S01]  /*1e80*/  HMMA.16816.F32.BF16 R24, R12.reuse, R10, R24 ;  /* 0x0000000a0c18723c */ /* 0x040fe20000041818 */
[----:B------:R-:W2:Y:S07]  /*1e90*/  LDSM.16.M88.4 R8, [R192+0x6900] ;  /* 0x00690000c008783b */ /* 0x000eae0000000200 */
[C---:B------:R-:W-:Y:S08]  /*1ea0*/  HMMA.16816.F32.BF16 R20, R12.reuse, R52, R20 ;  /* 0x000000340c14723c */ /* 0x040ff00000041814 */
[C---:B------:R-:W-:Y:S01]  /*1eb0*/  HMMA.16816.F32.BF16 R16, R12.reuse, R54, R16 ;  /* 0x000000360c10723c */ /* 0x040fe20000041810 */
[----:B------:R-:W3:Y:S07]  /*1ec0*/  LDSM.16.M88.4 R52, [R192+0x7900] ;  /* 0x00790000c034783b */ /* 0x000eee0000000200 */
[C---:B------:R-:W-:Y:S08]  /*1ed0*/  HMMA.16816.F32.BF16 R64, R12.reuse, R44, R64 ;  /* 0x0000002c0c40723c */ /* 0x040ff00000041840 */
[----:B------:R-:W-:Y:S01]  /*1ee0*/  HMMA.16816.F32.BF16 R40, R12, R46, R40 ;  /* 0x0000002e0c28723c */ /* 0x000fe20000041828 */
[----:B------:R-:W-:Y:S04]  /*1ef0*/  LDSM.16.M88.4 R44, [R191+0xc100] ;  /* 0x00c10000bf2c783b */ /* 0x000fe80000000200 */
[----:B------:R-:W4:Y:S03]  /*1f00*/  LDSM.16.M88.4 R12, [R184] ;  /* 0x00000000b80c783b */ /* 0x000f260000000200 */
[C---:B-1----:R-:W-:Y:S08]  /*1f10*/  HMMA.16816.F32.BF16 R36, R60.reuse, R48, R36 ;  /* 0x000000303c24723c */ /* 0x042ff00000041824 */
[C---:B------:R-:W-:Y:S01]  /*1f20*/  HMMA.16816.F32.BF16 R32, R60.reuse, R50, R32 ;  /* 0x000000323c20723c */ /* 0x040fe20000041820 */
[----:B------:R-:W-:Y:S07]  /*1f30*/  LDSM.16.M88.4 R48, [R184+0x800] ;  /* 0x00080000b830783b */ /* 0x000fee0000000200 */
[C---:B--2---:R-:W-:Y:S08]  /*1f40*/  HMMA.16816.F32.BF16 R28, R60.reuse, R8, R28 ;  /* 0x000000083c1c723c */ /* 0x044ff0000004181c */
[C---:B------:R-:W-:Y:S01]  /*1f50*/  HMMA.16816.F32.BF16 R24, R60.reuse, R10, R24 ;  /* 0x0000000a3c18723c */ /* 0x040fe20000041818 */
[----:B------:R-:W1:Y:S07]  /*1f60*/  LDSM.16.M88.4 R8, [R184+0x1000] ;  /* 0x00100000b808783b */ /* 0x000e6e0000000200 */
[C---:B------:R-:W-:Y:S08]  /*1f70*/  HMMA.16816.F32.BF16 R20, R60.reuse, R56, R20 ;  /* 0x000000383c14723c */ /* 0x040ff00000041814 */
[C---:B------:R-:W-:Y:S01]  /*1f80*/  HMMA.16816.F32.BF16 R16, R60.reuse, R58, R16 ;  /* 0x0000003a3c10723c */ /* 0x040fe20000041810 */
[----:B------:R-:W-:Y:S07]  /*1f90*/  LDSM.16.M88.4 R56, [R197+0x9100] ;  /* 0x00910000c538783b */ /* 0x000fee0000000200 */
[C---:B---3--:R-:W-:Y:S08]  /*1fa0*/  HMMA.16816.F32.BF16 R64, R60.reuse, R52, R64 ;  /* 0x000000343c40723c */ /* 0x048ff00000041840 */
[----:B------:R-:W-:Y:S01]  /*1fb0*/  HMMA.16816.F32.BF16 R60, R60, R54, R40 ;  /* 0x000000363c3c723c */ /* 0x000fe20000041828 */
[----:B------:R-:W-:Y:S04]  /*1fc0*/  LDSM.16.M88.4 R40, [R198+0x10100] ;  /* 0x01010000c628783b */ /* 0x000fe80000000200 */
[----:B------:R-:W-:Y:S03]  /*1fd0*/  LDSM.16.M88.4 R52, [R197+0x9900] ;  /* 0x00990000c534783b */ /* 0x000fe60000000200 */
[C---:B----4-:R-:W-:Y:S08]  /*1fe0*/  HMMA.16816.F32.BF16 R36, R44.reuse, R12, R36 ;  /* 0x0000000c2c24723c */ /* 0x050ff00000041824 */
[C---:B------:R-:W-:Y:S01]  /*1ff0*/  HMMA.16816.F32.BF16 R32, R44.reuse, R14, R32 ;  /* 0x0000000e2c20723c */ /* 0x040fe20000041820 */
[----:B------:R-:W2:Y:S07]  /*2000*/  LDSM.16.M88.4 R12, [R197+0x8100] ;  /* 0x00810000c50c783b */ /* 0x000eae0000000200 */
[C---:B-1----:R-:W-:Y:S08]  /*2010*/  HMMA.16816.F32.BF16 R20, R44.reuse, R8, R20 ;  /* 0x000000082c14723c */ /* 0x042ff00000041814 */
[C---:B------:R-:W-:Y:S01]  /*2020*/  HMMA.16816.F32.BF16 R16, R44.reuse, R10, R16 ;  /* 0x0000000a2c10723c */ /* 0x040fe20000041810 */
[----:B------:R-:W-:Y:S07]  /*2030*/  LDSM.16.M88.4 R8, [R194+0x10100] ;  /* 0x01010000c208783b */ /* 0x000fee0000000200 */
[C---:B------:R-:W-:Y:S08]  /*2040*/  HMMA.16816.F32.BF16 R28, R44.reuse, R48, R28 ;  /* 0x000000302c1c723c */ /* 0x040ff0000004181c */
[C---:B------:R-:W-:Y:S01]  /*2050*/  HMMA.16816.F32.BF16 R24, R44.reuse, R50, R24 ;  /* 0x000000322c18723c */ /* 0x040fe20000041818 */
[----:B------:R-:W1:Y:S07]  /*2060*/  LDSM.16.M88.4 R48, [R196+0x2000] ;  /* 0x00200000c430783b */ /* 0x000e6e0000000200 */
[C---:B------:R-:W-:Y:S08]  /*2070*/  HMMA.16816.F32.BF16 R64, R44.reuse, R68, R64 ;  /* 0x000000442c40723c */ /* 0x040ff00000041840 */
[----:B------:R-:W-:Y:S01]  /*2080*/  HMMA.16816.F32.BF16 R60, R44, R70, R60 ;  /* 0x000000462c3c723c */ /* 0x000fe2000004183c */
[----:B------:R-:W3:Y:S04]  /*2090*/  LDSM.16.M88.4 R44, [R196+0x3000] ;  /* 0x00300000c42c783b */ /* 0x000ee80000000200 */
[----:B------:R-:W4:Y:S03]  /*20a0*/  LDSM.16.M88.4 R68, [R196+0x2800] ;  /* 0x00280000c444783b */ /* 0x000f260000000200 */
[C---:B--2---:R-:W-:Y:S08]  /*20b0*/  HMMA.16816.F32.BF16 R36, R40.reuse, R12, R36 ;  /* 0x0000000c2824723c */ /* 0x044ff00000041824 */
[C---:B------:R-:W-:Y:S01]  /*20c0*/  HMMA.16816.F32.BF16 R32, R40.reuse, R14, R32 ;  /* 0x0000000e2820723c */ /* 0x040fe20000041820 */
[----:B------:R-:W2:Y:S07]  /*20d0*/  LDSM.16.M88.4 R12, [R196+0x3800] ;  /* 0x00380000c40c783b */ /* 0x000eae0000000200 */
[C---:B------:R-:W-:Y:S08]  /*20e0*/  HMMA.16816.F32.BF16 R20, R40.reuse, R56, R20 ;  /* 0x000000382814723c */ /* 0x040ff00000041814 */
[C---:B------:R-:W-:Y:S01]  /*20f0*/  HMMA.16816.F32.BF16 R16, R40.reuse, R58, R16 ;  /* 0x0000003a2810723c */ /* 0x040fe20000041810 */
[----:B------:R-:W-:Y:S07]  /*2100*/  LDSM.16.M88.4 R56, [R192+0x8100] ;  /* 0x00810000c038783b */ /* 0x000fee0000000200 */
[C---:B------:R-:W-:Y:S08]  /*2110*/  HMMA.16816.F32.BF16 R28, R40.reuse, R72, R28 ;  /* 0x00000048281c723c */ /* 0x040ff0000004181c */
[C---:B------:R-:W-:Y:S01]  /*2120*/  HMMA.16816.F32.BF16 R24, R40.reuse, R74, R24 ;  /* 0x0000004a2818723c */ /* 0x040fe20000041818 */
[----:B------:R-:W-:Y:S07]  /*2130*/  LDSM.16.M88.4 R72, [R191+0x10100] ;  /* 0x01010000bf48783b */ /* 0x000fee0000000200 */
[C---:B------:R-:W-:Y:S08]  /*2140*/  HMMA.16816.F32.BF16 R64, R40.reuse, R52, R64 ;  /* 0x000000342840723c */ /* 0x040ff00000041840 */
[----:B------:R-:W-:Y:S01]  /*2150*/  HMMA.16816.F32.BF16 R60, R40, R54, R60 ;  /* 0x00000036283c723c */ /* 0x000fe2000004183c */
[----:B------:R-:W5:Y:S04]  /*2160*/  LDSM.16.M88.4 R40, [R193+0x10100] ;  /* 0x01010000c128783b */ /* 0x000f680000000200 */
[----:B------:R-:W2:Y:S03]  /*2170*/  LDSM.16.M88.4 R52, [R192+0x8900] ;  /* 0x00890000c034783b */ /* 0x000ea60000000200 */
        /* <DEDUP_REMOVED lines=8> */
[----:B------:R-:W-:Y:S07]  /*2200*/  LDSM.16.M88.4 R68, [R184+0x3800] ;  /* 0x00380000b844783b */ /* 0x000fee0000000200 */
[C---:B--2---:R-:W-:Y:S08]  /*2210*/  HMMA.16816.F32.BF16 R64, R8.reuse, R12, R64 ;  /* 0x0000000c0840723c */ /* 0x044ff00000041840 */
[----:B------:R-:W-:Y:S01]  /*2220*/  HMMA.16816.F32.BF16 R60, R8, R14, R60 ;  /* 0x0000000e083c723c */ /* 0x000fe2000004183c */
[----:B------:R-:W2:Y:S04]  /*2230*/  LDSM.16.M88.4 R12, [R184+0x2000] ;  /* 0x00200000b80c783b */ /* 0x000ea80000000200 */
[----:B------:R-:W4:Y:S03]  /*2240*/  LDSM.16.M88.4 R8, [R184+0x2800] ;  /* 0x00280000b808783b */ /* 0x000f260000000200 */
[C---:B-----5:R-:W-:Y:S08]  /*2250*/  HMMA.16816.F32.BF16 R36, R40.reuse, R56, R36 ;  /* 0x000000382824723c */ /* 0x060ff00000041824 */
[C---:B------:R-:W-:Y:S01]  /*2260*/  HMMA.16816.F32.BF16 R32, R40.reuse, R58, R32 ;  /* 0x0000003a2820723c */ /* 0x040fe20000041820 */
[----:B------:R-:W-:Y:S07]  /*2270*/  LDSM.16.M88.4 R56, [R198+0x14100] ;  /* 0x01410000c638783b */ /* 0x000fee0000000200 */
[C---:B------:R-:W-:Y:S08]  /*2280*/  HMMA.16816.F32.BF16 R28, R40.reuse, R52, R28 ;  /* 0x00000034281c723c */ /* 0x040ff0000004181c */
[C---:B------:R-:W-:Y:S01]  /*2290*/  HMMA.16816.F32.BF16 R24, R40.reuse, R54, R24 ;  /* 0x000000362818723c */ /* 0x040fe20000041818 */
[----:B------:R-:W5:Y:S07]  /*22a0*/  LDSM.16.M88.4 R52, [R197+0xa100] ;  /* 0x00a10000c534783b */ /* 0x000f6e0000000200 */
[C---:B-1----:R-:W-:Y:S08]  /*22b0*/  HMMA.16816.F32.BF16 R20, R40.reuse, R48, R20 ;  /* 0x000000302814723c */ /* 0x042ff00000041814 */
        /* <DEDUP_REMOVED lines=13> */
[C---:B------:R-:W-:Y:S08]  /*2390*/  HMMA.16816.F32.BF16 R16, R72.reuse, R78, R16 ;  /* 0x0000004e4810723c */ /* 0x040ff00000041810 */
[C---:B------:R-:W-:Y:S08]  /*23a0*/  HMMA.16816.F32.BF16 R64, R72.reuse, R68, R64 ;  /* 0x000000444840723c */ /* 0x040ff00000041840 */
[----:B------:R-:W-:Y:S01]  /*23b0*/  HMMA.16816.F32.BF16 R68, R72, R70, R60 ;  /* 0x000000464844723c */ /* 0x000fe2000004183c */
[----:B------:R-:W4:Y:S04]  /*23c0*/  LDSM.16.M88.4 R72, [R196+0x5000] ;  /* 0x00500000c448783b */ /* 0x000f280000000200 */
[----:B------:R-:W2:Y:S03]  /*23d0*/  LDSM.16.M88.4 R60, [R196+0x4800] ;  /* 0x00480000c43c783b */ /* 0x000ea60000000200 */
[C---:B-----5:R-:W-:Y:S08]  /*23e0*/  HMMA.16816.F32.BF16 R36, R56.reuse, R52, R36 ;  /* 0x000000343824723c */ /* 0x060ff00000041824 */
[C---:B------:R-:W-:Y:S01]  /*23f0*/  HMMA.16816.F32.BF16 R32, R56.reuse, R54, R32 ;  /* 0x000000363820723c */ /* 0x040fe20000041820 */
[----:B------:R-:W-:Y:S07]  /*2400*/  LDSM.16.M88.4 R52, [R192+0xa900] ;  /* 0x00a90000c034783b */ /* 0x000fee0000000200 */
[C---:B-1----:R-:W-:Y:S08]  /*2410*/  HMMA.16816.F32.BF16 R28, R56.reuse, R48, R28 ;  /* 0x00000030381c723c */ /* 0x042ff0000004181c */
[C---:B------:R-:W-:Y:S01]  /*2420*/  HMMA.16816.F32.BF16 R24, R56.reuse, R50, R24 ;  /* 0x000000323818723c */ /* 0x040fe20000041818 */
[----:B------:R-:W1:Y:S07]  /*2430*/  LDSM.16.M88.4 R48, [R196+0x5800] ;  /* 0x00580000c430783b */ /* 0x000e6e0000000200 */
[C---:B---3--:R-:W-:Y:S08]  /*2440*/  HMMA.16816.F32.BF16 R20, R56.reuse, R44, R20 ;  /* 0x0000002c3814723c */ /* 0x048ff00000041814 */
[----:B------:R-:W-:Y:S01]  /*2450*/  HMMA.16816.F32.BF16 R16, R56, R46, R16 ;  /* 0x0000002e3810723c */ /* 0x000fe20000041810 */
[----:B------:R-:W-:Y:S07]  /*2460*/  LDSM.16.M88.4 R44, [R193+0x14100] ;  /* 0x01410000c12c783b */ /* 0x000fee0000000200 */
[C---:B--2---:R-:W-:Y:S08]  /*2470*/  HMMA.16816.F32.BF16 R36, R12.reuse, R8, R36 ;  /* 0x000000080c24723c */ /* 0x044ff00000041824 */
[----:B------:R-:W-:Y:S01]  /*2480*/  HMMA.16816.F32.BF16 R32, R12, R10, R32 ;  /* 0x0000000a0c20723c */ /* 0x000fe20000041820 */
[----:B------:R-:W2:Y:S07]  /*2490*/  LDSM.16.M88.4 R8, [R192+0xb100] ;  /* 0x00b10000c008783b */ /* 0x000eae0000000200 */
[C---:B------:R-:W-:Y:S08]  /*24a0*/  HMMA.16816.F32.BF16 R64, R56.reuse, R40, R64 ;  /* 0x000000283840723c */ /* 0x040ff00000041840 */
[----:B------:R-:W-:Y:S01]  /*24b0*/  HMMA.16816.F32.BF16 R68, R56, R42, R68 ;  /* 0x0000002a3844723c */ /* 0x000fe20000041844 */
[----:B------:R-:W3:Y:S04]  /*24c0*/  LDSM.16.M88.4 R40, [R192+0xa100] ;  /* 0x00a10000c028783b */ /* 0x000ee80000000200 */
[----:B------:R-:W5:Y:S03]  /*24d0*/  LDSM.16.M88.4 R56, [R192+0xb900] ;  /* 0x00b90000c038783b */ /* 0x000f660000000200 */
[C---:B----4-:R-:W-:Y:S08]  /*24e0*/  HMMA.16816.F32.BF16 R20, R12.reuse, R72, R20 ;  /* 0x000000480c14723c */ /* 0x050ff00000041814 */
[C---:B------:R-:W-:Y:S08]  /*24f0*/  HMMA.16816.F32.BF16 R16, R12.reuse, R74, R16 ;  /* 0x0000004a0c10723c */ /* 0x040ff00000041810 */
[C---:B------:R-:W-:Y:S08]  /*2500*/  HMMA.16816.F32.BF16 R28, R12.reuse, R60, R28 ;  /* 0x0000003c0c1c723c */ /* 0x040ff0000004181c */
[C---:B------:R-:W-:Y:S01]  /*2510*/  HMMA.16816.F32.BF16 R24, R12.reuse, R62, R24 ;  /* 0x0000003e0c18723c */ /* 0x040fe20000041818 */
[----:B------:R-:W-:Y:S07]  /*2520*/  LDSM.16.M88.4 R60, [R191+0x14100] ;  /* 0x01410000bf3c783b */ /* 0x000fee0000000200 */
[C---:B-1----:R-:W-:Y:S01]  /*2530*/  HMMA.16816.F32.BF16 R72, R12.reuse, R48, R64 ;  /* 0x000000300c48723c */ /* 0x042fe20000041840 */
[----:B------:R-:W-:Y:S07]  /*2540*/  LDSM.16.M88.4 R64, [R184+0x4000] ;  /* 0x00400000b840783b */ /* 0x000fee0000000200 */
[----:B------:R-:W-:Y:S01]  /*2550*/  HMMA.16816.F32.BF16 R68, R12, R50, R68 ;  /* 0x000000320c44723c */ /* 0x000fe20000041844 */
[----:B------:R-:W1:Y:S07]  /*2560*/  LDSM.16.M88.4 R12, [R184+0x4800] ;  /* 0x00480000b80c783b */ /* 0x000e6e0000000200 */
[C---:B--2---:R-:W-:Y:S08]  /*2570*/  HMMA.16816.F32.BF16 R20, R44.reuse, R8, R20 ;  /* 0x000000082c14723c */ /* 0x044ff00000041814 */
[C---:B------:R-:W-:Y:S01]  /*2580*/  HMMA.16816.F32.BF16 R16, R44.reuse, R10, R16 ;  /* 0x0000000a2c10723c */ /* 0x040fe20000041810 */
[----:B------:R-:W2:Y:S07]  /*2590*/  LDSM.16.M88.4 R8, [R184+0x5000] ;  /* 0x00500000b808783b */ /* 0x000eae0000000200 */
[C---:B------:R-:W-:Y:S08]  /*25a0*/  HMMA.16816.F32.BF16 R28, R44.reuse, R52, R28 ;  /* 0x000000342c1c723c */ /* 0x040ff0000004181c */
[C---:B------:R-:W-:Y:S08]  /*25b0*/  HMMA.16816.F32.BF16 R24, R44.reuse, R54, R24 ;  /* 0x000000362c18723c */ /* 0x040ff00000041818 */
[C---:B---3--:R-:W-:Y:S08]  /*25c0*/  HMMA.16816.F32.BF16 R36, R44.reuse, R40, R36 ;  /* 0x000000282c24723c */ /* 0x048ff00000041824 */
[C---:B------:R-:W-:Y:S08]  /*25d0*/  HMMA.16816.F32.BF16 R32, R44.reuse, R42, R32 ;  /* 0x0000002a2c20723c */ /* 0x040ff00000041820 */
[C---:B-----5:R-:W-:Y:S08]  /*25e0*/  HMMA.16816.F32.BF16 R72, R44.reuse, R56, R72 ;  /* 0x000000382c48723c */ /* 0x060ff00000041848 */
[----:B------:R-:W-:Y:S07]  /*25f0*/  HMMA.16816.F32.BF16 R68, R44, R58, R68 ;  /* 0x0000003a2c44723c */ /* 0x000fee0000041844 */
[C---:B------:R-:W-:Y:S01]  /*2600*/  IMAD.IADD R44, R80.reuse, 0x1, -R81 ;  /* 0x00000001502c7824 */ /* 0x040fe200078e0a51 */
[----:B-1----:R-:W-:Y:S01]  /*2610*/  HMMA.16816.F32.BF16 R28, R60, R12, R28 ;  /* 0x0000000c3c1c723c */ /* 0x002fe2000004181c */
[----:B------:R-:W-:-:S02]  /*2620*/  IMAD.IADD R80, R80, 0x1, -R83 ;  /* 0x0000000150507824 */ /* 0x000fc400078e0a53 */
[----:B------:R-:W-:Y:S01]  /*2630*/  @P5 IMAD.WIDE.U32 R46, R5, UR5, R202 ;  /* 0x00000005052e5c25 */ /* 0x000fe2000f8e00ca */
[----:B------:R-:W-:Y:S01]  /*2640*/  @UP0 UIMAD UR5, UR19, UR5, URZ ;  /* 0x00000005130502a4 */ /* 0x000fe2000f8e023f */
[----:B------:R-:W-:Y:S02]  /*2650*/  SHF.R.S32.HI R41, RZ, 0x1f, R44 ;  /* 0x0000001fff297819 */ /* 0x000fe4000001142c */
[----:B------:R-:W-:Y:S01]  /*2660*/  LEA.HI R5, R80, R80, RZ, 0x1 ;  /* 0x0000005050057211 */ /* 0x000fe200078f08ff */
[----:B------:R-:W-:Y:S01]  /*2670*/  @UP0 UIMAD UR4, UR4, UR20, UR5 ;  /* 0x00000014040402a4 */ /* 0x000fe2000f8e0205 */
[----:B------:R-:W-:Y:S01]  /*2680*/  LEA.HI R0, R41, R44, RZ, 0x2 ;  /* 0x0000002c29007211 */ /* 0x000fe200078f10ff */
[----:B------:R-:W-:Y:S01]  /*2690*/  HMMA.16816.F32.BF16 R24, R60, R14, R24 ;  /* 0x0000000e3c18723c */ /* 0x000fe20000041818 */
[----:B------:R-:W-:Y:S01]  /*26a0*/  LOP3.LUT R5, R5, 0x1ffffffe, RZ, 0xc0, !PT ;  /* 0x1ffffffe05057812 */ /* 0x000fe200078ec0ff */
[----:B------:R-:W1:Y:S01]  /*26b0*/  LDSM.16.M88.4 R40, [R184+0x5800] ;  /* 0x00580000b828783b */ /* 0x000e620000000200 */
[----:B------:R-:W-:Y:S01]  /*26c0*/  LEA.HI.SX32 R12, R0, UR15, 0x1e ;  /* 0x0000000f000c7c11 */ /* 0x000fe2000f8ff2ff */
[----:B------:R-:W-:-:S04]  /*26d0*/  DEPBAR.LE SB0, 0x0 ;  /* 0x000080000000791a */ /* 0x000fc80000000000 */
[----:B------:R-:W-:Y:S01]  /*26e0*/  IMAD.IADD R204, R80, 0x1, -R5 ;  /* 0x0000000150cc7824 */ /* 0x000fe200078e0a05 */
[----:B------:R-:W-:Y:S01]  /*26f0*/  @P5 IADD3 R5, R47, UR4, RZ ;  /* 0x000000042f055c10 */ /* 0x000fe2000fffe0ff */
[----:B------:R-:W-:Y:S01]  /*2700*/  IMAD R7, R7, 0x10, R12 ;  /* 0x0000001007077824 */ /* 0x000fe200078e020c */
[----:B------:R-:W-:Y:S01]  /*2710*/  @P5 LEA R14, P0, R46, c[0x0][0x1c8], 0x1 ;  /* 0x000072002e0e5a11 */ /* 0x000fe200078008ff */
[C---:B--2---:R-:W-:Y:S01]  /*2720*/  HMMA.16816.F32.BF16 R20, R60.reuse, R8, R20 ;  /* 0x000000083c14723c */ /* 0x044fe20000041814 */
[----:B------:R-:W-:Y:S01]  /*2730*/  IMAD.U32 R47, RZ, RZ, UR12 ;  /* 0x0000000cff2f7e24 */ /* 0x000fe2000f8e00ff */
[----:B------:R-:W-:Y:S01]  /*2740*/  LOP3.LUT R205, R0, 0x7ffffffc, RZ, 0xc0, !PT ;  /* 0x7ffffffc00cd7812 */ /* 0x000fe200078ec0ff */
[----:B------:R-:W-:Y:S01]  /*2750*/  IMAD R204, R204, 0x8, R7 ;  /* 0x00000008cccc7824 */ /* 0x000fe200078e0207 */
[----:B------:R-:W-:Y:S01]  /*2760*/  @P5 LEA.HI.X R15, R46, c[0x0][0x1cc], R5, 0x1, P0 ;  /* 0x000073002e0f5a11 */ /* 0x000fe200000f0c05 */
[----:B------:R-:W-:Y:S01]  /*2770*/  IMAD.U32 R7, RZ, RZ, UR12 ;  /* 0x0000000cff077e24 */ /* 0x000fe2000f8e00ff */
[----:B------:R-:W-:Y:S01]  /*2780*/  PLOP3.LUT P0, PT, PT, PT, UP2, 0x80, 0x0 ;  /* 0x000000000000781c */ /* 0x000fe20003f0f028 */
[----:B------:R-:W-:Y:S01]  /*2790*/  @P4 IMAD.HI.U32 R8, R204, c[0x0][0x2c8], RZ ;  /* 0x0000b200cc084a27 */ /* 0x000fe200078e00ff */
[----:B------:R-:W-:Y:S01]  /*27a0*/  @P5 LEA R46, P4, R47, R14, 0x1 ;  /* 0x0000000e2f2e5211 */ /* 0x000fe200078808ff */
[----:B------:R-:W-:Y:S01]  /*27b0*/  BAR.SYNC.DEFER_BLOCKING 0x0 ;  /* 0x0000000000007b1d */ /* 0x000fe20000010000 */
[----:B------:R-:W-:Y:S01]  /*27c0*/  HMMA.16816.F32.BF16 R16, R60, R10, R16 ;  /* 0x0000000a3c10723c */ /* 0x000fe20000041810 */
[----:B------:R-:W-:-:S02]  /*27d0*/  IMAD.U32 R5, RZ, RZ, UR11 ;  /* 0x0000000bff057e24 */ /* 0x000fc4000f8e00ff */
[----:B------:R-:W-:Y:S02]  /*27e0*/  IMAD.MOV.U32 R0, RZ, RZ, R204 ;  /* 0x000000ffff007224 */ /* 0x000fe400078e00cc */
[----:B------:R-:W-:Y:S01]  /*27f0*/  ULDC UR4, c[0x0][0x1d0] ;  /* 0x0000740000047ab9 */ /* 0x000fe20000000800 */
[----:B------:R-:W-:Y:S01]  /*2800*/  @P5 LEA.HI.X R47, R7, R15, R5, 0x1, P4 ;  /* 0x0000000f072f5211 */ /* 0x000fe200020f0c05 */
[----:B------:R-:W-:Y:S01]  /*2810*/  UIADD3 UR4, -UR14, UR4, UR6 ;  /* 0x000000040e047290 */ /* 0x000fe2000fffe106 */
[----:B------:R-:W-:Y:S01]  /*2820*/  IMAD.IADD R205, R44, 0x1, -R205 ;  /* 0x000000012ccd7824 */ /* 0x000fe200078e0acd */
[----:B------:R-:W-:Y:S01]  /*2830*/  @P0 SHF.R.U32.HI R0, RZ, c[0x0][0x2cc], R8 ;  /* 0x0000b300ff000a19 */ /* 0x000fe20000011608 */
[----:B------:R-:W-:Y:S01]  /*2840*/  ULDC UR14, c[0x0][0x324] ;  /* 0x0000c900000e7ab9 */ /* 0x000fe20000000800 */
[----:B------:R-:W-:Y:S01]  /*2850*/  PLOP3.LUT P0, PT, PT, PT, UP1, 0x40, 0x0 ;  /* 0x000000000000781c */ /* 0x000fe20003f0e818 */
[----:B------:R-:W-:Y:S01]  /*2860*/  IMAD.SHL.U32 R205, R205, 0x2, RZ ;  /* 0x00000002cdcd7824 */ /* 0x000fe200078e00ff */
[----:B------:R-:W-:Y:S01]  /*2870*/  ULOP3.LUT UR14, URZ, UR14, URZ, 0x33, !UPT ;  /* 0x0000000e3f0e7292 */ /* 0x000fe2000f8e333f */
[----:B------:R-:W2:Y:S01]  /*2880*/  SHFL.IDX PT, R5, R0, RZ, 0x1c1f ;  /* 0x001c1fff00057589 */ /* 0x000ea200000e0000 */
[----:B------:R-:W-:Y:S01]  /*2890*/  IMAD.U32 R8, RZ, RZ, UR4 ;  /* 0x00000004ff087e24 */ /* 0x000fe2000f8e00ff */
[----:B------:R-:W-:Y:S04]  /*28a0*/  HMMA.16816.F32.BF16 R36, R60, R64, R36 ;  /* 0x000000403c24723c */ /* 0x000fe80000041824 */
[----:B------:R-:W-:-:S02]  /*28b0*/  IADD3 R10, R8, -c[0x0][0x168], -R205 ;  /* 0x80005a00080a7a10 */ /* 0x000fc40007ffe8cd */
[----:B------:R-:W-:Y:S01]  /*28c0*/  IADD3 R8, -R205, c[0x0][0x1d0], -R6 ;  /* 0x00007400cd087a10 */ /* 0x000fe20007ffe906 */
[----:B------:R-:W-:Y:S01]  /*28d0*/  @!PT LDS RZ, [RZ] ;  /* 0x00000000fffff984 */ /* 0x000fe20000000800 */
[----:B------:R-:W-:Y:S01]  /*28e0*/  @!PT LDS RZ, [RZ] ;  /* 0x00000000fffff984 */ /* 0x000fe20000000800 */
[----:B------:R3:W-:Y:S01]  /*28f0*/  @P5 LDGSTS.E.BYPASS.LTC128B.128 [R199+0x6100], [R14.64], !P3 ;  /* 0x061000000ec75fae */ /* 0x0007e2000d901d50 */
[C---:B------:R-:W-:Y:S01]  /*2900*/  IADD3 R12, R10.reuse, c[0x0][0x328], RZ ;  /* 0x0000ca000a0c7a10 */ /* 0x040fe20007ffe0ff */
[C---:B------:R-:W-:Y:S01]  /*2910*/  HMMA.16816.F32.BF16 R32, R60.reuse, R66, R32 ;  /* 0x000000423c20723c */ /* 0x040fe20000041820 */
[----:B------:R-:W-:Y:S01]  /*2920*/  IADD3 R10, R10, UR14, RZ ;  /* 0x0000000e0a0a7c10 */ /* 0x000fe2000fffe0ff */
[----:B------:R3:W-:Y:S04]  /*2930*/  @P5 LDGSTS.E.BYPASS.LTC128B.128 [R199+0x8100], [R14.64+0x80], !P2 ;  /* 0x081000800ec75fae */ /* 0x0007e8000d101d50 */
[----:B------:R3:W-:Y:S02]  /*2940*/  @P5 LDGSTS.E.BYPASS.LTC128B.128 [R199+0xa100], [R14.64+0x100], !P1 ;  /* 0x0a1001000ec75fae */ /* 0x0007e4000c901d50 */
[----:B-1----:R-:W-:Y:S02]  /*2950*/  HMMA.16816.F32.BF16 R72, R60, R40, R72 ;  /* 0x000000283c48723c */ /* 0x002fe40000041848 */
[----:B------:R3:W-:Y:S01]  /*2960*/  @P5 LDGSTS.E.BYPASS.LTC128B.128 [R199+0x7100], [R46.64], !P3 ;  /* 0x071000002ec75fae */ /* 0x0007e2000d901d50 */
[----:B--2---:R-:W-:-:S03]  /*2970*/  IMAD.IADD R13, R12, 0x1, R5 ;  /* 0x000000010c0d7824 */ /* 0x004fc600078e0205 */
[----:B------:R3:W-:Y:S01]  /*2980*/  @P5 LDGSTS.E.BYPASS.LTC128B.128 [R199+0x9100], [R46.64+0x80], !P2 ;  /* 0x091000802ec75fae */ /* 0x0007e2000d101d50 */
[----:B------:R-:W-:Y:S01]  /*2990*/  IMAD.IADD R11, R10, 0x1, R5 ;  /* 0x000000010a0b7824 */ /* 0x000fe200078e0205 */
[----:B------:R-:W-:Y:S02]  /*29a0*/  HMMA.16816.F32.BF16 R68, R60, R42, R68 ;  /* 0x0000002a3c44723c */ /* 0x000fe40000041844 */
[----:B------:R3:W-:Y:S01]  /*29b0*/  @P5 LDGSTS.E.BYPASS.LTC128B.128 [R199+0xb100], [R46.64+0x100], !P1 ;  /* 0x0b1001002ec75fae */ /* 0x0007e2000c901d50 */
[----:B------:R-:W-:-:S03]  /*29c0*/  IMNMX R13, R13, R8, PT ;  /* 0x000000080d0d7217 */ /* 0x000fc60003800200 */
[----:B------:R-:W0:Y:S01]  /*29d0*/  LDGDEPBAR ;  /* 0x00000000000079af */ /* 0x000e220000000000 */
[----:B------:R-:W-:Y:S05]  /*29e0*/  @P0 BRA `(.L_x_155) ;  /* 0x0000018000000947 */ /* 0x000fea0003800000 */
[----:B------:R-:W-:Y:S01]  /*29f0*/  IADD3 R5, R5, c[0x0][0x1d0], RZ ;  /* 0x0000740005057a10 */ /* 0x000fe20007ffe0ff */
[----:B------:R-:W-:Y:S03]  /*2a00*/  BSSY B0, `(.L_x_156) ;  /* 0x0000011000007945 */ /* 0x000fe60003800000 */
[----:B------:R-:W-:-:S04]  /*2a10*/  IADD3 R7, R5, -c[0x0][0x168], RZ ;  /* 0x80005a0005077a10 */ /* 0x000fc80007ffe0ff */
[----:B------:R-:W-:-:S13]  /*2a20*/  ISETP.GT.AND P0, PT, R7, -0x1, PT ;  /* 0xffffffff0700780c */ /* 0x000fda0003f04270 */
[----:B------:R-:W-:Y:S05]  /*2a30*/  @P0 BRA `(.L_x_157) ;  /* 0x0000008000000947 */ /* 0x000fea0003800000 */
[----:B------:R-:W-:Y:S01]  /*2a40*/  ULDC UR4, c[0x0][0x32c] ;  /* 0x0000cb0000047ab9 */ /* 0x000fe20000000800 */
[----:B------:R-:W-:Y:S01]  /*2a50*/  LOP3.LUT R7, RZ, R7, RZ, 0x33, !PT ;  /* 0x00000007ff077212 */ /* 0x000fe200078e33ff */
[----:B------:R-:W-:-:S06]  /*2a60*/  UISETP.NE.AND UP0, UPT, UR6, UR4, UPT ;  /* 0x000000040600728c */ /* 0x000fcc000bf05270 */
[----:B------:R-:W-:-:S13]  /*2a70*/  PLOP3.LUT P0, PT, PT, PT, UP0, 0x80, 0x0 ;  /* 0x000000000000781c */ /* 0x000fda0003f0f008 */
[----:B------:R-:W-:-:S05]  /*2a80*/  @P0 IMAD.HI.U32 R5, R7, c[0x0][0x330], RZ ;  /* 0x0000cc0007050a27 */ /* 0x000fca00078e00ff */
[----:B------:R-:W-:-:S04]  /*2a90*/  @P0 SHF.R.U32.HI R7, RZ, c[0x0][0x334], R5 ;  /* 0x0000cd00ff070a19 */ /* 0x000fc80000011605 */
[----:B------:R-:W-:Y:S01]  /*2aa0*/  LOP3.LUT R7, RZ, R7, RZ, 0x33, !PT ;  /* 0x00000007ff077212 */ /* 0x000fe200078e33ff */
[----:B------:R-:W-:Y:S05]  /*2ab0*/  BRA `(.L_x_158) ;  /* 0x0000005000007947 */ /* 0x000fea0003800000 */
.L_x_157:
[----:B------:R-:W-:Y:S02]  /*2ac0*/  ULDC UR4, c[0x0][0x32c] ;  /* 0x0000cb0000047ab9 */ /* 0x000fe40000000800 */
[----:B------:R-:W-:-:S06]  /*2ad0*/  UISETP.NE.AND UP0, UPT, UR6, UR4, UPT ;  /* 0x000000040600728c */ /* 0x000fcc000bf05270 */
[----:B------:R-:W-:-:S13]  /*2ae0*/  PLOP3.LUT P0, PT, PT, PT, UP0, 0x80, 0x0 ;  /* 0x000000000000781c */ /* 0x000fda0003f0f008 */
[----:B------:R-:W-:-:S05]  /*2af0*/  @P0 IMAD.HI.U32 R5, R7, c[0x0][0x330], RZ ;  /* 0x0000cc0007050a27 */ /* 0x000fca00078e00ff */
[----:B------:R-:W-:Y:S02]  /*2b00*/  @P0 SHF.R.U32.HI R7, RZ, c[0x0][0x334], R5 ;  /* 0x0000cd00ff070a19 */ /* 0x000fe40000011605 */
.L_x_158:
[----:B------:R-:W-:Y:S05]  /*2b10*/  BSYNC B0 ;  /* 0x0000000000007941 */ /* 0x000fea0003800000 */
.L_x_156:
[----:B------:R-:W-:-:S04]  /*2b20*/  IMAD R40, R7, c[0x0][0x32c], -R6 ;  /* 0x0000cb0007287a24 */ /* 0x000fc800078e0a06 */
[----:B------:R-:W-:-:S05]  /*2b30*/  IMAD.IADD R40, R40, 0x1, -R205 ;  /* 0x0000000128287824 */ /* 0x000fca00078e0acd */
[----:B---3--:R-:W-:Y:S02]  /*2b40*/  IADD3 R14, R40, c[0x0][0x32c], RZ ;  /* 0x0000cb00280e7a10 */ /* 0x008fe40007ffe0ff */
[----:B------:R-:W-:Y:S02]  /*2b50*/  IMNMX R11, R11, R40, !PT ;  /* 0x000000280b0b7217 */ /* 0x000fe40007800200 */
[----:B------:R-:W-:Y:S02]  /*2b60*/  IMNMX R13, R13, R14, PT ;  /* 0x0000000e0d0d7217 */ /* 0x000fe40003800200 */
.L_x_155:
[----:B------:R-:W-:Y:S01]  /*2b70*/  ISETP.LT.AND P0, PT, RZ, UR13, PT ;  /* 0x0000000dff007c0c */ /* 0x000fe2000bf01270 */
[----:B---3--:R-:W1:Y:S03]  /*2b80*/  SHFL.IDX PT, R15, R0, 0x1, 0x1c1f ;  /* 0x003c1f00000f7f89 */ /* 0x008e6600000e0000 */
[C---:B------:R-:W-:Y:S02]  /*2b90*/  ISETP.GT.AND P4, PT, R11.reuse, 0x1, P0 ;  /* 0x000000010b00780c */ /* 0x040fe40000784270 */
[----:B------:R-:W-:-:S02]  /*2ba0*/  ISETP.GT.AND P5, PT, R11, RZ, P0 ;  /* 0x000000ff0b00720c */ /* 0x000fc400007a4270 */
[C---:B------:R-:W-:Y:S02]  /*2bb0*/  ISETP.LT.OR P4, PT, R13.reuse, 0x2, P4 ;  /* 0x000000020d00780c */ /* 0x040fe40002781670 */
[----:B------:R-:W-:Y:S02]  /*2bc0*/  ISETP.LT.OR P5, PT, R13, 0x1, P5 ;  /* 0x000000010d00780c */ /* 0x000fe40002fa1670 */
[----:B------:R-:W-:Y:S02]  /*2bd0*/  FSEL R37, R37, -INF , !P4 ;  /* 0xff80000025257808 */ /* 0x000fe40006000000 */
[----:B------:R-:W-:Y:S02]  /*2be0*/  ISETP.GT.AND P4, PT, R11, 0x10, P0 ;  /* 0x000000100b00780c */ /* 0x000fe40000784270 */
[----:B------:R-:W-:Y:S02]  /*2bf0*/  FSEL R36, R36, -INF , !P5 ;  /* 0xff80000024247808 */ /* 0x000fe40006800000 */
[----:B------:R-:W-:-:S02]  /*2c00*/  ISETP.LT.OR P4, PT, R13, 0x11, P4 ;  /* 0x000000110d00780c */ /* 0x000fc40002781670 */
[C---:B------:R-:W-:Y:S02]  /*2c10*/  ISETP.GT.AND P6, PT, R11.reuse, 0x8, P0 ;  /* 0x000000080b00780c */ /* 0x040fe400007c4270 */
[C---:B------:R-:W-:Y:S02]  /*2c20*/  ISETP.GT.AND P5, PT, R11.reuse, 0x9, P0 ;  /* 0x000000090b00780c */ /* 0x040fe400007a4270 */
[----:B------:R-:W-:Y:S02]  /*2c30*/  FSEL R7, R28, -INF , !P4 ;  /* 0xff8000001c077808 */ /* 0x000fe40006000000 */
[----:B------:R-:W-:Y:S02]  /*2c40*/  ISETP.GT.AND P4, PT, R11, 0x19, P0 ;  /* 0x000000190b00780c */ /* 0x000fe40000784270 */
[C---:B------:R-:W-:Y:S02]  /*2c50*/  ISETP.LT.OR P6, PT, R13.reuse, 0x9, P6 ;  /* 0x000000090d00780c */ /* 0x040fe400037c1670 */
[----:B------:R-:W-:-:S02]  /*2c60*/  ISETP.LT.OR P5, PT, R13, 0xa, P5 ;  /* 0x0000000a0d00780c */ /* 0x000fc40002fa1670 */
[----:B------:R-:W-:Y:S02]  /*2c70*/  ISETP.LT.OR P4, PT, R13, 0x1a, P4 ;  /* 0x0000001a0d00780c */ /* 0x000fe40002781670 */
[----:B------:R-:W-:Y:S02]  /*2c80*/  FSEL R9, R32, -INF , !P6 ;  /* 0xff80000020097808 */ /* 0x000fe40007000000 */
[----:B------:R-:W-:Y:S02]  /*2c90*/  FSEL R33, R33, -INF , !P5 ;  /* 0xff80000021217808 */ /* 0x000fe40006800000 */
[C---:B------:R-:W-:Y:S02]  /*2ca0*/  ISETP.GT.AND P6, PT, R11.reuse, 0x11, P0 ;  /* 0x000000110b00780c */ /* 0x040fe400007c4270 */
[----:B------:R-:W-:Y:S02]  /*2cb0*/  ISETP.GT.AND P5, PT, R11, 0x18, P0 ;  /* 0x000000180b00780c */ /* 0x000fe400007a4270 */
[----:B------:R-:W-:-:S02]  /*2cc0*/  FSEL R25, R25, -INF , !P4 ;  /* 0xff80000019197808 */ /* 0x000fc40006000000 */
[----:B------:R-:W-:Y:S02]  /*2cd0*/  ISETP.GT.AND P4, PT, R11, 0x28, P0 ;  /* 0x000000280b00780c */ /* 0x000fe40000784270 */
[C---:B------:R-:W-:Y:S02]  /*2ce0*/  ISETP.LT.OR P6, PT, R13.reuse, 0x12, P6 ;  /* 0x000000120d00780c */ /* 0x040fe400037c1670 */
[C---:B------:R-:W-:Y:S02]  /*2cf0*/  ISETP.LT.OR P5, PT, R13.reuse, 0x19, P5 ;  /* 0x000000190d00780c */ /* 0x040fe40002fa1670 */
[----:B------:R-:W-:Y:S02]  /*2d00*/  ISETP.LT.OR P4, PT, R13, 0x29, P4 ;  /* 0x000000290d00780c */ /* 0x000fe40002781670 */
[----:B------:R-:W-:Y:S02]  /*2d10*/  FSEL R29, R29, -INF , !P6 ;  /* 0xff8000001d1d7808 */ /* 0x000fe40007000000 */
[----:B------:R-:W-:-:S02]  /*2d20*/  FSEL R5, R24, -INF , !P5 ;  /* 0xff80000018057808 */ /* 0x000fc40006800000 */
        /* <DEDUP_REMOVED lines=12> */
[----:B------:R-:W-:Y:S02]  /*2df0*/  PLOP3.LUT P4, PT, PT, PT, UP1, 0x40, 0x0 ;  /* 0x000000000000781c */ /* 0x000fe40003f8e818 */
[C---:B------:R-:W-:Y:S02]  /*2e00*/  ISETP.LT.OR P6, PT, R13.reuse, 0x2a, P6 ;  /* 0x0000002a0d00780c */ /* 0x040fe400037c1670 */
[----:B------:R-:W-:Y:S02]  /*2e10*/  ISETP.LT.OR P5, PT, R13, 0x31, P5 ;  /* 0x000000310d00780c */ /* 0x000fe40002fa1670 */
[----:B------:R-:W-:Y:S02]  /*2e20*/  FSEL R157, R17, -INF , !P6 ;  /* 0xff800000119d7808 */ /* 0x000fe40007000000 */
[----:B------:R-:W-:Y:S02]  /*2e30*/  FSEL R167, R72, -INF , !P5 ;  /* 0xff80000048a77808 */ /* 0x000fe40006800000 */
[----:B------:R-:W-:-:S02]  /*2e40*/  ISETP.GT.AND P6, PT, R11, 0x38, P0 ;  /* 0x000000380b00780c */ /* 0x000fc400007c4270 */
[----:B------:R-:W-:Y:S01]  /*2e50*/  ISETP.GT.AND P5, PT, R11, 0x39, P0 ;  /* 0x000000390b00780c */ /* 0x000fe200007a4270 */
[--C-:B-1----:R-:W-:Y:S01]  /*2e60*/  IMAD.IADD R11, R12, 0x1, R15.reuse ;  /* 0x000000010c0b7824 */ /* 0x102fe200078e020f */
[C---:B------:R-:W-:Y:S02]  /*2e70*/  ISETP.LT.OR P6, PT, R13.reuse, 0x39, P6 ;  /* 0x000000390d00780c */ /* 0x040fe400037c1670 */
[----:B------:R-:W-:Y:S02]  /*2e80*/  ISETP.LT.OR P5, PT, R13, 0x3a, P5 ;  /* 0x0000003a0d00780c */ /* 0x000fe40002fa1670 */
[----:B------:R-:W-:Y:S01]  /*2e90*/  IMNMX R0, R11, R8, PT ;  /* 0x000000080b007217 */ /* 0x000fe20003800200 */
[----:B------:R-:W-:Y:S01]  /*2ea0*/  IMAD.IADD R11, R10, 0x1, R15 ;  /* 0x000000010a0b7824 */ /* 0x000fe200078e020f */
[----:B------:R-:W-:Y:S02]  /*2eb0*/  FSEL R143, R68, -INF , !P6 ;  /* 0xff800000448f7808 */ /* 0x000fe40007000000 */
[----:B------:R-:W-:Y:S01]  /*2ec0*/  FSEL R141, R69, -INF , !P5 ;  /* 0xff800000458d7808 */ /* 0x000fe20006800000 */
        /* <DEDUP_REMOVED lines=14> */
.L_x_161:
[----:B------:R-:W-:Y:S02]  /*2fb0*/  ULDC UR4, c[0x0][0x32c] ;  /* 0x0000cb0000047ab9 */ /* 0x000fe40000000800 */
[----:B------:R-:W-:-:S06]  /*2fc0*/  UISETP.NE.AND UP0, UPT, UR6, UR4, UPT ;  /* 0x000000040600728c */ /* 0x000fcc000bf05270 */
[----:B------:R-:W-:-:S13]  /*2fd0*/  PLOP3.LUT P4, PT, PT, PT, UP0, 0x80, 0x0 ;  /* 0x000000000000781c */ /* 0x000fda0003f8f008 */
[----:B------:R-:W-:-:S05]  /*2fe0*/  @P4 IMAD.HI.U32 R8, R13, c[0x0][0x330], RZ ;  /* 0x0000cc000d084a27 */ /* 0x000fca00078e00ff */
[----:B------:R-:W-:Y:S02]  /*2ff0*/  @P4 SHF.R.U32.HI R13, RZ, c[0x0][0x334], R8 ;  /* 0x0000cd00ff0d4a19 */ /* 0x000fe40000011608 */
.L_x_162:
[----:B------:R-:W-:Y:S05]  /*3000*/  BSYNC B0 ;  /* 0x0000000000007941 */ /* 0x000fea0003800000 */
.L_x_160:
[----:B------:R-:W-:-:S04]  /*3010*/  IMAD R6, R13, c[0x0][0x32c], -R6 ;  /* 0x0000cb000d067a24 */ /* 0x000fc800078e0a06 */
[----:B------:R-:W-:-:S05]  /*3020*/  IMAD.IADD R6, R6, 0x1, -R205 ;  /* 0x0000000106067824 */ /* 0x000fca00078e0acd */
[----:B------:R-:W-:Y:S02]  /*3030*/  IADD3 R13, R6, c[0x0][0x32c], RZ ;  /* 0x0000cb00060d7a10 */ /* 0x000fe40007ffe0ff */
[----:B------:R-:W-:Y:S02]  /*3040*/  IMNMX R11, R11, R6, !PT ;  /* 0x000000060b0b7217 */ /* 0x000fe40007800200 */
[----:B------:R-:W-:Y:S02]  /*3050*/  IMNMX R0, R0, R13, PT ;  /* 0x0000000d00007217 */ /* 0x000fe40003800200 */
.L_x_159:
[----:B------:R-:W-:Y:S01]  /*3060*/  FMNMX.FTZ R8, R36, R37, !PT ;  /* 0x0000002524087209 */ /* 0x000fe20007810000 */
[----:B------:R-:W-:Y:S01]  /*3070*/  IMAD.SHL.U32 R195, R4, 0x2, RZ ;  /* 0x0000000204c37824 */ /* 0x000fe200078e00ff */
[C---:B------:R-:W-:Y:S01]  /*3080*/  ISETP.GT.AND P5, PT, R11.reuse, 0x8, P0 ;  /* 0x000000080b00780c */ /* 0x040fe200007a4270 */
[----:B------:R-:W-:Y:S01]  /*3090*/  ULDC.64 UR4, c[0x0][0x2c8] ;  /* 0x0000b20000047ab9 */ /* 0x000fe20000000a00 */
[----:B------:R-:W-:Y:S01]  /*30a0*/  ISETP.GT.AND P6, PT, R11, 0x10, P0 ;  /* 0x000000100b00780c */ /* 0x000fe200007c4270 */
[--C-:B------:R-:W-:Y:S01]  /*30b0*/  IMAD R189, R3, 0x2, R195.reuse ;  /* 0x0000000203bd7824 */ /* 0x100fe200078e02c3 */
[----:B------:R-:W-:Y:S01]  /*30c0*/  FMNMX.FTZ R8, R9, R8, !PT ;  /* 0x0000000809087209 */ /* 0x000fe20007810000 */
[----:B------:R-:W-:Y:S01]  /*30d0*/  LDSM.16.MT88.4 R40, [R195+0x2100] ;  /* 0x00210000c328783b */ /* 0x000fe20000004200 */
[----:B------:R-:W-:Y:S01]  /*30e0*/  ISETP.LT.OR P5, PT, R0, 0x9, P5 ;  /* 0x000000090000780c */ /* 0x000fe20002fa1670 */
[----:B------:R-:W-:Y:S01]  /*30f0*/  IMAD R190, R2, 0x2, R195 ;  /* 0x0000000202be7824 */ /* 0x000fe200078e02c3 */
[----:B------:R-:W-:Y:S01]  /*3100*/  ISETP.LT.OR P6, PT, R0, 0x11, P6 ;  /* 0x000000110000780c */ /* 0x000fe200037c1670 */
[----:B------:R-:W-:Y:S01]  /*3110*/  LDSM.16.MT88.4 R56, [R189+0x2100] ;  /* 0x00210000bd38783b */ /* 0x000fe20000004200 */
[----:B------:R-:W-:Y:S01]  /*3120*/  FMNMX.FTZ R8, R33, R8, !PT ;  /* 0x0000000821087209 */ /* 0x000fe20007810000 */
[----:B------:R-:W-:Y:S01]  /*3130*/  IMAD R188, R3, 0x2, R190 ;  /* 0x0000000203bc7824 */ /* 0x000fe200078e02be */
[----:B------:R-:W-:Y:S01]  /*3140*/  FSEL R34, R34, -INF , !P5 ;  /* 0xff80000022227808 */ /* 0x000fe20006800000 */
[----:B------:R-:W-:Y:S01]  /*3150*/  LDSM.16.MT88.4 R124, [R195+0x100] ;  /* 0x00010000c37c783b */ /* 0x000fe20000004200 */
[----:B------:R-:W-:Y:S01]  /*3160*/  FSEL R30, R30, -INF , !P6 ;  /* 0xff8000001e1e7808 */ /* 0x000fe20007000000 */
[----:B------:R-:W-:Y:S01]  /*3170*/  UIMAD.WIDE.U32 UR18, UR15, UR4, URZ ;  /* 0x000000040f1272a5 */ /* 0x000fe2000f8e003f */
[----:B------:R-:W-:Y:S01]  /*3180*/  FMNMX.FTZ R8, R7, R8, !PT ;  /* 0x0000000807087209 */ /* 0x000fe20007810000 */
[----:B------:R-:W-:Y:S01]  /*3190*/  LDSM.16.MT88.4 R104, [R190+0x100] ;  /* 0x00010000be68783b */ /* 0x000fe20000004200 */
[C---:B------:R-:W-:Y:S01]  /*31a0*/  ISETP.GT.AND P5, PT, R11.reuse, 0x1, P0 ;  /* 0x000000010b00780c */ /* 0x040fe200007a4270 */
[----:B------:R-:W-:Y:S01]  /*31b0*/  @UP2 USHF.R.U32.HI UR15, URZ, UR5, UR19 ;  /* 0x000000053f0f2299 */ /* 0x000fe20008011613 */
[----:B------:R-:W-:Y:S01]  /*31c0*/  ISETP.GT.AND P6, PT, R11, RZ, P0 ;  /* 0x000000ff0b00720c */ /* 0x000fe200007c4270 */
[----:B------:R-:W-:Y:S01]  /*31d0*/  LDSM.16.MT88.4 R112, [R189+0x100] ;  /* 0x00010000bd70783b */ /* 0x000fe20000004200 */
[----:B------:R-:W-:Y:S01]  /*31e0*/  FMNMX.FTZ R8, R29, R8, !PT ;  /* 0x000000081d087209 */ /* 0x000fe20007810000 */
[----:B------:R-:W-:Y:S01]  /*31f0*/  UIADD3 UR4, UR7, UR15, URZ ;  /* 0x0000000f07047290 */ /* 0x000fe2000fffe03f */
[----:B------:R-:W-:Y:S01]  /*3200*/  ISETP.GT.AND P4, PT, R11, 0x9, P0 ;  /* 0x000000090b00780c */ /* 0x000fe20000784270 */
[----:B------:R-:W-:Y:S01]  /*3210*/  LDSM.16.MT88.4 R120, [R188+0x100] ;  /* 0x00010000bc78783b */ /* 0x000fe20000004200 */
[C---:B------:R-:W-:Y:S01]  /*3220*/  ISETP.LT.OR P5, PT, R0.reuse, 0x2, P5 ;  /* 0x000000020000780c */ /* 0x040fe20002fa1670 */
[----:B------:R-:W-:Y:S01]  /*3230*/  ULDC UR7, c[0x0][0x328] ;  /* 0x0000ca0000077ab9 */ /* 0x000fe20000000800 */
[C---:B------:R-:W-:Y:S01]  /*3240*/  ISETP.LT.OR P6, PT, R0.reuse, 0x1, P6 ;  /* 0x000000010000780c */ /* 0x040fe200037c1670 */
[----:B------:R-:W-:Y:S01]  /*3250*/  LDSM.16.MT88.4 R48, [R190+0x2100] ;  /* 0x00210000be30783b */ /* 0x000fe20000004200 */
[----:B------:R-:W-:Y:S01]  /*3260*/  FMNMX.FTZ R8, R5, R8, !PT ;  /* 0x0000000805087209 */ /* 0x000fe20007810000 */
[----:B------:R-:W-:Y:S01]  /*3270*/  UIADD3 UR13, UR13, -0x2, URZ ;  /* 0xfffffffe0d0d7890 */ /* 0x000fe2000fffe03f */
[----:B------:R-:W-:Y:S01]  /*3280*/  ISETP.LT.OR P4, PT, R0, 0xa, P4 ;  /* 0x0000000a0000780c */ /* 0x000fe20002781670 */
[----:B------:R-:W-:Y:S01]  /*3290*/  LDSM.16.MT88.4 R64, [R188+0x2100] ;  /* 0x00210000bc40783b */ /* 0x000fe20000004200 */
[----:B------:R-:W-:Y:S01]  /*32a0*/  FSEL R14, R39, -INF , !P5 ;  /* 0xff800000270e7808 */ /* 0x000fe20006800000 */
[----:B------:R-:W-:Y:S01]  /*32b0*/  UIADD3 UR7, UR4, UR7, URZ ;  /* 0x0000000704077290 */ /* 0x000fe2000fffe03f */
[----:B------:R-:W-:Y:S01]  /*32c0*/  FSEL R38, R38, -INF , !P6 ;  /* 0xff80000026267808 */ /* 0x000fe20007000000 */
[----:B------:R-:W-:Y:S01]  /*32d0*/  LDSM.16.MT88.4 R80, [R190+0x4100] ;  /* 0x00410000be50783b */ /* 0x000fe20000004200 */
[----:B------:R-:W-:-:S02]  /*32e0*/  FMNMX.FTZ R12, R25, R8, !PT ;  /* 0x00000008190c7209 */ /* 0x000fc40007810000 */
[----:B------:R-:W-:Y:S01]  /*32f0*/  FSEL R6, R35, -INF , !P4 ;  /* 0xff80000023067808 */ /* 0x000fe20006000000 */
[----:B------:R-:W-:Y:S01]  /*3300*/  LDSM.16.MT88.4 R88, [R189+0x4100] ;  /* 0x00410000bd58783b */ /* 0x000fe20000004200 */
[----:B------:R-:W-:Y:S02]  /*3310*/  FMNMX.FTZ R13, R38, R14, !PT ;  /* 0x0000000e260d7209 */ /* 0x000fe40007810000 */
[----:B------:R-:W-:Y:S01]  /*3320*/  ISETP.GT.AND P4, PT, R11, 0x11, P0 ;  /* 0x000000110b00780c */ /* 0x000fe20000784270 */
[----:B------:R-:W-:Y:S01]  /*3330*/  LDSM.16.MT88.4 R136, [R190+0x900] ;  /* 0x00090000be88783b */ /* 0x000fe20000004200 */
[----:B------:R-:W-:Y:S02]  /*3340*/  FMNMX.FTZ R12, R155, R12, !PT ;  /* 0x0000000c9b0c7209 */ /* 0x000fe40007810000 */
[----:B------:R-:W-:Y:S01]  /*3350*/  FMNMX.FTZ R13, R34, R13, !PT ;  /* 0x0000000d220d7209 */ /* 0x000fe20007810000 */
[----:B------:R-:W-:Y:S01]  /*3360*/  LDSM.16.MT88.4 R132, [R189+0x900] ;  /* 0x00090000bd84783b */ /* 0x000fe20000004200 */
[----:B------:R-:W-:-:S02]  /*3370*/  ISETP.LT.OR P4, PT, R0, 0x12, P4 ;  /* 0x000000120000780c */ /* 0x000fc40002781670 */
[----:B------:R-:W-:Y:S02]  /*3380*/  ISETP.GT.AND P5, PT, R11, 0x18, P0 ;  /* 0x000000180b00780c */ /* 0x000fe400007a4270 */
[----:B------:R-:W-:Y:S02]  /*3390*/  FMNMX.FTZ R12, R163, R12, !PT ;  /* 0x0000000ca30c7209 */ /* 0x000fe40007810000 */
[----:B------:R-:W-:Y:S02]  /*33a0*/  FMNMX.FTZ R13, R6, R13, !PT ;  /* 0x0000000d060d7209 */ /* 0x000fe40007810000 */
[----:B------:R-:W-:Y:S02]  /*33b0*/  FSEL R16, R31, -INF , !P4 ;  /* 0xff8000001f107808 */ /* 0x000fe40006000000 */
[----:B------:R-:W-:Y:S02]  /*33c0*/  ISETP.GT.AND P4, PT, R11, 0x19, P0 ;  /* 0x000000190b00780c */ /* 0x000fe40000784270 */
[----:B------:R-:W-:-:S02]  /*33d0*/  ISETP.LT.OR P5, PT, R0, 0x19, P5 ;  /* 0x000000190000780c */ /* 0x000fc40002fa1670 */
[----:B------:R-:W-:Y:S02]  /*33e0*/  FMNMX.FTZ R12, R161, R12, !PT ;  /* 0x0000000ca10c7209 */ /* 0x000fe40007810000 */
[----:B------:R-:W-:Y:S02]  /*33f0*/  FMNMX.FTZ R13, R30, R13, !PT ;  /* 0x0000000d1e0d7209 */ /* 0x000fe40007810000 */
[----:B------:R-:W-:Y:S02]  /*3400*/  ISETP.LT.OR P4, PT, R0, 0x1a, P4 ;  /* 0x0000001a0000780c */ /* 0x000fe40002781670 */
[----:B------:R-:W-:Y:S02]  /*3410*/  FSEL R10, R26, -INF , !P5 ;  /* 0xff8000001a0a7808 */ /* 0x000fe40006800000 */
[----:B------:R-:W-:Y:S02]  /*3420*/  ISETP.GT.AND P5, PT, R11, 0x20, P0 ;  /* 0x000000200b00780c */ /* 0x000fe400007a4270 */
[----:B------:R-:W-:-:S02]  /*3430*/  FMNMX.FTZ R12, R157, R12, !PT ;  /* 0x0000000c9d0c7209 */ /* 0x000fc40007810000 */
[----:B------:R-:W-:Y:S02]  /*3440*/  FMNMX.FTZ R13, R16, R13, !PT ;  /* 0x0000000d100d7209 */ /* 0x000fe40007810000 */
[----:B------:R-:W-:Y:S02]  /*3450*/  FSEL R8, R27, -INF , !P4 ;  /* 0xff8000001b087808 */ /* 0x000fe40006000000 */
[----:B------:R-:W-:Y:S02]  /*3460*/  ISETP.GT.AND P4, PT, R11, 0x21, P0 ;  /* 0x000000210b00780c */ /* 0x000fe40000784270 */
[----:B------:R-:W-:Y:S02]  /*3470*/  ISETP.LT.OR P5, PT, R0, 0x21, P5 ;  /* 0x000000210000780c */ /* 0x000fe40002fa1670 */
[----:B------:R-:W-:Y:S02]  /*3480*/  FMNMX.FTZ R12, R167, R12, !PT ;  /* 0x0000000ca70c7209 */ /* 0x000fe40007810000 */
[----:B------:R-:W-:-:S02]  /*3490*/  FMNMX.FTZ R13, R10, R13, !PT ;  /* 0x0000000d0a0d7209 */ /* 0x000fc40007810000 */
[----:B------:R-:W-:Y:S02]  /*34a0*/  ISETP.LT.OR P4, PT, R0, 0x22, P4 ;  /* 0x000000220000780c */ /* 0x000fe40002781670 */
[----:B------:R-:W-:Y:S02]  /*34b0*/  FSEL R172, R22, -INF , !P5 ;  /* 0xff80000016ac7808 */ /* 0x000fe40006800000 */
[----:B------:R-:W-:Y:S02]  /*34c0*/  FMNMX.FTZ R12, R165, R12, !PT ;  /* 0x0000000ca50c7209 */ /* 0x000fe40007810000 */
[----:B------:R-:W-:Y:S02]  /*34d0*/  ISETP.GT.AND P5, PT, R11, 0x28, P0 ;  /* 0x000000280b00780c */ /* 0x000fe400007a4270 */
[----:B------:R-:W-:Y:S02]  /*34e0*/  FMNMX.FTZ R15, R8, R13, !PT ;  /* 0x0000000d080f7209 */ /* 0x000fe40007810000 */
[----:B------:R-:W-:-:S02]  /*34f0*/  FSEL R162, R23, -INF , !P4 ;  /* 0xff80000017a27808 */ /* 0x000fc40006000000 */
[----:B------:R-:W-:Y:S01]  /*3500*/  FMNMX.FTZ R12, R143, R12, !PT ;  /* 0x0000000c8f0c7209 */ /* 0x000fe20007810000 */
[----:B------:R-:W-:Y:S01]  /*3510*/  LDSM.16.MT88.4 R20, [R189+0x2900] ;  /* 0x00290000bd14783b */ /* 0x000fe20000004200 */
[----:B------:R-:W-:Y:S02]  /*3520*/  ISETP.GT.AND P4, PT, R11, 0x29, P0 ;  /* 0x000000290b00780c */ /* 0x000fe40000784270 */
[----:B------:R-:W-:Y:S02]  /*3530*/  ISETP.LT.OR P5, PT, R0, 0x29, P5 ;  /* 0x000000290000780c */ /* 0x000fe40002fa1670 */
[----:B------:R-:W-:Y:S02]  /*3540*/  FMNMX.FTZ R15, R172, R15, !PT ;  /* 0x0000000fac0f7209 */ /* 0x000fe40007810000 */
[----:B------:R-:W-:Y:S02]  /*3550*/  FMNMX.FTZ R12, R141, R12, !PT ;  /* 0x0000000c8d0c7209 */ /* 0x000fe40007810000 */
[----:B------:R-:W-:-:S02]  /*3560*/  ISETP.GT.AND P6, PT, R11, 0x30, P0 ;  /* 0x000000300b00780c */ /* 0x000fc400007c4270 */
[----:B------:R-:W-:Y:S01]  /*3570*/  ISETP.LT.OR P4, PT, R0, 0x2a, P4 ;  /* 0x0000002a0000780c */ /* 0x000fe20002781670 */
[----:B------:R-:W1:Y:S01]  /*3580*/  SHFL.BFLY PT, R13, R12, 0x2, 0x1f ;  /* 0x0c401f000c0d7f89 */ /* 0x000e6200000e0000 */
[----:B------:R-:W-:Y:S02]  /*3590*/  FSEL R170, R18, -INF , !P5 ;  /* 0xff80000012aa7808 */ /* 0x000fe40006800000 */
[----:B------:R-:W-:Y:S02]  /*35a0*/  FMNMX.FTZ R15, R162, R15, !PT ;  /* 0x0000000fa20f7209 */ /* 0x000fe40007810000 */
[----:B------:R-:W-:Y:S02]  /*35b0*/  FSEL R164, R19, -INF , !P4 ;  /* 0xff80000013a47808 */ /* 0x000fe40006000000 */
[----:B------:R-:W-:Y:S02]  /*35c0*/  ISETP.GT.AND P5, PT, R11, 0x31, P0 ;  /* 0x000000310b00780c */ /* 0x000fe400007a4270 */
[----:B------:R-:W-:-:S02]  /*35d0*/  ISETP.LT.OR P6, PT, R0, 0x31, P6 ;  /* 0x000000310000780c */ /* 0x000fc400037c1670 */
[----:B------:R-:W-:Y:S02]  /*35e0*/  FMNMX.FTZ R15, R170, R15, !PT ;  /* 0x0000000faa0f7209 */ /* 0x000fe40007810000 */
[C---:B------:R-:W-:Y:S02]  /*35f0*/  ISETP.GT.AND P4, PT, R11.reuse, 0x38, P0 ;  /* 0x000000380b00780c */ /* 0x040fe40000784270 */
[----:B------:R-:W-:Y:S02]  /*3600*/  ISETP.LT.OR P5, PT, R0, 0x32, P5 ;  /* 0x000000320000780c */ /* 0x000fe40002fa1670 */
[----:B------:R-:W-:Y:S02]  /*3610*/  FSEL R166, R74, -INF , !P6 ;  /* 0xff8000004aa67808 */ /* 0x000fe40007000000 */
[----:B------:R-:W-:Y:S02]  /*3620*/  FMNMX.FTZ R15, R164, R15, !PT ;  /* 0x0000000fa40f7209 */ /* 0x000fe40007810000 */
[----:B------:R-:W-:-:S02]  /*3630*/  ISETP.GT.AND P0, PT, R11, 0x39, P0 ;  /* 0x000000390b00780c */ /* 0x000fc40000704270 */
[----:B------:R-:W-:Y:S02]  /*3640*/  FSEL R142, R75, -INF , !P5 ;  /* 0xff8000004b8e7808 */ /* 0x000fe40006800000 */
[----:B------:R-:W-:Y:S01]  /*3650*/  ISETP.LT.OR P4, PT, R0, 0x39, P4 ;  /* 0x000000390000780c */ /* 0x000fe20002781670 */
[----:B------:R-:W-:Y:S01]  /*3660*/  LDSM.16.MT88.4 R72, [R195+0x4100] ;  /* 0x00410000c348783b */ /* 0x000fe20000004200 */
[----:B------:R-:W-:Y:S02]  /*3670*/  FMNMX.FTZ R15, R166, R15, !PT ;  /* 0x0000000fa60f7209 */ /* 0x000fe40007810000 */
[----:B------:R-:W-:Y:S02]  /*3680*/  ISETP.LT.OR P0, PT, R0, 0x3a, P0 ;  /* 0x0000003a0000780c */ /* 0x000fe40000701670 */
[----:B------:R-:W-:Y:S02]  /*3690*/  FSEL R140, R70, -INF , !P4 ;  /* 0xff800000468c7808 */ /* 0x000fe40006000000 */
[----:B------:R-:W-:-:S02]  /*36a0*/  FMNMX.FTZ R15, R142, R15, !PT ;  /* 0x0000000f8e0f7209 */ /* 0x000fc40007810000 */
[----:B------:R-:W-:Y:S02]  /*36b0*/  FSEL R160, R71, -INF , !P0 ;  /* 0xff80000047a07808 */ /* 0x000fe40004000000 */
[----:B------:R-:W-:Y:S02]  /*36c0*/  FMNMX.FTZ R15, R140, R15, !PT ;  /* 0x0000000f8c0f7209 */ /* 0x000fe40007810000 */
[----:B-1----:R-:W-:Y:S02]  /*36d0*/  FMNMX.FTZ R13, R12, R13, !PT ;  /* 0x0000000d0c0d7209 */ /* 0x002fe40007810000 */
[----:B------:R-:W-:-:S03]  /*36e0*/  FMNMX.FTZ R15, R160, R15, !PT ;  /* 0x0000000fa00f7209 */ /* 0x000fc60007810000 */
[----:B------:R-:W1:Y:S04]  /*36f0*/  SHFL.BFLY PT, R0, R13, 0x1, 0x1f ;  /* 0x0c201f000d007f89 */ /* 0x000e6800000e0000 */
[----:B------:R-:W2:Y:S01]  /*3700*/  SHFL.BFLY PT, R12, R15, 0x2, 0x1f ;  /* 0x0c401f000f0c7f89 */ /* 0x000ea200000e0000 */
[----:B-1----:R-:W-:Y:S02]  /*3710*/  FMNMX.FTZ R0, R13, R0, !PT ;  /* 0x000000000d007209 */ /* 0x002fe40007810000 */
[----:B--2---:R-:W-:-:S03]  /*3720*/  FMNMX.FTZ R11, R15, R12, !PT ;  /* 0x0000000c0f0b7209 */ /* 0x004fc60007810000 */
[C---:B------:R-:W-:Y:S01]  /*3730*/  FMUL.FTZ R168, R0.reuse, c[0x0][0x2d0] ;  /* 0x0000b40000a87a20 */ /* 0x040fe20000410000 */
[----:B------:R-:W-:Y:S01]  /*3740*/  FSETP.NEU.FTZ.AND P0, PT, R0, -INF , PT ;  /* 0xff8000000000780b */ /* 0x000fe20003f1d000 */
[----:B------:R-:W1:Y:S03]  /*3750*/  SHFL.BFLY PT, R12, R11, 0x1, 0x1f ;  /* 0x0c201f000b0c7f89 */ /* 0x000e6600000e0000 */
[----:B------:R-:W-:-:S05]  /*3760*/  FSEL R168, R168, RZ, P0 ;  /* 0x000000ffa8a87208 */ /* 0x000fca0000000000 */
[--C-:B------:R-:W-:Y:S02]  /*3770*/  FFMA.FTZ R154, R36, c[0x0][0x2d0], -R168.reuse ;  /* 0x0000b400249a7a23 */ /* 0x100fe400000108a8 */
[--C-:B------:R-:W-:Y:S02]  /*3780*/  FFMA.FTZ R153, R37, c[0x0][0x2d0], -R168.reuse ;  /* 0x0000b40025997a23 */ /* 0x100fe400000108a8 */
[--C-:B------:R-:W-:Y:S02]  /*3790*/  FFMA.FTZ R152, R9, c[0x0][0x2d0], -R168.reuse ;  /* 0x0000b40009987a23 */ /* 0x100fe400000108a8 */
[--C-:B------:R-:W-:Y:S01]  /*37a0*/  FFMA.FTZ R147, R33, c[0x0][0x2d0], -R168.reuse ;  /* 0x0000b40021937a23 */ /* 0x100fe200000108a8 */
[----:B------:R-:W-:Y:S01]  /*37b0*/  MUFU.EX2 R154, R154 ;  /* 0x0000009a009a7308 */ /* 0x000fe20000000800 */
[--C-:B------:R-:W-:Y:S02]  /*37c0*/  FFMA.FTZ R151, R7, c[0x0][0x2d0], -R168.reuse ;  /* 0x0000b40007977a23 */ /* 0x100fe400000108a8 */
[----:B------:R-:W-:-:S02]  /*37d0*/  FFMA.FTZ R145, R5, c[0x0][0x2d0], -R168 ;  /* 0x0000b40005917a23 */ /* 0x000fc400000108a8 */
[--C-:B------:R-:W-:Y:S02]  /*37e0*/  FFMA.FTZ R146, R29, c[0x0][0x2d0], -R168.reuse ;  /* 0x0000b4001d927a23 */ /* 0x100fe400000108a8 */
[--C-:B------:R-:W-:Y:S01]  /*37f0*/  FFMA.FTZ R158, R163, c[0x0][0x2d0], -R168.reuse ;  /* 0x0000b400a39e7a23 */ /* 0x100fe200000108a8 */
[----:B------:R-:W2:Y:S01]  /*3800*/  MUFU.EX2 R153, R153 ;  /* 0x0000009900997308 */ /* 0x000ea20000000800 */
[--C-:B------:R-:W-:Y:S01]  /*3810*/  FFMA.FTZ R156, R161, c[0x0][0x2d0], -R168.reuse ;  /* 0x0000b400a19c7a23 */ /* 0x100fe200000108a8 */
[----:B-1----:R-:W-:Y:S01]  /*3820*/  FMNMX.FTZ R12, R11, R12, !PT ;  /* 0x0000000c0b0c7209 */ /* 0x002fe20007810000 */
[--C-:B------:R-:W-:Y:S02]  /*3830*/  FFMA.FTZ R155, R155, c[0x0][0x2d0], -R168.reuse ;  /* 0x0000b4009b9b7a23 */ /* 0x100fe400000108a8 */
[--C-:B------:R-:W-:Y:S01]  /*3840*/  FFMA.FTZ R157, R157, c[0x0][0x2d0], -R168.reuse ;  /* 0x0000b4009d9d7a23 */ /* 0x100fe200000108a8 */
[C---:B------:R-:W-:Y:S01]  /*3850*/  FSETP.NEU.FTZ.AND P0, PT, R12.reuse, -INF , PT ;  /* 0xff8000000c00780b */ /* 0x040fe20003f1d000 */
[----:B------:R-:W-:Y:S01]  /*3860*/  FMUL.FTZ R159, R12, c[0x0][0x2d0] ;  /* 0x0000b4000c9f7a20 */ /* 0x000fe20000410000 */
[----:B------:R-:W-:Y:S01]  /*3870*/  MUFU.EX2 R152, R152 ;  /* 0x0000009800987308 */ /* 0x000fe20000000800 */
[----:B------:R-:W-:-:S02]  /*3880*/  FFMA.FTZ R167, R167, c[0x0][0x2d0], -R168 ;  /* 0x0000b400a7a77a23 */ /* 0x000fc400000108a8 */
[----:B------:R-:W-:Y:S01]  /*3890*/  FFMA.FTZ R210, R141, c[0x0][0x2d0], -R168 ;  /* 0x0000b4008dd27a23 */ /* 0x000fe200000108a8 */
[----:B------:R-:W-:Y:S02]  /*38a0*/  FSEL R159, R159, RZ, P0 ;  /* 0x000000ff9f9f7208 */ /* 0x000fe40000000000 */
[----:B------:R-:W-:Y:S02]  /*38b0*/  PLOP3.LUT P0, PT, PT, PT, UP1, 0x40, 0x0 ;  /* 0x000000000000781c */ /* 0x000fe40003f0e818 */
[----:B------:R-:W1:Y:S01]  /*38c0*/  MUFU.EX2 R147, R147 ;  /* 0x0000009300937308 */ /* 0x000e620000000800 */
[--C-:B------:R-:W-:Y:S01]  /*38d0*/  FFMA.FTZ R148, R38, c[0x0][0x2d0], -R159.reuse ;  /* 0x0000b40026947a23 */ /* 0x100fe2000001089f */
[----:B--2---:R-:W-:Y:S01]  /*38e0*/  F2FP.BF16.PACK_AB R96, R153, R154 ;  /* 0x0000009a9960723e */ /* 0x004fe200000010ff */
[--C-:B------:R-:W-:Y:S02]  /*38f0*/  FFMA.FTZ R149, R14, c[0x0][0x2d0], -R159.reuse ;  /* 0x0000b4000e957a23 */ /* 0x100fe4000001089f */
[----:B------:R-:W-:-:S02]  /*3900*/  FFMA.FTZ R150, R34, c[0x0][0x2d0], -R159 ;  /* 0x0000b40022967a23 */ /* 0x000fc4000001089f */
[--C-:B------:R-:W-:Y:S01]  /*3910*/  FFMA.FTZ R15, R6, c[0x0][0x2d0], -R159.reuse ;  /* 0x0000b400060f7a23 */ /* 0x100fe2000001089f */
[----:B------:R-:W-:Y:S01]  /*3920*/  MUFU.EX2 R148, R148 ;  /* 0x0000009400947308 */ /* 0x000fe20000000800 */
[----:B------:R-:W2:Y:S01]  /*3930*/  LDSM.16.MT88.4 R4, [R188+0x4100] ;  /* 0x00410000bc04783b */ /* 0x000ea20000004200 */
[--C-:B------:R-:W-:Y:S02]  /*3940*/  FFMA.FTZ R3, R10, c[0x0][0x2d0], -R159.reuse ;  /* 0x0000b4000a037a23 */ /* 0x100fe4000001089f */
[--C-:B------:R-:W-:Y:S01]  /*3950*/  FFMA.FTZ R2, R8, c[0x0][0x2d0], -R159.reuse ;  /* 0x0000b40008027a23 */ /* 0x100fe2000001089f */
[----:B------:R-:W-:Y:S01]  /*3960*/  LDSM.16.MT88.4 R32, [R188+0x900] ;  /* 0x00090000bc20783b */ /* 0x000fe20000004200 */
[----:B------:R-:W-:Y:S02]  /*3970*/  FFMA.FTZ R14, R25, c[0x0][0x2d0], -R168 ;  /* 0x0000b400190e7a23 */ /* 0x000fe400000108a8 */
[----:B------:R-:W3:Y:S01]  /*3980*/  MUFU.EX2 R149, R149 ;  /* 0x0000009500957308 */ /* 0x000ee20000000800 */
[----:B------:R-:W4:Y:S01]  /*3990*/  LDSM.16.MT88.4 R8, [R195+0x2900] ;  /* 0x00290000c308783b */ /* 0x000f220000004200 */
[----:B-1----:R-:W-:Y:S01]  /*39a0*/  F2FP.BF16.PACK_AB R98, R147, R152 ;  /* 0x000000989362723e */ /* 0x002fe200000010ff */
[----:B------:R-:W-:-:S02]  /*39b0*/  FFMA.FTZ R144, R30, c[0x0][0x2d0], -R159 ;  /* 0x0000b4001e907a23 */ /* 0x000fc4000001089f */
[--C-:B------:R-:W-:Y:S01]  /*39c0*/  FFMA.FTZ R13, R16, c[0x0][0x2d0], -R159.reuse ;  /* 0x0000b400100d7a23 */ /* 0x100fe2000001089f */
[----:B------:R-:W1:Y:S01]  /*39d0*/  LDSM.16.MT88.4 R24, [R195+0x900] ;  /* 0x00090000c318783b */ /* 0x000e620000004200 */
[--C-:B------:R-:W-:Y:S01]  /*39e0*/  FFMA.FTZ R161, R172, c[0x0][0x2d0], -R159.reuse ;  /* 0x0000b400aca17a23 */ /* 0x100fe2000001089f */
[----:B------:R-:W-:Y:S01]  /*39f0*/  MUFU.EX2 R150, R150 ;  /* 0x0000009600967308 */ /* 0x000fe20000000800 */
[--C-:B------:R-:W-:Y:S01]  /*3a00*/  FFMA.FTZ R162, R162, c[0x0][0x2d0], -R159.reuse ;  /* 0x0000b400a2a27a23 */ /* 0x100fe2000001089f */
[----:B------:R-:W5:Y:S01]  /*3a10*/  LDSM.16.MT88.4 R16, [R188+0x2900] ;  /* 0x00290000bc10783b */ /* 0x000f620000004200 */
[--C-:B------:R-:W-:Y:S02]  /*3a20*/  FFMA.FTZ R163, R170, c[0x0][0x2d0], -R159.reuse ;  /* 0x0000b400aaa37a23 */ /* 0x100fe4000001089f */
[----:B------:R-:W-:Y:S01]  /*3a30*/  FFMA.FTZ R164, R164, c[0x0][0x2d0], -R159 ;  /* 0x0000b400a4a47a23 */ /* 0x000fe2000001089f */
[----:B------:R-:W-:Y:S01]  /*3a40*/  LDSM.16.MT88.4 R28, [R190+0x2900] ;  /* 0x00290000be1c783b */ /* 0x000fe20000004200 */
[--C-:B------:R-:W-:Y:S01]  /*3a50*/  FFMA.FTZ R170, R165, c[0x0][0x2d0], -R168.reuse ;  /* 0x0000b400a5aa7a23 */ /* 0x100fe200000108a8 */
[----:B------:R-:W2:Y:S01]  /*3a60*/  MUFU.EX2 R15, R15 ;  /* 0x0000000f000f7308 */ /* 0x000ea20000000800 */
[----:B---3--:R-:W-:Y:S01]  /*3a70*/  F2FP.BF16.PACK_AB R97, R149, R148 ;  /* 0x000000949561723e */ /* 0x008fe200000010ff */
[----:B------:R-:W-:-:S02]  /*3a80*/  FFMA.FTZ R165, R143, c[0x0][0x2d0], -R168 ;  /* 0x0000b4008fa57a23 */ /* 0x000fc400000108a8 */
[--C-:B------:R-:W-:Y:S02]  /*3a90*/  FFMA.FTZ R166, R166, c[0x0][0x2d0], -R159.reuse ;  /* 0x0000b400a6a67a23 */ /* 0x100fe4000001089f */
[--C-:B------:R-:W-:Y:S02]  /*3aa0*/  FFMA.FTZ R169, R142, c[0x0][0x2d0], -R159.reuse ;  /* 0x0000b4008ea97a23 */ /* 0x100fe4000001089f */
[----:B------:R-:W-:Y:S01]  /*3ab0*/  MUFU.EX2 R151, R151 ;  /* 0x0000009700977308 */ /* 0x000fe20000000800 */
[--C-:B------:R-:W-:Y:S02]  /*3ac0*/  FFMA.FTZ R168, R140, c[0x0][0x2d0], -R159.reuse ;  /* 0x0000b4008ca87a23 */ /* 0x100fe4000001089f */
[----:B------:R-:W-:Y:S01]  /*3ad0*/  FFMA.FTZ R211, R160, c[0x0][0x2d0], -R159 ;  /* 0x0000b400a0d37a23 */ /* 0x000fe2000001089f */
[----:B------:R-:W-:Y:S01]  /*3ae0*/  LDSM.16.MT88.4 R140, [R190+0x1900] ;  /* 0x00190000be8c783b */ /* 0x000fe20000004200 */
[----:B------:R-:W-:Y:S02]  /*3af0*/  FADD.FTZ R153, R154, R153 ;  /* 0x000000999a997221 */ /* 0x000fe40000010000 */
[----:B------:R-:W-:Y:S01]  /*3b00*/  FADD.FTZ R149, R148, R149 ;  /* 0x0000009594957221 */ /* 0x000fe20000010000 */
[----:B--2---:R-:W-:Y:S01]  /*3b10*/  F2FP.BF16.PACK_AB R99, R15, R150 ;  /* 0x000000960f63723e */ /* 0x004fe200000010ff */
[----:B------:R-:W2:Y:S01]  /*3b20*/  MUFU.EX2 R146, R146 ;  /* 0x0000009200927308 */ /* 0x000ea20000000800 */
[----:B------:R-:W-:-:S02]  /*3b30*/  FADD.FTZ R152, R152, R153 ;  /* 0x0000009998987221 */ /* 0x000fc40000010000 */
[----:B------:R-:W-:Y:S02]  /*3b40*/  FADD.FTZ R150, R150, R149 ;  /* 0x0000009596967221 */ /* 0x000fe40000010000 */
[----:B------:R-:W-:Y:S01]  /*3b50*/  FADD.FTZ R152, R147, R152 ;  /* 0x0000009893987221 */ /* 0x000fe20000010000 */
[C---:B------:R-:W-:Y:S01]  /*3b60*/  HMMA.16816.F32.BF16 R36, R96.reuse, R40, RZ ;  /* 0x000000286024723c */ /* 0x040fe200000418ff */
[----:B------:R-:W-:Y:S01]  /*3b70*/  FADD.FTZ R15, R15, R150 ;  /* 0x000000960f0f7221 */ /* 0x000fe20000010000 */
[----:B------:R-:W-:Y:S06]  /*3b80*/  MUFU.EX2 R145, R145 ;  /* 0x0000009100917308 */ /* 0x000fec0000000800 */
[C---:B------:R-:W-:Y:S02]  /*3b90*/  HMMA.16816.F32.BF16 R52, R96.reuse, R56, RZ ;  /* 0x000000386034723c */ /* 0x040fe400000418ff */
[----:B------:R-:W-:Y:S06]  /*3ba0*/  MUFU.EX2 R14, R14 ;  /* 0x0000000e000e7308 */ /* 0x000fec0000000800 */
[C---:B------:R-:W-:Y:S02]  /*3bb0*/  HMMA.16816.F32.BF16 R40, R96.reuse, R42, RZ ;  /* 0x0000002a6028723c */ /* 0x040fe400000418ff */
[----:B------:R-:W-:Y:S06]  /*3bc0*/  MUFU.EX2 R144, R144 ;  /* 0x0000009000907308 */ /* 0x000fec0000000800 */
[C---:B------:R-:W-:Y:S02]  /*3bd0*/  HMMA.16816.F32.BF16 R56, R96.reuse, R58, RZ ;  /* 0x0000003a6038723c */ /* 0x040fe400000418ff */
[----:B------:R-:W3:Y:S06]  /*3be0*/  MUFU.EX2 R13, R13 ;  /* 0x0000000d000d7308 */ /* 0x000eec0000000800 */
        /* <DEDUP_REMOVED lines=39> */
[----:B---3--:R-:W-:Y:S01]  /*3e60*/  F2FP.BF16.PACK_AB R5, R13, R144 ;  /* 0x000000900d05723e */ /* 0x008fe200000010ff */
        /* <DEDUP_REMOVED lines=9> */
[----:B----4-:R-:W-:Y:S01]  /*3f00*/  HMMA.16816.F32.BF16 R36, R4, R8, R36 ;  /* 0x000000080424723c */ /* 0x010fe20000041824 */
        /* <DEDUP_REMOVED lines=9> */
[C---:B-----5:R-:W-:Y:S08]  /*3fa0*/  HMMA.16816.F32.BF16 R60, R4.reuse, R16, R60 ;  /* 0x00000010043c723c */ /* 0x060ff0000004183c */
[C---:B------:R-:W-:Y:S01]  /*3fb0*/  HMMA.16816.F32.BF16 R64, R4.reuse, R18, R64 ;  /* 0x000000120440723c */ /* 0x040fe20000041840 */
[----:B------:R-:W4:Y:S07]  /*3fc0*/  LDSM.16.MT88.4 R16, [R188+0x4900] ;  /* 0x00490000bc10783b */ /* 0x000f2e0000004200 */
        /* <DEDUP_REMOVED lines=21> */
[C---:B----4-:R-:W-:Y:S08]  /*4120*/  HMMA.16816.F32.BF16 R92, R4.reuse, R16, R92 ;  /* 0x00000010045c723c */ /* 0x050ff0000004185c */
[----:B------:R-:W-:Y:S01]  /*4130*/  HMMA.16816.F32.BF16 R96, R4, R18, R96 ;  /* 0x000000120460723c */ /* 0x000fe20000041860 */
[----:B------:R-:W3:Y:S06]  /*4140*/  LDSM.16.MT88.4 R16, [R195+0x3100] ;  /* 0x00310000c310783b */ /* 0x000eec0000004200 */
        /* <DEDUP_REMOVED lines=44> */
[----:B------:R-:W5:Y:S07]  /*4410*/  LDSM.16.MT88.4 R32, [R190+0x3900] ;  /* 0x00390000be20783b */ /* 0x000f6e0000004200 */
        /* <DEDUP_REMOVED lines=30> */
[C---:B-----5:R-:W-:Y:S08]  /*4600*/  HMMA.16816.F32.BF16 R44, R4.reuse, R32, R44 ;  /* 0x00000020042c723c */ /* 0x060ff0000004182c */
        /* <DEDUP_REMOVED lines=11> */
[----:B------:R-:W-:Y:S07]  /*46c0*/  @P0 BRA `(.L_x_163) ;  /* 0x0000014000000947 */ /* 0x000fee0003800000 */
[----:B------:R-:W-:Y:S01]  /*46d0*/  ISETP.LT.AND P0, PT, RZ, UR4, PT ;  /* 0x00000004ff007c0c */ /* 0x000fe2000bf01270 */
        /* <DEDUP_REMOVED lines=10> */
.L_x_164:
[----:B------:R-:W-:Y:S02]  /*4780*/  ULDC UR4, c[0x0][0x32c] ;  /* 0x0000cb0000047ab9 */ /* 0x000fe40000000800 */
[----:B------:R-:W-:-:S03]  /*4790*/  UISETP.NE.AND UP0, UPT, UR6, UR4, UPT ;  /* 0x000000040600728c */ /* 0x000fc6000bf05270 */
[----:B------:R-:W-:Y:S02]  /*47a0*/  ULDC.64 UR4, c[0x0][0x330] ;  /* 0x0000cc0000047ab9 */ /* 0x000fe40000000a00 */
[----:B------:R-:W-:-:S06]  /*47b0*/  UIMAD.WIDE.U32 UR18, UR15, UR4, URZ ;  /* 0x000000040f1272a5 */ /* 0x000fcc000f8e003f */
[----:B------:R-:W-:Y:S02]  /*47c0*/  @UP0 USHF.R.U32.HI UR15, URZ, UR5, UR19 ;  /* 0x000000053f0f0299 */ /* 0x000fe40008011613 */
.L_x_165:
[----:B------:R-:W-:Y:S02]  /*47d0*/  ULDC UR4, c[0x0][0x32c] ;  /* 0x0000cb0000047ab9 */ /* 0x000fe40000000800 */
[----:B------:R-:W-:-:S04]  /*47e0*/  UIMAD UR4, UR15, UR4, UR4 ;  /* 0x000000040f0472a4 */ /* 0x000fc8000f8e0204 */
[----:B------:R-:W-:-:S04]  /*47f0*/  UISETP.LT.AND UP0, UPT, UR7, UR4, UPT ;  /* 0x000000040700728c */ /* 0x000fc8000bf01270 */
[----:B------:R-:W-:-:S04]  /*4800*/  USEL UR7, UR7, UR4, UP0 ;  /* 0x0000000407077287 */ /* 0x000fc80008000000 */
.L_x_163:
[----:B------:R-:W-:-:S04]  /*4810*/  USHF.R.S32.HI UR4, URZ, 0x1f, UR7 ;  /* 0x0000001f3f047899 */ /* 0x000fc80008011407 */
[----:B------:R-:W-:-:S04]  /*4820*/  ULEA.HI UR4, UR4, UR7, URZ, 0x6 ;  /* 0x0000000704047291 */ /* 0x000fc8000f8f303f */
[----:B------:R-:W-:-:S04]  /*4830*/  USHF.R.S32.HI UR15, URZ, 0x6, UR4 ;  /* 0x000000063f0f7899 */ /* 0x000fc80008011404 */
[----:B------:R-:W-:-:S04]  /*4840*/  UISETP.LT.AND UP0, UPT, UR8, UR15, UPT ;  /* 0x0000000f0800728c */ /* 0x000fc8000bf01270 */
[----:B------:R-:W-:-:S04]  /*4850*/  USEL UR15, UR8, UR15, !UP0 ;  /* 0x0000000f080f7287 */ /* 0x000fc8000c000000 */
[----:B------:R-:W-:-:S06]  /*4860*/  UISETP.GE.AND UP0, UPT, UR13, UR15, UPT ;  /* 0x0000000f0d00728c */ /* 0x000fcc000bf06270 */
[----:B------:R-:W-:-:S13]  /*4870*/  PLOP3.LUT P0, PT, PT, PT, UP0, 0x80, 0x0 ;  /* 0x000000000000781c */ /* 0x000fda0003f0f008 */
[----:B------:R-:W-:Y:S05]  /*4880*/  @!P0 BRA `(.L_x_166) ;  /* 0x0000352000008947 */ /* 0x000fea0003800000 */
[----:B------:R-:W-:Y:S01]  /*4890*/  PLOP3.LUT P4, PT, PT, PT, UP2, 0x80, 0x0 ;  /* 0x000000000000781c */ /* 0x000fe20003f8f028 */
[----:B------:R-:W-:Y:S01]  /*48a0*/  IMAD.MOV.U32 R2, RZ, RZ, R12 ;  /* 0x000000ffff027224 */ /* 0x000fe200078e000c */
[----:B------:R-:W-:Y:S01]  /*48b0*/  PLOP3.LUT P0, PT, PT, PT, UP2, 0x80, 0x0 ;  /* 0x000000000000781c */ /* 0x000fe20003f0f028 */
[----:B------:R-:W-:Y:S01]  /*48c0*/  IMAD.MOV.U32 R3, RZ, RZ, R0 ;  /* 0x000000ffff037224 */ /* 0x000fe200078e0000 */
[C---:B------:R-:W-:Y:S01]  /*48d0*/  IADD3 R220, P6, R206.reuse, 0x40, RZ ;  /* 0x00000040cedc7810 */ /* 0x040fe20007fde0ff */
[----:B------:R-:W-:Y:S01]  /*48e0*/  ULDC.64 UR6, c[0x0][0x208] ;  /* 0x0000820000067ab9 */ /* 0x000fe20000000a00 */
[----:B------:R-:W-:Y:S01]  /*48f0*/  IADD3 R218, P5, R206, 0x80, RZ ;  /* 0x00000080ceda7810 */ /* 0x000fe20007fbe0ff */
[----:B------:R-:W-:Y:S02]  /*4900*/  ULDC.64 UR4, c[0x0][0x1e0] ;  /* 0x0000780000047ab9 */ /* 0x000fe40000000a00 */
[--C-:B------:R-:W-:Y:S01]  /*4910*/  IMAD.X R219, RZ, RZ, R209.reuse, P6 ;  /* 0x000000ffffdb7224 */ /* 0x100fe200030e06d1 */
[----:B------:R-:W-:Y:S01]  /*4920*/  IADD3 R214, P6, R200, 0x80, RZ ;  /* 0x00000080c8d67810 */ /* 0x000fe20007fde0ff */
[----:B------:R-:W-:-:S02]  /*4930*/  IMAD.X R217, RZ, RZ, R209, P5 ;  /* 0x000000ffffd97224 */ /* 0x000fc400028e06d1 */
[----:B------:R-:W-:Y:S01]  /*4940*/  @P4 IMAD.HI.U32 R212, R204, c[0x0][0x2c8], RZ ;  /* 0x0000b200ccd44a27 */ /* 0x000fe200078e00ff */
[----:B------:R-:W-:-:S03]  /*4950*/  IADD3 R216, P4, R200, 0x40, RZ ;  /* 0x00000040c8d87810 */ /* 0x000fc60007f9e0ff */
[--C-:B------:R-:W-:Y:S01]  /*4960*/  IMAD.X R213, RZ, RZ, R203.reuse, P6 ;  /* 0x000000ffffd57224 */ /* 0x100fe200030e06cb */
[----:B------:R-:W-:Y:S01]  /*4970*/  @P0 SHF.R.U32.HI R212, RZ, c[0x0][0x2cc], R212 ;  /* 0x0000b300ffd40a19 */ /* 0x000fe200000116d4 */
[----:B------:R-:W-:Y:S02]  /*4980*/  IMAD.X R215, RZ, RZ, R203, P4 ;  /* 0x000000ffffd77224 */ /* 0x000fe400020e06cb */
.L_x_175:
[----:B------:R-:W-:Y:S04]  /*4990*/  DEPBAR.LE SB0, 0x0 ;  /* 0x000080000000791a */ /* 0x000fe80000000000 */
[----:B------:R-:W-:Y:S01]  /*49a0*/  BAR.SYNC.DEFER_BLOCKING 0x0 ;  /* 0x0000000000007b1d */ /* 0x000fe20000010000 */
[----:B------:R-:W-:Y:S06]  /*49b0*/  UISETP.GT.AND UP3, UPT, UR8, UR13, UPT ;  /* 0x0000000d0800728c */ /* 0x000fec000bf64270 */
[----:B------:R-:W-:Y:S05]  /*49c0*/  PLOP3.LUT P0, PT, PT, PT, UP3, 0x80, 0x0 ;  /* 0x000000000000781c */ /* 0x000fea0003f0f038 */
[----:B------:R-:W-:Y:S02]  /*49d0*/  @!UP3 USHF.R.S32.HI UR18, URZ, 0x1f, UR13 ;  /* 0x0000001f3f12b899 */ /* 0x000fe4000801140d */
[----:B------:R-:W-:Y:S02]  /*49e0*/  @!UP3 UIMAD.WIDE.U32 UR20, UR13, UR6, URZ ;  /* 0x000000060d14b2a5 */ /* 0x000fe4000f8e003f */
[----:B------:R-:W-:Y:S02]  /*49f0*/  @!UP3 UIMAD UR18, UR18, UR6, URZ ;  /* 0x000000061212b2a4 */ /* 0x000fe4000f8e023f */
[----:B------:R-:W-:Y:S02]  /*4a00*/  @!UP3 USHF.L.U32 UR19, UR20, 0x6, URZ ;  /* 0x000000061413b899 */ /* 0x000fe4000800063f */
[----:B------:R-:W-:Y:S01]  /*4a10*/  @!UP3 UIMAD UR18, UR13, UR7, UR18 ;  /* 0x000000070d12b2a4 */ /* 0x000fe2000f8e0212 */
[----:B------:R-:W-:Y:S03]  /*4a20*/  LDSM.16.M88.4 R132, [R198+0xc100] ;  /* 0x00c10000c684783b */ /* 0x000fe60000000200 */
[----:B------:R-:W-:Y:S01]  /*4a30*/  @!P0 IADD3 R221, P6, R206, UR19, RZ ;  /* 0x00000013cedd8c10 */ /* 0x000fe2000ffde0ff */
[----:B------:R-:W-:Y:S01]  /*4a40*/  @!UP3 UIADD3 UR18, UR21, UR18, URZ ;  /* 0x000000121512b290 */ /* 0x000fe2000fffe03f */
[----:B------:R-:W-:Y:S01]  /*4a50*/  @!P0 IADD3 R223, P5, R220, UR19, RZ ;  /* 0x00000013dcdf8c10 */ /* 0x000fe2000ffbe0ff */
[----:B------:R-:W1:Y:S01]  /*4a60*/  LDSM.16.M88.4 R136, [R197+0x6100] ;  /* 0x00610000c588783b */ /* 0x000e620000000200 */
[----:B------:R-:W-:Y:S01]  /*4a70*/  @!P0 IADD3 R225, P4, R218, UR19, RZ ;  /* 0x00000013dae18c10 */ /* 0x000fe2000ff9e0ff */
[----:B------:R-:W-:Y:S02]  /*4a80*/  @!UP3 USHF.L.U64.HI UR18, UR20, 0x6, UR18 ;  /* 0x000000061412b899 */ /* 0x000fe40008010212 */
[----:B------:R-:W-:Y:S01]  /*4a90*/  @!UP3 ULEA UR19, UP0, UR6, UR19, 0x5 ;  /* 0x000000130613b291 */ /* 0x000fe2000f80283f */
[----:B------:R-:W2:Y:S03]  /*4aa0*/  LDSM.16.M88.4 R140, [R197+0x6900] ;  /* 0x00690000c58c783b */ /* 0x000ea60000000200 */
[----:B------:R-:W-:Y:S02]  /*4ab0*/  @!P0 IADD3.X R0, R209, UR18, RZ, P6, !PT ;  /* 0x00000012d1008c10 */ /* 0x000fe4000b7fe4ff */
[----:B------:R-:W3:Y:S01]  /*4ac0*/  LDSM.16.M88.4 R144, [R197+0x7100] ;  /* 0x00710000c590783b */ /* 0x000ee20000000200 */
[----:B------:R-:W-:Y:S02]  /*4ad0*/  @!P0 LEA R230, P6, R221, c[0x0][0x1f8], 0x1 ;  /* 0x00007e00dde68a11 */ /* 0x000fe400078c08ff */
[----:B------:R-:W-:Y:S02]  /*4ae0*/  @!P0 IADD3.X R222, R219, UR18, RZ, P5, !PT ;  /* 0x00000012dbde8c10 */ /* 0x000fe4000affe4ff */
[----:B------:R-:W4:Y:S01]  /*4af0*/  LDSM.16.M88.4 R148, [R197+0x7900] ;  /* 0x00790000c594783b */ /* 0x000f220000000200 */
[----:B------:R-:W-:Y:S02]  /*4b00*/  @!P0 LEA.HI.X R231, R221, c[0x0][0x1fc], R0, 0x1, P6 ;  /* 0x00007f00dde78a11 */ /* 0x000fe400030f0c00 */
[----:B------:R-:W-:Y:S02]  /*4b10*/  @!P0 LEA R228, P5, R223, c[0x0][0x1f8], 0x1 ;  /* 0x00007e00dfe48a11 */ /* 0x000fe400078a08ff */
[----:B------:R-:W-:Y:S01]  /*4b20*/  LDSM.16.M88.4 R152, [R194+0xc100] ;  /* 0x00c10000c298783b */ /* 0x000fe20000000200 */
[----:B------:R-:W-:Y:S01]  /*4b30*/  @!P0 IADD3.X R224, R217, UR18, RZ, P4, !PT ;  /* 0x00000012d9e08c10 */ /* 0x000fe2000a7fe4ff */
[----:B------:R-:W-:Y:S01]  /*4b40*/  @!UP3 ULEA.HI.X UR18, UR6, UR18, UR7, 0x5, UP0 ;  /* 0x000000120612b291 */ /* 0x000fe200080f2c07 */
[----:B------:R-:W-:Y:S01]  /*4b50*/  @!P0 LEA.HI.X R229, R223, c[0x0][0x1fc], R222, 0x1, P5 ;  /* 0x00007f00dfe58a11 */ /* 0x000fe200028f0cde */
[----:B------:R-:W-:Y:S01]  /*4b60*/  UISETP.GT.AND UP3, UPT, UR13, UR8, UPT ;  /* 0x000000080d00728c */ /* 0x000fe2000bf64270 */
[----:B------:R-:W5:Y:S01]  /*4b70*/  LDSM.16.M88.4 R156, [R196] ;  /* 0x00000000c49c783b */ /* 0x000f620000000200 */
[C---:B------:R-:W-:Y:S02]  /*4b80*/  @!P0 LEA R226, P4, R225.reuse, c[0x0][0x1f8], 0x1 ;  /* 0x00007e00e1e28a11 */ /* 0x040fe400078808ff */
[----:B------:R-:W-:Y:S02]  /*4b90*/  @!P0 IADD3 R0, P6, R206, UR19, RZ ;  /* 0x00000013ce008c10 */ /* 0x000fe4000ffde0ff */
[----:B------:R-:W3:Y:S01]  /*4ba0*/  LDSM.16.M88.4 R160, [R187] ;  /* 0x00000000bba0783b */ /* 0x000ee20000000200 */
[----:B------:R-:W-:Y:S02]  /*4bb0*/  @!P0 LEA.HI.X R227, R225, c[0x0][0x1fc], R224, 0x1, P4 ;  /* 0x00007f00e1e38a11 */ /* 0x000fe400020f0ce0 */
[----:B------:R-:W-:Y:S02]  /*4bc0*/  @!P0 IADD3.X R225, R209, UR18, RZ, P6, !PT ;  /* 0x00000012d1e18c10 */ /* 0x000fe4000b7fe4ff */
[----:B------:R-:W-:Y:S01]  /*4bd0*/  LDSM.16.M88.4 R164, [R185] ;  /* 0x00000000b9a4783b */ /* 0x000fe20000000200 */
[----:B------:R-:W-:Y:S02]  /*4be0*/  @!P0 LEA R232, P6, R0, c[0x0][0x1f8], 0x1 ;  /* 0x00007e0000e88a11 */ /* 0x000fe400078c08ff */
[----:B------:R-:W-:Y:S01]  /*4bf0*/  @!P0 IADD3 R221, P5, R220, UR19, RZ ;  /* 0x00000013dcdd8c10 */ /* 0x000fe2000ffbe0ff */
[C---:B-1----:R-:W-:Y:S03]  /*4c00*/  HMMA.16816.F32.BF16 R4, R132.reuse, R136, RZ ;  /* 0x000000888404723c */ /* 0x042fe600000418ff */
[----:B------:R-:W-:Y:S02]  /*4c10*/  @!P0 LEA.HI.X R233, R0, c[0x0][0x1fc], R225, 0x1, P6 ;  /* 0x00007f0000e98a11 */ /* 0x000fe400030f0ce1 */
[----:B------:R-:W-:Y:S02]  /*4c20*/  @!P0 IADD3.X R234, R219, UR18, RZ, P5, !PT ;  /* 0x00000012dbea8c10 */ /* 0x000fe4000affe4ff */
[C---:B------:R-:W-:Y:S01]  /*4c30*/  @!P0 LEA R224, P5, R221.reuse, c[0x0][0x1f8], 0x1 ;  /* 0x00007e00dde08a11 */ /* 0x040fe200078a08ff */
[C---:B------:R-:W-:Y:S01]  /*4c40*/  HMMA.16816.F32.BF16 R8, R132.reuse, R138, RZ ;  /* 0x0000008a8408723c */ /* 0x040fe200000418ff */
[----:B------:R-:W1:Y:S03]  /*4c50*/  LDSM.16.M88.4 R136, [R186] ;  /* 0x00000000ba88783b */ /* 0x000e660000000200 */
[----:B------:R-:W-:Y:S02]  /*4c60*/  @!P0 LEA.HI.X R225, R221, c[0x0][0x1fc], R234, 0x1, P5 ;  /* 0x00007f00dde18a11 */ /* 0x000fe400028f0cea */
[----:B------:R-:W-:Y:S01]  /*4c70*/  @!PT LDS RZ, [RZ] ;  /* 0x00000000fffff984 */ /* 0x000fe20000000800 */
[----:B------:R-:W-:Y:S01]  /*4c80*/  @!PT LDS RZ, [RZ] ;  /* 0x00000000fffff984 */ /* 0x000fe20000000800 */
[----:B------:R-:W-:Y:S01]  /*4c90*/  @!PT LDS RZ, [RZ] ;  /* 0x00000000fffff984 */ /* 0x000fe20000000800 */
[----:B------:R1:W-:Y:S01]  /*4ca0*/  @!P0 LDGSTS.E.BYPASS.LTC128B.128 [R199+0x100], [R230.64], !P3 ;  /* 0x00100000e6c78fae */ /* 0x0003e2000d901d50 */
[----:B------:R-:W-:Y:S01]  /*4cb0*/  @!P0 IADD3 R223, P4, R218, UR19, RZ ;  /* 0x00000013dadf8c10 */ /* 0x000fe2000ff9e0ff */
[C---:B--2---:R-:W-:Y:S01]  /*4cc0*/  HMMA.16816.F32.BF16 R12, R132.reuse, R140, RZ ;  /* 0x0000008c840c723c */ /* 0x044fe200000418ff */
[----:B------:R-:W-:Y:S02]  /*4cd0*/  @UP3 UIADD3 UR19, UR13, -0x1, URZ ;  /* 0xffffffff0d133890 */ /* 0x000fe4000fffe03f */
[----:B------:R2:W-:Y:S01]  /*4ce0*/  @!P0 LDGSTS.E.BYPASS.LTC128B.128 [R199+0x2100], [R228.64], !P2 ;  /* 0x02100000e4c78fae */ /* 0x0005e2000d101d50 */
[----:B------:R-:W-:Y:S01]  /*4cf0*/  @!P0 IADD3.X R236, R217, UR18, RZ, P4, !PT ;  /* 0x00000012d9ec8c10 */ /* 0x000fe2000a7fe4ff */
[----:B------:R-:W-:Y:S01]  /*4d00*/  @UP3 USHF.R.S32.HI UR18, URZ, 0x1f, UR19 ;  /* 0x0000001f3f123899 */ /* 0x000fe20008011413 */
[C---:B------:R-:W-:Y:S01]  /*4d10*/  @!P0 LEA R222, P4, R223.reuse, c[0x0][0x1f8], 0x1 ;  /* 0x00007e00dfde8a11 */ /* 0x040fe200078808ff */
[----:B------:R-:W-:Y:S01]  /*4d20*/  @UP3 UIMAD.WIDE.U32 UR20, UR19, UR4, URZ ;  /* 0x00000004131432a5 */ /* 0x000fe2000f8e003f */
[C---:B------:R-:W-:Y:S01]  /*4d30*/  HMMA.16816.F32.BF16 R16, R132.reuse, R142, RZ ;  /* 0x0000008e8410723c */ /* 0x040fe200000418ff */
[----:B------:R1:W-:Y:S01]  /*4d40*/  @!P0 LDGSTS.E.BYPASS.LTC128B.128 [R199+0x4100], [R226.64], !P1 ;  /* 0x04100000e2c78fae */ /* 0x0003e2000c901d50 */
[----:B------:R-:W-:Y:S02]  /*4d50*/  @UP3 UIMAD UR18, UR18, UR4, URZ ;  /* 0x00000004121232a4 */ /* 0x000fe4000f8e023f */
[----:B------:R-:W-:Y:S02]  /*4d60*/  @!P0 LEA.HI.X R223, R223, c[0x0][0x1fc], R236, 0x1, P4 ;  /* 0x00007f00dfdf8a11 */ /* 0x000fe400020f0cec */
[----:B------:R1:W-:Y:S01]  /*4d70*/  @!P0 LDGSTS.E.BYPASS.LTC128B.128 [R199+0x1100], [R232.64], !P3 ;  /* 0x01100000e8c78fae */ /* 0x0003e2000d901d50 */
[----:B------:R-:W-:Y:S01]  /*4d80*/  @UP3 UIMAD UR18, UR19, UR5, UR18 ;  /* 0x00000005131232a4 */ /* 0x000fe2000f8e0212 */
[C---:B---3--:R-:W-:Y:S01]  /*4d90*/  HMMA.16816.F32.BF16 R20, R132.reuse, R144, RZ ;  /* 0x000000908414723c */ /* 0x048fe200000418ff */
[----:B------:R-:W-:Y:S02]  /*4da0*/  @UP3 USHF.L.U32 UR19, UR20, 0x6, URZ ;  /* 0x0000000614133899 */ /* 0x000fe4000800063f */
[----:B------:R3:W-:Y:S01]  /*4db0*/  @!P0 LDGSTS.E.BYPASS.LTC128B.128 [R199+0x3100], [R224.64], !P2 ;  /* 0x03100000e0c78fae */ /* 0x0007e2000d101d50 */
[----:B------:R-:W-:Y:S04]  /*4dc0*/  @UP3 UIADD3 UR18, UR21, UR18, URZ ;  /* 0x0000001215123290 */ /* 0x000fe8000fffe03f */
[C---:B------:R-:W-:Y:S01]  /*4dd0*/  HMMA.16816.F32.BF16 R24, R132.reuse, R146, RZ ;  /* 0x000000928418723c */ /* 0x040fe200000418ff */
[----:B------:R1:W-:Y:S01]  /*4de0*/  @!P0 LDGSTS.E.BYPASS.LTC128B.128 [R199+0x5100], [R222.64], !P1 ;  /* 0x05100000dec78fae */ /* 0x0003e2000c901d50 */
[----:B------:R-:W-:Y:S01]  /*4df0*/  PLOP3.LUT P0, PT, PT, PT, UP3, 0x80, 0x0 ;  /* 0x000000000000781c */ /* 0x000fe20003f0f038 */
[----:B------:R-:W-:Y:S03]  /*4e00*/  @UP3 USHF.L.U64.HI UR18, UR20, 0x6, UR18 ;  /* 0x0000000614123899 */ /* 0x000fe60008010212 */
[----:B------:R-:W-:Y:S02]  /*4e10*/  LDSM.16.M88.4 R140, [R193+0xc100] ;  /* 0x00c10000c18c783b */ /* 0x000fe40000000200 */
[C---:B----4-:R-:W-:Y:S03]  /*4e20*/  HMMA.16816.F32.BF16 R28, R132.reuse, R148, RZ ;  /* 0x00000094841c723c */ /* 0x050fe600000418ff */
[----:B------:R-:W0:Y:S04]  /*4e30*/  LDGDEPBAR ;  /* 0x00000000000079af */ /* 0x000e280000000000 */
[----:B------:R-:W-:Y:S01]  /*4e40*/  @P0 IADD3 R0, P5, R200, UR19, RZ ;  /* 0x00000013c8000c10 */ /* 0x000fe2000ffbe0ff */
[----:B------:R-:W-:Y:S01]  /*4e50*/  HMMA.16816.F32.BF16 R32, R132, R150, RZ ;  /* 0x000000968420723c */ /* 0x000fe200000418ff */
[----:B------:R-:W4:Y:S03]  /*4e60*/  LDSM.16.M88.4 R168, [R192+0x6100] ;  /* 0x00610000c0a8783b */ /* 0x000f260000000200 */
[----:B------:R-:W-:Y:S02]  /*4e70*/  @P0 IADD3.X R221, R203, UR18, RZ, P5, !PT ;  /* 0x00000012cbdd0c10 */ /* 0x000fe4000affe4ff */
[----:B------:R-:W4:Y:S01]  /*4e80*/  LDSM.16.M88.4 R172, [R192+0x6900] ;  /* 0x00690000c0ac783b */ /* 0x000f220000000200 */
[----:B--2---:R-:W-:Y:S01]  /*4e90*/  @P0 IADD3 R228, P5, R214, UR19, RZ ;  /* 0x00000013d6e40c10 */ /* 0x004fe2000ffbe0ff */
[C---:B-----5:R-:W-:Y:S03]  /*4ea0*/  HMMA.16816.F32.BF16 R4, R152.reuse, R156, R4 ;  /* 0x0000009c9804723c */ /* 0x060fe60000041804 */
[----:B------:R-:W2:Y:S02]  /*4eb0*/  LDSM.16.M88.4 R132, [R192+0x7100] ;  /* 0x00710000c084783b */ /* 0x000ea40000000200 */
[C---:B-1----:R-:W-:Y:S02]  /*4ec0*/  @P0 LEA R222, P4, R0.reuse, c[0x0][0x1c8], 0x1 ;  /* 0x0000720000de0a11 */ /* 0x042fe400078808ff */
[----:B---3--:R-:W-:Y:S01]  /*4ed0*/  @P0 IADD3.X R225, R213, UR18, RZ, P5, !PT ;  /* 0x00000012d5e10c10 */ /* 0x008fe2000affe4ff */
[C---:B------:R-:W-:Y:S01]  /*4ee0*/  HMMA.16816.F32.BF16 R8, R152.reuse, R158, R8 ;  /* 0x0000009e9808723c */ /* 0x040fe20000041808 */
[----:B------:R-:W1:Y:S03]  /*4ef0*/  LDSM.16.M88.4 R144, [R192+0x7900] ;  /* 0x00790000c090783b */ /* 0x000e660000000200 */
[----:B------:R-:W-:Y:S02]  /*4f00*/  @P0 LEA.HI.X R223, R0, c[0x0][0x1cc], R221, 0x1, P4 ;  /* 0x0000730000df0a11 */ /* 0x000fe400020f0cdd */
[----:B------:R-:W-:Y:S01]  /*4f10*/  LDSM.16.M88.4 R148, [R184] ;  /* 0x00000000b894783b */ /* 0x000fe20000000200 */
[----:B------:R-:W-:Y:S01]  /*4f20*/  @P0 IADD3 R221, P4, R216, UR19, RZ ;  /* 0x00000013d8dd0c10 */ /* 0x000fe2000ff9e0ff */
[C---:B------:R-:W-:Y:S01]  /*4f30*/  HMMA.16816.F32.BF16 R12, R152.reuse, R160, R12 ;  /* 0x000000a0980c723c */ /* 0x040fe2000004180c */
[----:B------:R-:W-:Y:S02]  /*4f40*/  @UP3 UIADD3 UR19, UP0, UR12, UR19, URZ ;  /* 0x000000130c133290 */ /* 0x000fe4000ff1e03f */
[----:B------:R-:W-:Y:S01]  /*4f50*/  LDSM.16.M88.4 R156, [R184+0x1000] ;  /* 0x00100000b89c783b */ /* 0x000fe20000000200 */
[----:B------:R-:W-:Y:S02]  /*4f60*/  @P0 LEA R226, P6, R221, c[0x0][0x1c8], 0x1 ;  /* 0x00007200dde20a11 */ /* 0x000fe400078c08ff */
[----:B------:R-:W-:Y:S01]  /*4f70*/  @P0 IADD3.X R0, R215, UR18, RZ, P4, !PT ;  /* 0x00000012d7000c10 */ /* 0x000fe2000a7fe4ff */
[----:B------:R-:W-:Y:S01]  /*4f80*/  @UP3 UIADD3.X UR18, UR11, UR18, URZ, UP0, !UPT ;  /* 0x000000120b123290 */ /* 0x000fe200087fe43f */
[C---:B------:R-:W-:Y:S01]  /*4f90*/  HMMA.16816.F32.BF16 R16, R152.reuse, R162, R16 ;  /* 0x000000a29810723c */ /* 0x040fe20000041810 */
[----:B------:R-:W-:Y:S03]  /*4fa0*/  LDSM.16.M88.4 R160, [R184+0x1800] ;  /* 0x00180000b8a0783b */ /* 0x000fe60000000200 */
[C---:B------:R-:W-:Y:S02]  /*4fb0*/  @P0 LEA R224, P4, R228.reuse, c[0x0][0x1c8], 0x1 ;  /* 0x00007200e4e00a11 */ /* 0x040fe400078808ff */
[----:B------:R-:W-:Y:S02]  /*4fc0*/  @P0 LEA.HI.X R227, R221, c[0x0][0x1cc], R0, 0x1, P6 ;  /* 0x00007300dde30a11 */ /* 0x000fe400030f0c00 */
[C---:B------:R-:W-:Y:S04]  /*4fd0*/  HMMA.16816.F32.BF16 R20, R152.reuse, R136, R20 ;  /* 0x000000889814723c */ /* 0x040fe80000041814 */
[----:B------:R-:W-:Y:S02]  /*4fe0*/  @P0 LEA.HI.X R225, R228, c[0x0][0x1cc], R225, 0x1, P4 ;  /* 0x00007300e4e10a11 */ /* 0x000fe400020f0ce1 */
[----:B------:R-:W-:Y:S02]  /*4ff0*/  @P0 IADD3 R232, P5, R216, UR19, RZ ;  /* 0x00000013d8e80c10 */ /* 0x000fe4000ffbe0ff */
[C---:B------:R-:W-:Y:S01]  /*5000*/  HMMA.16816.F32.BF16 R24, R152.reuse, R138, R24 ;  /* 0x0000008a9818723c */ /* 0x040fe20000041818 */
[----:B------:R-:W3:Y:S03]  /*5010*/  LDSM.16.M88.4 R136, [R191+0xc100] ;  /* 0x00c10000bf88783b */ /* 0x000ee60000000200 */
[----:B------:R-:W-:Y:S02]  /*5020*/  @P0 IADD3 R234, P4, R214, UR19, RZ ;  /* 0x00000013d6ea0c10 */ /* 0x000fe4000ff9e0ff */
[----:B------:R-:W-:Y:S02]  /*5030*/  @P0 IADD3 R0, P6, R200, UR19, RZ ;  /* 0x00000013c8000c10 */ /* 0x000fe4000ffde0ff */
[C---:B------:R-:W-:Y:S04]  /*5040*/  HMMA.16816.F32.BF16 R28, R152.reuse, R164, R28 ;  /* 0x000000a4981c723c */ /* 0x040fe8000004181c */
[----:B------:R-:W-:Y:S02]  /*5050*/  @P0 IADD3.X R229, R215, UR18, RZ, P5, !PT ;  /* 0x00000012d7e50c10 */ /* 0x000fe4000affe4ff */
[C---:B------:R-:W-:Y:S02]  /*5060*/  @P0 LEA R230, P5, R232.reuse, c[0x0][0x1c8], 0x1 ;  /* 0x00007200e8e60a11 */ /* 0x040fe400078a08ff */
[----:B------:R-:W-:Y:S01]  /*5070*/  HMMA.16816.F32.BF16 R32, R152, R166, R32 ;  /* 0x000000a69820723c */ /* 0x000fe20000041820 */
[----:B------:R-:W5:Y:S03]  /*5080*/  LDSM.16.M88.4 R152, [R184+0x800] ;  /* 0x00080000b898783b */ /* 0x000f660000000200 */
[----:B------:R-:W-:Y:S02]  /*5090*/  @P0 LEA.HI.X R231, R232, c[0x0][0x1cc], R229, 0x1, P5 ;  /* 0x00007300e8e70a11 */ /* 0x000fe400028f0ce5 */
[----:B------:R-:W-:Y:S01]  /*50a0*/  LDSM.16.M88.4 R164, [R197+0x8100] ;  /* 0x00810000c5a4783b */ /* 0x000fe20000000200 */
[----:B------:R-:W-:Y:S01]  /*50b0*/  @P0 IADD3.X R233, R213, UR18, RZ, P4, !PT ;  /* 0x00000012d5e90c10 */ /* 0x000fe2000a7fe4ff */
[C---:B----4-:R-:W-:Y:S05]  /*50c0*/  HMMA.16816.F32.BF16 R4, R140.reuse, R168, R4 ;  /* 0x000000a88c04723c */ /* 0x050fea0000041804 */
[----:B------:R-:W-:Y:S02]  /*50d0*/  @P0 LEA R228, P4, R234, c[0x0][0x1c8], 0x1 ;  /* 0x00007200eae40a11 */ /* 0x000fe400078808ff */
[----:B------:R-:W-:Y:S01]  /*50e0*/  @P0 IADD3.X R221, R203, UR18, RZ, P6, !PT ;  /* 0x00000012cbdd0c10 */ /* 0x000fe2000b7fe4ff */
[C---:B------:R-:W-:Y:S01]  /*50f0*/  HMMA.16816.F32.BF16 R8, R140.reuse, R170, R8 ;  /* 0x000000aa8c08723c */ /* 0x040fe20000041808 */
[----:B------:R-:W-:Y:S01]  /*5100*/  LDSM.16.M88.4 R168, [R198+0x14100] ;  /* 0x01410000c6a8783b */ /* 0x000fe20000000200 */
[----:B------:R-:W-:Y:S02]  /*5110*/  USHF.L.U32 UR18, UR13, 0x6, URZ ;  /* 0x000000060d127899 */ /* 0x000fe4000800063f */
[----:B------:R-:W-:Y:S02]  /*5120*/  @P0 LEA R236, P6, R0, c[0x0][0x1c8], 0x1 ;  /* 0x0000720000ec0a11 */ /* 0x000fe400078c08ff */
[----:B------:R-:W-:Y:S02]  /*5130*/  @P0 LEA.HI.X R229, R234, c[0x0][0x1cc], R233, 0x1, P4 ;  /* 0x00007300eae50a11 */ /* 0x000fe400020f0ce9 */
[C---:B------:R-:W-:Y:S01]  /*5140*/  HMMA.16816.F32.BF16 R12, R140.reuse, R172, R12 ;  /* 0x000000ac8c0c723c */ /* 0x040fe2000004180c */
[----:B------:R-:W-:Y:S03]  /*5150*/  PLOP3.LUT P4, PT, PT, PT, UP2, 0x80, 0x0 ;  /* 0x000000000000781c */ /* 0x000fe60003f8f028 */
[----:B------:R-:W-:Y:S01]  /*5160*/  @P0 LEA.HI.X R237, R0, c[0x0][0x1cc], R221, 0x1, P6 ;  /* 0x0000730000ed0a11 */ /* 0x000fe200030f0cdd */
[----:B------:R-:W-:Y:S02]  /*5170*/  IMAD.MOV.U32 R0, RZ, RZ, R204 ;  /* 0x000000ffff007224 */ /* 0x000fe400078e00cc */
[----:B------:R-:W-:Y:S01]  /*5180*/  IMAD.U32 R232, RZ, RZ, UR18 ;  /* 0x00000012ffe87e24 */ /* 0x000fe2000f8e00ff */
[C---:B------:R-:W-:Y:S01]  /*5190*/  HMMA.16816.F32.BF16 R16, R140.reuse, R174, R16 ;  /* 0x000000ae8c10723c */ /* 0x040fe20000041810 */
[----:B------:R-:W-:Y:S05]  /*51a0*/  LDSM.16.M88.4 R172, [R197+0xa100] ;  /* 0x00a10000c5ac783b */ /* 0x000fea0000000200 */
[----:B------:R-:W-:Y:S02]  /*51b0*/  @P4 IMAD.MOV.U32 R0, RZ, RZ, R212 ;  /* 0x000000ffff004224 */ /* 0x000fe400078e00d4 */
[C---:B--2---:R-:W-:Y:S03]  /*51c0*/  HMMA.16816.F32.BF16 R20, R140.reuse, R132, R20 ;  /* 0x000000848c14723c */ /* 0x044fe60000041814 */
[----:B------:R-:W-:Y:S05]  /*51d0*/  SHFL.IDX PT, R221, R0, RZ, 0x1c1f ;  /* 0x001c1fff00dd7589 */ /* 0x000fea00000e0000 */
[C---:B------:R-:W-:Y:S01]  /*51e0*/  HMMA.16816.F32.BF16 R24, R140.reuse, R134, R24 ;  /* 0x000000868c18723c */ /* 0x040fe20000041818 */
[----:B------:R-:W2:Y:S07]  /*51f0*/  LDSM.16.M88.4 R132, [R198+0x10100] ;  /* 0x01010000c684783b */ /* 0x000eae0000000200 */
[C---:B-1----:R-:W-:Y:S08]  /*5200*/  HMMA.16816.F32.BF16 R28, R140.reuse, R144, R28 ;  /* 0x000000908c1c723c */ /* 0x042ff0000004181c */
[----:B------:R-:W-:Y:S01]  /*5210*/  HMMA.16816.F32.BF16 R32, R140, R146, R32 ;  /* 0x000000928c20723c */ /* 0x000fe20000041820 */
[----:B------:R-:W1:Y:S05]  /*5220*/  LDSM.16.M88.4 R140, [R197+0x8900] ;  /* 0x00890000c58c783b */ /* 0x000e6a0000000200 */
[----:B------:R-:W4:Y:S02]  /*5230*/  LDSM.16.M88.4 R144, [R197+0x9100] ;  /* 0x00910000c590783b */ /* 0x000f240000000200 */
[C---:B---3--:R-:W-:Y:S08]  /*5240*/  HMMA.16816.F32.BF16 R4, R136.reuse, R148, R4 ;  /* 0x000000948804723c */ /* 0x048ff00000041804 */
[C---:B------:R-:W-:Y:S01]  /*5250*/  HMMA.16816.F32.BF16 R8, R136.reuse, R150, R8 ;  /* 0x000000968808723c */ /* 0x040fe20000041808 */
[----:B------:R-:W3:Y:S07]  /*5260*/  LDSM.16.M88.4 R148, [R197+0x9900] ;  /* 0x00990000c594783b */ /* 0x000eee0000000200 */
[C---:B-----5:R-:W-:Y:S08]  /*5270*/  HMMA.16816.F32.BF16 R12, R136.reuse, R152, R12 ;  /* 0x00000098880c723c */ /* 0x060ff0000004180c */
[C---:B------:R-:W-:Y:S01]  /*5280*/  HMMA.16816.F32.BF16 R16, R136.reuse, R154, R16 ;  /* 0x0000009a8810723c */ /* 0x040fe20000041810 */
[----:B------:R-:W-:Y:S07]  /*5290*/  LDSM.16.M88.4 R152, [R183] ;  /* 0x00000000b798783b */ /* 0x000fee0000000200 */
[C---:B------:R-:W-:Y:S08]  /*52a0*/  HMMA.16816.F32.BF16 R20, R136.reuse, R156, R20 ;  /* 0x0000009c8814723c */ /* 0x040ff00000041814 */
[C---:B------:R-:W-:Y:S01]  /*52b0*/  HMMA.16816.F32.BF16 R24, R136.reuse, R158, R24 ;  /* 0x0000009e8818723c */ /* 0x040fe20000041818 */
[----:B------:R-:W-:Y:S07]  /*52c0*/  LDSM.16.M88.4 R156, [R182] ;  /* 0x00000000b69c783b */ /* 0x000fee0000000200 */
[C---:B------:R-:W-:Y:S08]  /*52d0*/  HMMA.16816.F32.BF16 R28, R136.reuse, R160, R28 ;  /* 0x000000a0881c723c */ /* 0x040ff0000004181c */
[----:B------:R-:W-:Y:S01]  /*52e0*/  HMMA.16816.F32.BF16 R32, R136, R162, R32 ;  /* 0x000000a28820723c */ /* 0x000fe20000041820 */
[----:B------:R-:W5:Y:S05]  /*52f0*/  LDSM.16.M88.4 R136, [R194+0x10100] ;  /* 0x01010000c288783b */ /* 0x000f6a0000000200 */
[----:B------:R-:W3:Y:S02]  /*5300*/  LDSM.16.M88.4 R160, [R181] ;  /* 0x00000000b5a0783b */ /* 0x000ee40000000200 */
[C---:B--2---:R-:W-:Y:S08]  /*5310*/  HMMA.16816.F32.BF16 R4, R132.reuse, R164, R4 ;  /* 0x000000a48404723c */ /* 0x044ff00000041804 */
[C---:B------:R-:W-:Y:S01]  /*5320*/  HMMA.16816.F32.BF16 R8, R132.reuse, R166, R8 ;  /* 0x000000a68408723c */ /* 0x040fe20000041808 */
[----:B------:R-:W2:Y:S07]  /*5330*/  LDSM.16.M88.4 R164, [R180] ;  /* 0x00000000b4a4783b */ /* 0x000eae0000000200 */
[C---:B-1----:R-:W-:Y:S08]  /*5340*/  HMMA.16816.F32.BF16 R12, R132.reuse, R140, R12 ;  /* 0x0000008c840c723c */ /* 0x042ff0000004180c */
[C---:B------:R-:W-:Y:S01]  /*5350*/  HMMA.16816.F32.BF16 R16, R132.reuse, R142, R16 ;  /* 0x0000008e8410723c */ /* 0x040fe20000041810 */
[----:B------:R-:W-:Y:S07]  /*5360*/  LDSM.16.M88.4 R140, [R193+0x10100] ;  /* 0x01010000c18c783b */ /* 0x000fee0000000200 */
[C---:B----4-:R-:W-:Y:S08]  /*5370*/  HMMA.16816.F32.BF16 R20, R132.reuse, R144, R20 ;  /* 0x000000908414723c */ /* 0x050ff00000041814 */
[C---:B------:R-:W-:Y:S01]  /*5380*/  HMMA.16816.F32.BF16 R24, R132.reuse, R146, R24 ;  /* 0x000000928418723c */ /* 0x040fe20000041818 */
[----:B------:R-:W1:Y:S07]  /*5390*/  LDSM.16.M88.4 R144, [R192+0x8100] ;  /* 0x00810000c090783b */ /* 0x000e6e0000000200 */
[C---:B---3--:R-:W-:Y:S08]  /*53a0*/  HMMA.16816.F32.BF16 R28, R132.reuse, R148, R28 ;  /* 0x00000094841c723c */ /* 0x048ff0000004181c */
[----:B------:R-:W-:Y:S01]  /*53b0*/  HMMA.16816.F32.BF16 R32, R132, R150, R32 ;  /* 0x000000968420723c */ /* 0x000fe20000041820 */
[----:B------:R-:W3:Y:S05]  /*53c0*/  LDSM.16.M88.4 R132, [R192+0x8900] ;  /* 0x00890000c084783b */ /* 0x000eea0000000200 */
[----:B------:R-:W4:Y:S02]  /*53d0*/  LDSM.16.M88.4 R148, [R192+0x9100] ;  /* 0x00910000c094783b */ /* 0x000f240000000200 */
[C---:B-----5:R-:W-:Y:S08]  /*53e0*/  HMMA.16816.F32.BF16 R4, R136.reuse, R152, R4 ;  /* 0x000000988804723c */ /* 0x060ff00000041804 */
[C---:B------:R-:W-:Y:S01]  /*53f0*/  HMMA.16816.F32.BF16 R8, R136.reuse, R154, R8 ;  /* 0x0000009a8808723c */ /* 0x040fe20000041808 */
[----:B------:R-:W-:Y:S07]  /*5400*/  LDSM.16.M88.4 R152, [R191+0x10100] ;  /* 0x01010000bf98783b */ /* 0x000fee0000000200 */
[C---:B------:R-:W-:Y:S08]  /*5410*/  HMMA.16816.F32.BF16 R12, R136.reuse, R156, R12 ;  /* 0x0000009c880c723c */ /* 0x040ff0000004180c */
[C---:B------:R-:W-:Y:S01]  /*5420*/  HMMA.16816.F32.BF16 R16, R136.reuse, R158, R16 ;  /* 0x0000009e8810723c */ /* 0x040fe20000041810 */
[----:B------:R-:W-:Y:S07]  /*5430*/  LDSM.16.M88.4 R156, [R184+0x2000] ;  /* 0x00200000b89c783b */ /* 0x000fee0000000200 */
[C---:B------:R-:W-:Y:S08]  /*5440*/  HMMA.16816.F32.BF16 R20, R136.reuse, R160, R20 ;  /* 0x000000a08814723c */ /* 0x040ff00000041814 */
[C---:B------:R-:W-:Y:S01]  /*5450*/  HMMA.16816.F32.BF16 R24, R136.reuse, R162, R24 ;  /* 0x000000a28818723c */ /* 0x040fe20000041818 */
[----:B------:R-:W-:Y:S07]  /*5460*/  LDSM.16.M88.4 R160, [R184+0x2800] ;  /* 0x00280000b8a0783b */ /* 0x000fee0000000200 */
[C---:B--2---:R-:W-:Y:S08]  /*5470*/  HMMA.16816.F32.BF16 R28, R136.reuse, R164, R28 ;  /* 0x000000a4881c723c */ /* 0x044ff0000004181c */
[----:B------:R-:W-:Y:S01]  /*5480*/  HMMA.16816.F32.BF16 R32, R136, R166, R32 ;  /* 0x000000a68820723c */ /* 0x000fe20000041820 */
[----:B------:R-:W2:Y:S05]  /*5490*/  LDSM.16.M88.4 R136, [R192+0x9900] ;  /* 0x00990000c088783b */ /* 0x000eaa0000000200 */
[----:B------:R-:W-:Y:S02]  /*54a0*/  LDSM.16.M88.4 R164, [R184+0x3800] ;  /* 0x00380000b8a4783b */ /* 0x000fe40000000200 */
        /* <DEDUP_REMOVED lines=11> */
[----:B------:R-:W2:Y:S05]  /*5560*/  LDSM.16.M88.4 R136, [R197+0xb100] ;  /* 0x00b10000c588783b */ /* 0x000eaa0000000200 */
[----:B------:R-:W4:Y:S02]  /*5570*/  LDSM.16.M88.4 R140, [R197+0xb900] ;  /* 0x00b90000c58c783b */ /* 0x000f240000000200 */
[C---:B------:R-:W-:Y:S08]  /*5580*/  HMMA.16816.F32.BF16 R4, R152.reuse, R156, R4 ;  /* 0x0000009c9804723c */ /* 0x040ff00000041804 */
[C---:B------:R-:W-:Y:S01]  /*5590*/  HMMA.16816.F32.BF16 R8, R152.reuse, R158, R8 ;  /* 0x0000009e9808723c */ /* 0x040fe20000041808 */
[----:B------:R-:W5:Y:S07]  /*55a0*/  LDSM.16.M88.4 R156, [R179] ;  /* 0x00000000b39c783b */ /* 0x000f6e0000000200 */
[C---:B------:R-:W-:Y:S08]  /*55b0*/  HMMA.16816.F32.BF16 R12, R152.reuse, R160, R12 ;  /* 0x000000a0980c723c */ /* 0x040ff0000004180c */
[C---:B------:R-:W-:Y:S01]  /*55c0*/  HMMA.16816.F32.BF16 R16, R152.reuse, R162, R16 ;  /* 0x000000a29810723c */ /* 0x040fe20000041810 */
[----:B------:R-:W-:Y:S07]  /*55d0*/  LDSM.16.M88.4 R160, [R192+0xb100] ;  /* 0x00b10000c0a0783b */ /* 0x000fee0000000200 */
[C---:B-1----:R-:W-:Y:S08]  /*55e0*/  HMMA.16816.F32.BF16 R20, R152.reuse, R144, R20 ;  /* 0x000000909814723c */ /* 0x042ff00000041814 */
[C---:B------:R-:W-:Y:S01]  /*55f0*/  HMMA.16816.F32.BF16 R24, R152.reuse, R146, R24 ;  /* 0x000000929818723c */ /* 0x040fe20000041818 */
[----:B------:R-:W1:Y:S07]  /*5600*/  LDSM.16.M88.4 R144, [R178] ;  /* 0x00000000b290783b */ /* 0x000e6e0000000200 */
[C---:B------:R-:W-:Y:S08]  /*5610*/  HMMA.16816.F32.BF16 R28, R152.reuse, R164, R28 ;  /* 0x000000a4981c723c */ /* 0x040ff0000004181c */
[----:B------:R-:W-:Y:S01]  /*5620*/  HMMA.16816.F32.BF16 R32, R152, R166, R32 ;  /* 0x000000a69820723c */ /* 0x000fe20000041820 */
[----:B------:R-:W1:Y:S05]  /*5630*/  LDSM.16.M88.4 R152, [R177] ;  /* 0x00000000b198783b */ /* 0x000e6a0000000200 */
[----:B------:R-:W-:Y:S02]  /*5640*/  LDSM.16.M88.4 R164, [R184+0x4000] ;  /* 0x00400000b8a4783b */ /* 0x000fe40000000200 */
[C---:B------:R-:W-:Y:S08]  /*5650*/  HMMA.16816.F32.BF16 R4, R168.reuse, R172, R4 ;  /* 0x000000aca804723c */ /* 0x040ff00000041804 */
[C---:B------:R-:W-:Y:S08]  /*5660*/  HMMA.16816.F32.BF16 R8, R168.reuse, R174, R8 ;  /* 0x000000aea808723c */ /* 0x040ff00000041808 */
[C---:B---3--:R-:W-:Y:S08]  /*5670*/  HMMA.16816.F32.BF16 R12, R168.reuse, R132, R12 ;  /* 0x00000084a80c723c */ /* 0x048ff0000004180c */
[C---:B------:R-:W-:Y:S01]  /*5680*/  HMMA.16816.F32.BF16 R16, R168.reuse, R134, R16 ;  /* 0x00000086a810723c */ /* 0x040fe20000041810 */
[----:B------:R-:W3:Y:S07]  /*5690*/  LDSM.16.M88.4 R132, [R176] ;  /* 0x00000000b084783b */ /* 0x000eee0000000200 */
[C---:B--2---:R-:W-:Y:S08]  /*56a0*/  HMMA.16816.F32.BF16 R20, R168.reuse, R136, R20 ;  /* 0x00000088a814723c */ /* 0x044ff00000041814 */
[C---:B------:R-:W-:Y:S01]  /*56b0*/  HMMA.16816.F32.BF16 R24, R168.reuse, R138, R24 ;  /* 0x0000008aa818723c */ /* 0x040fe20000041818 */
[----:B------:R-:W-:Y:S07]  /*56c0*/  LDSM.16.M88.4 R136, [R193+0x14100] ;  /* 0x01410000c188783b */ /* 0x000fee0000000200 */
[C---:B----4-:R-:W-:Y:S08]  /*56d0*/  HMMA.16816.F32.BF16 R28, R168.reuse, R140, R28 ;  /* 0x0000008ca81c723c */ /* 0x050ff0000004181c */
[----:B------:R-:W-:Y:S01]  /*56e0*/  HMMA.16816.F32.BF16 R32, R168, R142, R32 ;  /* 0x0000008ea820723c */ /* 0x000fe20000041820 */
[----:B------:R-:W2:Y:S07]  /*56f0*/  LDSM.16.M88.4 R140, [R192+0xa100] ;  /* 0x00a10000c08c783b */ /* 0x000eae0000000200 */
[C---:B-----5:R-:W-:Y:S08]  /*5700*/  HMMA.16816.F32.BF16 R4, R148.reuse, R156, R4 ;  /* 0x0000009c9404723c */ /* 0x060ff00000041804 */
[C---:B------:R-:W-:Y:S01]  /*5710*/  HMMA.16816.F32.BF16 R8, R148.reuse, R158, R8 ;  /* 0x0000009e9408723c */ /* 0x040fe20000041808 */
[----:B------:R-:W4:Y:S07]  /*5720*/  LDSM.16.M88.4 R156, [R192+0xa900] ;  /* 0x00a90000c09c783b */ /* 0x000f2e0000000200 */
[C---:B-1----:R-:W-:Y:S08]  /*5730*/  HMMA.16816.F32.BF16 R12, R148.reuse, R144, R12 ;  /* 0x00000090940c723c */ /* 0x042ff0000004180c */
[C---:B------:R-:W-:Y:S01]  /*5740*/  HMMA.16816.F32.BF16 R16, R148.reuse, R146, R16 ;  /* 0x000000929410723c */ /* 0x040fe20000041810 */
[----:B------:R-:W1:Y:S07]  /*5750*/  LDSM.16.M88.4 R144, [R192+0xb900] ;  /* 0x00b90000c090783b */ /* 0x000e6e0000000200 */
[C---:B------:R-:W-:Y:S08]  /*5760*/  HMMA.16816.F32.BF16 R20, R148.reuse, R152, R20 ;  /* 0x000000989414723c */ /* 0x040ff00000041814 */
[C---:B------:R-:W-:Y:S01]  /*5770*/  HMMA.16816.F32.BF16 R24, R148.reuse, R154, R24 ;  /* 0x0000009a9418723c */ /* 0x040fe20000041818 */
[----:B------:R-:W5:Y:S07]  /*5780*/  LDSM.16.M88.4 R152, [R191+0x14100] ;  /* 0x01410000bf98783b */ /* 0x000f6e0000000200 */
[C---:B---3--:R-:W-:Y:S08]  /*5790*/  HMMA.16816.F32.BF16 R28, R148.reuse, R132, R28 ;  /* 0x00000084941c723c */ /* 0x048ff0000004181c */
[----:B------:R-:W-:Y:S01]  /*57a0*/  HMMA.16816.F32.BF16 R32, R148, R134, R32 ;  /* 0x000000869420723c */ /* 0x000fe20000041820 */
[----:B------:R-:W3:Y:S07]  /*57b0*/  LDSM.16.M88.4 R132, [R184+0x4800] ;  /* 0x00480000b884783b */ /* 0x000eee0000000200 */
[C---:B--2---:R-:W-:Y:S08]  /*57c0*/  HMMA.16816.F32.BF16 R4, R136.reuse, R140, R4 ;  /* 0x0000008c8804723c */ /* 0x044ff00000041804 */
[C---:B------:R-:W-:Y:S08]  /*57d0*/  HMMA.16816.F32.BF16 R8, R136.reuse, R142, R8 ;  /* 0x0000008e8808723c */ /* 0x040ff00000041808 */
[C---:B----4-:R-:W-:Y:S08]  /*57e0*/  HMMA.16816.F32.BF16 R12, R136.reuse, R156, R12 ;  /* 0x0000009c880c723c */ /* 0x050ff0000004180c */
[C---:B------:R-:W-:Y:S08]  /*57f0*/  HMMA.16816.F32.BF16 R16, R136.reuse, R158, R16 ;  /* 0x0000009e8810723c */ /* 0x040ff00000041810 */
[C---:B------:R-:W-:Y:S08]  /*5800*/  HMMA.16816.F32.BF16 R20, R136.reuse, R160, R20 ;  /* 0x000000a08814723c */ /* 0x040ff00000041814 */
[C---:B------:R-:W-:Y:S08]  /*5810*/  HMMA.16816.F32.BF16 R24, R136.reuse, R162, R24 ;  /* 0x000000a28818723c */ /* 0x040ff00000041818 */
[C---:B-1----:R-:W-:Y:S08]  /*5820*/  HMMA.16816.F32.BF16 R28, R136.reuse, R144, R28 ;  /* 0x00000090881c723c */ /* 0x042ff0000004181c */
[----:B------:R-:W-:Y:S01]  /*5830*/  HMMA.16816.F32.BF16 R32, R136, R146, R32 ;  /* 0x000000928820723c */ /* 0x000fe20000041820 */
[----:B------:R-:W1:Y:S07]  /*5840*/  LDSM.16.M88.4 R136, [R184+0x5000] ;  /* 0x00500000b888783b */ /* 0x000e6e0000000200 */
[C---:B-----5:R-:W-:Y:S08]  /*5850*/  HMMA.16816.F32.BF16 R4, R152.reuse, R164, R4 ;  /* 0x000000a49804723c */ /* 0x060ff00000041804 */
[C---:B------:R-:W-:Y:S08]  /*5860*/  HMMA.16816.F32.BF16 R8, R152.reuse, R166, R8 ;  /* 0x000000a69808723c */ /* 0x040ff00000041808 */
[C---:B---3--:R-:W-:Y:S08]  /*5870*/  HMMA.16816.F32.BF16 R12, R152.reuse, R132, R12 ;  /* 0x00000084980c723c */ /* 0x048ff0000004180c */
[C---:B------:R-:W-:Y:S01]  /*5880*/  HMMA.16816.F32.BF16 R16, R152.reuse, R134, R16 ;  /* 0x000000869810723c */ /* 0x040fe20000041810 */
[----:B------:R-:W2:Y:S01]  /*5890*/  LDSM.16.M88.4 R132, [R184+0x5800] ;  /* 0x00580000b884783b */ /* 0x000ea20000000200 */
[----:B------:R-:W-:Y:S04]  /*58a0*/  DEPBAR.LE SB0, 0x0 ;  /* 0x000080000000791a */ /* 0x000fe80000000000 */
[----:B------:R-:W-:Y:S02]  /*58b0*/  BAR.SYNC.DEFER_BLOCKING 0x0 ;  /* 0x0000000000007b1d */ /* 0x000fe40000010000 */
[C---:B-1----:R-:W-:Y:S08]  /*58c0*/  HMMA.16816.F32.BF16 R20, R152.reuse, R136, R20 ;  /* 0x000000889814723c */ /* 0x042ff00000041814 */
[C---:B------:R-:W-:Y:S01]  /*58d0*/  HMMA.16816.F32.BF16 R24, R152.reuse, R138, R24 ;  /* 0x0000008a9818723c */ /* 0x040fe20000041818 */
[----:B------:R-:W-:Y:S01]  /*58e0*/  @!PT LDS RZ, [RZ] ;  /* 0x00000000fffff984 */ /* 0x000fe20000000800 */
[----:B------:R-:W-:Y:S01]  /*58f0*/  @!PT LDS RZ, [RZ] ;  /* 0x00000000fffff984 */ /* 0x000fe20000000800 */
[----:B------:R-:W-:Y:S01]  /*5900*/  @!PT LDS RZ, [RZ] ;  /* 0x00000000fffff984 */ /* 0x000fe20000000800 */
[----:B------:R1:W-:Y:S05]  /*5910*/  @P0 LDGSTS.E.BYPASS.LTC128B.128 [R199+0x6100], [R222.64], !P3 ;  /* 0x06100000dec70fae */ /* 0x0003ea000d901d50 */
[----:B------:R3:W-:Y:S05]  /*5920*/  @P0 LDGSTS.E.BYPASS.LTC128B.128 [R199+0x8100], [R226.64], !P2 ;  /* 0x08100000e2c70fae */ /* 0x0007ea000d101d50 */
[----:B------:R4:W-:Y:S01]  /*5930*/  @P0 LDGSTS.E.BYPASS.LTC128B.128 [R199+0xa100], [R224.64], !P1 ;  /* 0x0a100000e0c70fae */ /* 0x0009e2000c901d50 */
[C---:B--2---:R-:W-:Y:S04]  /*5940*/  HMMA.16816.F32.BF16 R28, R152.reuse, R132, R28 ;  /* 0x00000084981c723c */ /* 0x044fe8000004181c */
[----:B------:R3:W-:Y:S04]  /*5950*/  @P0 LDGSTS.E.BYPASS.LTC128B.128 [R199+0x7100], [R236.64], !P3 ;  /* 0x07100000ecc70fae */ /* 0x0007e8000d901d50 */
[----:B------:R-:W-:Y:S01]  /*5960*/  HMMA.16816.F32.BF16 R32, R152, R134, R32 ;  /* 0x000000869820723c */ /* 0x000fe20000041820 */
[----:B------:R3:W-:Y:S05]  /*5970*/  @P0 LDGSTS.E.BYPASS.LTC128B.128 [R199+0x9100], [R230.64], !P2 ;  /* 0x09100000e6c70fae */ /* 0x0007ea000d101d50 */
[----:B------:R3:W-:Y:S01]  /*5980*/  @P0 LDGSTS.E.BYPASS.LTC128B.128 [R199+0xb100], [R228.64], !P1 ;  /* 0x0b100000e4c70fae */ /* 0x0007e2000c901d50 */
[----:B------:R-:W-:Y:S02]  /*5990*/  PLOP3.LUT P0, PT, PT, PT, UP1, 0x40, 0x0 ;  /* 0x000000000000781c */ /* 0x000fe40003f0e818 */
[----:B-1----:R-:W-:Y:S02]  /*59a0*/  IADD3 R222, -R205, 0x1, -R232 ;  /* 0x00000001cdde7810 */ /* 0x002fe40007ffe9e8 */
[----:B------:R-:W0:Y:S02]  /*59b0*/  LDGDEPBAR ;  /* 0x00000000000079af */ /* 0x000e240000000000 */
[----:B------:R-:W-:Y:S04]  /*59c0*/  IADD3 R222, R222, c[0x0][0x1d0], RZ ;  /* 0x00007400dede7a10 */ /* 0x000fe80007ffe0ff */
[----:B------:R-:W-:Y:S04]  /*59d0*/  IADD3 R222, R222, -c[0x0][0x168], RZ ;  /* 0x80005a00dede7a10 */ /* 0x000fe80007ffe0ff */
[C---:B----4-:R-:W-:Y:S02]  /*59e0*/  IADD3 R224, R222.reuse, c[0x0][0x328], RZ ;  /* 0x0000ca00dee07a10 */ /* 0x050fe40007ffe0ff */
[----:B------:R-:W-:Y:S03]  /*59f0*/  IADD3 R222, R222, UR14, RZ ;  /* 0x0000000edede7c10 */ /* 0x000fe6000fffe0ff */
[--C-:B------:R-:W-:Y:S02]  /*5a00*/  IMAD.IADD R225, R224, 0x1, R221.reuse ;  /* 0x00000001e0e17824 */ /* 0x100fe400078e02dd */
[----:B------:R-:W-:Y:S01]  /*5a10*/  IMAD.IADD R223, R222, 0x1, R221 ;  /* 0x00000001dedf7824 */ /* 0x000fe200078e02dd */
[----:B------:R-:W-:-:S05]  /*5a20*/  @P0 BRA `(.L_x_167) ;  /* 0x000001a000000947 */ /* 0x000fca0003800000 */
[----:B------:R-:W-:Y:S01]  /*5a30*/  IADD3 R133, R221, c[0x0][0x1d0], RZ ;  /* 0x00007400dd857a10 */ /* 0x000fe20007ffe0ff */
[----:B------:R-:W-:Y:S03]  /*5a40*/  BSSY B0, `(.L_x_168) ;  /* 0x0000012000007945 */ /* 0x000fe60003800000 */
[----:B------:R-:W-:Y:S04]  /*5a50*/  IADD3 R133, R133, -c[0x0][0x168], RZ ;  /* 0x80005a0085857a10 */ /* 0x000fe80007ffe0ff */
[----:B------:R-:W-:Y:S11]  /*5a60*/  ISETP.GT.AND P0, PT, R133, -0x1, PT ;  /* 0xffffffff8500780c */ /* 0x000ff60003f04270 */
[----:B------:R-:W-:Y:S02]  /*5a70*/  @!UPT UIADD3 URZ, URZ, URZ, URZ ;  /* 0x0000003f3f3ff290 */ /* 0x000fe4000fffe03f */
[----:B------:R-:W-:-:S05]  /*5a80*/  @P0 BRA `(.L_x_169) ;  /* 0x0000008000000947 */ /* 0x000fca0003800000 */
[----:B------:R-:W-:Y:S01]  /*5a90*/  LOP3.LUT R133, RZ, R133, RZ, 0x33, !PT ;  /* 0x00000085ff857212 */ /* 0x000fe200078e33ff */
[----:B------:R-:W-:Y:S05]  /*5aa0*/  IMAD.MOV.U32 R132, RZ, RZ, c[0x0][0x32c] ;  /* 0x0000cb00ff847624 */ /* 0x000fea00078e00ff */
[----:B------:R-:W-:Y:S11]  /*5ab0*/  ISETP.NE.AND P0, PT, R132, 0x1, PT ;  /* 0x000000018400780c */ /* 0x000ff60003f05270 */
[----:B------:R-:W-:Y:S02]  /*5ac0*/  @!UPT UIADD3 URZ, URZ, URZ, URZ ;  /* 0x0000003f3f3ff290 */ /* 0x000fe4000fffe03f */
[----:B------:R-:W-:Y:S05]  /*5ad0*/  @P0 IMAD.HI.U32 R132, R133, c[0x0][0x330], RZ ;  /* 0x0000cc0085840a27 */ /* 0x000fea00078e00ff */
[----:B------:R-:W-:Y:S04]  /*5ae0*/  @P0 SHF.R.U32.HI R133, RZ, c[0x0][0x334], R132 ;  /* 0x0000cd00ff850a19 */ /* 0x000fe80000011684 */
[----:B------:R-:W-:Y:S01]  /*5af0*/  LOP3.LUT R133, RZ, R133, RZ, 0x33, !PT ;  /* 0x00000085ff857212 */ /* 0x000fe200078e33ff */
[----:B------:R-:W-:-:S05]  /*5b00*/  BRA `(.L_x_170) ;  /* 0x0000005000007947 */ /* 0x000fca0003800000 */
.L_x_169:
[----:B------:R-:W-:Y:S04]  /*5b10*/  MOV R132, c[0x0][0x32c] ;  /* 0x0000cb0000847a02 */ /* 0x000fe80000000f00 */
[----:B------:R-:W-:Y:S11]  /*5b20*/  ISETP.NE.AND P0, PT, R132, 0x1, PT ;  /* 0x000000018400780c */ /* 0x000ff60003f05270 */
[----:B------:R-:W-:Y:S02]  /*5b30*/  @!UPT UIADD3 URZ, URZ, URZ, URZ ;  /* 0x0000003f3f3ff290 */ /* 0x000fe4000fffe03f */
[----:B------:R-:W-:Y:S05]  /*5b40*/  @P0 IMAD.HI.U32 R132, R133, c[0x0][0x330], RZ ;  /* 0x0000cc0085840a27 */ /* 0x000fea00078e00ff */
[----:B------:R-:W-:Y:S02]  /*5b50*/  @P0 SHF.R.U32.HI R133, RZ, c[0x0][0x334], R132 ;  /* 0x0000cd00ff850a19 */ /* 0x000fe40000011684 */
.L_x_170:
[----:B------:R-:W-:Y:S05]  /*5b60*/  BSYNC B0 ;  /* 0x0000000000007941 */ /* 0x000fea0003800000 */
.L_x_168:
[----:B------:R-:W-:Y:S04]  /*5b70*/  IMAD.MOV.U32 R132, RZ, RZ, c[0x0][0x32c] ;  /* 0x0000cb00ff847624 */ /* 0x000fe800078e00ff */
[----:B------:R-:W-:Y:S04]  /*5b80*/  IMAD R132, R133, R132, -UR18 ;  /* 0x8000001285847e24 */ /* 0x000fe8000f8e0284 */
[----:B------:R-:W-:Y:S05]  /*5b90*/  IMAD.IADD R134, R132, 0x1, -R205 ;  /* 0x0000000184867824 */ /* 0x000fea00078e0acd */
[----:B------:R-:W-:Y:S02]  /*5ba0*/  IADD3 R132, R134, c[0x0][0x32c], RZ ;  /* 0x0000cb0086847a10 */ /* 0x000fe40007ffe0ff */
[----:B------:R-:W-:Y:S02]  /*5bb0*/  IMNMX R223, R223, R134, !PT ;  /* 0x00000086dfdf7217 */ /* 0x000fe40007800200 */
[----:B------:R-:W-:Y:S02]  /*5bc0*/  IMNMX R225, R225, R132, PT ;  /* 0x00000084e1e17217 */ /* 0x000fe40003800200 */
.L_x_167:
[----:B------:R-:W-:Y:S06]  /*5bd0*/  UISETP.GT.AND UP0, UPT, UR13, -0x1, UPT ;  /* 0xffffffff0d00788c */ /* 0x000fec000bf04270 */
[----:B------:R-:W-:Y:S04]  /*5be0*/  PLOP3.LUT P0, PT, PT, PT, UP0, 0x80, 0x0 ;  /* 0x000000000000781c */ /* 0x000fe80003f0f008 */
[C---:B------:R-:W-:Y:S02]  /*5bf0*/  ISETP.GT.AND P4, PT, R223.reuse, 0x1, P0 ;  /* 0x00000001df00780c */ /* 0x040fe40000784270 */
[----:B------:R-:W-:Y:S02]  /*5c00*/  ISETP.GT.AND P5, PT, R223, RZ, P0 ;  /* 0x000000ffdf00720c */ /* 0x000fe400007a4270 */
[C---:B------:R-:W-:Y:S02]  /*5c10*/  ISETP.LT.OR P4, PT, R225.reuse, 0x2, P4 ;  /* 0x00000002e100780c */ /* 0x040fe40002781670 */
[----:B------:R-:W-:Y:S02]  /*5c20*/  ISETP.LT.OR P5, PT, R225, 0x1, P5 ;  /* 0x00000001e100780c */ /* 0x000fe40002fa1670 */
[----:B------:R-:W-:Y:S02]  /*5c30*/  FSEL R136, R5, -INF , !P4 ;  /* 0xff80000005887808 */ /* 0x000fe40006000000 */
[C---:B------:R-:W-:Y:S01]  /*5c40*/  ISETP.GT.AND P4, PT, R223.reuse, 0x10, P0 ;  /* 0x00000010df00780c */ /* 0x040fe20000784270 */
[----:B------:R-:W1:Y:S01]  /*5c50*/  SHFL.IDX PT, R5, R0, 0x1, 0x1c1f ;  /* 0x003c1f0000057f89 */ /* 0x000e6200000e0000 */
[----:B------:R-:W-:Y:S02]  /*5c60*/  ISETP.GT.AND P6, PT, R223, 0x8, P0 ;  /* 0x00000008df00780c */ /* 0x000fe400007c4270 */
[----:B------:R-:W-:Y:S02]  /*5c70*/  ISETP.LT.OR P4, PT, R225, 0x11, P4 ;  /* 0x00000011e100780c */ /* 0x000fe40002781670 */
[----:B------:R-:W-:Y:S02]  /*5c80*/  FSEL R138, R4, -INF , !P5 ;  /* 0xff800000048a7808 */ /* 0x000fe40006800000 */
[C---:B------:R-:W-:Y:S02]  /*5c90*/  ISETP.GT.AND P5, PT, R223.reuse, 0x9, P0 ;  /* 0x00000009df00780c */ /* 0x040fe400007a4270 */
[----:B------:R-:W-:Y:S02]  /*5ca0*/  FSEL R166, R12, -INF , !P4 ;  /* 0xff8000000ca67808 */ /* 0x000fe40006000000 */
[----:B------:R-:W-:Y:S02]  /*5cb0*/  ISETP.GT.AND P4, PT, R223, 0x19, P0 ;  /* 0x00000019df00780c */ /* 0x000fe40000784270 */
[C---:B------:R-:W-:Y:S02]  /*5cc0*/  ISETP.LT.OR P6, PT, R225.reuse, 0x9, P6 ;  /* 0x00000009e100780c */ /* 0x040fe400037c1670 */
[C---:B------:R-:W-:Y:S02]  /*5cd0*/  ISETP.LT.OR P5, PT, R225.reuse, 0xa, P5 ;  /* 0x0000000ae100780c */ /* 0x040fe40002fa1670 */
[----:B------:R-:W-:Y:S02]  /*5ce0*/  ISETP.LT.OR P4, PT, R225, 0x1a, P4 ;  /* 0x0000001ae100780c */ /* 0x000fe40002781670 */
[----:B------:R-:W-:Y:S02]  /*5cf0*/  FSEL R134, R8, -INF , !P6 ;  /* 0xff80000008867808 */ /* 0x000fe40007000000 */
[----:B------:R-:W-:Y:S02]  /*5d00*/  ISETP.GT.AND P6, PT, R223, 0x11, P0 ;  /* 0x00000011df00780c */ /* 0x000fe400007c4270 */
[----:B------:R-:W-:Y:S01]  /*5d10*/  FSEL R8, R9, -INF , !P5 ;  /* 0xff80000009087808 */ /* 0x000fe20006800000 */
[--C-:B-1----:R-:W-:Y:S01]  /*5d20*/  IMAD.IADD R224, R224, 0x1, R5.reuse ;  /* 0x00000001e0e07824 */ /* 0x102fe200078e0205 */
[----:B------:R-:W-:Y:S01]  /*5d30*/  ISETP.GT.AND P5, PT, R223, 0x18, P0 ;  /* 0x00000018df00780c */ /* 0x000fe200007a4270 */
[----:B------:R-:W-:Y:S01]  /*5d40*/  IMAD.IADD R222, R222, 0x1, R5 ;  /* 0x00000001dede7824 */ /* 0x000fe200078e0205 */
[----:B------:R-:W-:Y:S02]  /*5d50*/  FSEL R140, R17, -INF , !P4 ;  /* 0xff800000118c7808 */ /* 0x000fe40006000000 */
[----:B------:R-:W-:Y:S02]  /*5d60*/  ISETP.GT.AND P4, PT, R223, 0x28, P0 ;  /* 0x00000028df00780c */ /* 0x000fe40000784270 */
[C---:B------:R-:W-:Y:S02]  /*5d70*/  ISETP.LT.OR P6, PT, R225.reuse, 0x12, P6 ;  /* 0x00000012e100780c */ /* 0x040fe400037c1670 */
[C---:B------:R-:W-:Y:S02]  /*5d80*/  ISETP.LT.OR P5, PT, R225.reuse, 0x19, P5 ;  /* 0x00000019e100780c */ /* 0x040fe40002fa1670 */
[----:B------:R-:W-:Y:S02]  /*5d90*/  ISETP.LT.OR P4, PT, R225, 0x29, P4 ;  /* 0x00000029e100780c */ /* 0x000fe40002781670 */
[----:B------:R-:W-:Y:S02]  /*5da0*/  FSEL R168, R13, -INF , !P6 ;  /* 0xff8000000da87808 */ /* 0x000fe40007000000 */
[C---:B------:R-:W-:Y:S02]  /*5db0*/  ISETP.GT.AND P6, PT, R223.reuse, 0x20, P0 ;  /* 0x00000020df00780c */ /* 0x040fe400007c4270 */
        /* <DEDUP_REMOVED lines=9> */
[----:B------:R-:W-:Y:S02]  /*5e50*/  FSEL R156, R21, -INF , !P5 ;  /* 0xff800000159c7808 */ /* 0x000fe40006800000 */
[----:B------:R-:W-:Y:S02]  /*5e60*/  ISETP.GT.AND P5, PT, R223, 0x30, P0 ;  /* 0x00000030df00780c */ /* 0x000fe400007a4270 */
[----:B------:R-:W-:Y:S02]  /*5e70*/  FSEL R150, R29, -INF , !P4 ;  /* 0xff8000001d967808 */ /* 0x000fe40006000000 */
[----:B------:R-:W-:Y:S02]  /*5e80*/  PLOP3.LUT P4, PT, PT, PT, UP1, 0x40, 0x0 ;  /* 0x000000000000781c */ /* 0x000fe40003f8e818 */
[C---:B------:R-:W-:Y:S02]  /*5e90*/  ISETP.LT.OR P6, PT, R225.reuse, 0x2a, P6 ;  /* 0x0000002ae100780c */ /* 0x040fe400037c1670 */
[----:B------:R-:W-:Y:S02]  /*5ea0*/  ISETP.LT.OR P5, PT, R225, 0x31, P5 ;  /* 0x00000031e100780c */ /* 0x000fe40002fa1670 */
[----:B------:R-:W-:Y:S02]  /*5eb0*/  FSEL R152, R25, -INF , !P6 ;  /* 0xff80000019987808 */ /* 0x000fe40007000000 */
[C---:B------:R-:W-:Y:S02]  /*5ec0*/  ISETP.GT.AND P6, PT, R223.reuse, 0x38, P0 ;  /* 0x00000038df00780c */ /* 0x040fe400007c4270 */
[----:B------:R-:W-:Y:S02]  /*5ed0*/  FSEL R151, R28, -INF , !P5 ;  /* 0xff8000001c977808 */ /* 0x000fe40006800000 */
[----:B------:R-:W-:Y:S02]  /*5ee0*/  ISETP.GT.AND P5, PT, R223, 0x39, P0 ;  /* 0x00000039df00780c */ /* 0x000fe400007a4270 */
[C---:B------:R-:W-:Y:S02]  /*5ef0*/  ISETP.LT.OR P6, PT, R225.reuse, 0x39, P6 ;  /* 0x00000039e100780c */ /* 0x040fe400037c1670 */
[----:B------:R-:W-:Y:S02]  /*5f00*/  ISETP.LT.OR P5, PT, R225, 0x3a, P5 ;  /* 0x0000003ae100780c */ /* 0x000fe40002fa1670 */
[----:B------:R-:W-:Y:S02]  /*5f10*/  FSEL R148, R32, -INF , !P6 ;  /* 0xff80000020947808 */ /* 0x000fe40007000000 */
[----:B------:R-:W-:Y:S01]  /*5f20*/  FSEL R146, R33, -INF , !P5 ;  /* 0xff80000021927808 */ /* 0x000fe20006800000 */
        /* <DEDUP_REMOVED lines=15> */
.L_x_173:
[----:B------:R-:W-:Y:S04]  /*6020*/  MOV R0, c[0x0][0x32c] ;  /* 0x0000cb0000007a02 */ /* 0x000fe80000000f00 */
[----:B------:R-:W-:Y:S11]  /*6030*/  ISETP.NE.AND P4, PT, R0, 0x1, PT ;  /* 0x000000010000780c */ /* 0x000ff60003f85270 */
[----:B------:R-:W-:Y:S02]  /*6040*/  @!UPT UIADD3 URZ, URZ, URZ, URZ ;  /* 0x0000003f3f3ff290 */ /* 0x000fe4000fffe03f */
[----:B------:R-:W-:Y:S05]  /*6050*/  @P4 IMAD.HI.U32 R0, R5, c[0x0][0x330], RZ ;  /* 0x0000cc0005004a27 */ /* 0x000fea00078e00ff */
[----:B------:R-:W-:Y:S02]  /*6060*/  @P4 SHF.R.U32.HI R5, RZ, c[0x0][0x334], R0 ;  /* 0x0000cd00ff054a19 */ /* 0x000fe40000011600 */
.L_x_174:
[----:B------:R-:W-:Y:S05]  /*6070*/  BSYNC B0 ;  /* 0x0000000000007941 */ /* 0x000fea0003800000 */
.L_x_172:
[----:B------:R-:W-:Y:S04]  /*6080*/  IMAD.MOV.U32 R0, RZ, RZ, c[0x0][0x32c] ;  /* 0x0000cb00ff007624 */ /* 0x000fe800078e00ff */
[----:B------:R-:W-:Y:S04]  /*6090*/  IMAD R0, R5, R0, -UR18 ;  /* 0x8000001205007e24 */ /* 0x000fe8000f8e0200 */
[----:B------:R-:W-:Y:S05]  /*60a0*/  IMAD.IADD R9, R0, 0x1, -R205 ;  /* 0x0000000100097824 */ /* 0x000fea00078e0acd */
[----:B------:R-:W-:Y:S02]  /*60b0*/  IADD3 R5, R9, c[0x0][0x32c], RZ ;  /* 0x0000cb0009057a10 */ /* 0x000fe40007ffe0ff */
[----:B------:R-:W-:Y:S02]  /*60c0*/  IMNMX R222, R222, R9, !PT ;  /* 0x00000009dede7217 */ /* 0x000fe40007800200 */
[----:B------:R-:W-:Y:S02]  /*60d0*/  IMNMX R224, R224, R5, PT ;  /* 0x00000005e0e07217 */ /* 0x000fe40003800200 */
.L_x_171:
[----:B------:R-:W-:Y:S01]  /*60e0*/  FMNMX.FTZ R5, R138, R3, !PT ;  /* 0x000000038a057209 */ /* 0x000fe20007810000 */
[----:B------:R-:W-:Y:S01]  /*60f0*/  UISETP.GT.AND UP0, UPT, UR13, UR15, UPT ;  /* 0x0000000f0d00728c */ /* 0x000fe2000bf04270 */
[----:B------:R-:W-:Y:S01]  /*6100*/  ISETP.GT.AND P6, PT, R222, RZ, P0 ;  /* 0x000000ffde00720c */ /* 0x000fe200007c4270 */
[----:B------:R-:W-:Y:S01]  /*6110*/  UIADD3 UR13, UR13, -0x1, URZ ;  /* 0xffffffff0d0d7890 */ /* 0x000fe2000fffe03f */
[----:B------:R-:W-:Y:S02]  /*6120*/  FMNMX.FTZ R5, R136, R5, !PT ;  /* 0x0000000588057209 */ /* 0x000fe40007810000 */
[----:B------:R-:W-:Y:S02]  /*6130*/  ISETP.GT.AND P5, PT, R222, 0x1, P0 ;  /* 0x00000001de00780c */ /* 0x000fe400007a4270 */
[----:B------:R-:W-:Y:S02]  /*6140*/  FMNMX.FTZ R5, R134, R5, !PT ;  /* 0x0000000586057209 */ /* 0x000fe40007810000 */
[----:B------:R-:W-:Y:S02]  /*6150*/  ISETP.LT.OR P6, PT, R224, 0x1, P6 ;  /* 0x00000001e000780c */ /* 0x000fe400037c1670 */
[----:B------:R-:W-:Y:S02]  /*6160*/  FMNMX.FTZ R5, R8, R5, !PT ;  /* 0x0000000508057209 */ /* 0x000fe40007810000 */
[----:B------:R-:W-:Y:S02]  /*6170*/  ISETP.LT.OR P5, PT, R224, 0x2, P5 ;  /* 0x00000002e000780c */ /* 0x000fe40002fa1670 */
[----:B------:R-:W-:Y:S02]  /*6180*/  FMNMX.FTZ R5, R166, R5, !PT ;  /* 0x00000005a6057209 */ /* 0x000fe40007810000 */
[----:B------:R-:W-:Y:S02]  /*6190*/  ISETP.GT.AND P4, PT, R222, 0x8, P0 ;  /* 0x00000008de00780c */ /* 0x000fe40000784270 */
[----:B------:R-:W-:Y:S02]  /*61a0*/  FMNMX.FTZ R5, R168, R5, !PT ;  /* 0x00000005a8057209 */ /* 0x000fe40007810000 */
[----:B------:R-:W-:Y:S02]  /*61b0*/  FSEL R17, R6, -INF , !P6 ;  /* 0xff80000006117808 */ /* 0x000fe40007000000 */
[----:B------:R-:W-:Y:S02]  /*61c0*/  FMNMX.FTZ R5, R142, R5, !PT ;  /* 0x000000058e057209 */ /* 0x000fe40007810000 */
[----:B------:R-:W-:Y:S02]  /*61d0*/  FSEL R13, R7, -INF , !P5 ;  /* 0xff800000070d7808 */ /* 0x000fe40006800000 */
[----:B------:R-:W-:Y:S02]  /*61e0*/  FMNMX.FTZ R5, R140, R5, !PT ;  /* 0x000000058c057209 */ /* 0x000fe40007810000 */
[----:B------:R-:W-:Y:S02]  /*61f0*/  ISETP.GT.AND P6, PT, R222, 0x9, P0 ;  /* 0x00000009de00780c */ /* 0x000fe400007c4270 */
[----:B------:R-:W-:Y:S02]  /*6200*/  FMNMX.FTZ R5, R158, R5, !PT ;  /* 0x000000059e057209 */ /* 0x000fe40007810000 */
[----:B------:R-:W-:Y:S02]  /*6210*/  ISETP.LT.OR P4, PT, R224, 0x9, P4 ;  /* 0x00000009e000780c */ /* 0x000fe40002781670 */
[----:B------:R-:W-:Y:S02]  /*6220*/  FMNMX.FTZ R5, R156, R5, !PT ;  /* 0x000000059c057209 */ /* 0x000fe40007810000 */
[----:B------:R-:W-:Y:S02]  /*6230*/  FMNMX.FTZ R0, R17, R2, !PT ;  /* 0x0000000211007209 */ /* 0x000fe40007810000 */
[----:B------:R-:W-:Y:S02]  /*6240*/  FMNMX.FTZ R5, R154, R5, !PT ;  /* 0x000000059a057209 */ /* 0x000fe40007810000 */
[----:B------:R-:W-:Y:S02]  /*6250*/  FMNMX.FTZ R0, R13, R0, !PT ;  /* 0x000000000d007209 */ /* 0x000fe40007810000 */
[----:B------:R-:W-:Y:S02]  /*6260*/  ISETP.GT.AND P5, PT, R222, 0x10, P0 ;  /* 0x00000010de00780c */ /* 0x000fe400007a4270 */
[----:B------:R-:W-:Y:S02]  /*6270*/  ISETP.LT.OR P6, PT, R224, 0xa, P6 ;  /* 0x0000000ae000780c */ /* 0x000fe400037c1670 */
[----:B------:R-:W-:Y:S02]  /*6280*/  FSEL R9, R10, -INF , !P4 ;  /* 0xff8000000a097808 */ /* 0x000fe40006000000 */
[----:B------:R-:W-:Y:S02]  /*6290*/  ISETP.GT.AND P4, PT, R222, 0x11, P0 ;  /* 0x00000011de00780c */ /* 0x000fe40000784270 */
[----:B------:R-:W-:Y:S02]  /*62a0*/  FMNMX.FTZ R4, R152, R5, !PT ;  /* 0x0000000598047209 */ /* 0x000fe40007810000 */
[----:B------:R-:W-:Y:S02]  /*62b0*/  FSEL R11, R11, -INF , !P6 ;  /* 0xff8000000b0b7808 */ /* 0x000fe40007000000 */
[C---:B------:R-:W-:Y:S02]  /*62c0*/  ISETP.LT.OR P5, PT, R224.reuse, 0x11, P5 ;  /* 0x00000011e000780c */ /* 0x040fe40002fa1670 */
[----:B------:R-:W-:Y:S02]  /*62d0*/  ISETP.LT.OR P4, PT, R224, 0x12, P4 ;  /* 0x00000012e000780c */ /* 0x000fe40002781670 */
[----:B------:R-:W-:Y:S02]  /*62e0*/  FMNMX.FTZ R0, R9, R0, !PT ;  /* 0x0000000009007209 */ /* 0x000fe40007810000 */
[----:B------:R-:W-:Y:S02]  /*62f0*/  FMNMX.FTZ R5, R151, R4, !PT ;  /* 0x0000000497057209 */ /* 0x000fe40007810000 */
[----:B------:R-:W-:Y:S02]  /*6300*/  FSEL R173, R14, -INF , !P5 ;  /* 0xff8000000ead7808 */ /* 0x000fe40006800000 */
[----:B------:R-:W-:Y:S02]  /*6310*/  FSEL R171, R15, -INF , !P4 ;  /* 0xff8000000fab7808 */ /* 0x000fe40006000000 */
[C---:B------:R-:W-:Y:S02]  /*6320*/  ISETP.GT.AND P5, PT, R222.reuse, 0x18, P0 ;  /* 0x00000018de00780c */ /* 0x040fe400007a4270 */
[----:B------:R-:W-:Y:S02]  /*6330*/  ISETP.GT.AND P4, PT, R222, 0x19, P0 ;  /* 0x00000019de00780c */ /* 0x000fe40000784270 */
[----:B------:R-:W-:Y:S02]  /*6340*/  FMNMX.FTZ R0, R11, R0, !PT ;  /* 0x000000000b007209 */ /* 0x000fe40007810000 */
[----:B------:R-:W-:Y:S02]  /*6350*/  FMNMX.FTZ R5, R150, R5, !PT ;  /* 0x0000000596057209 */ /* 0x000fe40007810000 */
[C---:B------:R-:W-:Y:S02]  /*6360*/  ISETP.LT.OR P5, PT, R224.reuse, 0x19, P5 ;  /* 0x00000019e000780c */ /* 0x040fe40002fa1670 */
[----:B------:R-:W-:Y:S02]  /*6370*/  ISETP.LT.OR P4, PT, R224, 0x1a, P4 ;  /* 0x0000001ae000780c */ /* 0x000fe40002781670 */
[----:B------:R-:W-:Y:S02]  /*6380*/  FMNMX.FTZ R0, R173, R0, !PT ;  /* 0x00000000ad007209 */ /* 0x000fe40007810000 */
[----:B------:R-:W-:Y:S02]  /*6390*/  FMNMX.FTZ R7, R148, R5, !PT ;  /* 0x0000000594077209 */ /* 0x000fe40007810000 */
[----:B------:R-:W-:Y:S02]  /*63a0*/  FSEL R143, R18, -INF , !P5 ;  /* 0xff800000128f7808 */ /* 0x000fe40006800000 */
[----:B------:R-:W-:Y:S02]  /*63b0*/  FSEL R141, R19, -INF , !P4 ;  /* 0xff800000138d7808 */ /* 0x000fe40006000000 */
[----:B------:R-:W-:Y:S02]  /*63c0*/  ISETP.GT.AND P4, PT, R222, 0x20, P0 ;  /* 0x00000020de00780c */ /* 0x000fe40000784270 */
[----:B------:R-:W-:Y:S02]  /*63d0*/  FMNMX.FTZ R4, R171, R0, !PT ;  /* 0x00000000ab047209 */ /* 0x000fe40007810000 */
[----:B------:R-:W-:Y:S02]  /*63e0*/  FMNMX.FTZ R5, R146, R7, !PT ;  /* 0x0000000792057209 */ /* 0x000fe40007810000 */
[----:B------:R-:W-:Y:S02]  /*63f0*/  FMNMX.FTZ R4, R143, R4, !PT ;  /* 0x000000048f047209 */ /* 0x000fe40007810000 */
[----:B------:R-:W-:Y:S01]  /*6400*/  ISETP.GT.AND P6, PT, R222, 0x21, P0 ;  /* 0x00000021de00780c */ /* 0x000fe200007c4270 */
[----:B------:R-:W1:Y:S01]  /*6410*/  SHFL.BFLY PT, R0, R5, 0x2, 0x1f ;  /* 0x0c401f0005007f89 */ /* 0x000e6200000e0000 */
[----:B------:R-:W-:Y:S02]  /*6420*/  ISETP.LT.OR P4, PT, R224, 0x21, P4 ;  /* 0x00000021e000780c */ /* 0x000fe40002781670 */
[----:B------:R-:W-:Y:S02]  /*6430*/  FMNMX.FTZ R4, R141, R4, !PT ;  /* 0x000000048d047209 */ /* 0x000fe40007810000 */
[----:B------:R-:W-:Y:S02]  /*6440*/  FSEL R175, R22, -INF , !P4 ;  /* 0xff80000016af7808 */ /* 0x000fe40006000000 */
[----:B------:R-:W-:Y:S02]  /*6450*/  ISETP.GT.AND P5, PT, R222, 0x28, P0 ;  /* 0x00000028de00780c */ /* 0x000fe400007a4270 */
[----:B------:R-:W-:Y:S02]  /*6460*/  ISETP.LT.OR P6, PT, R224, 0x22, P6 ;  /* 0x00000022e000780c */ /* 0x000fe400037c1670 */
[----:B------:R-:W-:Y:S02]  /*6470*/  ISETP.GT.AND P4, PT, R222, 0x29, P0 ;  /* 0x00000029de00780c */ /* 0x000fe40000784270 */
[----:B------:R-:W-:Y:S02]  /*6480*/  FSEL R159, R23, -INF , !P6 ;  /* 0xff800000179f7808 */ /* 0x000fe40007000000 */
[----:B------:R-:W-:Y:S01]  /*6490*/  ISETP.LT.OR P5, PT, R224, 0x29, P5 ;  /* 0x00000029e000780c */ /* 0x000fe20002fa1670 */
[----:B------:R-:W-:Y:S01]  /*64a0*/  LDSM.16.MT88.4 R20, [R190+0x100] ;  /* 0x00010000be14783b */ /* 0x000fe20000004200 */
[----:B------:R-:W-:Y:S02]  /*64b0*/  FMNMX.FTZ R4, R175, R4, !PT ;  /* 0x00000004af047209 */ /* 0x000fe40007810000 */
[----:B------:R-:W-:Y:S02]  /*64c0*/  FSEL R157, R26, -INF , !P5 ;  /* 0xff8000001a9d7808 */ /* 0x000fe40006800000 */
[----:B------:R-:W-:Y:S02]  /*64d0*/  FMNMX.FTZ R4, R159, R4, !PT ;  /* 0x000000049f047209 */ /* 0x000fe40007810000 */
[----:B------:R-:W-:Y:S02]  /*64e0*/  ISETP.LT.OR P4, PT, R224, 0x2a, P4 ;  /* 0x0000002ae000780c */ /* 0x000fe40002781670 */
[C---:B------:R-:W-:Y:S02]  /*64f0*/  ISETP.GT.AND P6, PT, R222.reuse, 0x30, P0 ;  /* 0x00000030de00780c */ /* 0x040fe400007c4270 */
[----:B------:R-:W-:Y:S02]  /*6500*/  FSEL R155, R27, -INF , !P4 ;  /* 0xff8000001b9b7808 */ /* 0x000fe40006000000 */
[----:B------:R-:W-:Y:S02]  /*6510*/  FMNMX.FTZ R4, R157, R4, !PT ;  /* 0x000000049d047209 */ /* 0x000fe40007810000 */
[----:B------:R-:W-:Y:S02]  /*6520*/  ISETP.GT.AND P5, PT, R222, 0x31, P0 ;  /* 0x00000031de00780c */ /* 0x000fe400007a4270 */
[----:B------:R-:W-:Y:S02]  /*6530*/  ISETP.LT.OR P6, PT, R224, 0x31, P6 ;  /* 0x00000031e000780c */ /* 0x000fe400037c1670 */
[----:B------:R-:W-:Y:S02]  /*6540*/  FMNMX.FTZ R4, R155, R4, !PT ;  /* 0x000000049b047209 */ /* 0x000fe40007810000 */
[----:B------:R-:W-:Y:S02]  /*6550*/  FSEL R149, R30, -INF , !P6 ;  /* 0xff8000001e957808 */ /* 0x000fe40007000000 */
[----:B------:R-:W-:Y:S02]  /*6560*/  ISETP.GT.AND P4, PT, R222, 0x38, P0 ;  /* 0x00000038de00780c */ /* 0x000fe40000784270 */
[----:B------:R-:W-:Y:S02]  /*6570*/  ISETP.LT.OR P5, PT, R224, 0x32, P5 ;  /* 0x00000032e000780c */ /* 0x000fe40002fa1670 */
[----:B------:R-:W-:Y:S02]  /*6580*/  FMNMX.FTZ R4, R149, R4, !PT ;  /* 0x0000000495047209 */ /* 0x000fe40007810000 */
[----:B------:R-:W-:Y:S02]  /*6590*/  FSEL R147, R31, -INF , !P5 ;  /* 0xff8000001f937808 */ /* 0x000fe40006800000 */
[----:B------:R-:W-:Y:S01]  /*65a0*/  ISETP.GT.AND P0, PT, R222, 0x39, P0 ;  /* 0x00000039de00780c */ /* 0x000fe20000704270 */
[----:B------:R-:W-:Y:S01]  /*65b0*/  LDSM.16.MT88.4 R28, [R189+0x100] ;  /* 0x00010000bd1c783b */ /* 0x000fe20000004200 */
[C---:B------:R-:W-:Y:S02]  /*65c0*/  ISETP.LT.OR P4, PT, R224.reuse, 0x39, P4 ;  /* 0x00000039e000780c */ /* 0x040fe40002781670 */
[----:B------:R-:W-:Y:S02]  /*65d0*/  ISETP.LT.OR P0, PT, R224, 0x3a, P0 ;  /* 0x0000003ae000780c */ /* 0x000fe40000701670 */
[----:B------:R-:W-:Y:S02]  /*65e0*/  FSEL R145, R34, -INF , !P4 ;  /* 0xff80000022917808 */ /* 0x000fe40006000000 */
[----:B------:R-:W-:Y:S02]  /*65f0*/  FSEL R133, R35, -INF , !P0 ;  /* 0xff80000023857808 */ /* 0x000fe40004000000 */
[----:B-1----:R-:W-:Y:S02]  /*6600*/  FMNMX.FTZ R6, R5, R0, !PT ;  /* 0x0000000005067209 */ /* 0x002fe40007810000 */
[----:B------:R-:W-:Y:S03]  /*6610*/  FMNMX.FTZ R0, R147, R4, !PT ;  /* 0x0000000493007209 */ /* 0x000fe60007810000 */
[----:B------:R-:W1:Y:S01]  /*6620*/  SHFL.BFLY PT, R15, R6, 0x1, 0x1f ;  /* 0x0c201f00060f7f89 */ /* 0x000e6200000e0000 */
[----:B------:R-:W-:Y:S04]  /*6630*/  FMNMX.FTZ R0, R145, R0, !PT ;  /* 0x0000000091007209 */ /* 0x000fe80007810000 */
[----:B------:R-:W-:Y:S05]  /*6640*/  FMNMX.FTZ R7, R133, R0, !PT ;  /* 0x0000000085077209 */ /* 0x000fea0007810000 */
[----:B------:R-:W2:Y:S01]  /*6650*/  SHFL.BFLY PT, R4, R7, 0x2, 0x1f ;  /* 0x0c401f0007047f89 */ /* 0x000ea200000e0000 */
[----:B-1----:R-:W-:Y:S04]  /*6660*/  FMNMX.FTZ R0, R6, R15, !PT ;  /* 0x0000000f06007209 */ /* 0x002fe80007810000 */
[C---:B------:R-:W-:Y:S01]  /*6670*/  FSETP.NEU.FTZ.AND P0, PT, R0.reuse, -INF , PT ;  /* 0xff8000000000780b */ /* 0x040fe20003f1d000 */
[C---:B------:R-:W-:Y:S01]  /*6680*/  FMUL.FTZ R153, R0.reuse, c[0x0][0x2d0] ;  /* 0x0000b40000997a20 */ /* 0x040fe20000410000 */
[----:B--2---:R-:W-:Y:S04]  /*6690*/  FMNMX.FTZ R5, R7, R4, !PT ;  /* 0x0000000407057209 */ /* 0x004fe80007810000 */
[----:B------:R-:W-:Y:S02]  /*66a0*/  FSEL R153, R153, RZ, P0 ;  /* 0x000000ff99997208 */ /* 0x000fe40000000000 */
[----:B------:R-:W-:Y:S01]  /*66b0*/  FSEL R4, R0, RZ, P0 ;  /* 0x000000ff00047208 */ /* 0x000fe20000000000 */
[----:B------:R-:W1:Y:S02]  /*66c0*/  SHFL.BFLY PT, R132, R5, 0x1, 0x1f ;  /* 0x0c201f0005847f89 */ /* 0x000e6400000e0000 */
[----:B------:R-:W-:Y:S02]  /*66d0*/  FFMA.FTZ R160, R138, c[0x0][0x2d0], -R153 ;  /* 0x0000b4008aa07a23 */ /* 0x000fe40000010899 */
[----:B------:R-:W-:Y:S02]  /*66e0*/  FADD.FTZ R3, -R4, R3 ;  /* 0x0000000304037221 */ /* 0x000fe40000010100 */
[--C-:B------:R-:W-:Y:S02]  /*66f0*/  FFMA.FTZ R135, R136, c[0x0][0x2d0], -R153.reuse ;  /* 0x0000b40088877a23 */ /* 0x100fe40000010899 */
[--C-:B------:R-:W-:Y:S01]  /*6700*/  FFMA.FTZ R134, R134, c[0x0][0x2d0], -R153.reuse ;  /* 0x0000b40086867a23 */ /* 0x100fe20000010899 */
[----:B------:R-:W-:Y:S01]  /*6710*/  MUFU.EX2 R160, R160 ;  /* 0x000000a000a07308 */ /* 0x000fe20000000800 */
[--C-:B------:R-:W-:Y:S02]  /*6720*/  FFMA.FTZ R161, R8, c[0x0][0x2d0], -R153.reuse ;  /* 0x0000b40008a17a23 */ /* 0x100fe40000010899 */
[----:B------:R-:W-:Y:S02]  /*6730*/  FMUL.FTZ R6, R3, c[0x0][0x2d0] ;  /* 0x0000b40003067a20 */ /* 0x000fe40000410000 */
[--C-:B------:R-:W-:Y:S02]  /*6740*/  FFMA.FTZ R169, R140, c[0x0][0x2d0], -R153.reuse ;  /* 0x0000b4008ca97a23 */ /* 0x100fe40000010899 */
[--C-:B------:R-:W-:Y:S02]  /*6750*/  FFMA.FTZ R174, R158, c[0x0][0x2d0], -R153.reuse ;  /* 0x0000b4009eae7a23 */ /* 0x100fe40000010899 */
[--C-:B------:R-:W-:Y:S01]  /*6760*/  FFMA.FTZ R221, R156, c[0x0][0x2d0], -R153.reuse ;  /* 0x0000b4009cdd7a23 */ /* 0x100fe20000010899 */
[----:B------:R-:W2:Y:S01]  /*6770*/  MUFU.EX2 R135, R135 ;  /* 0x0000008700877308 */ /* 0x000ea20000000800 */
[--C-:B------:R-:W-:Y:S02]  /*6780*/  FFMA.FTZ R222, R154, c[0x0][0x2d0], -R153.reuse ;  /* 0x0000b4009ade7a23 */ /* 0x100fe40000010899 */
[--C-:B------:R-:W-:Y:S01]  /*6790*/  FFMA.FTZ R223, R152, c[0x0][0x2d0], -R153.reuse ;  /* 0x0000b40098df7a23 */ /* 0x100fe20000010899 */
[----:B-1----:R-:W-:Y:S01]  /*67a0*/  FMNMX.FTZ R132, R5, R132, !PT ;  /* 0x0000008405847209 */ /* 0x002fe20007810000 */
[--C-:B---3--:R-:W-:Y:S02]  /*67b0*/  FFMA.FTZ R227, R151, c[0x0][0x2d0], -R153.reuse ;  /* 0x0000b40097e37a23 */ /* 0x108fe40000010899 */
[--C-:B------:R-:W-:Y:S01]  /*67c0*/  FFMA.FTZ R228, R150, c[0x0][0x2d0], -R153.reuse ;  /* 0x0000b40096e47a23 */ /* 0x100fe20000010899 */
[C---:B------:R-:W-:Y:S01]  /*67d0*/  FSETP.NEU.FTZ.AND P0, PT, R132.reuse, -INF , PT ;  /* 0xff8000008400780b */ /* 0x040fe20003f1d000 */
[----:B------:R-:W-:Y:S01]  /*67e0*/  FMUL.FTZ R144, R132, c[0x0][0x2d0] ;  /* 0x0000b40084907a20 */ /* 0x000fe20000410000 */
[----:B------:R-:W-:Y:S01]  /*67f0*/  MUFU.EX2 R134, R134 ;  /* 0x0000008600867308 */ /* 0x000fe20000000800 */
[--C-:B------:R-:W-:Y:S01]  /*6800*/  FFMA.FTZ R229, R148, c[0x0][0x2d0], -R153.reuse ;  /* 0x0000b40094e57a23 */ /* 0x100fe20000010899 */
[----:B------:R-:W-:Y:S01]  /*6810*/  FSEL R5, R132, RZ, P0 ;  /* 0x000000ff84057208 */ /* 0x000fe20000000000 */
[--C-:B------:R-:W-:Y:S01]  /*6820*/  FFMA.FTZ R166, R166, c[0x0][0x2d0], -R153.reuse ;  /* 0x0000b400a6a67a23 */ /* 0x100fe20000010899 */
[----:B------:R-:W-:Y:S01]  /*6830*/  FSEL R144, R144, RZ, P0 ;  /* 0x000000ff90907208 */ /* 0x000fe20000000000 */
[--C-:B------:R-:W-:Y:S01]  /*6840*/  FFMA.FTZ R167, R168, c[0x0][0x2d0], -R153.reuse ;  /* 0x0000b400a8a77a23 */ /* 0x100fe20000010899 */
[----:B------:R-:W-:Y:S01]  /*6850*/  PLOP3.LUT P0, PT, PT, PT, UP0, 0x80, 0x0 ;  /* 0x000000000000781c */ /* 0x000fe20003f0f008 */
[----:B------:R-:W-:Y:S02]  /*6860*/  FADD.FTZ R5, -R5, R2 ;  /* 0x0000000205057221 */ /* 0x000fe40000010100 */
[--C-:B------:R-:W-:Y:S01]  /*6870*/  FFMA.FTZ R164, R13, c[0x0][0x2d0], -R144.reuse ;  /* 0x0000b4000da47a23 */ /* 0x100fe20000010890 */
[----:B------:R-:W1:Y:S01]  /*6880*/  MUFU.EX2 R161, R161 ;  /* 0x000000a100a17308 */ /* 0x000e620000000800 */
[----:B------:R-:W3:Y:S01]  /*6890*/  LDSM.16.MT88.4 R12, [R195+0x100] ;  /* 0x00010000c30c783b */ /* 0x000ee20000004200 */
[--C-:B------:R-:W-:Y:S01]  /*68a0*/  FFMA.FTZ R165, R17, c[0x0][0x2d0], -R144.reuse ;  /* 0x0000b40011a57a23 */ /* 0x100fe20000010890 */
[----:B--2---:R-:W-:Y:S01]  /*68b0*/  F2FP.BF16.PACK_AB R136, R135, R160 ;  /* 0x000000a08788723e */ /* 0x004fe200000010ff */
[--C-:B------:R-:W-:Y:S02]  /*68c0*/  FFMA.FTZ R163, R9, c[0x0][0x2d0], -R144.reuse ;  /* 0x0000b40009a37a23 */ /* 0x100fe40000010890 */
[--C-:B------:R-:W-:Y:S02]  /*68d0*/  FFMA.FTZ R162, R11, c[0x0][0x2d0], -R144.reuse ;  /* 0x0000b4000ba27a23 */ /* 0x100fe40000010890 */
[----:B------:R-:W-:Y:S02]  /*68e0*/  FMUL.FTZ R2, R5, c[0x0][0x2d0] ;  /* 0x0000b40005027a20 */ /* 0x000fe40000410000 */
[----:B------:R-:W2:Y:S01]  /*68f0*/  MUFU.EX2 R3, R6 ;  /* 0x0000000600037308 */ /* 0x000ea20000000800 */
[--C-:B------:R-:W-:Y:S02]  /*6900*/  FFMA.FTZ R168, R142, c[0x0][0x2d0], -R153.reuse ;  /* 0x0000b4008ea87a23 */ /* 0x100fe40000010899 */
[--C-:B------:R-:W-:Y:S02]  /*6910*/  FFMA.FTZ R172, R143, c[0x0][0x2d0], -R144.reuse ;  /* 0x0000b4008fac7a23 */ /* 0x100fe40000010890 */
[--C-:B------:R-:W-:Y:S02]  /*6920*/  FFMA.FTZ R224, R159, c[0x0][0x2d0], -R144.reuse ;  /* 0x0000b4009fe07a23 */ /* 0x100fe40000010890 */
[--C-:B------:R-:W-:Y:S02]  /*6930*/  FFMA.FTZ R225, R157, c[0x0][0x2d0], -R144.reuse ;  /* 0x0000b4009de17a23 */ /* 0x100fe40000010890 */
[----:B------:R-:W-:Y:S01]  /*6940*/  LDSM.16.MT88.4 R156, [R195+0x5900] ;  /* 0x00590000c39c783b */ /* 0x000fe20000004200 */
[----:B------:R-:W-:Y:S01]  /*6950*/  MUFU.EX2 R165, R165 ;  /* 0x000000a500a57308 */ /* 0x000fe20000000800 */
[--C-:B------:R-:W-:Y:S02]  /*6960*/  FFMA.FTZ R226, R155, c[0x0][0x2d0], -R144.reuse ;  /* 0x0000b4009be27a23 */ /* 0x100fe40000010890 */
[--C-:B------:R-:W-:Y:S01]  /*6970*/  FFMA.FTZ R231, R149, c[0x0][0x2d0], -R144.reuse ;  /* 0x0000b40095e77a23 */ /* 0x100fe20000010890 */
[----:B-1----:R-:W-:Y:S01]  /*6980*/  F2FP.BF16.PACK_AB R138, R161, R134 ;  /* 0x00000086a18a723e */ /* 0x002fe200000010ff */
[--C-:B------:R-:W-:Y:S02]  /*6990*/  FFMA.FTZ R232, R147, c[0x0][0x2d0], -R144.reuse ;  /* 0x0000b40093e87a23 */ /* 0x100fe40000010890 */
[----:B------:R-:W-:Y:S01]  /*69a0*/  LDSM.16.MT88.4 R148, [R189+0x3900] ;  /* 0x00390000bd94783b */ /* 0x000fe20000004200 */
[--C-:B------:R-:W-:Y:S02]  /*69b0*/  FFMA.FTZ R233, R145, c[0x0][0x2d0], -R144.reuse ;  /* 0x0000b40091e97a23 */ /* 0x100fe40000010890 */
[----:B------:R-:W1:Y:S01]  /*69c0*/  MUFU.EX2 R164, R164 ;  /* 0x000000a400a47308 */ /* 0x000e620000000800 */
[----:B------:R-:W-:Y:S02]  /*69d0*/  FFMA.FTZ R153, R146, c[0x0][0x2d0], -R153 ;  /* 0x0000b40092997a23 */ /* 0x000fe40000010899 */
[--C-:B------:R-:W-:Y:S02]  /*69e0*/  FFMA.FTZ R170, R173, c[0x0][0x2d0], -R144.reuse ;  /* 0x0000b400adaa7a23 */ /* 0x100fe40000010890 */
[C---:B--2---:R-:W-:Y:S02]  /*69f0*/  FMUL.FTZ R4, R3.reuse, R128 ;  /* 0x0000008003047220 */ /* 0x044fe40000410000 */
[C---:B------:R-:W-:Y:S02]  /*6a00*/  FMUL.FTZ R5, R3.reuse, R129 ;  /* 0x0000008103057220 */ /* 0x040fe40000410000 */
[C---:B------:R-:W-:Y:S01]  /*6a10*/  FMUL.FTZ R8, R3.reuse, R124 ;  /* 0x0000007c03087220 */ /* 0x040fe20000410000 */
[----:B------:R-:W-:Y:S01]  /*6a20*/  MUFU.EX2 R163, R163 ;  /* 0x000000a300a37308 */ /* 0x000fe20000000800 */
[C---:B------:R-:W-:Y:S02]  /*6a30*/  FMUL.FTZ R9, R3.reuse, R125 ;  /* 0x0000007d03097220 */ /* 0x040fe40000410000 */
[C---:B------:R-:W-:Y:S02]  /*6a40*/  FMUL.FTZ R16, R3.reuse, R104 ;  /* 0x0000006803107220 */ /* 0x040fe40000410000 */
[C---:B------:R-:W-:Y:S02]  /*6a50*/  FMUL.FTZ R17, R3.reuse, R105 ;  /* 0x0000006903117220 */ /* 0x040fe40000410000 */
[C---:B------:R-:W-:Y:S02]  /*6a60*/  FMUL.FTZ R24, R3.reuse, R112 ;  /* 0x0000007003187220 */ /* 0x040fe40000410000 */
[C---:B------:R-:W-:Y:S01]  /*6a70*/  FMUL.FTZ R25, R3.reuse, R113 ;  /* 0x0000007103197220 */ /* 0x040fe20000410000 */
[----:B------:R-:W2:Y:S01]  /*6a80*/  MUFU.EX2 R162, R162 ;  /* 0x000000a200a27308 */ /* 0x000ea20000000800 */
[C---:B------:R-:W-:Y:S02]  /*6a90*/  FMUL.FTZ R32, R3.reuse, R120 ;  /* 0x0000007803207220 */ /* 0x040fe40000410000 */
[----:B------:R-:W-:Y:S01]  /*6aa0*/  FMUL.FTZ R33, R3, R121 ;  /* 0x0000007903217220 */ /* 0x000fe20000410000 */
[----:B-1----:R-:W-:Y:S01]  /*6ab0*/  F2FP.BF16.PACK_AB R137, R164, R165 ;  /* 0x000000a5a489723e */ /* 0x002fe200000010ff */
[--C-:B------:R-:W-:Y:S02]  /*6ac0*/  FFMA.FTZ R173, R141, c[0x0][0x2d0], -R144.reuse ;  /* 0x0000b4008dad7a23 */ /* 0x100fe40000010890 */
[----:B------:R-:W-:Y:S01]  /*6ad0*/  LDSM.16.MT88.4 R140, [R189+0x2900] ;  /* 0x00290000bd8c783b */ /* 0x000fe20000004200 */
[C---:B------:R-:W-:Y:S02]  /*6ae0*/  FMUL.FTZ R36, R3.reuse, R36 ;  /* 0x0000002403247220 */ /* 0x040fe40000410000 */
[----:B------:R-:W1:Y:S01]  /*6af0*/  MUFU.EX2 R2, R2 ;  /* 0x0000000200027308 */ /* 0x000e620000000800 */
[C---:B------:R-:W-:Y:S02]  /*6b00*/  FMUL.FTZ R37, R3.reuse, R37 ;  /* 0x0000002503257220 */ /* 0x040fe40000410000 */
[C---:B------:R-:W-:Y:S02]  /*6b10*/  FMUL.FTZ R40, R3.reuse, R40 ;  /* 0x0000002803287220 */ /* 0x040fe40000410000 */
[C---:B------:R-:W-:Y:S02]  /*6b20*/  FMUL.FTZ R41, R3.reuse, R41 ;  /* 0x0000002903297220 */ /* 0x040fe40000410000 */
[C---:B------:R-:W-:Y:S02]  /*6b30*/  FMUL.FTZ R44, R3.reuse, R44 ;  /* 0x0000002c032c7220 */ /* 0x040fe40000410000 */
[C---:B------:R-:W-:Y:S01]  /*6b40*/  FMUL.FTZ R45, R3.reuse, R45 ;  /* 0x0000002d032d7220 */ /* 0x040fe20000410000 */
[----:B------:R4:W-:Y:S01]  /*6b50*/  MUFU.EX2 R230, R153 ;  /* 0x0000009900e67308 */ /* 0x0009e20000000800 */
[C---:B------:R-:W-:Y:S02]  /*6b60*/  FMUL.FTZ R48, R3.reuse, R48 ;  /* 0x0000003003307220 */ /* 0x040fe40000410000 */
[C---:B------:R-:W-:Y:S01]  /*6b70*/  FMUL.FTZ R49, R3.reuse, R49 ;  /* 0x0000003103317220 */ /* 0x040fe20000410000 */
[----:B--2---:R-:W-:Y:S01]  /*6b80*/  F2FP.BF16.PACK_AB R139, R162, R163 ;  /* 0x000000a3a28b723e */ /* 0x004fe200000010ff */
[C---:B------:R-:W-:Y:S02]  /*6b90*/  FMUL.FTZ R52, R3.reuse, R52 ;  /* 0x0000003403347220 */ /* 0x040fe40000410000 */
[C---:B------:R-:W-:Y:S02]  /*6ba0*/  FMUL.FTZ R53, R3.reuse, R53 ;  /* 0x0000003503357220 */ /* 0x040fe40000410000 */
[C---:B------:R-:W-:Y:S01]  /*6bb0*/  FMUL.FTZ R56, R3.reuse, R56 ;  /* 0x0000003803387220 */ /* 0x040fe20000410000 */
[----:B------:R-:W-:Y:S01]  /*6bc0*/  MUFU.EX2 R166, R166 ;  /* 0x000000a600a67308 */ /* 0x000fe20000000800 */
[C---:B------:R-:W-:Y:S02]  /*6bd0*/  FMUL.FTZ R57, R3.reuse, R57 ;  /* 0x0000003903397220 */ /* 0x040fe40000410000 */
[C---:B------:R-:W-:Y:S02]  /*6be0*/  FMUL.FTZ R60, R3.reuse, R60 ;  /* 0x0000003c033c7220 */ /* 0x040fe40000410000 */
[C---:B-1----:R-:W-:Y:S02]  /*6bf0*/  FMUL.FTZ R6, R2.reuse, R130 ;  /* 0x0000008202067220 */ /* 0x042fe40000410000 */
[C---:B------:R-:W-:Y:S02]  /*6c00*/  FMUL.FTZ R7, R2.reuse, R131 ;  /* 0x0000008302077220 */ /* 0x040fe40000410000 */
[----:B------:R-:W-:Y:S01]  /*6c10*/  LDSM.16.MT88.4 R128, [R190+0x2900] ;  /* 0x00290000be80783b */ /* 0x000fe20000004200 */
[C---:B------:R-:W-:Y:S01]  /*6c20*/  FMUL.FTZ R10, R2.reuse, R126 ;  /* 0x0000007e020a7220 */ /* 0x040fe20000410000 */
[----:B------:R-:W1:Y:S01]  /*6c30*/  MUFU.EX2 R167, R167 ;  /* 0x000000a700a77308 */ /* 0x000e620000000800 */
[C---:B------:R-:W-:Y:S02]  /*6c40*/  FMUL.FTZ R11, R2.reuse, R127 ;  /* 0x0000007f020b7220 */ /* 0x040fe40000410000 */
[C---:B---3--:R-:W-:Y:S03]  /*6c50*/  HMMA.16816.F32.BF16 R4, R136.reuse, R12, R4 ;  /* 0x0000000c8804723c */ /* 0x048fe60000041804 */
[----:B------:R-:W-:Y:S02]  /*6c60*/  LDSM.16.MT88.4 R124, [R195+0x2900] ;  /* 0x00290000c37c783b */ /* 0x000fe40000004200 */
[C---:B------:R-:W-:Y:S02]  /*6c70*/  FMUL.FTZ R18, R2.reuse, R106 ;  /* 0x0000006a02127220 */ /* 0x040fe40000410000 */
[C---:B------:R-:W-:Y:S01]  /*6c80*/  FMUL.FTZ R12, R3.reuse, R100 ;  /* 0x00000064030c7220 */ /* 0x040fe20000410000 */
[C---:B------:R-:W-:Y:S01]  /*6c90*/  HMMA.16816.F32.BF16 R8, R136.reuse, R14, R8 ;  /* 0x0000000e8808723c */ /* 0x040fe20000041808 */
[----:B------:R-:W-:Y:S02]  /*6ca0*/  MUFU.EX2 R168, R168 ;  /* 0x000000a800a87308 */ /* 0x000fe40000000800 */
[----:B----4-:R-:W-:Y:S01]  /*6cb0*/  LDSM.16.MT88.4 R152, [R188+0x3900] ;  /* 0x00390000bc98783b */ /* 0x010fe20000004200 */
[C---:B------:R-:W-:Y:S02]  /*6cc0*/  FMUL.FTZ R13, R3.reuse, R101 ;  /* 0x00000065030d7220 */ /* 0x040fe40000410000 */
[C---:B------:R-:W-:Y:S02]  /*6cd0*/  FMUL.FTZ R19, R2.reuse, R107 ;  /* 0x0000006b02137220 */ /* 0x040fe40000410000 */
[C---:B------:R-:W-:Y:S03]  /*6ce0*/  FMUL.FTZ R14, R2.reuse, R102 ;  /* 0x00000066020e7220 */ /* 0x040fe60000410000 */
[----:B------:R-:W-:Y:S01]  /*6cf0*/  LDSM.16.MT88.4 R104, [R195+0x2100] ;  /* 0x00210000c368783b */ /* 0x000fe20000004200 */
[C---:B------:R-:W-:Y:S01]  /*6d00*/  FMUL.FTZ R15, R2.reuse, R103 ;  /* 0x00000067020f7220 */ /* 0x040fe20000410000 */
[----:B------:R-:W2:Y:S01]  /*6d10*/  MUFU.EX2 R169, R169 ;  /* 0x000000a900a97308 */ /* 0x000ea20000000800 */
[C---:B------:R-:W-:Y:S02]  /*6d20*/  FMUL.FTZ R26, R2.reuse, R114 ;  /* 0x00000072021a7220 */ /* 0x040fe40000410000 */
[C---:B------:R-:W-:Y:S02]  /*6d30*/  FMUL.FTZ R27, R2.reuse, R115 ;  /* 0x00000073021b7220 */ /* 0x040fe40000410000 */
[C---:B------:R-:W-:Y:S01]  /*6d40*/  FMUL.FTZ R34, R2.reuse, R122 ;  /* 0x0000007a02227220 */ /* 0x040fe20000410000 */
[C---:B------:R-:W-:Y:S01]  /*6d50*/  HMMA.16816.F32.BF16 R12, R136.reuse, R20, R12 ;  /* 0x00000014880c723c */ /* 0x040fe2000004180c */
[----:B------:R-:W3:Y:S02]  /*6d60*/  LDSM.16.MT88.4 R100, [R188+0x100] ;  /* 0x00010000bc64783b */ /* 0x000ee40000004200 */
[C---:B------:R-:W-:Y:S01]  /*6d70*/  FMUL.FTZ R35, R2.reuse, R123 ;  /* 0x0000007b02237220 */ /* 0x040fe20000410000 */
[----:B------:R-:W-:Y:S01]  /*6d80*/  MUFU.EX2 R170, R170 ;  /* 0x000000aa00aa7308 */ /* 0x000fe20000000800 */
[C---:B------:R-:W-:Y:S02]  /*6d90*/  FMUL.FTZ R38, R2.reuse, R38 ;  /* 0x0000002602267220 */ /* 0x040fe40000410000 */
[C---:B------:R-:W-:Y:S01]  /*6da0*/  FMUL.FTZ R20, R3.reuse, R108 ;  /* 0x0000006c03147220 */ /* 0x040fe20000410000 */
[C---:B------:R-:W-:Y:S01]  /*6db0*/  HMMA.16816.F32.BF16 R16, R136.reuse, R22, R16 ;  /* 0x000000168810723c */ /* 0x040fe20000041810 */
[----:B------:R-:W-:Y:S03]  /*6dc0*/  LDSM.16.MT88.4 R112, [R195+0x900] ;  /* 0x00090000c370783b */ /* 0x000fe60000004200 */
[C---:B------:R-:W-:Y:S02]  /*6dd0*/  FMUL.FTZ R21, R3.reuse, R109 ;  /* 0x0000006d03157220 */ /* 0x040fe40000410000 */
[C---:B------:R-:W-:Y:S01]  /*6de0*/  FMUL.FTZ R39, R2.reuse, R39 ;  /* 0x0000002702277220 */ /* 0x040fe20000410000 */
[----:B------:R-:W-:Y:S01]  /*6df0*/  MUFU.EX2 R172, R172 ;  /* 0x000000ac00ac7308 */ /* 0x000fe20000000800 */
[C---:B------:R-:W-:Y:S01]  /*6e00*/  FMUL.FTZ R22, R2.reuse, R110 ;  /* 0x0000006e02167220 */ /* 0x040fe20000410000 */
[----:B------:R-:W-:Y:S03]  /*6e10*/  LDSM.16.MT88.4 R120, [R188+0x900] ;  /* 0x00090000bc78783b */ /* 0x000fe60000004200 */
[C---:B------:R-:W-:Y:S02]  /*6e20*/  FMUL.FTZ R23, R2.reuse, R111 ;  /* 0x0000006f02177220 */ /* 0x040fe40000410000 */
[C---:B------:R-:W-:Y:S02]  /*6e30*/  FMUL.FTZ R42, R2.reuse, R42 ;  /* 0x0000002a022a7220 */ /* 0x040fe40000410000 */
[C---:B------:R-:W-:Y:S01]  /*6e40*/  FMUL.FTZ R43, R2.reuse, R43 ;  /* 0x0000002b022b7220 */ /* 0x040fe20000410000 */
[----:B------:R-:W4:Y:S01]  /*6e50*/  LDSM.16.MT88.4 R108, [R190+0x2100] ;  /* 0x00210000be6c783b */ /* 0x000f220000004200 */
[C---:B------:R-:W-:Y:S01]  /*6e60*/  FMUL.FTZ R46, R2.reuse, R46 ;  /* 0x0000002e022e7220 */ /* 0x040fe20000410000 */
[C---:B------:R-:W-:Y:S01]  /*6e70*/  HMMA.16816.F32.BF16 R20, R136.reuse, R28, R20 ;  /* 0x0000001c8814723c */ /* 0x040fe20000041814 */
[----:B------:R-:W5:Y:S02]  /*6e80*/  MUFU.EX2 R173, R173 ;  /* 0x000000ad00ad7308 */ /* 0x000f640000000800 */
[C---:B------:R-:W-:Y:S02]  /*6e90*/  FMUL.FTZ R47, R2.reuse, R47 ;  /* 0x0000002f022f7220 */ /* 0x040fe40000410000 */
[C---:B------:R-:W-:Y:S02]  /*6ea0*/  FMUL.FTZ R50, R2.reuse, R50 ;  /* 0x0000003202327220 */ /* 0x040fe40000410000 */
[C---:B------:R-:W-:Y:S01]  /*6eb0*/  FMUL.FTZ R28, R3.reuse, R116 ;  /* 0x00000074031c7220 */ /* 0x040fe20000410000 */
[C---:B------:R-:W-:Y:S03]  /*6ec0*/  HMMA.16816.F32.BF16 R24, R136.reuse, R30, R24 ;  /* 0x0000001e8818723c */ /* 0x040fe60000041818 */
[----:B------:R-:W-:Y:S01]  /*6ed0*/  MUFU.EX2 R174, R174 ;  /* 0x000000ae00ae7308 */ /* 0x000fe20000000800 */
[C---:B------:R-:W-:Y:S02]  /*6ee0*/  FMUL.FTZ R29, R3.reuse, R117 ;  /* 0x00000075031d7220 */ /* 0x040fe40000410000 */
[C---:B------:R-:W-:Y:S02]  /*6ef0*/  FMUL.FTZ R51, R2.reuse, R51 ;  /* 0x0000003302337220 */ /* 0x040fe40000410000 */
[C---:B------:R-:W-:Y:S04]  /*6f00*/  FMUL.FTZ R30, R2.reuse, R118 ;  /* 0x00000076021e7220 */ /* 0x040fe80000410000 */
[C---:B------:R-:W-:Y:S01]  /*6f10*/  FMUL.FTZ R31, R2.reuse, R119 ;  /* 0x00000077021f7220 */ /* 0x040fe20000410000 */
[----:B------:R-:W-:Y:S01]  /*6f20*/  MUFU.EX2 R221, R221 ;  /* 0x000000dd00dd7308 */ /* 0x000fe20000000800 */
[----:B------:R-:W-:Y:S01]  /*6f30*/  LDSM.16.MT88.4 R116, [R190+0x900] ;  /* 0x00090000be74783b */ /* 0x000fe20000004200 */
[C---:B------:R-:W-:Y:S02]  /*6f40*/  FMUL.FTZ R54, R2.reuse, R54 ;  /* 0x0000003602367220 */ /* 0x040fe40000410000 */
[C---:B------:R-:W-:Y:S02]  /*6f50*/  FMUL.FTZ R55, R2.reuse, R55 ;  /* 0x0000003702377220 */ /* 0x040fe40000410000 */
[C---:B---3--:R-:W-:Y:S03]  /*6f60*/  HMMA.16816.F32.BF16 R28, R136.reuse, R100, R28 ;  /* 0x00000064881c723c */ /* 0x048fe6000004181c */
[C---:B------:R-:W-:Y:S01]  /*6f70*/  FMUL.FTZ R58, R2.reuse, R58 ;  /* 0x0000003a023a7220 */ /* 0x040fe20000410000 */
[----:B------:R-:W-:Y:S01]  /*6f80*/  MUFU.EX2 R222, R222 ;  /* 0x000000de00de7308 */ /* 0x000fe20000000800 */
[C---:B------:R-:W-:Y:S02]  /*6f90*/  FMUL.FTZ R59, R2.reuse, R59 ;  /* 0x0000003b023b7220 */ /* 0x040fe40000410000 */
[C---:B------:R-:W-:Y:S01]  /*6fa0*/  FMUL.FTZ R61, R3.reuse, R61 ;  /* 0x0000003d033d7220 */ /* 0x040fe20000410000 */
[C---:B------:R-:W-:Y:S01]  /*6fb0*/  HMMA.16816.F32.BF16 R32, R136.reuse, R102, R32 ;  /* 0x000000668820723c */ /* 0x040fe20000041820 */
[----:B------:R-:W3:Y:S03]  /*6fc0*/  LDSM.16.MT88.4 R100, [R189+0x2100] ;  /* 0x00210000bd64783b */ /* 0x000ee60000004200 */
[C---:B------:R-:W-:Y:S02]  /*6fd0*/  FMUL.FTZ R62, R2.reuse, R62 ;  /* 0x0000003e023e7220 */ /* 0x040fe40000410000 */
[C---:B------:R-:W-:Y:S01]  /*6fe0*/  FMUL.FTZ R63, R2.reuse, R63 ;  /* 0x0000003f023f7220 */ /* 0x040fe20000410000 */
[----:B------:R-:W-:Y:S01]  /*6ff0*/  MUFU.EX2 R223, R223 ;  /* 0x000000df00df7308 */ /* 0x000fe20000000800 */
[C---:B------:R-:W-:Y:S04]  /*7000*/  HMMA.16816.F32.BF16 R36, R136.reuse, R104, R36 ;  /* 0x000000688824723c */ /* 0x040fe80000041824 */
[C---:B------:R-:W-:Y:S02]  /*7010*/  FMUL.FTZ R64, R3.reuse, R64 ;  /* 0x0000004003407220 */ /* 0x040fe40000410000 */
[C---:B------:R-:W-:Y:S02]  /*7020*/  FMUL.FTZ R65, R3.reuse, R65 ;  /* 0x0000004103417220 */ /* 0x040fe40000410000 */
[C---:B------:R-:W-:Y:S01]  /*7030*/  HMMA.16816.F32.BF16 R40, R136.reuse, R106, R40 ;  /* 0x0000006a8828723c */ /* 0x040fe20000041828 */
[----:B------:R-:W1:Y:S01]  /*7040*/  LDSM.16.MT88.4 R104, [R188+0x2100] ;  /* 0x00210000bc68783b */ /* 0x000e620000004200 */
[----:B------:R-:W-:Y:S02]  /*7050*/  MUFU.EX2 R224, R224 ;  /* 0x000000e000e07308 */ /* 0x000fe40000000800 */
[C---:B------:R-:W-:Y:S02]  /*7060*/  FMUL.FTZ R66, R2.reuse, R66 ;  /* 0x0000004202427220 */ /* 0x040fe40000410000 */
[C---:B------:R-:W-:Y:S02]  /*7070*/  FMUL.FTZ R67, R2.reuse, R67 ;  /* 0x0000004302437220 */ /* 0x040fe40000410000 */
[C---:B----4-:R-:W-:Y:S04]  /*7080*/  HMMA.16816.F32.BF16 R44, R136.reuse, R108, R44 ;  /* 0x0000006c882c723c */ /* 0x050fe8000004182c */
[C---:B------:R-:W-:Y:S01]  /*7090*/  FMUL.FTZ R68, R3.reuse, R68 ;  /* 0x0000004403447220 */ /* 0x040fe20000410000 */
[----:B------:R-:W-:Y:S01]  /*70a0*/  MUFU.EX2 R225, R225 ;  /* 0x000000e100e17308 */ /* 0x000fe20000000800 */
[C---:B------:R-:W-:Y:S02]  /*70b0*/  FMUL.FTZ R69, R3.reuse, R69 ;  /* 0x0000004503457220 */ /* 0x040fe40000410000 */
[C---:B------:R-:W-:Y:S01]  /*70c0*/  HMMA.16816.F32.BF16 R48, R136.reuse, R110, R48 ;  /* 0x0000006e8830723c */ /* 0x040fe20000041830 */
[----:B------:R-:W4:Y:S03]  /*70d0*/  LDSM.16.MT88.4 R108, [R195+0x4100] ;  /* 0x00410000c36c783b */ /* 0x000f260000004200 */
[C---:B------:R-:W-:Y:S02]  /*70e0*/  FMUL.FTZ R70, R2.reuse, R70 ;  /* 0x0000004602467220 */ /* 0x040fe40000410000 */
[C---:B------:R-:W-:Y:S01]  /*70f0*/  FMUL.FTZ R71, R2.reuse, R71 ;  /* 0x0000004702477220 */ /* 0x040fe20000410000 */
[----:B------:R-:W-:Y:S01]  /*7100*/  MUFU.EX2 R226, R226 ;  /* 0x000000e200e27308 */ /* 0x000fe20000000800 */
[C---:B------:R-:W-:Y:S01]  /*7110*/  FMUL.FTZ R72, R3.reuse, R72 ;  /* 0x0000004803487220 */ /* 0x040fe20000410000 */
[C---:B---3--:R-:W-:Y:S03]  /*7120*/  HMMA.16816.F32.BF16 R52, R136.reuse, R100, R52 ;  /* 0x000000648834723c */ /* 0x048fe60000041834 */
[C---:B------:R-:W-:Y:S02]  /*7130*/  FMUL.FTZ R73, R3.reuse, R73 ;  /* 0x0000004903497220 */ /* 0x040fe40000410000 */
[C---:B------:R-:W-:Y:S02]  /*7140*/  FMUL.FTZ R74, R2.reuse, R74 ;  /* 0x0000004a024a7220 */ /* 0x040fe40000410000 */
[C---:B------:R-:W-:Y:S01]  /*7150*/  FMUL.FTZ R75, R2.reuse, R75 ;  /* 0x0000004b024b7220 */ /* 0x040fe20000410000 */
[C---:B------:R-:W-:Y:S01]  /*7160*/  HMMA.16816.F32.BF16 R56, R136.reuse, R102, R56 ;  /* 0x000000668838723c */ /* 0x040fe20000041838 */
[----:B------:R-:W3:Y:S01]  /*7170*/  LDSM.16.MT88.4 R100, [R190+0x4100] ;  /* 0x00410000be64783b */ /* 0x000ee20000004200 */
[----:B------:R-:W-:Y:S02]  /*7180*/  MUFU.EX2 R227, R227 ;  /* 0x000000e300e37308 */ /* 0x000fe40000000800 */
[C---:B------:R-:W-:Y:S02]  /*7190*/  FMUL.FTZ R76, R3.reuse, R76 ;  /* 0x0000004c034c7220 */ /* 0x040fe40000410000 */
[C---:B------:R-:W-:Y:S02]  /*71a0*/  FMUL.FTZ R77, R3.reuse, R77 ;  /* 0x0000004d034d7220 */ /* 0x040fe40000410000 */
[C---:B-1----:R-:W-:Y:S04]  /*71b0*/  HMMA.16816.F32.BF16 R60, R136.reuse, R104, R60 ;  /* 0x00000068883c723c */ /* 0x042fe8000004183c */
[C---:B------:R-:W-:Y:S01]  /*71c0*/  FMUL.FTZ R78, R2.reuse, R78 ;  /* 0x0000004e024e7220 */ /* 0x040fe20000410000 */
[----:B------:R-:W-:Y:S01]  /*71d0*/  MUFU.EX2 R228, R228 ;  /* 0x000000e400e47308 */ /* 0x000fe20000000800 */
[C---:B------:R-:W-:Y:S02]  /*71e0*/  FMUL.FTZ R79, R2.reuse, R79 ;  /* 0x0000004f024f7220 */ /* 0x040fe40000410000 */
[C---:B------:R-:W-:Y:S01]  /*71f0*/  HMMA.16816.F32.BF16 R64, R136.reuse, R106, R64 ;  /* 0x0000006a8840723c */ /* 0x040fe20000041840 */
[----:B------:R-:W1:Y:S03]  /*7200*/  LDSM.16.MT88.4 R104, [R189+0x4100] ;  /* 0x00410000bd68783b */ /* 0x000e660000004200 */
[C---:B------:R-:W-:Y:S02]  /*7210*/  FMUL.FTZ R80, R3.reuse, R80 ;  /* 0x0000005003507220 */ /* 0x040fe40000410000 */
[C---:B------:R-:W-:Y:S01]  /*7220*/  FMUL.FTZ R81, R3.reuse, R81 ;  /* 0x0000005103517220 */ /* 0x040fe20000410000 */
[----:B------:R-:W-:Y:S01]  /*7230*/  MUFU.EX2 R229, R229 ;  /* 0x000000e500e57308 */ /* 0x000fe20000000800 */
[C---:B----4-:R-:W-:Y:S04]  /*7240*/  HMMA.16816.F32.BF16 R68, R136.reuse, R108, R68 ;  /* 0x0000006c8844723c */ /* 0x050fe80000041844 */
[C---:B------:R-:W-:Y:S02]  /*7250*/  FMUL.FTZ R82, R2.reuse, R82 ;  /* 0x0000005202527220 */ /* 0x040fe40000410000 */
[C---:B------:R-:W-:Y:S02]  /*7260*/  FMUL.FTZ R83, R2.reuse, R83 ;  /* 0x0000005302537220 */ /* 0x040fe40000410000 */
[C---:B------:R-:W-:Y:S01]  /*7270*/  HMMA.16816.F32.BF16 R72, R136.reuse, R110, R72 ;  /* 0x0000006e8848723c */ /* 0x040fe20000041848 */
[----:B------:R-:W4:Y:S01]  /*7280*/  LDSM.16.MT88.4 R108, [R188+0x4100] ;  /* 0x00410000bc6c783b */ /* 0x000f220000004200 */
[----:B------:R-:W-:Y:S02]  /*7290*/  MUFU.EX2 R231, R231 ;  /* 0x000000e700e77308 */ /* 0x000fe40000000800 */
[C---:B------:R-:W-:Y:S02]  /*72a0*/  FMUL.FTZ R84, R3.reuse, R84 ;  /* 0x0000005403547220 */ /* 0x040fe40000410000 */
[----:B------:R-:W-:Y:S02]  /*72b0*/  FMUL.FTZ R85, R3, R85 ;  /* 0x0000005503557220 */ /* 0x000fe40000410000 */
[C---:B------:R-:W-:Y:S01]  /*72c0*/  FMUL.FTZ R86, R2.reuse, R86 ;  /* 0x0000005602567220 */ /* 0x040fe20000410000 */
[C---:B---3--:R-:W-:Y:S03]  /*72d0*/  HMMA.16816.F32.BF16 R76, R136.reuse, R100, R76 ;  /* 0x00000064884c723c */ /* 0x048fe6000004184c */
[C---:B------:R-:W-:Y:S01]  /*72e0*/  FMUL.FTZ R87, R2.reuse, R87 ;  /* 0x0000005702577220 */ /* 0x040fe20000410000 */
[----:B------:R-:W-:Y:S01]  /*72f0*/  MUFU.EX2 R232, R232 ;  /* 0x000000e800e87308 */ /* 0x000fe20000000800 */
[--C-:B------:R-:W-:Y:S02]  /*7300*/  FFMA.FTZ R171, R171, c[0x0][0x2d0], -R144.reuse ;  /* 0x0000b400abab7a23 */ /* 0x100fe40000010890 */
[C---:B------:R-:W-:Y:S01]  /*7310*/  FMUL.FTZ R88, R3.reuse, R88 ;  /* 0x0000005803587220 */ /* 0x040fe20000410000 */
[C---:B------:R-:W-:Y:S04]  /*7320*/  HMMA.16816.F32.BF16 R80, R136.reuse, R102, R80 ;  /* 0x000000668850723c */ /* 0x040fe80000041850 */
[----:B------:R-:W-:Y:S01]  /*7330*/  FMUL.FTZ R89, R3, R89 ;  /* 0x0000005903597220 */ /* 0x000fe20000410000 */
[----:B------:R-:W-:Y:S01]  /*7340*/  F2FP.BF16.PACK_AB R100, R167, R166 ;  /* 0x000000a6a764723e */ /* 0x000fe200000010ff */
[C---:B------:R-:W-:Y:S01]  /*7350*/  FMUL.FTZ R90, R2.reuse, R90 ;  /* 0x0000005a025a7220 */ /* 0x040fe20000410000 */
[----:B--2---:R-:W-:Y:S01]  /*7360*/  F2FP.BF16.PACK_AB R102, R169, R168 ;  /* 0x000000a8a966723e */ /* 0x004fe200000010ff */
[C---:B-1----:R-:W-:Y:S01]  /*7370*/  HMMA.16816.F32.BF16 R84, R136.reuse, R104, R84 ;  /* 0x000000688854723c */ /* 0x042fe20000041854 */
[----:B------:R-:W1:Y:S03]  /*7380*/  MUFU.EX2 R171, R171 ;  /* 0x000000ab00ab7308 */ /* 0x000e660000000800 */
[C---:B------:R-:W-:Y:S01]  /*7390*/  FMUL.FTZ R91, R2.reuse, R91 ;  /* 0x0000005b025b7220 */ /* 0x040fe20000410000 */
[----:B-----5:R-:W-:Y:S01]  /*73a0*/  F2FP.BF16.PACK_AB R103, R173, R172 ;  /* 0x000000acad67723e */ /* 0x020fe200000010ff */
[C---:B------:R-:W-:Y:S02]  /*73b0*/  FMUL.FTZ R92, R3.reuse, R92 ;  /* 0x0000005c035c7220 */ /* 0x040fe40000410000 */
[C---:B------:R-:W-:Y:S03]  /*73c0*/  FMUL.FTZ R93, R3.reuse, R93 ;  /* 0x0000005d035d7220 */ /* 0x040fe60000410000 */
[C---:B------:R-:W-:Y:S01]  /*73d0*/  HMMA.16816.F32.BF16 R88, R136.reuse, R106, R88 ;  /* 0x0000006a8858723c */ /* 0x040fe20000041858 */
[----:B------:R-:W2:Y:S01]  /*73e0*/  LDSM.16.MT88.4 R104, [R189+0x900] ;  /* 0x00090000bd68783b */ /* 0x000ea20000004200 */
[----:B------:R-:W-:Y:S01]  /*73f0*/  MUFU.EX2 R233, R233 ;  /* 0x000000e900e97308 */ /* 0x000fe20000000800 */
[C---:B------:R-:W-:Y:S02]  /*7400*/  FMUL.FTZ R94, R2.reuse, R94 ;  /* 0x0000005e025e7220 */ /* 0x040fe40000410000 */
[C---:B------:R-:W-:Y:S02]  /*7410*/  FMUL.FTZ R95, R2.reuse, R95 ;  /* 0x0000005f025f7220 */ /* 0x040fe40000410000 */
[C---:B------:R-:W-:Y:S02]  /*7420*/  FMUL.FTZ R96, R3.reuse, R96 ;  /* 0x0000006003607220 */ /* 0x040fe40000410000 */
[----:B------:R-:W-:Y:S03]  /*7430*/  FMUL.FTZ R97, R3, R97 ;  /* 0x0000006103617220 */ /* 0x000fe60000410000 */
[C---:B----4-:R-:W-:Y:S03]  /*7440*/  HMMA.16816.F32.BF16 R92, R136.reuse, R108, R92 ;  /* 0x0000006c885c723c */ /* 0x050fe6000004185c */
[C---:B------:R-:W-:Y:S01]  /*7450*/  FMUL.FTZ R98, R2.reuse, R98 ;  /* 0x0000006202627220 */ /* 0x040fe20000410000 */
[----:B-1----:R-:W-:Y:S01]  /*7460*/  F2FP.BF16.PACK_AB R101, R171, R170 ;  /* 0x000000aaab65723e */ /* 0x002fe200000010ff */
[C---:B------:R-:W-:Y:S02]  /*7470*/  FMUL.FTZ R99, R2.reuse, R99 ;  /* 0x0000006302637220 */ /* 0x040fe40000410000 */
[--C-:B------:R-:W-:Y:S02]  /*7480*/  FFMA.FTZ R175, R175, c[0x0][0x2d0], -R144.reuse ;  /* 0x0000b400afaf7a23 */ /* 0x100fe40000010890 */
[----:B------:R-:W-:Y:S03]  /*7490*/  FFMA.FTZ R144, R133, c[0x0][0x2d0], -R144 ;  /* 0x0000b40085907a23 */ /* 0x000fe60000010890 */
[----:B------:R-:W-:Y:S01]  /*74a0*/  HMMA.16816.F32.BF16 R96, R136, R110, R96 ;  /* 0x0000006e8860723c */ /* 0x000fe20000041860 */
[----:B------:R-:W1:Y:S01]  /*74b0*/  LDSM.16.MT88.4 R108, [R188+0x2900] ;  /* 0x00290000bc6c783b */ /* 0x000e620000004200 */
[----:B------:R3:W-:Y:S01]  /*74c0*/  MUFU.EX2 R234, R144 ;  /* 0x0000009000ea7308 */ /* 0x0007e20000000800 */
[----:B------:R-:W-:Y:S01]  /*74d0*/  FFMA.FTZ R160, R3, R210, R160 ;  /* 0x000000d203a07223 */ /* 0x000fe200000100a0 */
[----:B------:R-:W-:Y:S01]  /*74e0*/  MOV R3, R0 ;  /* 0x0000000000037202 */ /* 0x000fe20000000f00 */
[----:B------:R-:W-:Y:S02]  /*74f0*/  FFMA.FTZ R165, R2, R211, R165 ;  /* 0x000000d302a57223 */ /* 0x000fe400000100a5 */
[----:B------:R-:W-:Y:S01]  /*7500*/  FADD.FTZ R135, R135, R160 ;  /* 0x000000a087877221 */ /* 0x000fe20000010000 */
[C---:B------:R-:W-:Y:S01]  /*7510*/  HMMA.16816.F32.BF16 R4, R100.reuse, R112, R4 ;  /* 0x000000706404723c */ /* 0x040fe20000041804 */
[----:B------:R-:W-:Y:S03]  /*7520*/  LDSM.16.MT88.4 R136, [R189+0x3100] ;  /* 0x00310000bd88783b */ /* 0x000fe60000004200 */
[----:B------:R-:W4:Y:S01]  /*7530*/  MUFU.EX2 R175, R175 ;  /* 0x000000af00af7308 */ /* 0x000f220000000800 */
[----:B------:R-:W-:Y:S02]  /*7540*/  FADD.FTZ R164, R164, R165 ;  /* 0x000000a5a4a47221 */ /* 0x000fe40000010000 */
[----:B------:R-:W-:Y:S01]  /*7550*/  FADD.FTZ R134, R134, R135 ;  /* 0x0000008786867221 */ /* 0x000fe20000010000 */
[C---:B------:R-:W-:Y:S01]  /*7560*/  HMMA.16816.F32.BF16 R8, R100.reuse, R114, R8 ;  /* 0x000000726408723c */ /* 0x040fe20000041808 */
[----:B------:R-:W-:Y:S03]  /*7570*/  LDSM.16.MT88.4 R112, [R190+0x4900] ;  /* 0x00490000be70783b */ /* 0x000fe60000004200 */
[----:B------:R-:W-:Y:S04]  /*7580*/  FADD.FTZ R161, R161, R134 ;  /* 0x00000086a1a17221 */ /* 0x000fe80000010000 */
[C---:B------:R-:W-:Y:S01]  /*7590*/  HMMA.16816.F32.BF16 R12, R100.reuse, R116, R12 ;  /* 0x00000074640c723c */ /* 0x040fe2000004180c */
[----:B---3--:R-:W-:Y:S03]  /*75a0*/  LDSM.16.MT88.4 R144, [R190+0x3900] ;  /* 0x00390000be90783b */ /* 0x008fe60000004200 */
[----:B------:R-:W-:Y:S04]  /*75b0*/  FADD.FTZ R166, R166, R161 ;  /* 0x000000a1a6a67221 */ /* 0x000fe80000010000 */
[C---:B------:R-:W-:Y:S01]  /*75c0*/  HMMA.16816.F32.BF16 R16, R100.reuse, R118, R16 ;  /* 0x000000766410723c */ /* 0x040fe20000041810 */
[----:B------:R-:W-:Y:S03]  /*75d0*/  LDSM.16.MT88.4 R116, [R189+0x4900] ;  /* 0x00490000bd74783b */ /* 0x000fe60000004200 */
[----:B------:R-:W-:Y:S04]  /*75e0*/  FADD.FTZ R167, R167, R166 ;  /* 0x000000a6a7a77221 */ /* 0x000fe80000010000 */
[C---:B--2---:R-:W-:Y:S04]  /*75f0*/  HMMA.16816.F32.BF16 R20, R100.reuse, R104, R20 ;  /* 0x000000686414723c */ /* 0x044fe80000041814 */
[----:B------:R-:W-:Y:S04]  /*7600*/  FADD.FTZ R168, R168, R167 ;  /* 0x000000a7a8a87221 */ /* 0x000fe80000010000 */
[C---:B------:R-:W-:Y:S01]  /*7610*/  HMMA.16816.F32.BF16 R24, R100.reuse, R106, R24 ;  /* 0x0000006a6418723c */ /* 0x040fe20000041818 */
[----:B------:R-:W2:Y:S03]  /*7620*/  LDSM.16.MT88.4 R104, [R195+0x4900] ;  /* 0x00490000c368783b */ /* 0x000ea60000004200 */
[----:B------:R-:W-:Y:S04]  /*7630*/  FADD.FTZ R169, R169, R168 ;  /* 0x000000a8a9a97221 */ /* 0x000fe80000010000 */
        /* <DEDUP_REMOVED lines=20> */
[----:B------:R-:W3:Y:S07]  /*7780*/  LDSM.16.MT88.4 R112, [R189+0x1100] ;  /* 0x00110000bd70783b */ /* 0x000eee0000004200 */
[C---:B------:R-:W-:Y:S08]  /*7790*/  HMMA.16816.F32.BF16 R84, R100.reuse, R116, R84 ;  /* 0x000000746454723c */ /* 0x040ff00000041854 */
[C---:B------:R-:W-:Y:S01]  /*77a0*/  HMMA.16816.F32.BF16 R88, R100.reuse, R118, R88 ;  /* 0x000000766458723c */ /* 0x040fe20000041858 */
[----:B------:R-:W5:Y:S07]  /*77b0*/  LDSM.16.MT88.4 R116, [R195+0x3100] ;  /* 0x00310000c374783b */ /* 0x000f6e0000004200 */
[C---:B-1----:R-:W-:Y:S08]  /*77c0*/  HMMA.16816.F32.BF16 R92, R100.reuse, R108, R92 ;  /* 0x0000006c645c723c */ /* 0x042ff0000004185c */
[----:B------:R-:W-:Y:S01]  /*77d0*/  HMMA.16816.F32.BF16 R96, R100, R110, R96 ;  /* 0x0000006e6460723c */ /* 0x000fe20000041860 */
[----:B------:R-:W-:Y:S06]  /*77e0*/  LDSM.16.MT88.4 R108, [R195+0x5100] ;  /* 0x00510000c36c783b */ /* 0x000fec0000004200 */
[----:B------:R-:W-:Y:S01]  /*77f0*/  F2FP.BF16.PACK_AB R100, R221, R174 ;  /* 0x000000aedd64723e */ /* 0x000fe200000010ff */
[----:B------:R-:W-:Y:S01]  /*7800*/  FADD.FTZ R174, R174, R169 ;  /* 0x000000a9aeae7221 */ /* 0x000fe20000010000 */
[----:B------:R-:W-:Y:S03]  /*7810*/  F2FP.BF16.PACK_AB R102, R223, R222 ;  /* 0x000000dedf66723e */ /* 0x000fe600000010ff */
[----:B----4-:R-:W-:Y:S01]  /*7820*/  F2FP.BF16.PACK_AB R101, R224, R175 ;  /* 0x000000afe065723e */ /* 0x010fe200000010ff */
[----:B------:R-:W-:Y:S01]  /*7830*/  FADD.FTZ R221, R221, R174 ;  /* 0x000000aedddd7221 */ /* 0x000fe20000010000 */
[----:B------:R-:W-:Y:S03]  /*7840*/  F2FP.BF16.PACK_AB R103, R226, R225 ;  /* 0x000000e1e267723e */ /* 0x000fe600000010ff */
[----:B------:R-:W-:Y:S04]  /*7850*/  FADD.FTZ R222, R222, R221 ;  /* 0x000000dddede7221 */ /* 0x000fe80000010000 */
[C---:B--2---:R-:W-:Y:S03]  /*7860*/  HMMA.16816.F32.BF16 R4, R100.reuse, R104, R4 ;  /* 0x000000686404723c */ /* 0x044fe60000041804 */
[----:B------:R-:W-:Y:S05]  /*7870*/  FADD.FTZ R222, R223, R222 ;  /* 0x000000dedfde7221 */ /* 0x000fea0000010000 */
[C---:B------:R-:W-:Y:S01]  /*7880*/  HMMA.16816.F32.BF16 R8, R100.reuse, R106, R8 ;  /* 0x0000006a6408723c */ /* 0x040fe20000041808 */
[----:B------:R-:W1:Y:S07]  /*7890*/  LDSM.16.MT88.4 R104, [R188+0x3100] ;  /* 0x00310000bc68783b */ /* 0x000e6e0000004200 */
[C---:B------:R-:W-:Y:S08]  /*78a0*/  HMMA.16816.F32.BF16 R12, R100.reuse, R120, R12 ;  /* 0x00000078640c723c */ /* 0x040ff0000004180c */
[C---:B------:R-:W-:Y:S01]  /*78b0*/  HMMA.16816.F32.BF16 R16, R100.reuse, R122, R16 ;  /* 0x0000007a6410723c */ /* 0x040fe20000041810 */
[----:B------:R-:W-:Y:S07]  /*78c0*/  LDSM.16.MT88.4 R120, [R188+0x1900] ;  /* 0x00190000bc78783b */ /* 0x000fee0000004200 */
[C---:B---3--:R-:W-:Y:S08]  /*78d0*/  HMMA.16816.F32.BF16 R20, R100.reuse, R112, R20 ;  /* 0x000000706414723c */ /* 0x048ff00000041814 */
[C---:B------:R-:W-:Y:S01]  /*78e0*/  HMMA.16816.F32.BF16 R24, R100.reuse, R114, R24 ;  /* 0x000000726418723c */ /* 0x040fe20000041818 */
[----:B------:R-:W2:Y:S07]  /*78f0*/  LDSM.16.MT88.4 R112, [R190+0x5100] ;  /* 0x00510000be70783b */ /* 0x000eae0000004200 */
[C---:B------:R-:W-:Y:S08]  /*7900*/  HMMA.16816.F32.BF16 R28, R100.reuse, R124, R28 ;  /* 0x0000007c641c723c */ /* 0x040ff0000004181c */
[C---:B------:R-:W-:Y:S01]  /*7910*/  HMMA.16816.F32.BF16 R32, R100.reuse, R126, R32 ;  /* 0x0000007e6420723c */ /* 0x040fe20000041820 */
[----:B------:R-:W-:Y:S07]  /*7920*/  LDSM.16.MT88.4 R124, [R195+0x1900] ;  /* 0x00190000c37c783b */ /* 0x000fee0000004200 */
[C---:B-----5:R-:W-:Y:S08]  /*7930*/  HMMA.16816.F32.BF16 R36, R100.reuse, R116, R36 ;  /* 0x000000746424723c */ /* 0x060ff00000041824 */
[C---:B------:R-:W-:Y:S01]  /*7940*/  HMMA.16816.F32.BF16 R40, R100.reuse, R118, R40 ;  /* 0x000000766428723c */ /* 0x040fe20000041828 */
[----:B------:R-:W3:Y:S07]  /*7950*/  LDSM.16.MT88.4 R116, [R189+0x5100] ;  /* 0x00510000bd74783b */ /* 0x000eee0000004200 */
[C---:B------:R-:W-:Y:S08]  /*7960*/  HMMA.16816.F32.BF16 R44, R100.reuse, R128, R44 ;  /* 0x00000080642c723c */ /* 0x040ff0000004182c */
[C---:B------:R-:W-:Y:S08]  /*7970*/  HMMA.16816.F32.BF16 R48, R100.reuse, R130, R48 ;  /* 0x000000826430723c */ /* 0x040ff00000041830 */
[C---:B------:R-:W-:Y:S07]  /*7980*/  HMMA.16816.F32.BF16 R52, R100.reuse, R136, R52 ;  /* 0x000000886434723c */ /* 0x040fee0000041834 */
[----:B------:R-:W-:Y:S01]  /*7990*/  F2FP.BF16.PACK_AB R136, R228, R227 ;  /* 0x000000e3e488723e */ /* 0x000fe200000010ff */
[C---:B------:R-:W-:Y:S04]  /*79a0*/  HMMA.16816.F32.BF16 R56, R100.reuse, R138, R56 ;  /* 0x0000008a6438723c */ /* 0x040fe80000041838 */
[----:B------:R-:W-:Y:S01]  /*79b0*/  F2FP.BF16.PACK_AB R137, R232, R231 ;  /* 0x000000e7e889723e */ /* 0x000fe200000010ff */
[----:B------:R-:W-:Y:S02]  /*79c0*/  FADD.FTZ R227, R227, R222 ;  /* 0x000000dee3e37221 */ /* 0x000fe40000010000 */
[----:B------:R-:W-:Y:S01]  /*79d0*/  F2FP.BF16.PACK_AB R138, R230, R229 ;  /* 0x000000e5e68a723e */ /* 0x000fe200000010ff */
[C---:B-1----:R-:W-:Y:S04]  /*79e0*/  HMMA.16816.F32.BF16 R60, R100.reuse, R104, R60 ;  /* 0x00000068643c723c */ /* 0x042fe8000004183c */
[----:B------:R-:W-:Y:S01]  /*79f0*/  F2FP.BF16.PACK_AB R139, R234, R233 ;  /* 0x000000e9ea8b723e */ /* 0x000fe200000010ff */
[----:B------:R-:W-:Y:S03]  /*7a00*/  FADD.FTZ R228, R228, R227 ;  /* 0x000000e3e4e47221 */ /* 0x000fe60000010000 */
[C---:B------:R-:W-:Y:S01]  /*7a10*/  HMMA.16816.F32.BF16 R64, R100.reuse, R106, R64 ;  /* 0x0000006a6440723c */ /* 0x040fe20000041840 */
[----:B------:R-:W1:Y:S03]  /*7a20*/  LDSM.16.MT88.4 R104, [R188+0x5100] ;  /* 0x00510000bc68783b */ /* 0x000e660000004200 */
[----:B------:R-:W-:Y:S04]  /*7a30*/  FADD.FTZ R229, R229, R228 ;  /* 0x000000e4e5e57221 */ /* 0x000fe80000010000 */
[C---:B------:R-:W-:Y:S04]  /*7a40*/  HMMA.16816.F32.BF16 R68, R100.reuse, R108, R68 ;  /* 0x0000006c6444723c */ /* 0x040fe80000041844 */
[----:B------:R-:W-:Y:S04]  /*7a50*/  FADD.FTZ R210, R230, R229 ;  /* 0x000000e5e6d27221 */ /* 0x000fe80000010000 */
[C---:B------:R-:W-:Y:S01]  /*7a60*/  HMMA.16816.F32.BF16 R72, R100.reuse, R110, R72 ;  /* 0x0000006e6448723c */ /* 0x040fe20000041848 */
[----:B------:R-:W4:Y:S07]  /*7a70*/  LDSM.16.MT88.4 R108, [R190+0x1900] ;  /* 0x00190000be6c783b */ /* 0x000f2e0000004200 */
[C---:B--2---:R-:W-:Y:S08]  /*7a80*/  HMMA.16816.F32.BF16 R76, R100.reuse, R112, R76 ;  /* 0x00000070644c723c */ /* 0x044ff0000004184c */
[C---:B------:R-:W-:Y:S01]  /*7a90*/  HMMA.16816.F32.BF16 R80, R100.reuse, R114, R80 ;  /* 0x000000726450723c */ /* 0x040fe20000041850 */
[----:B------:R-:W2:Y:S07]  /*7aa0*/  LDSM.16.MT88.4 R112, [R189+0x1900] ;  /* 0x00190000bd70783b */ /* 0x000eae0000004200 */
[C---:B---3--:R-:W-:Y:S08]  /*7ab0*/  HMMA.16816.F32.BF16 R84, R100.reuse, R116, R84 ;  /* 0x000000746454723c */ /* 0x048ff00000041854 */
[C---:B------:R-:W-:Y:S08]  /*7ac0*/  HMMA.16816.F32.BF16 R88, R100.reuse, R118, R88 ;  /* 0x000000766458723c */ /* 0x040ff00000041858 */
[C---:B-1----:R-:W-:Y:S08]  /*7ad0*/  HMMA.16816.F32.BF16 R92, R100.reuse, R104, R92 ;  /* 0x00000068645c723c */ /* 0x042ff0000004185c */
[----:B------:R-:W-:Y:S08]  /*7ae0*/  HMMA.16816.F32.BF16 R96, R100, R106, R96 ;  /* 0x0000006a6460723c */ /* 0x000ff00000041860 */
[C---:B------:R-:W-:Y:S01]  /*7af0*/  HMMA.16816.F32.BF16 R128, R136.reuse, R124, R4 ;  /* 0x0000007c8880723c */ /* 0x040fe20000041804 */
[----:B------:R-:W1:Y:S07]  /*7b00*/  LDSM.16.MT88.4 R4, [R190+0x5900] ;  /* 0x00590000be04783b */ /* 0x000e6e0000004200 */
[C---:B------:R-:W-:Y:S01]  /*7b10*/  HMMA.16816.F32.BF16 R124, R136.reuse, R126, R8 ;  /* 0x0000007e887c723c */ /* 0x040fe20000041808 */
[----:B------:R-:W3:Y:S07]  /*7b20*/  LDSM.16.MT88.4 R8, [R189+0x5900] ;  /* 0x00590000bd08783b */ /* 0x000eee0000004200 */
[C---:B----4-:R-:W-:Y:S01]  /*7b30*/  HMMA.16816.F32.BF16 R100, R136.reuse, R108, R12 ;  /* 0x0000006c8864723c */ /* 0x050fe2000004180c */
[----:B------:R-:W4:Y:S07]  /*7b40*/  LDSM.16.MT88.4 R12, [R188+0x5900] ;  /* 0x00590000bc0c783b */ /* 0x000f2e0000004200 */
[C---:B------:R-:W-:Y:S08]  /*7b50*/  HMMA.16816.F32.BF16 R104, R136.reuse, R110, R16 ;  /* 0x0000006e8868723c */ /* 0x040ff00000041810 */
[C---:B--2---:R-:W-:Y:S08]  /*7b60*/  HMMA.16816.F32.BF16 R108, R136.reuse, R112, R20 ;  /* 0x00000070886c723c */ /* 0x044ff00000041814 */
        /* <DEDUP_REMOVED lines=17> */
[C---:B---3--:R-:W-:Y:S04]  /*7c80*/  HMMA.16816.F32.BF16 R84, R136.reuse, R8, R84 ;  /* 0x000000088854723c */ /* 0x048fe80000041854 */
[----:B------:R-:W-:Y:S04]  /*7c90*/  FADD.FTZ R170, R170, R5 ;  /* 0x00000005aaaa7221 */ /* 0x000fe80000010000 */
[C---:B------:R-:W-:Y:S04]  /*7ca0*/  HMMA.16816.F32.BF16 R88, R136.reuse, R10, R88 ;  /* 0x0000000a8858723c */ /* 0x040fe80000041858 */
[----:B------:R-:W-:Y:S04]  /*7cb0*/  FADD.FTZ R171, R171, R170 ;  /* 0x000000aaabab7221 */ /* 0x000fe80000010000 */
[----:B------:R-:W-:Y:S01]  /*7cc0*/  FADD.FTZ R2, R172, R171 ;  /* 0x000000abac027221 */ /* 0x000fe20000010000 */
[C---:B----4-:R-:W-:Y:S03]  /*7cd0*/  HMMA.16816.F32.BF16 R92, R136.reuse, R12, R92 ;  /* 0x0000000c885c723c */ /* 0x050fe6000004185c */
[----:B------:R-:W-:Y:S04]  /*7ce0*/  FADD.FTZ R2, R173, R2 ;  /* 0x00000002ad027221 */ /* 0x000fe80000010000 */
[----:B------:R-:W-:Y:S01]  /*7cf0*/  FADD.FTZ R175, R175, R2 ;  /* 0x00000002afaf7221 */ /* 0x000fe20000010000 */
[-C--:B------:R-:W-:Y:S01]  /*7d00*/  MOV R12, R132.reuse ;  /* 0x00000084000c7202 */ /* 0x080fe20000000f00 */
[----:B------:R-:W-:Y:S03]  /*7d10*/  HMMA.16816.F32.BF16 R96, R136, R14, R96 ;  /* 0x0000000e8860723c */ /* 0x000fe60000041860 */
[----:B------:R-:W-:Y:S01]  /*7d20*/  FADD.FTZ R224, R224, R175 ;  /* 0x000000afe0e07221 */ /* 0x000fe20000010000 */
[----:B------:R-:W-:Y:S03]  /*7d30*/  MOV R2, R132 ;  /* 0x0000008400027202 */ /* 0x000fe60000000f00 */
[----:B------:R-:W-:Y:S05]  /*7d40*/  FADD.FTZ R225, R225, R224 ;  /* 0x000000e0e1e17221 */ /* 0x000fea0000010000 */
[----:B------:R-:W-:Y:S04]  /*7d50*/  FADD.FTZ R226, R226, R225 ;  /* 0x000000e1e2e27221 */ /* 0x000fe80000010000 */
[----:B------:R-:W-:Y:S04]  /*7d60*/  FADD.FTZ R231, R231, R226 ;  /* 0x000000e2e7e77221 */ /* 0x000fe80000010000 */
[----:B------:R-:W-:Y:S04]  /*7d70*/  FADD.FTZ R232, R232, R231 ;  /* 0x000000e7e8e87221 */ /* 0x000fe80000010000 */
[----:B------:R-:W-:Y:S04]  /*7d80*/  FADD.FTZ R211, R233, R232 ;  /* 0x000000e8e9d37221 */ /* 0x000fe80000010000 */
[----:B------:R-:W-:Y:S01]  /*7d90*/  FADD.FTZ R211, R234, R211 ;  /* 0x000000d3ead37221 */ /* 0x000fe20000010000 */
[----:B------:R-:W-:-:S05]  /*7da0*/  @P0 BRA `(.L_x_175) ;  /* 0xffffcbe000000947 */ /* 0x000fca000383ffff */
.L_x_166:
[----:B------:R-:W1:Y:S01]  /*7db0*/  S2UR UR7, SR_CTAID.X ;  /* 0x00000000000779c3 */ /* 0x000e620000002500 */
[----:B------:R-:W-:Y:S01]  /*7dc0*/  ULDC.64 UR4, c[0x0][0x2c8] ;  /* 0x0000b20000047ab9 */ /* 0x000fe20000000a00 */
[----:B------:R-:W-:Y:S01]  /*7dd0*/  PLOP3.LUT P0, PT, PT, PT, UP1, 0x40, 0x0 ;  /* 0x000000000000781c */ /* 0x000fe20003f0e818 */
[----:B------:R-:W-:-:S02]  /*7de0*/  UMOV UR6, 0x1 ;  /* 0x0000000100067882 */ /* 0x000fc40000000000 */
[----:B-1----:R-:W-:-:S04]  /*7df0*/  ULEA UR7, UR7, 0x7f, 0x7 ;  /* 0x0000007f07077891 */ /* 0x002fc8000f8e383f */
[----:B------:R-:W-:-:S03]  /*7e00*/  UIMAD.WIDE.U32 UR18, UR7, UR4, URZ ;  /* 0x00000004071272a5 */ /* 0x000fc6000f8e003f */
[----:B------:R-:W-:Y:S02]  /*7e10*/  ULDC UR4, c[0x0][0x168] ;  /* 0x00005a0000047ab9 */ /* 0x000fe40000000800 */
[----:B------:R-:W-:Y:S02]  /*7e20*/  UIADD3 UR4, UR6, -UR4, URZ ;  /* 0x8000000406047290 */ /* 0x000fe4000fffe03f */
[----:B------:R-:W-:Y:S02]  /*7e30*/  @UP2 USHF.R.U32.HI UR7, URZ, UR5, UR19 ;  /* 0x000000053f072299 */ /* 0x000fe40008011613 */
[----:B------:R-:W-:Y:S02]  /*7e40*/  ULDC UR6, c[0x0][0x324] ;  /* 0x0000c90000067ab9 */ /* 0x000fe40000000800 */
[----:B------:R-:W-:Y:S02]  /*7e50*/  ULDC UR5, c[0x0][0x1d0] ;  /* 0x0000740000057ab9 */ /* 0x000fe40000000800 */
[----:B------:R-:W-:-:S04]  /*7e60*/  UIADD3 UR7, UR7, UR5, UR4 ;  /* 0x0000000507077290 */ /* 0x000fc8000fffe004 */
[----:B------:R-:W-:Y:S01]  /*7e70*/  UIADD3 UR6, UR7, -UR6, URZ ;  /* 0x8000000607067290 */ /* 0x000fe2000fffe03f */
[----:B------:R-:W-:Y:S05]  /*7e80*/  @P0 BRA `(.L_x_176) ;  /* 0x0000016000000947 */ /* 0x000fea0003800000 */
[----:B------:R-:W-:-:S06]  /*7e90*/  UISETP.GT.AND UP0, UPT, UR7, -0x1, UPT ;  /* 0xffffffff0700788c */ /* 0x000fcc000bf04270 */
[----:B------:R-:W-:-:S13]  /*7ea0*/  PLOP3.LUT P0, PT, PT, PT, UP0, 0x80, 0x0 ;  /* 0x000000000000781c */ /* 0x000fda0003f0f008 */
[----:B------:R-:W-:Y:S05]  /*7eb0*/  @P0 BRA `(.L_x_177) ;  /* 0x0000009000000947 */ /* 0x000fea0003800000 */
[----:B------:R-:W-:Y:S02]  /*7ec0*/  ULDC UR4, c[0x0][0x32c] ;  /* 0x0000cb0000047ab9 */ /* 0x000fe40000000800 */
[----:B------:R-:W-:Y:S02]  /*7ed0*/  UISETP.NE.AND UP0, UPT, UR4, 0x1, UPT ;  /* 0x000000010400788c */ /* 0x000fe4000bf05270 */
[----:B------:R-:W-:Y:S02]  /*7ee0*/  ULOP3.LUT UR7, URZ, UR7, URZ, 0x33, !UPT ;  /* 0x000000073f077292 */ /* 0x000fe4000f8e333f */
[----:B------:R-:W-:Y:S02]  /*7ef0*/  ULDC.64 UR4, c[0x0][0x330] ;  /* 0x0000cc0000047ab9 */ /* 0x000fe40000000a00 */
[----:B------:R-:W-:-:S07]  /*7f00*/  UIMAD.WIDE.U32 UR18, UR7, UR4, URZ ;  /* 0x00000004071272a5 */ /* 0x000fce000f8e003f */
[----:B------:R-:W-:Y:S02]  /*7f10*/  @UP0 UMOV UR15, UR19 ;  /* 0x00000013000f0c82 */ /* 0x000fe40008000000 */
[----:B------:R-:W-:-:S04]  /*7f20*/  @UP0 USHF.R.U32.HI UR7, URZ, UR5, UR15 ;  /* 0x000000053f070299 */ /* 0x000fc8000801160f */
[----:B------:R-:W-:Y:S01]  /*7f30*/  ULOP3.LUT UR7, URZ, UR7, URZ, 0x33, !UPT ;  /* 0x000000073f077292 */ /* 0x000fe2000f8e333f */
[----:B------:R-:W-:Y:S05]  /*7f40*/  BRA `(.L_x_178) ;  /* 0x0000006000007947 */ /* 0x000fea0003800000 */
.L_x_177:
[----:B------:R-:W-:Y:S02]  /*7f50*/  ULDC UR4, c[0x0][0x32c] ;  /* 0x0000cb0000047ab9 */ /* 0x000fe40000000800 */
[----:B------:R-:W-:-:S03]  /*7f60*/  UISETP.NE.AND UP0, UPT, UR4, 0x1, UPT ;  /* 0x000000010400788c */ /* 0x000fc6000bf05270 */
[----:B------:R-:W-:Y:S02]  /*7f70*/  ULDC.64 UR4, c[0x0][0x330] ;  /* 0x0000cc0000047ab9 */ /* 0x000fe40000000a00 */
[----:B------:R-:W-:-:S07]  /*7f80*/  UIMAD.WIDE.U32 UR18, UR7, UR4, URZ ;  /* 0x00000004071272a5 */ /* 0x000fce000f8e003f */
[----:B------:R-:W-:Y:S02]  /*7f90*/  @UP0 UMOV UR15, UR19 ;  /* 0x00000013000f0c82 */ /* 0x000fe40008000000 */
[----:B------:R-:W-:Y:S02]  /*7fa0*/  @UP0 USHF.R.U32.HI UR7, URZ, UR5, UR15 ;  /* 0x000000053f070299 */ /* 0x000fe4000801160f */
.L_x_178:
[----:B------:R-:W-:Y:S02]  /*7fb0*/  ULDC UR4, c[0x0][0x32c] ;  /* 0x0000cb0000047ab9 */ /* 0x000fe40000000800 */
[----:B------:R-:W-:-:S04]  /*7fc0*/  UIMAD UR4, UR7, UR4, URZ ;  /* 0x00000004070472a4 */ /* 0x000fc8000f8e023f */
[----:B------:R-:W-:-:S04]  /*7fd0*/  UISETP.LT.AND UP0, UPT, UR6, UR4, UPT ;  /* 0x000000040600728c */ /* 0x000fc8000bf01270 */
[----:B------:R-:W-:-:S04]  /*7fe0*/  USEL UR6, UR6, UR4, !UP0 ;  /* 0x0000000406067287 */ /* 0x000fc8000c000000 */
.L_x_176:
[----:B------:R-:W-:-:S04]  /*7ff0*/  UIADD3 UR6, UR6, 0x3f, URZ ;  /* 0x0000003f06067890 */ /* 0x000fc8000fffe03f */
        /* <DEDUP_REMOVED lines=8> */
[----:B------:R-:W-:Y:S01]  /*8080*/  IADD3 R218, P6, R206, 0x40, RZ ;  /* 0x00000040ceda7810 */ /* 0x000fe20007fde0ff */
[----:B------:R-:W-:Y:S01]  /*8090*/  IMAD.MOV.U32 R133, RZ, RZ, R12 ;  /* 0x000000ffff857224 */ /* 0x000fe200078e000c */
[----:B------:R-:W-:Y:S01]  /*80a0*/  IADD3 R214, P4, R200, 0x40, RZ ;  /* 0x00000040c8d67810 */ /* 0x000fe20007f9e0ff */
[----:B------:R-:W-:Y:S01]  /*80b0*/  IMAD.MOV.U32 R3, RZ, RZ, R0 ;  /* 0x000000ffff037224 */ /* 0x000fe200078e0000 */
[----:B------:R-:W-:Y:S01]  /*80c0*/  IADD3 R216, P5, R206, 0x80, RZ ;  /* 0x00000080ced87810 */ /* 0x000fe20007fbe0ff */
[----:B------:R-:W-:Y:S01]  /*80d0*/  IMAD.X R217, RZ, RZ, R209, P6 ;  /* 0x000000ffffd97224 */ /* 0x000fe200030e06d1 */
[----:B------:R-:W-:Y:S01]  /*80e0*/  IADD3 R212, P0, R200, 0x80, RZ ;  /* 0x00000080c8d47810 */ /* 0x000fe20007f1e0ff */
[----:B------:R-:W-:Y:S01]  /*80f0*/  IMAD.X R213, RZ, RZ, R203, P4 ;  /* 0x000000ffffd57224 */ /* 0x000fe200020e06cb */
[----:B------:R-:W-:Y:S01]  /*8100*/  IADD3.X R215, RZ, R209, RZ, P5, !PT ;  /* 0x000000d1ffd77210 */ /* 0x000fe20002ffe4ff */
[----:B------:R-:W-:Y:S01]  /*8110*/  UMOV UR18, UR13 ;  /* 0x0000000d00127c82 */ /* 0x000fe20008000000 */
[----:B------:R-:W-:Y:S01]  /*8120*/  IADD3.X R134, RZ, R203, RZ, P0, !PT ;  /* 0x000000cbff867210 */ /* 0x000fe200007fe4ff */
[----:B------:R-:W-:-:S02]  /*8130*/  ULDC.64 UR6, c[0x0][0x208] ;  /* 0x0000820000067ab9 */ /* 0x000fc40000000a00 */
[----:B------:R-:W-:Y:S02]  /*8140*/  ULDC.64 UR4, c[0x0][0x1e0] ;  /* 0x0000780000047ab9 */ /* 0x000fe40000000a00 */
.L_x_180:
        /* <DEDUP_REMOVED lines=10> */
[----:B------:R-:W-:Y:S01]  /*81f0*/  @!UP3 UIADD3 UR13, UR21, UR13, URZ ;  /* 0x0000000d150db290 */ /* 0x000fe2000fffe03f */
[----:B------:R-:W-:Y:S02]  /*8200*/  @!P0 IADD3 R2, P6, R218, UR19, RZ ;  /* 0x00000013da028c10 */ /* 0x000fe4000ffde0ff */
[----:B------:R-:W-:Y:S01]  /*8210*/  @!P0 IADD3 R29, P4, R206, UR19, RZ ;  /* 0x00000013ce1d8c10 */ /* 0x000fe2000ff9e0ff */
[----:B------:R-:W-:Y:S01]  /*8220*/  @!UP3 USHF.L.U64.HI UR13, UR20, 0x6, UR13 ;  /* 0x00000006140db899 */ /* 0x000fe2000801020d */
[----:B------:R-:W-:Y:S01]  /*8230*/  @!P0 IADD3 R0, P5, R216, UR19, RZ ;  /* 0x00000013d8008c10 */ /* 0x000fe2000ffbe0ff */
[----:B------:R-:W-:Y:S01]  /*8240*/  @!UP3 ULEA UR19, UP0, UR6, UR19, 0x5 ;  /* 0x000000130613b291 */ /* 0x000fe2000f80283f */
[----:B------:R-:W1:Y:S03]  /*8250*/  LDSM.16.M88.4 R8, [R197+0x6100] ;  /* 0x00610000c508783b */ /* 0x000e660000000200 */
[----:B------:R-:W-:Y:S02]  /*8260*/  @!P0 IADD3.X R28, R209, UR13, RZ, P4, !PT ;  /* 0x0000000dd11c8c10 */ /* 0x000fe4000a7fe4ff */
[C---:B------:R-:W-:Y:S03]  /*8270*/  @!P0 LEA R164, P4, R29.reuse, c[0x0][0x1f8], 0x1 ;  /* 0x00007e001da48a11 */ /* 0x040fe600078808ff */
[----:B------:R-:W2:Y:S01]  /*8280*/  LDSM.16.M88.4 R16, [R197+0x6900] ;  /* 0x00690000c510783b */ /* 0x000ea20000000200 */
[----:B------:R-:W-:Y:S02]  /*8290*/  @!P0 LEA.HI.X R165, R29, c[0x0][0x1fc], R28, 0x1, P4 ;  /* 0x00007f001da58a11 */ /* 0x000fe400020f0c1c */
[C---:B------:R-:W-:Y:S02]  /*82a0*/  @!P0 LEA R168, P4, R0.reuse, c[0x0][0x1f8], 0x1 ;  /* 0x00007e0000a88a11 */ /* 0x040fe400078808ff */
[----:B------:R-:W-:Y:S03]  /*82b0*/  @!P0 IADD3.X R29, R215, UR13, RZ, P5, !PT ;  /* 0x0000000dd71d8c10 */ /* 0x000fe6000affe4ff */
[----:B------:R-:W3:Y:S01]  /*82c0*/  LDSM.16.M88.4 R24, [R197+0x7100] ;  /* 0x00710000c518783b */ /* 0x000ee20000000200 */
[----:B------:R-:W-:Y:S02]  /*82d0*/  @!P0 LEA.HI.X R169, R0, c[0x0][0x1fc], R29, 0x1, P4 ;  /* 0x00007f0000a98a11 */ /* 0x000fe400020f0c1d */
[----:B------:R-:W-:Y:S05]  /*82e0*/  @!P0 IADD3 R0, P5, R218, UR19, RZ ;  /* 0x00000013da008c10 */ /* 0x000fea000ffbe0ff */
[----:B------:R-:W4:Y:S08]  /*82f0*/  LDSM.16.M88.4 R136, [R197+0x7900] ;  /* 0x00790000c588783b */ /* 0x000f300000000200 */
[----:B------:R-:W-:Y:S01]  /*8300*/  LDSM.16.M88.4 R140, [R194+0xc100] ;  /* 0x00c10000c28c783b */ /* 0x000fe20000000200 */
[C---:B-1----:R-:W-:Y:S07]  /*8310*/  HMMA.16816.F32.BF16 R4, R32.reuse, R8, RZ ;  /* 0x000000082004723c */ /* 0x042fee00000418ff */
[----:B------:R-:W1:Y:S01]  /*8320*/  LDSM.16.M88.4 R144, [R196] ;  /* 0x00000000c490783b */ /* 0x000e620000000200 */
[C---:B------:R-:W-:Y:S07]  /*8330*/  HMMA.16816.F32.BF16 R8, R32.reuse, R10, RZ ;  /* 0x0000000a2008723c */ /* 0x040fee00000418ff */
[----:B------:R-:W5:Y:S01]  /*8340*/  LDSM.16.M88.4 R148, [R187] ;  /* 0x00000000bb94783b */ /* 0x000f620000000200 */
[C---:B--2---:R-:W-:Y:S07]  /*8350*/  HMMA.16816.F32.BF16 R12, R32.reuse, R16, RZ ;  /* 0x00000010200c723c */ /* 0x044fee00000418ff */
[----:B------:R-:W2:Y:S01]  /*8360*/  LDSM.16.M88.4 R152, [R186] ;  /* 0x00000000ba98783b */ /* 0x000ea20000000200 */
[C---:B------:R-:W-:Y:S08]  /*8370*/  HMMA.16816.F32.BF16 R16, R32.reuse, R18, RZ ;  /* 0x000000122010723c */ /* 0x040ff000000418ff */
[C---:B---3--:R-:W-:Y:S07]  /*8380*/  HMMA.16816.F32.BF16 R20, R32.reuse, R24, RZ ;  /* 0x000000182014723c */ /* 0x048fee00000418ff */
[C---:B------:R-:W-:Y:S01]  /*8390*/  @!P0 IADD3.X R25, R217.reuse, UR13, RZ, P6, !PT ;  /* 0x0000000dd9198c10 */ /* 0x040fe2000b7fe4ff */
[----:B------:R-:W-:Y:S01]  /*83a0*/  @!UP3 ULEA.HI.X UR13, UR6, UR13, UR7, 0x5, UP0 ;  /* 0x0000000d060db291 */ /* 0x000fe200080f2c07 */
[C---:B------:R-:W-:Y:S01]  /*83b0*/  @!P0 LEA R166, P6, R2.reuse, c[0x0][0x1f8], 0x1 ;  /* 0x00007e0002a68a11 */ /* 0x040fe200078c08ff */
[----:B------:R-:W-:Y:S03]  /*83c0*/  UISETP.GT.AND UP3, UPT, UR18, UR8, UPT ;  /* 0x000000081200728c */ /* 0x000fe6000bf64270 */
[----:B------:R-:W-:Y:S02]  /*83d0*/  @!P0 LEA.HI.X R167, R2, c[0x0][0x1fc], R25, 0x1, P6 ;  /* 0x00007f0002a78a11 */ /* 0x000fe400030f0c19 */
[C---:B------:R-:W-:Y:S01]  /*83e0*/  HMMA.16816.F32.BF16 R24, R32.reuse, R26, RZ ;  /* 0x0000001a2018723c */ /* 0x040fe200000418ff */
[----:B------:R-:W-:Y:S02]  /*83f0*/  @!P0 IADD3 R2, P4, R216, UR19, RZ ;  /* 0x00000013d8028c10 */ /* 0x000fe4000ff9e0ff */
[----:B------:R-:W-:Y:S02]  /*8400*/  @!P0 IADD3 R132, P6, R206, UR19, RZ ;  /* 0x00000013ce848c10 */ /* 0x000fe4000ffde0ff */
[----:B------:R-:W-:Y:S02]  /*8410*/  @!P0 IADD3.X R135, R217, UR13, RZ, P5, !PT ;  /* 0x0000000dd9878c10 */ /* 0x000fe4000affe4ff */
[----:B------:R-:W-:Y:S01]  /*8420*/  @!P0 IADD3.X R157, R209, UR13, RZ, P6, !PT ;  /* 0x0000000dd19d8c10 */ /* 0x000fe2000b7fe4ff */
[C---:B----4-:R-:W-:Y:S01]  /*8430*/  HMMA.16816.F32.BF16 R28, R32.reuse, R136, RZ ;  /* 0x00000088201c723c */ /* 0x050fe200000418ff */
[----:B------:R-:W-:Y:S03]  /*8440*/  @!P0 LEA R174, P6, R132, c[0x0][0x1f8], 0x1 ;  /* 0x00007e0084ae8a11 */ /* 0x000fe600078c08ff */
[----:B------:R-:W-:Y:S02]  /*8450*/  @!P0 LEA R172, P5, R0, c[0x0][0x1f8], 0x1 ;  /* 0x00007e0000ac8a11 */ /* 0x000fe400078a08ff */
[----:B------:R-:W-:Y:S02]  /*8460*/  @!P0 LEA.HI.X R175, R132, c[0x0][0x1fc], R157, 0x1, P6 ;  /* 0x00007f0084af8a11 */ /* 0x000fe400030f0c9d */
[----:B------:R-:W-:Y:S01]  /*8470*/  HMMA.16816.F32.BF16 R32, R32, R138, RZ ;  /* 0x0000008a2020723c */ /* 0x000fe200000418ff */
[----:B------:R-:W-:Y:S01]  /*8480*/  @!P0 IADD3.X R137, R215, UR13, RZ, P4, !PT ;  /* 0x0000000dd7898c10 */ /* 0x000fe2000a7fe4ff */
[----:B------:R-:W-:Y:S02]  /*8490*/  UIADD3 UR13, UR18, -0x1, URZ ;  /* 0xffffffff120d7890 */ /* 0x000fe4000fffe03f */
[----:B------:R-:W-:Y:S02]  /*84a0*/  @!P0 LEA R170, P4, R2, c[0x0][0x1f8], 0x1 ;  /* 0x00007e0002aa8a11 */ /* 0x000fe400078808ff */
[----:B------:R-:W-:Y:S01]  /*84b0*/  @!P0 LEA.HI.X R173, R0, c[0x0][0x1fc], R135, 0x1, P5 ;  /* 0x00007f0000ad8a11 */ /* 0x000fe200028f0c87 */
[----:B------:R-:W-:Y:S01]  /*84c0*/  @UP3 UIMAD.WIDE.U32 UR22, UR13, UR4, URZ ;  /* 0x000000040d1632a5 */ /* 0x000fe2000f8e003f */
[C---:B-1----:R-:W-:Y:S01]  /*84d0*/  HMMA.16816.F32.BF16 R4, R140.reuse, R144, R4 ;  /* 0x000000908c04723c */ /* 0x042fe20000041804 */
[----:B------:R-:W-:Y:S02]  /*84e0*/  @UP3 USHF.R.S32.HI UR19, URZ, 0x1f, UR13 ;  /* 0x0000001f3f133899 */ /* 0x000fe4000801140d */
[----:B------:R-:W-:Y:S02]  /*84f0*/  @UP3 USHF.L.U32 UR20, UR22, 0x6, URZ ;  /* 0x0000000616143899 */ /* 0x000fe4000800063f */
[----:B------:R-:W-:Y:S01]  /*8500*/  @!P0 LEA.HI.X R171, R2, c[0x0][0x1fc], R137, 0x1, P4 ;  /* 0x00007f0002ab8a11 */ /* 0x000fe200020f0c89 */
[----:B------:R-:W-:Y:S01]  /*8510*/  @UP3 UIMAD UR19, UR19, UR4, URZ ;  /* 0x00000004131332a4 */ /* 0x000fe2000f8e023f */
[----:B------:R-:W1:Y:S01]  /*8520*/  LDSM.16.M88.4 R136, [R185] ;  /* 0x00000000b988783b */ /* 0x000e620000000200 */
[C---:B------:R-:W-:Y:S02]  /*8530*/  HMMA.16816.F32.BF16 R8, R140.reuse, R146, R8 ;  /* 0x000000928c08723c */ /* 0x040fe40000041808 */
[----:B------:R-:W-:Y:S04]  /*8540*/  @UP3 UIMAD UR19, UR13, UR5, UR19 ;  /* 0x000000050d1332a4 */ /* 0x000fe8000f8e0213 */
[----:B------:R-:W-:Y:S01]  /*8550*/  @UP3 UIADD3 UR19, UR23, UR19, URZ ;  /* 0x0000001317133290 */ /* 0x000fe2000fffe03f */
[----:B------:R-:W-:Y:S01]  /*8560*/  @!PT LDS RZ, [RZ] ;  /* 0x00000000fffff984 */ /* 0x000fe20000000800 */
[----:B------:R-:W-:Y:S01]  /*8570*/  @!PT LDS RZ, [RZ] ;  /* 0x00000000fffff984 */ /* 0x000fe20000000800 */
[----:B------:R-:W-:Y:S01]  /*8580*/  @!PT LDS RZ, [RZ] ;  /* 0x00000000fffff984 */ /* 0x000fe20000000800 */
[----:B------:R3:W-:Y:S01]  /*8590*/  @!P0 LDGSTS.E.BYPASS.LTC128B.128 [R199+0x100], [R164.64], !P3 ;  /* 0x00100000a4c78fae */ /* 0x0007e2000d901d50 */
[C---:B-----5:R-:W-:Y:S02]  /*85a0*/  HMMA.16816.F32.BF16 R12, R140.reuse, R148, R12 ;  /* 0x000000948c0c723c */ /* 0x060fe4000004180c */
[----:B------:R-:W-:Y:S05]  /*85b0*/  @UP3 USHF.L.U64.HI UR19, UR22, 0x6, UR19 ;  /* 0x0000000616133899 */ /* 0x000fea0008010213 */
[----:B------:R3:W-:Y:S01]  /*85c0*/  @!P0 LDGSTS.E.BYPASS.LTC128B.128 [R199+0x2100], [R166.64], !P2 ;  /* 0x02100000a6c78fae */ /* 0x0007e2000d101d50 */
[C---:B------:R-:W-:Y:S07]  /*85d0*/  HMMA.16816.F32.BF16 R16, R140.reuse, R150, R16 ;  /* 0x000000968c10723c */ /* 0x040fee0000041810 */
[----:B------:R4:W-:Y:S01]  /*85e0*/  @!P0 LDGSTS.E.BYPASS.LTC128B.128 [R199+0x4100], [R168.64], !P1 ;  /* 0x04100000a8c78fae */ /* 0x0009e2000c901d50 */
[C---:B--2---:R-:W-:Y:S07]  /*85f0*/  HMMA.16816.F32.BF16 R20, R140.reuse, R152, R20 ;  /* 0x000000988c14723c */ /* 0x044fee0000041814 */
[----:B------:R2:W-:Y:S01]  /*8600*/  @!P0 LDGSTS.E.BYPASS.LTC128B.128 [R199+0x1100], [R174.64], !P3 ;  /* 0x01100000aec78fae */ /* 0x0005e2000d901d50 */
[C---:B------:R-:W-:Y:S07]  /*8610*/  HMMA.16816.F32.BF16 R24, R140.reuse, R154, R24 ;  /* 0x0000009a8c18723c */ /* 0x040fee0000041818 */
[----:B------:R2:W-:Y:S01]  /*8620*/  @!P0 LDGSTS.E.BYPASS.LTC128B.128 [R199+0x3100], [R172.64], !P2 ;  /* 0x03100000acc78fae */ /* 0x0005e2000d101d50 */
[C---:B-1----:R-:W-:Y:S07]  /*8630*/  HMMA.16816.F32.BF16 R28, R140.reuse, R136, R28 ;  /* 0x000000888c1c723c */ /* 0x042fee000004181c */
[----:B------:R4:W-:Y:S01]  /*8640*/  @!P0 LDGSTS.E.BYPASS.LTC128B.128 [R199+0x5100], [R170.64], !P1 ;  /* 0x05100000aac78fae */ /* 0x0009e2000c901d50 */
[----:B------:R-:W-:Y:S01]  /*8650*/  HMMA.16816.F32.BF16 R32, R140, R138, R32 ;  /* 0x0000008a8c20723c */ /* 0x000fe20000041820 */
[----:B------:R-:W-:Y:S06]  /*8660*/  PLOP3.LUT P0, PT, PT, PT, UP3, 0x80, 0x0 ;  /* 0x000000000000781c */ /* 0x000fec0003f0f038 */
[----:B------:R-:W-:Y:S08]  /*8670*/  LDSM.16.M88.4 R156, [R193+0xc100] ;  /* 0x00c10000c19c783b */ /* 0x000ff00000000200 */
[----:B------:R-:W1:Y:S08]  /*8680*/  LDSM.16.M88.4 R160, [R192+0x6100] ;  /* 0x00610000c0a0783b */ /* 0x000e700000000200 */
[----:B------:R-:W5:Y:S08]  /*8690*/  LDSM.16.M88.4 R144, [R192+0x6900] ;  /* 0x00690000c090783b */ /* 0x000f700000000200 */
[----:B---3--:R-:W3:Y:S08]  /*86a0*/  LDSM.16.M88.4 R164, [R192+0x7100] ;  /* 0x00710000c0a4783b */ /* 0x008ef00000000200 */
[----:B------:R-:W0:Y:S08]  /*86b0*/  LDGDEPBAR ;  /* 0x00000000000079af */ /* 0x000e300000000000 */
[----:B------:R-:W2:Y:S01]  /*86c0*/  LDSM.16.M88.4 R148, [R192+0x7900] ;  /* 0x00790000c094783b */ /* 0x000ea20000000200 */
[C---:B-1----:R-:W-:Y:S07]  /*86d0*/  HMMA.16816.F32.BF16 R4, R156.reuse, R160, R4 ;  /* 0x000000a09c04723c */ /* 0x042fee0000041804 */
[----:B------:R-:W-:Y:S01]  /*86e0*/  LDSM.16.M88.4 R152, [R191+0xc100] ;  /* 0x00c10000bf98783b */ /* 0x000fe20000000200 */
[C---:B------:R-:W-:Y:S07]  /*86f0*/  HMMA.16816.F32.BF16 R8, R156.reuse, R162, R8 ;  /* 0x000000a29c08723c */ /* 0x040fee0000041808 */
[----:B----4-:R-:W1:Y:S01]  /*8700*/  LDSM.16.M88.4 R168, [R184] ;  /* 0x00000000b8a8783b */ /* 0x010e620000000200 */
[C---:B-----5:R-:W-:Y:S07]  /*8710*/  HMMA.16816.F32.BF16 R12, R156.reuse, R144, R12 ;  /* 0x000000909c0c723c */ /* 0x060fee000004180c */
[----:B------:R-:W4:Y:S01]  /*8720*/  LDSM.16.M88.4 R136, [R184+0x800] ;  /* 0x00080000b888783b */ /* 0x000f220000000200 */
[C---:B------:R-:W-:Y:S07]  /*8730*/  HMMA.16816.F32.BF16 R16, R156.reuse, R146, R16 ;  /* 0x000000929c10723c */ /* 0x040fee0000041810 */
[----:B------:R-:W5:Y:S01]  /*8740*/  LDSM.16.M88.4 R140, [R184+0x1000] ;  /* 0x00100000b88c783b */ /* 0x000f620000000200 */
[C---:B---3--:R-:W-:Y:S07]  /*8750*/  HMMA.16816.F32.BF16 R20, R156.reuse, R164, R20 ;  /* 0x000000a49c14723c */ /* 0x048fee0000041814 */
[----:B------:R-:W3:Y:S01]  /*8760*/  LDSM.16.M88.4 R144, [R184+0x1800] ;  /* 0x00180000b890783b */ /* 0x000ee20000000200 */
[C---:B------:R-:W-:Y:S07]  /*8770*/  HMMA.16816.F32.BF16 R24, R156.reuse, R166, R24 ;  /* 0x000000a69c18723c */ /* 0x040fee0000041818 */
[----:B------:R-:W-:Y:S01]  /*8780*/  LDSM.16.M88.4 R160, [R197+0x8900] ;  /* 0x00890000c5a0783b */ /* 0x000fe20000000200 */
[C---:B--2---:R-:W-:Y:S07]  /*8790*/  HMMA.16816.F32.BF16 R28, R156.reuse, R148, R28 ;  /* 0x000000949c1c723c */ /* 0x044fee000004181c */
[----:B------:R-:W-:Y:S01]  /*87a0*/  LDSM.16.M88.4 R164, [R194+0x10100] ;  /* 0x01010000c2a4783b */ /* 0x000fe20000000200 */
[----:B------:R-:W-:Y:S07]  /*87b0*/  HMMA.16816.F32.BF16 R32, R156, R150, R32 ;  /* 0x000000969c20723c */ /* 0x000fee0000041820 */
[----:B------:R-:W-:Y:S01]  /*87c0*/  LDSM.16.M88.4 R148, [R198+0x10100] ;  /* 0x01010000c694783b */ /* 0x000fe20000000200 */
[C---:B-1----:R-:W-:Y:S07]  /*87d0*/  HMMA.16816.F32.BF16 R4, R152.reuse, R168, R4 ;  /* 0x000000a89804723c */ /* 0x042fee0000041804 */
[----:B------:R-:W1:Y:S01]  /*87e0*/  LDSM.16.M88.4 R156, [R197+0x8100] ;  /* 0x00810000c59c783b */ /* 0x000e620000000200 */
[C---:B------:R-:W-:Y:S07]  /*87f0*/  HMMA.16816.F32.BF16 R8, R152.reuse, R170, R8 ;  /* 0x000000aa9808723c */ /* 0x040fee0000041808 */
[----:B------:R-:W-:Y:S01]  /*8800*/  LDSM.16.M88.4 R168, [R183] ;  /* 0x00000000b7a8783b */ /* 0x000fe20000000200 */
[C---:B----4-:R-:W-:Y:S07]  /*8810*/  HMMA.16816.F32.BF16 R12, R152.reuse, R136, R12 ;  /* 0x00000088980c723c */ /* 0x050fee000004180c */
[----:B------:R-:W-:Y:S01]  /*8820*/  LDSM.16.M88.4 R172, [R184+0x4000] ;  /* 0x00400000b8ac783b */ /* 0x000fe20000000200 */
[C---:B------:R-:W-:Y:S07]  /*8830*/  HMMA.16816.F32.BF16 R16, R152.reuse, R138, R16 ;  /* 0x0000008a9810723c */ /* 0x040fee0000041810 */
[----:B------:R-:W2:Y:S01]  /*8840*/  LDSM.16.M88.4 R136, [R197+0x9100] ;  /* 0x00910000c588783b */ /* 0x000ea20000000200 */
[C---:B-----5:R-:W-:Y:S08]  /*8850*/  HMMA.16816.F32.BF16 R20, R152.reuse, R140, R20 ;  /* 0x0000008c9814723c */ /* 0x060ff00000041814 */
[C---:B------:R-:W-:Y:S01]  /*8860*/  HMMA.16816.F32.BF16 R24, R152.reuse, R142, R24 ;  /* 0x0000008e9818723c */ /* 0x040fe20000041818 */
[----:B------:R-:W4:Y:S07]  /*8870*/  LDSM.16.M88.4 R140, [R197+0x9900] ;  /* 0x00990000c58c783b */ /* 0x000f2e0000000200 */
[C---:B---3--:R-:W-:Y:S08]  /*8880*/  HMMA.16816.F32.BF16 R28, R152.reuse, R144, R28 ;  /* 0x00000090981c723c */ /* 0x048ff0000004181c */
[----:B------:R-:W-:Y:S01]  /*8890*/  HMMA.16816.F32.BF16 R32, R152, R146, R32 ;  /* 0x000000929820723c */ /* 0x000fe20000041820 */
[----:B------:R-:W3:Y:S07]  /*88a0*/  LDSM.16.M88.4 R144, [R182] ;  /* 0x00000000b690783b */ /* 0x000eee0000000200 */
[C---:B-1----:R-:W-:Y:S01]  /*88b0*/  HMMA.16816.F32.BF16 R4, R148.reuse, R156, R4 ;  /* 0x0000009c9404723c */ /* 0x042fe20000041804 */
[----:B------:R-:W1:Y:S07]  /*88c0*/  LDSM.16.M88.4 R152, [R181] ;  /* 0x00000000b598783b */ /* 0x000e6e0000000200 */
[C---:B------:R-:W-:Y:S01]  /*88d0*/  HMMA.16816.F32.BF16 R8, R148.reuse, R158, R8 ;  /* 0x0000009e9408723c */ /* 0x040fe20000041808 */
[----:B------:R-:W5:Y:S07]  /*88e0*/  LDSM.16.M88.4 R156, [R180] ;  /* 0x00000000b49c783b */ /* 0x000f6e0000000200 */
[C---:B------:R-:W-:Y:S08]  /*88f0*/  HMMA.16816.F32.BF16 R12, R148.reuse, R160, R12 ;  /* 0x000000a0940c723c */ /* 0x040ff0000004180c */
[C---:B------:R-:W-:Y:S01]  /*8900*/  HMMA.16816.F32.BF16 R16, R148.reuse, R162, R16 ;  /* 0x000000a29410723c */ /* 0x040fe20000041810 */
[----:B------:R-:W-:Y:S07]  /*8910*/  LDSM.16.M88.4 R160, [R192+0x8100] ;  /* 0x00810000c0a0783b */ /* 0x000fee0000000200 */
[C---:B--2---:R-:W-:Y:S08]  /*8920*/  HMMA.16816.F32.BF16 R20, R148.reuse, R136, R20 ;  /* 0x000000889414723c */ /* 0x044ff00000041814 */
[C---:B------:R-:W-:Y:S01]  /*8930*/  HMMA.16816.F32.BF16 R24, R148.reuse, R138, R24 ;  /* 0x0000008a9418723c */ /* 0x040fe20000041818 */
[----:B------:R-:W2:Y:S07]  /*8940*/  LDSM.16.M88.4 R136, [R193+0x10100] ;  /* 0x01010000c188783b */ /* 0x000eae0000000200 */
[C---:B----4-:R-:W-:Y:S08]  /*8950*/  HMMA.16816.F32.BF16 R28, R148.reuse, R140, R28 ;  /* 0x0000008c941c723c */ /* 0x050ff0000004181c */
[----:B------:R-:W-:Y:S01]  /*8960*/  HMMA.16816.F32.BF16 R32, R148, R142, R32 ;  /* 0x0000008e9420723c */ /* 0x000fe20000041820 */
[----:B------:R-:W4:Y:S07]  /*8970*/  LDSM.16.M88.4 R140, [R192+0x8900] ;  /* 0x00890000c08c783b */ /* 0x000f2e0000000200 */
[C---:B------:R-:W-:Y:S01]  /*8980*/  HMMA.16816.F32.BF16 R4, R164.reuse, R168, R4 ;  /* 0x000000a8a404723c */ /* 0x040fe20000041804 */
[----:B------:R-:W-:Y:S07]  /*8990*/  LDSM.16.M88.4 R148, [R192+0x9900] ;  /* 0x00990000c094783b */ /* 0x000fee0000000200 */
[C---:B------:R-:W-:Y:S01]  /*89a0*/  HMMA.16816.F32.BF16 R8, R164.reuse, R170, R8 ;  /* 0x000000aaa408723c */ /* 0x040fe20000041808 */
[----:B------:R-:W-:Y:S07]  /*89b0*/  LDSM.16.M88.4 R168, [R184+0x2000] ;  /* 0x00200000b8a8783b */ /* 0x000fee0000000200 */
[C---:B---3--:R-:W-:Y:S08]  /*89c0*/  HMMA.16816.F32.BF16 R12, R164.reuse, R144, R12 ;  /* 0x00000090a40c723c */ /* 0x048ff0000004180c */
[C---:B------:R-:W-:Y:S01]  /*89d0*/  HMMA.16816.F32.BF16 R16, R164.reuse, R146, R16 ;  /* 0x00000092a410723c */ /* 0x040fe20000041810 */
[----:B------:R-:W3:Y:S07]  /*89e0*/  LDSM.16.M88.4 R144, [R192+0x9100] ;  /* 0x00910000c090783b */ /* 0x000eee0000000200 */
[C---:B-1----:R-:W-:Y:S08]  /*89f0*/  HMMA.16816.F32.BF16 R20, R164.reuse, R152, R20 ;  /* 0x00000098a414723c */ /* 0x042ff00000041814 */
[C---:B------:R-:W-:Y:S01]  /*8a00*/  HMMA.16816.F32.BF16 R24, R164.reuse, R154, R24 ;  /* 0x0000009aa418723c */ /* 0x040fe20000041818 */
[----:B------:R-:W1:Y:S07]  /*8a10*/  LDSM.16.M88.4 R152, [R191+0x10100] ;  /* 0x01010000bf98783b */ /* 0x000e6e0000000200 */
[C---:B-----5:R-:W-:Y:S08]  /*8a20*/  HMMA.16816.F32.BF16 R28, R164.reuse, R156, R28 ;  /* 0x0000009ca41c723c */ /* 0x060ff0000004181c */
[----:B------:R-:W-:Y:S01]  /*8a30*/  HMMA.16816.F32.BF16 R32, R164, R158, R32 ;  /* 0x0000009ea420723c */ /* 0x000fe20000041820 */
[----:B------:R-:W5:Y:S07]  /*8a40*/  LDSM.16.M88.4 R156, [R184+0x2800] ;  /* 0x00280000b89c783b */ /* 0x000f6e0000000200 */
[C---:B--2---:R-:W-:Y:S01]  /*8a50*/  HMMA.16816.F32.BF16 R4, R136.reuse, R160, R4 ;  /* 0x000000a08804723c */ /* 0x044fe20000041804 */
[----:B------:R-:W-:Y:S07]  /*8a60*/  LDSM.16.M88.4 R164, [R197+0xb100] ;  /* 0x00b10000c5a4783b */ /* 0x000fee0000000200 */
[C---:B------:R-:W-:Y:S01]  /*8a70*/  HMMA.16816.F32.BF16 R8, R136.reuse, R162, R8 ;  /* 0x000000a28808723c */ /* 0x040fe20000041808 */
[----:B------:R-:W-:Y:S07]  /*8a80*/  LDSM.16.M88.4 R160, [R197+0xa900] ;  /* 0x00a90000c5a0783b */ /* 0x000fee0000000200 */
[C---:B----4-:R-:W-:Y:S08]  /*8a90*/  HMMA.16816.F32.BF16 R12, R136.reuse, R140, R12 ;  /* 0x0000008c880c723c */ /* 0x050ff0000004180c */
[C---:B------:R-:W-:Y:S01]  /*8aa0*/  HMMA.16816.F32.BF16 R16, R136.reuse, R142, R16 ;  /* 0x0000008e8810723c */ /* 0x040fe20000041810 */
[----:B------:R-:W2:Y:S07]  /*8ab0*/  LDSM.16.M88.4 R140, [R184+0x3000] ;  /* 0x00300000b88c783b */ /* 0x000eae0000000200 */
[C---:B---3--:R-:W-:Y:S08]  /*8ac0*/  HMMA.16816.F32.BF16 R20, R136.reuse, R144, R20 ;  /* 0x000000908814723c */ /* 0x048ff00000041814 */
[C---:B------:R-:W-:Y:S01]  /*8ad0*/  HMMA.16816.F32.BF16 R24, R136.reuse, R146, R24 ;  /* 0x000000928818723c */ /* 0x040fe20000041818 */
[----:B------:R-:W3:Y:S07]  /*8ae0*/  LDSM.16.M88.4 R144, [R184+0x3800] ;  /* 0x00380000b890783b */ /* 0x000eee0000000200 */
[C---:B------:R-:W-:Y:S08]  /*8af0*/  HMMA.16816.F32.BF16 R28, R136.reuse, R148, R28 ;  /* 0x00000094881c723c */ /* 0x040ff0000004181c */
[----:B------:R-:W-:Y:S01]  /*8b00*/  HMMA.16816.F32.BF16 R32, R136, R150, R32 ;  /* 0x000000968820723c */ /* 0x000fe20000041820 */
[----:B------:R-:W-:Y:S07]  /*8b10*/  LDSM.16.M88.4 R136, [R198+0x14100] ;  /* 0x01410000c688783b */ /* 0x000fee0000000200 */
[C---:B-1----:R-:W-:Y:S01]  /*8b20*/  HMMA.16816.F32.BF16 R4, R152.reuse, R168, R4 ;  /* 0x000000a89804723c */ /* 0x042fe20000041804 */
[----:B------:R-:W1:Y:S07]  /*8b30*/  LDSM.16.M88.4 R148, [R197+0xa100] ;  /* 0x00a10000c594783b */ /* 0x000e6e0000000200 */
[C---:B------:R-:W-:Y:S01]  /*8b40*/  HMMA.16816.F32.BF16 R8, R152.reuse, R170, R8 ;  /* 0x000000aa9808723c */ /* 0x040fe20000041808 */
[----:B------:R-:W-:Y:S07]  /*8b50*/  LDSM.16.M88.4 R168, [R179] ;  /* 0x00000000b3a8783b */ /* 0x000fee0000000200 */
[C---:B-----5:R-:W-:Y:S08]  /*8b60*/  HMMA.16816.F32.BF16 R12, R152.reuse, R156, R12 ;  /* 0x0000009c980c723c */ /* 0x060ff0000004180c */
[C---:B------:R-:W-:Y:S01]  /*8b70*/  HMMA.16816.F32.BF16 R16, R152.reuse, R158, R16 ;  /* 0x0000009e9810723c */ /* 0x040fe20000041810 */
[----:B------:R-:W4:Y:S07]  /*8b80*/  LDSM.16.M88.4 R156, [R197+0xb900] ;  /* 0x00b90000c59c783b */ /* 0x000f2e0000000200 */
[C---:B--2---:R-:W-:Y:S08]  /*8b90*/  HMMA.16816.F32.BF16 R20, R152.reuse, R140, R20 ;  /* 0x0000008c9814723c */ /* 0x044ff00000041814 */
[C---:B------:R-:W-:Y:S01]  /*8ba0*/  HMMA.16816.F32.BF16 R24, R152.reuse, R142, R24 ;  /* 0x0000008e9818723c */ /* 0x040fe20000041818 */
[----:B------:R-:W2:Y:S07]  /*8bb0*/  LDSM.16.M88.4 R140, [R194+0x14100] ;  /* 0x01410000c28c783b */ /* 0x000eae0000000200 */
[C---:B---3--:R-:W-:Y:S08]  /*8bc0*/  HMMA.16816.F32.BF16 R28, R152.reuse, R144, R28 ;  /* 0x00000090981c723c */ /* 0x048ff0000004181c */
[----:B------:R-:W-:Y:S01]  /*8bd0*/  HMMA.16816.F32.BF16 R32, R152, R146, R32 ;  /* 0x000000929820723c */ /* 0x000fe20000041820 */
[----:B------:R-:W3:Y:S07]  /*8be0*/  LDSM.16.M88.4 R144, [R178] ;  /* 0x00000000b290783b */ /* 0x000eee0000000200 */
[C---:B-1----:R-:W-:Y:S01]  /*8bf0*/  HMMA.16816.F32.BF16 R4, R136.reuse, R148, R4 ;  /* 0x000000948804723c */ /* 0x042fe20000041804 */
[----:B------:R-:W-:Y:S07]  /*8c00*/  LDSM.16.M88.4 R152, [R176] ;  /* 0x00000000b098783b */ /* 0x000fee0000000200 */
[C---:B------:R-:W-:Y:S01]  /*8c10*/  HMMA.16816.F32.BF16 R8, R136.reuse, R150, R8 ;  /* 0x000000968808723c */ /* 0x040fe20000041808 */
[----:B------:R-:W1:Y:S07]  /*8c20*/  LDSM.16.M88.4 R148, [R177] ;  /* 0x00000000b194783b */ /* 0x000e6e0000000200 */
[C---:B------:R-:W-:Y:S08]  /*8c30*/  HMMA.16816.F32.BF16 R12, R136.reuse, R160, R12 ;  /* 0x000000a0880c723c */ /* 0x040ff0000004180c */
[C---:B------:R-:W-:Y:S01]  /*8c40*/  HMMA.16816.F32.BF16 R16, R136.reuse, R162, R16 ;  /* 0x000000a28810723c */ /* 0x040fe20000041810 */
[----:B------:R-:W-:Y:S07]  /*8c50*/  LDSM.16.M88.4 R160, [R193+0x14100] ;  /* 0x01410000c1a0783b */ /* 0x000fee0000000200 */
[C---:B------:R-:W-:Y:S08]  /*8c60*/  HMMA.16816.F32.BF16 R20, R136.reuse, R164, R20 ;  /* 0x000000a48814723c */ /* 0x040ff00000041814 */
[C---:B------:R-:W-:Y:S01]  /*8c70*/  HMMA.16816.F32.BF16 R24, R136.reuse, R166, R24 ;  /* 0x000000a68818723c */ /* 0x040fe20000041818 */
[----:B------:R-:W5:Y:S07]  /*8c80*/  LDSM.16.M88.4 R164, [R192+0xa100] ;  /* 0x00a10000c0a4783b */ /* 0x000f6e0000000200 */
[C---:B----4-:R-:W-:Y:S08]  /*8c90*/  HMMA.16816.F32.BF16 R28, R136.reuse, R156, R28 ;  /* 0x0000009c881c723c */ /* 0x050ff0000004181c */
[----:B------:R-:W-:Y:S01]  /*8ca0*/  HMMA.16816.F32.BF16 R32, R136, R158, R32 ;  /* 0x0000009e8820723c */ /* 0x000fe20000041820 */
[----:B------:R-:W4:Y:S07]  /*8cb0*/  LDSM.16.M88.4 R136, [R192+0xa900] ;  /* 0x00a90000c088783b */ /* 0x000f2e0000000200 */
[C---:B--2---:R-:W-:Y:S01]  /*8cc0*/  HMMA.16816.F32.BF16 R4, R140.reuse, R168, R4 ;  /* 0x000000a88c04723c */ /* 0x044fe20000041804 */
[----:B------:R-:W2:Y:S07]  /*8cd0*/  LDSM.16.M88.4 R156, [R192+0xb100] ;  /* 0x00b10000c09c783b */ /* 0x000eae0000000200 */
[C---:B------:R-:W-:Y:S01]  /*8ce0*/  HMMA.16816.F32.BF16 R8, R140.reuse, R170, R8 ;  /* 0x000000aa8c08723c */ /* 0x040fe20000041808 */
[----:B------:R-:W-:Y:S07]  /*8cf0*/  LDSM.16.M88.4 R168, [R191+0x14100] ;  /* 0x01410000bfa8783b */ /* 0x000fee0000000200 */
[C---:B---3--:R-:W-:Y:S08]  /*8d00*/  HMMA.16816.F32.BF16 R12, R140.reuse, R144, R12 ;  /* 0x000000908c0c723c */ /* 0x048ff0000004180c */
[C---:B------:R-:W-:Y:S01]  /*8d10*/  HMMA.16816.F32.BF16 R16, R140.reuse, R146, R16 ;  /* 0x000000928c10723c */ /* 0x040fe20000041810 */
[----:B------:R-:W3:Y:S07]  /*8d20*/  LDSM.16.M88.4 R144, [R192+0xb900] ;  /* 0x00b90000c090783b */ /* 0x000eee0000000200 */
[C---:B-1----:R-:W-:Y:S08]  /*8d30*/  HMMA.16816.F32.BF16 R20, R140.reuse, R148, R20 ;  /* 0x000000948c14723c */ /* 0x042ff00000041814 */
[C---:B------:R-:W-:Y:S08]  /*8d40*/  HMMA.16816.F32.BF16 R24, R140.reuse, R150, R24 ;  /* 0x000000968c18723c */ /* 0x040ff00000041818 */
[C---:B------:R-:W-:Y:S08]  /*8d50*/  HMMA.16816.F32.BF16 R28, R140.reuse, R152, R28 ;  /* 0x000000988c1c723c */ /* 0x040ff0000004181c */
[----:B------:R-:W-:Y:S01]  /*8d60*/  HMMA.16816.F32.BF16 R32, R140, R154, R32 ;  /* 0x0000009a8c20723c */ /* 0x000fe20000041820 */
[----:B------:R-:W1:Y:S07]  /*8d70*/  LDSM.16.M88.4 R140, [R184+0x4800] ;  /* 0x00480000b88c783b */ /* 0x000e6e0000000200 */
[C---:B-----5:R-:W-:Y:S08]  /*8d80*/  HMMA.16816.F32.BF16 R4, R160.reuse, R164, R4 ;  /* 0x000000a4a004723c */ /* 0x060ff00000041804 */
[C---:B------:R-:W-:Y:S08]  /*8d90*/  HMMA.16816.F32.BF16 R8, R160.reuse, R166, R8 ;  /* 0x000000a6a008723c */ /* 0x040ff00000041808 */
[C---:B----4-:R-:W-:Y:S08]  /*8da0*/  HMMA.16816.F32.BF16 R12, R160.reuse, R136, R12 ;  /* 0x00000088a00c723c */ /* 0x050ff0000004180c */
[C---:B------:R-:W-:Y:S01]  /*8db0*/  HMMA.16816.F32.BF16 R16, R160.reuse, R138, R16 ;  /* 0x0000008aa010723c */ /* 0x040fe20000041810 */
[----:B------:R-:W4:Y:S07]  /*8dc0*/  LDSM.16.M88.4 R136, [R184+0x5000] ;  /* 0x00500000b888783b */ /* 0x000f2e0000000200 */
[C---:B--2---:R-:W-:Y:S08]  /*8dd0*/  HMMA.16816.F32.BF16 R20, R160.reuse, R156, R20 ;  /* 0x0000009ca014723c */ /* 0x044ff00000041814 */
[C---:B------:R-:W-:Y:S08]  /*8de0*/  HMMA.16816.F32.BF16 R24, R160.reuse, R158, R24 ;  /* 0x0000009ea018723c */ /* 0x040ff00000041818 */
[C---:B---3--:R-:W-:Y:S08]  /*8df0*/  HMMA.16816.F32.BF16 R28, R160.reuse, R144, R28 ;  /* 0x00000090a01c723c */ /* 0x048ff0000004181c */
[----:B------:R-:W-:Y:S01]  /*8e00*/  HMMA.16816.F32.BF16 R32, R160, R146, R32 ;  /* 0x00000092a020723c */ /* 0x000fe20000041820 */
[----:B------:R-:W2:Y:S01]  /*8e10*/  LDSM.16.M88.4 R144, [R184+0x5800] ;  /* 0x00580000b890783b */ /* 0x000ea20000000200 */
[----:B------:R-:W-:Y:S06]  /*8e20*/  DEPBAR.LE SB0, 0x0 ;  /* 0x000080000000791a */ /* 0x000fec0000000000 */
[C---:B------:R-:W-:Y:S01]  /*8e30*/  HMMA.16816.F32.BF16 R4, R168.reuse, R172, R4 ;  /* 0x000000aca804723c */ /* 0x040fe20000041804 */
[----:B------:R-:W-:Y:S07]  /*8e40*/  BAR.SYNC.DEFER_BLOCKING 0x0 ;  /* 0x0000000000007b1d */ /* 0x000fee0000010000 */
[C---:B------:R-:W-:Y:S08]  /*8e50*/  HMMA.16816.F32.BF16 R8, R168.reuse, R174, R8 ;  /* 0x000000aea808723c */ /* 0x040ff00000041808 */
[C---:B-1----:R-:W-:Y:S08]  /*8e60*/  HMMA.16816.F32.BF16 R12, R168.reuse, R140, R12 ;  /* 0x0000008ca80c723c */ /* 0x042ff0000004180c */
[C---:B------:R-:W-:Y:S04]  /*8e70*/  HMMA.16816.F32.BF16 R16, R168.reuse, R142, R16 ;  /* 0x0000008ea810723c */ /* 0x040fe80000041810 */
[----:B------:R-:W-:Y:S02]  /*8e80*/  FMNMX.FTZ R0, R4, R3, !PT ;  /* 0x0000000304007209 */ /* 0x000fe40007810000 */
[----:B------:R-:W-:Y:S02]  /*8e90*/  FMNMX.FTZ R2, R6, R133, !PT ;  /* 0x0000008506027209 */ /* 0x000fe40007810000 */
[C---:B----4-:R-:W-:Y:S04]  /*8ea0*/  HMMA.16816.F32.BF16 R20, R168.reuse, R136, R20 ;  /* 0x00000088a814723c */ /* 0x050fe80000041814 */
[----:B------:R-:W-:Y:S03]  /*8eb0*/  FMNMX.FTZ R135, R5, R0, !PT ;  /* 0x0000000005877209 */ /* 0x000fe60007810000 */
[----:B------:R-:W-:Y:S01]  /*8ec0*/  FMNMX.FTZ R137, R7, R2, !PT ;  /* 0x0000000207897209 */ /* 0x000fe20007810000 */
[C---:B------:R-:W-:Y:S04]  /*8ed0*/  HMMA.16816.F32.BF16 R24, R168.reuse, R138, R24 ;  /* 0x0000008aa818723c */ /* 0x040fe80000041818 */
[----:B------:R-:W-:Y:S02]  /*8ee0*/  FMNMX.FTZ R0, R8, R135, !PT ;  /* 0x0000008708007209 */ /* 0x000fe40007810000 */
[----:B------:R-:W-:Y:S02]  /*8ef0*/  FMNMX.FTZ R2, R10, R137, !PT ;  /* 0x000000890a027209 */ /* 0x000fe40007810000 */
[C---:B--2---:R-:W-:Y:S04]  /*8f00*/  HMMA.16816.F32.BF16 R28, R168.reuse, R144, R28 ;  /* 0x00000090a81c723c */ /* 0x044fe8000004181c */
        /* <DEDUP_REMOVED lines=31> */
[----:B--2---:R-:W-:Y:S07]  /*9100*/  FMNMX.FTZ R135, R137, R0, !PT ;  /* 0x0000000089877209 */ /* 0x004fee0007810000 */
[----:B------:R-:W2:Y:S01]  /*9110*/  SHFL.BFLY PT, R132, R135, 0x1, 0x1f ;  /* 0x0c201f0087847f89 */ /* 0x000ea200000e0000 */
[----:B-1----:R-:W-:Y:S05]  /*9120*/  FMNMX.FTZ R0, R141, R2, !PT ;  /* 0x000000028d007209 */ /* 0x002fea0007810000 */
[C---:B------:R-:W-:Y:S02]  /*9130*/  FMUL.FTZ R167, R0.reuse, c[0x0][0x2d0] ;  /* 0x0000b40000a77a20 */ /* 0x040fe40000410000 */
[----:B------:R-:W-:Y:S01]  /*9140*/  FADD.FTZ R2, -R0, R3 ;  /* 0x0000000300027221 */ /* 0x000fe20000010100 */
[----:B--2---:R-:W-:Y:S01]  /*9150*/  FMNMX.FTZ R132, R135, R132, !PT ;  /* 0x0000008487847209 */ /* 0x004fe20007810000 */
[----:B------:R-:W-:Y:S01]  /*9160*/  FFMA.FTZ R162, R4, c[0x0][0x2d0], -R167 ;  /* 0x0000b40004a27a23 */ /* 0x000fe200000108a7 */
[----:B------:R-:W-:Y:S01]  /*9170*/  @P0 IADD3 R4, P4, R200, UR20, RZ ;  /* 0x00000014c8040c10 */ /* 0x000fe2000ff9e0ff */
[----:B------:R-:W-:Y:S01]  /*9180*/  FMUL.FTZ R3, R2, c[0x0][0x2d0] ;  /* 0x0000b40002037a20 */ /* 0x000fe20000410000 */
[----:B------:R-:W-:Y:S01]  /*9190*/  @P0 IADD3 R135, P5, R214, UR20, RZ ;  /* 0x00000014d6870c10 */ /* 0x000fe2000ffbe0ff */
[----:B------:R-:W-:Y:S01]  /*91a0*/  FADD.FTZ R133, -R132, R133 ;  /* 0x0000008584857221 */ /* 0x000fe20000010100 */
[----:B------:R-:W-:Y:S01]  /*91b0*/  @P0 LEA R140, P6, R4, c[0x0][0x1c8], 0x1 ;  /* 0x00007200048c0a11 */ /* 0x000fe200078c08ff */
[--C-:B------:R-:W-:Y:S01]  /*91c0*/  FFMA.FTZ R160, R9, c[0x0][0x2d0], -R167.reuse ;  /* 0x0000b40009a07a23 */ /* 0x100fe200000108a7 */
[----:B------:R-:W-:Y:S01]  /*91d0*/  @P0 IADD3.X R136, R213, UR19, RZ, P5, !PT ;  /* 0x00000013d5880c10 */ /* 0x000fe2000affe4ff */
[----:B------:R-:W-:Y:S01]  /*91e0*/  FMUL.FTZ R2, R133, c[0x0][0x2d0] ;  /* 0x0000b40085027a20 */ /* 0x000fe20000410000 */
[----:B------:R-:W1:Y:S01]  /*91f0*/  MUFU.EX2 R3, R3 ;  /* 0x0000000300037308 */ /* 0x000e620000000800 */
[--C-:B------:R-:W-:Y:S01]  /*9200*/  FFMA.FTZ R133, R5, c[0x0][0x2d0], -R167.reuse ;  /* 0x0000b40005857a23 */ /* 0x100fe200000108a7 */
[----:B------:R-:W-:Y:S01]  /*9210*/  @P0 IADD3.X R5, R203, UR19, RZ, P4, !PT ;  /* 0x00000013cb050c10 */ /* 0x000fe2000a7fe4ff */
[----:B------:R-:W-:Y:S01]  /*9220*/  FMUL.FTZ R165, R132, c[0x0][0x2d0] ;  /* 0x0000b40084a57a20 */ /* 0x000fe20000410000 */
[C---:B------:R-:W-:Y:S01]  /*9230*/  @P0 LEA R142, P4, R135.reuse, c[0x0][0x1c8], 0x1 ;  /* 0x00007200878e0a11 */ /* 0x040fe200078808ff */
[----:B------:R-:W-:Y:S01]  /*9240*/  FFMA.FTZ R170, R16, c[0x0][0x2d0], -R167 ;  /* 0x0000b40010aa7a23 */ /* 0x000fe200000108a7 */
[----:B------:R-:W-:Y:S01]  /*9250*/  @P0 LEA.HI.X R141, R4, c[0x0][0x1cc], R5, 0x1, P6 ;  /* 0x00007300048d0a11 */ /* 0x000fe200030f0c05 */
[----:B------:R-:W-:Y:S01]  /*9260*/  FFMA.FTZ R166, R6, c[0x0][0x2d0], -R165 ;  /* 0x0000b40006a67a23 */ /* 0x000fe200000108a5 */
[----:B------:R-:W-:Y:S01]  /*9270*/  @P0 LEA.HI.X R143, R135, c[0x0][0x1cc], R136, 0x1, P4 ;  /* 0x00007300878f0a11 */ /* 0x000fe200020f0c88 */
[----:B------:R-:W-:Y:S01]  /*9280*/  FFMA.FTZ R135, R8, c[0x0][0x2d0], -R167 ;  /* 0x0000b40008877a23 */ /* 0x000fe200000108a7 */
[----:B------:R-:W-:Y:S01]  /*9290*/  @P0 IADD3 R4, P5, R212, UR20, RZ ;  /* 0x00000014d4040c10 */ /* 0x000fe2000ffbe0ff */
[----:B------:R2:W-:Y:S01]  /*92a0*/  @P0 LDGSTS.E.BYPASS.LTC128B.128 [R199+0x6100], [R140.64], !P3 ;  /* 0x061000008cc70fae */ /* 0x0005e2000d901d50 */
[----:B------:R-:W-:Y:S01]  /*92b0*/  @UP3 UIADD3 UR20, UP0, UR12, UR20, URZ ;  /* 0x000000140c143290 */ /* 0x000fe2000ff1e03f */
[--C-:B------:R-:W-:Y:S01]  /*92c0*/  FFMA.FTZ R161, R7, c[0x0][0x2d0], -R165.reuse ;  /* 0x0000b40007a17a23 */ /* 0x100fe200000108a5 */
[----:B------:R-:W-:Y:S01]  /*92d0*/  @P0 LEA R144, P4, R4, c[0x0][0x1c8], 0x1 ;  /* 0x0000720004900a11 */ /* 0x000fe200078808ff */
[--C-:B------:R-:W-:Y:S01]  /*92e0*/  FFMA.FTZ R163, R10, c[0x0][0x2d0], -R165.reuse ;  /* 0x0000b4000aa37a23 */ /* 0x100fe200000108a5 */
[----:B------:R-:W-:Y:S01]  /*92f0*/  @P0 IADD3.X R5, R134, UR19, RZ, P5, !PT ;  /* 0x0000001386050c10 */ /* 0x000fe2000affe4ff */
[----:B------:R-:W-:Y:S01]  /*9300*/  @UP3 UIADD3.X UR19, UR11, UR19, URZ, UP0, !UPT ;  /* 0x000000130b133290 */ /* 0x000fe200087fe43f */
[----:B------:R-:W-:Y:S01]  /*9310*/  FFMA.FTZ R164, R11, c[0x0][0x2d0], -R165 ;  /* 0x0000b4000ba47a23 */ /* 0x000fe200000108a5 */
[----:B------:R2:W-:Y:S01]  /*9320*/  @P0 LDGSTS.E.BYPASS.LTC128B.128 [R199+0x8100], [R142.64], !P2 ;  /* 0x081000008ec70fae */ /* 0x0005e2000d101d50 */
[----:B------:R-:W-:Y:S01]  /*9330*/  @P0 LEA.HI.X R145, R4, c[0x0][0x1cc], R5, 0x1, P4 ;  /* 0x0000730004910a11 */ /* 0x000fe200020f0c05 */
[----:B------:R-:W3:Y:S01]  /*9340*/  MUFU.EX2 R2, R2 ;  /* 0x0000000200027308 */ /* 0x000ee20000000800 */
[----:B------:R-:W-:Y:S01]  /*9350*/  @P0 IADD3 R4, P6, R200, UR20, RZ ;  /* 0x00000014c8040c10 */ /* 0x000fe2000ffde0ff */
[----:B------:R-:W-:Y:S01]  /*9360*/  FFMA.FTZ R171, R17, c[0x0][0x2d0], -R167 ;  /* 0x0000b40011ab7a23 */ /* 0x000fe200000108a7 */
[----:B------:R-:W-:Y:S01]  /*9370*/  @P0 IADD3 R5, P5, R214, UR20, RZ ;  /* 0x00000014d6050c10 */ /* 0x000fe2000ffbe0ff */
[----:B-1----:R-:W-:Y:S01]  /*9380*/  FMUL.FTZ R100, R3, R100 ;  /* 0x0000006403647220 */ /* 0x002fe20000410000 */
[----:B------:R-:W-:Y:S01]  /*9390*/  @P0 IADD3.X R9, R203, UR19, RZ, P6, !PT ;  /* 0x00000013cb090c10 */ /* 0x000fe2000b7fe4ff */
[----:B------:R1:W-:Y:S01]  /*93a0*/  @P0 LDGSTS.E.BYPASS.LTC128B.128 [R199+0xa100], [R144.64], !P1 ;  /* 0x0a10000090c70fae */ /* 0x0003e2000c901d50 */
[C---:B------:R-:W-:Y:S01]  /*93b0*/  @P0 LEA R150, P6, R4.reuse, c[0x0][0x1c8], 0x1 ;  /* 0x0000720004960a11 */ /* 0x040fe200078c08ff */
[----:B------:R-:W-:Y:S01]  /*93c0*/  FMUL.FTZ R101, R3, R101 ;  /* 0x0000006503657220 */ /* 0x000fe20000410000 */
[----:B------:R-:W-:Y:S01]  /*93d0*/  @P0 IADD3.X R136, R213, UR19, RZ, P5, !PT ;  /* 0x00000013d5880c10 */ /* 0x000fe2000affe4ff */
[----:B------:R-:W-:Y:S01]  /*93e0*/  MUFU.EX2 R162, R162 ;  /* 0x000000a200a27308 */ /* 0x000fe20000000800 */
[----:B------:R-:W-:Y:S01]  /*93f0*/  @P0 LEA.HI.X R151, R4, c[0x0][0x1cc], R9, 0x1, P6 ;  /* 0x0000730004970a11 */ /* 0x000fe200030f0c09 */
[----:B------:R-:W-:Y:S01]  /*9400*/  FMUL.FTZ R4, R3, R128 ;  /* 0x0000008003047220 */ /* 0x000fe20000410000 */
[----:B------:R-:W-:Y:S01]  /*9410*/  @P0 LEA R148, P5, R5, c[0x0][0x1c8], 0x1 ;  /* 0x0000720005940a11 */ /* 0x000fe200078a08ff */
[----:B------:R-:W-:Y:S01]  /*9420*/  FMUL.FTZ R9, R3, R125 ;  /* 0x0000007d03097220 */ /* 0x000fe20000410000 */
[----:B------:R-:W-:Y:S01]  /*9430*/  @P0 IADD3 R8, P4, R212, UR20, RZ ;  /* 0x00000014d4080c10 */ /* 0x000fe2000ff9e0ff */
[----:B------:R4:W-:Y:S01]  /*9440*/  @P0 LDGSTS.E.BYPASS.LTC128B.128 [R199+0x7100], [R150.64], !P3 ;  /* 0x0710000096c70fae */ /* 0x0009e2000d901d50 */
[----:B------:R-:W-:Y:S01]  /*9450*/  @P0 LEA.HI.X R149, R5, c[0x0][0x1cc], R136, 0x1, P5 ;  /* 0x0000730005950a11 */ /* 0x000fe200028f0c88 */
[C---:B------:R-:W-:Y:S01]  /*9460*/  FMUL.FTZ R5, R3.reuse, R129 ;  /* 0x0000008103057220 */ /* 0x040fe20000410000 */
[----:B------:R-:W-:Y:S01]  /*9470*/  @P0 IADD3.X R137, R134, UR19, RZ, P4, !PT ;  /* 0x0000001386890c10 */ /* 0x000fe2000a7fe4ff */
[----:B------:R-:W5:Y:S01]  /*9480*/  MUFU.EX2 R133, R133 ;  /* 0x0000008500857308 */ /* 0x000f620000000800 */
[C---:B------:R-:W-:Y:S01]  /*9490*/  @P0 LEA R146, P4, R8.reuse, c[0x0][0x1c8], 0x1 ;  /* 0x0000720008920a11 */ /* 0x040fe200078808ff */
[C---:B------:R-:W-:Y:S01]  /*94a0*/  FMUL.FTZ R104, R3.reuse, R104 ;  /* 0x0000006803687220 */ /* 0x040fe20000410000 */
[----:B------:R-:W-:Y:S01]  /*94b0*/  UISETP.GT.AND UP0, UPT, UR18, UR15, UPT ;  /* 0x0000000f1200728c */ /* 0x000fe2000bf04270 */
[----:B------:R4:W-:Y:S01]  /*94c0*/  @P0 LDGSTS.E.BYPASS.LTC128B.128 [R199+0x9100], [R148.64], !P2 ;  /* 0x0910000094c70fae */ /* 0x0009e2000d101d50 */
[----:B------:R-:W-:Y:S01]  /*94d0*/  @P0 LEA.HI.X R147, R8, c[0x0][0x1cc], R137, 0x1, P4 ;  /* 0x0000730008930a11 */ /* 0x000fe200020f0c89 */
[C---:B---3--:R-:W-:Y:S01]  /*94e0*/  FMUL.FTZ R6, R2.reuse, R130 ;  /* 0x0000008202067220 */ /* 0x048fe20000410000 */
[----:B------:R-:W-:Y:S01]  /*94f0*/  UMOV UR18, UR13 ;  /* 0x0000000d00127c82 */ /* 0x000fe20008000000 */
[C---:B------:R-:W-:Y:S02]  /*9500*/  FMUL.FTZ R7, R2.reuse, R131 ;  /* 0x0000008302077220 */ /* 0x040fe40000410000 */
[----:B------:R-:W-:Y:S01]  /*9510*/  MUFU.EX2 R135, R135 ;  /* 0x0000008700877308 */ /* 0x000fe20000000800 */
[C---:B------:R-:W-:Y:S01]  /*9520*/  FMUL.FTZ R8, R3.reuse, R124 ;  /* 0x0000007c03087220 */ /* 0x040fe20000410000 */
[----:B------:R1:W-:Y:S01]  /*9530*/  @P0 LDGSTS.E.BYPASS.LTC128B.128 [R199+0xb100], [R146.64], !P1 ;  /* 0x0b10000092c70fae */ /* 0x0003e2000c901d50 */
[C---:B------:R-:W-:Y:S01]  /*9540*/  FMUL.FTZ R10, R2.reuse, R126 ;  /* 0x0000007e020a7220 */ /* 0x040fe20000410000 */
[----:B------:R-:W-:Y:S01]  /*9550*/  PLOP3.LUT P0, PT, PT, PT, UP0, 0x80, 0x0 ;  /* 0x000000000000781c */ /* 0x000fe20003f0f008 */
[C---:B------:R-:W-:Y:S02]  /*9560*/  FMUL.FTZ R11, R2.reuse, R127 ;  /* 0x0000007f020b7220 */ /* 0x040fe40000410000 */
[C---:B------:R-:W-:Y:S02]  /*9570*/  FMUL.FTZ R102, R2.reuse, R102 ;  /* 0x0000006602667220 */ /* 0x040fe40000410000 */
[C---:B------:R-:W-:Y:S01]  /*9580*/  FMUL.FTZ R103, R2.reuse, R103 ;  /* 0x0000006702677220 */ /* 0x040fe20000410000 */
[----:B------:R-:W3:Y:S01]  /*9590*/  LDSM.16.MT88.4 R136, [R195+0x100] ;  /* 0x00010000c388783b */ /* 0x000ee20000004200 */
[----:B------:R-:W4:Y:S01]  /*95a0*/  MUFU.EX2 R160, R160 ;  /* 0x000000a000a07308 */ /* 0x000f220000000800 */
[----:B------:R-:W-:Y:S01]  /*95b0*/  FMUL.FTZ R105, R3, R105 ;  /* 0x0000006903697220 */ /* 0x000fe20000410000 */
[----:B-----5:R-:W-:Y:S01]  /*95c0*/  F2FP.BF16.PACK_AB R128, R133, R162 ;  /* 0x000000a28580723e */ /* 0x020fe200000010ff */
[C---:B------:R-:W-:Y:S02]  /*95d0*/  FMUL.FTZ R106, R2.reuse, R106 ;  /* 0x0000006a026a7220 */ /* 0x040fe40000410000 */
[C---:B------:R-:W-:Y:S02]  /*95e0*/  FMUL.FTZ R107, R2.reuse, R107 ;  /* 0x0000006b026b7220 */ /* 0x040fe40000410000 */
[----:B--2---:R-:W2:Y:S01]  /*95f0*/  LDSM.16.MT88.4 R140, [R190+0x100] ;  /* 0x00010000be8c783b */ /* 0x004ea20000004200 */
[C---:B------:R-:W-:Y:S02]  /*9600*/  FMUL.FTZ R108, R3.reuse, R108 ;  /* 0x0000006c036c7220 */ /* 0x040fe40000410000 */
[----:B------:R-:W-:Y:S01]  /*9610*/  MUFU.EX2 R166, R166 ;  /* 0x000000a600a67308 */ /* 0x000fe20000000800 */
[----:B------:R-:W-:Y:S02]  /*9620*/  FMUL.FTZ R109, R3, R109 ;  /* 0x0000006d036d7220 */ /* 0x000fe40000410000 */
[C---:B------:R-:W-:Y:S02]  /*9630*/  FMUL.FTZ R110, R2.reuse, R110 ;  /* 0x0000006e026e7220 */ /* 0x040fe40000410000 */
[----:B------:R-:W-:Y:S01]  /*9640*/  LDSM.16.MT88.4 R124, [R188+0x100] ;  /* 0x00010000bc7c783b */ /* 0x000fe20000004200 */
[----:B------:R-:W-:Y:S02]  /*9650*/  FMUL.FTZ R111, R2, R111 ;  /* 0x0000006f026f7220 */ /* 0x000fe40000410000 */
[--C-:B------:R-:W-:Y:S02]  /*9660*/  FFMA.FTZ R174, R18, c[0x0][0x2d0], -R165.reuse ;  /* 0x0000b40012ae7a23 */ /* 0x100fe400000108a5 */
[----:B------:R-:W5:Y:S01]  /*9670*/  MUFU.EX2 R161, R161 ;  /* 0x000000a100a17308 */ /* 0x000f620000000800 */
[----:B------:R-:W-:Y:S02]  /*9680*/  FFMA.FTZ R175, R19, c[0x0][0x2d0], -R165 ;  /* 0x0000b40013af7a23 */ /* 0x000fe400000108a5 */
[----:B-1----:R-:W1:Y:S01]  /*9690*/  LDSM.16.MT88.4 R144, [R189+0x100] ;  /* 0x00010000bd90783b */ /* 0x002e620000004200 */
[----:B----4-:R-:W-:Y:S01]  /*96a0*/  F2FP.BF16.PACK_AB R130, R160, R135 ;  /* 0x00000087a082723e */ /* 0x010fe200000010ff */
[--C-:B------:R-:W-:Y:S02]  /*96b0*/  FFMA.FTZ R219, R28, c[0x0][0x2d0], -R167.reuse ;  /* 0x0000b4001cdb7a23 */ /* 0x100fe400000108a7 */
[--C-:B------:R-:W-:Y:S02]  /*96c0*/  FFMA.FTZ R220, R29, c[0x0][0x2d0], -R167.reuse ;  /* 0x0000b4001ddc7a23 */ /* 0x100fe400000108a7 */
[----:B------:R-:W-:Y:S01]  /*96d0*/  FFMA.FTZ R221, R32, c[0x0][0x2d0], -R167 ;  /* 0x0000b40020dd7a23 */ /* 0x000fe200000108a7 */
[----:B------:R-:W-:Y:S01]  /*96e0*/  MUFU.EX2 R163, R163 ;  /* 0x000000a300a37308 */ /* 0x000fe20000000800 */
[----:B------:R-:W-:Y:S01]  /*96f0*/  LDSM.16.MT88.4 R16, [R190+0x900] ;  /* 0x00090000be10783b */ /* 0x000fe20000004200 */
[--C-:B------:R-:W-:Y:S02]  /*9700*/  FFMA.FTZ R223, R30, c[0x0][0x2d0], -R165.reuse ;  /* 0x0000b4001edf7a23 */ /* 0x100fe400000108a5 */
[--C-:B------:R-:W-:Y:S02]  /*9710*/  FFMA.FTZ R224, R31, c[0x0][0x2d0], -R165.reuse ;  /* 0x0000b4001fe07a23 */ /* 0x100fe400000108a5 */
[----:B------:R-:W-:Y:S02]  /*9720*/  FFMA.FTZ R225, R34, c[0x0][0x2d0], -R165 ;  /* 0x0000b40022e17a23 */ /* 0x000fe400000108a5 */
[C---:B------:R-:W-:Y:S01]  /*9730*/  FMUL.FTZ R112, R3.reuse, R112 ;  /* 0x0000007003707220 */ /* 0x040fe20000410000 */
[----:B------:R-:W-:Y:S01]  /*9740*/  LDSM.16.MT88.4 R148, [R195+0x2900] ;  /* 0x00290000c394783b */ /* 0x000fe20000004200 */
[----:B------:R-:W4:Y:S01]  /*9750*/  MUFU.EX2 R164, R164 ;  /* 0x000000a400a47308 */ /* 0x000f220000000800 */
[----:B------:R-:W-:Y:S02]  /*9760*/  FMUL.FTZ R113, R3, R113 ;  /* 0x0000007103717220 */ /* 0x000fe40000410000 */
[C---:B------:R-:W-:Y:S01]  /*9770*/  FMUL.FTZ R114, R2.reuse, R114 ;  /* 0x0000007202727220 */ /* 0x040fe20000410000 */
[----:B-----5:R-:W-:Y:S01]  /*9780*/  F2FP.BF16.PACK_AB R129, R161, R166 ;  /* 0x000000a6a181723e */ /* 0x020fe200000010ff */
[C---:B------:R-:W-:Y:S02]  /*9790*/  FMUL.FTZ R115, R2.reuse, R115 ;  /* 0x0000007302737220 */ /* 0x040fe40000410000 */
[----:B------:R-:W-:Y:S01]  /*97a0*/  LDSM.16.MT88.4 R152, [R190+0x2900] ;  /* 0x00290000be98783b */ /* 0x000fe20000004200 */
[C---:B------:R-:W-:Y:S02]  /*97b0*/  FMUL.FTZ R116, R3.reuse, R116 ;  /* 0x0000007403747220 */ /* 0x040fe40000410000 */
[C---:B------:R-:W-:Y:S01]  /*97c0*/  FMUL.FTZ R117, R3.reuse, R117 ;  /* 0x0000007503757220 */ /* 0x040fe20000410000 */
[----:B------:R-:W-:Y:S01]  /*97d0*/  MUFU.EX2 R170, R170 ;  /* 0x000000aa00aa7308 */ /* 0x000fe20000000800 */
[C---:B------:R-:W-:Y:S02]  /*97e0*/  FMUL.FTZ R118, R2.reuse, R118 ;  /* 0x0000007602767220 */ /* 0x040fe40000410000 */
[C---:B------:R-:W-:Y:S01]  /*97f0*/  FMUL.FTZ R119, R2.reuse, R119 ;  /* 0x0000007702777220 */ /* 0x040fe20000410000 */
[----:B------:R-:W-:Y:S01]  /*9800*/  LDSM.16.MT88.4 R156, [R189+0x2900] ;  /* 0x00290000bd9c783b */ /* 0x000fe20000004200 */
[C---:B------:R-:W-:Y:S02]  /*9810*/  FMUL.FTZ R120, R3.reuse, R120 ;  /* 0x0000007803787220 */ /* 0x040fe40000410000 */
[C---:B------:R-:W-:Y:S02]  /*9820*/  FMUL.FTZ R121, R3.reuse, R121 ;  /* 0x0000007903797220 */ /* 0x040fe40000410000 */
[C---:B------:R-:W-:Y:S01]  /*9830*/  FMUL.FTZ R122, R2.reuse, R122 ;  /* 0x0000007a027a7220 */ /* 0x040fe20000410000 */
[----:B------:R-:W5:Y:S01]  /*9840*/  MUFU.EX2 R171, R171 ;  /* 0x000000ab00ab7308 */ /* 0x000f620000000800 */
[----:B------:R-:W-:Y:S01]  /*9850*/  FMUL.FTZ R123, R2, R123 ;  /* 0x0000007b027b7220 */ /* 0x000fe20000410000 */
[----:B------:R-:W-:Y:S01]  /*9860*/  LDSM.16.MT88.4 R28, [R189+0x1900] ;  /* 0x00190000bd1c783b */ /* 0x000fe20000004200 */
[----:B----4-:R-:W-:Y:S01]  /*9870*/  F2FP.BF16.PACK_AB R131, R164, R163 ;  /* 0x000000a3a483723e */ /* 0x010fe200000010ff */
[C---:B------:R-:W-:Y:S02]  /*9880*/  FMUL.FTZ R36, R3.reuse, R36 ;  /* 0x0000002403247220 */ /* 0x040fe40000410000 */
[C---:B------:R-:W-:Y:S02]  /*9890*/  FMUL.FTZ R37, R3.reuse, R37 ;  /* 0x0000002503257220 */ /* 0x040fe40000410000 */
[C---:B------:R-:W-:Y:S02]  /*98a0*/  FMUL.FTZ R38, R2.reuse, R38 ;  /* 0x0000002602267220 */ /* 0x040fe40000410000 */
[C---:B---3--:R-:W-:Y:S01]  /*98b0*/  HMMA.16816.F32.BF16 R4, R128.reuse, R136, R4 ;  /* 0x000000888004723c */ /* 0x048fe20000041804 */
[----:B------:R-:W0:Y:S01]  /*98c0*/  LDGDEPBAR ;  /* 0x00000000000079af */ /* 0x000e220000000000 */
[----:B------:R-:W-:Y:S03]  /*98d0*/  MUFU.EX2 R174, R174 ;  /* 0x000000ae00ae7308 */ /* 0x000fe60000000800 */
[C---:B------:R-:W-:Y:S02]  /*98e0*/  FMUL.FTZ R39, R2.reuse, R39 ;  /* 0x0000002702277220 */ /* 0x040fe40000410000 */
[C---:B------:R-:W-:Y:S01]  /*98f0*/  FMUL.FTZ R40, R3.reuse, R40 ;  /* 0x0000002803287220 */ /* 0x040fe20000410000 */
[C---:B------:R-:W-:Y:S01]  /*9900*/  HMMA.16816.F32.BF16 R8, R128.reuse, R138, R8 ;  /* 0x0000008a8008723c */ /* 0x040fe20000041808 */
[----:B------:R-:W3:Y:S03]  /*9910*/  LDSM.16.MT88.4 R136, [R195+0x2100] ;  /* 0x00210000c388783b */ /* 0x000ee60000004200 */
[C---:B------:R-:W-:Y:S01]  /*9920*/  FMUL.FTZ R41, R3.reuse, R41 ;  /* 0x0000002903297220 */ /* 0x040fe20000410000 */
[----:B------:R-:W4:Y:S01]  /*9930*/  MUFU.EX2 R175, R175 ;  /* 0x000000af00af7308 */ /* 0x000f220000000800 */
[C---:B------:R-:W-:Y:S02]  /*9940*/  FMUL.FTZ R42, R2.reuse, R42 ;  /* 0x0000002a022a7220 */ /* 0x040fe40000410000 */
[C---:B--2---:R-:W-:Y:S04]  /*9950*/  HMMA.16816.F32.BF16 R100, R128.reuse, R140, R100 ;  /* 0x0000008c8064723c */ /* 0x044fe80000041864 */
[C---:B------:R-:W-:Y:S02]  /*9960*/  FMUL.FTZ R43, R2.reuse, R43 ;  /* 0x0000002b022b7220 */ /* 0x040fe40000410000 */
[C---:B------:R-:W-:Y:S01]  /*9970*/  FMUL.FTZ R44, R3.reuse, R44 ;  /* 0x0000002c032c7220 */ /* 0x040fe20000410000 */
[----:B------:R-:W-:Y:S01]  /*9980*/  MUFU.EX2 R219, R219 ;  /* 0x000000db00db7308 */ /* 0x000fe20000000800 */
[C---:B------:R-:W-:Y:S01]  /*9990*/  HMMA.16816.F32.BF16 R104, R128.reuse, R142, R104 ;  /* 0x0000008e8068723c */ /* 0x040fe20000041868 */
[----:B------:R-:W2:Y:S03]  /*99a0*/  LDSM.16.MT88.4 R140, [R190+0x2100] ;  /* 0x00210000be8c783b */ /* 0x000ea60000004200 */
[C---:B------:R-:W-:Y:S02]  /*99b0*/  FMUL.FTZ R45, R3.reuse, R45 ;  /* 0x0000002d032d7220 */ /* 0x040fe40000410000 */
[C---:B------:R-:W-:Y:S02]  /*99c0*/  FMUL.FTZ R46, R2.reuse, R46 ;  /* 0x0000002e022e7220 */ /* 0x040fe40000410000 */
[C---:B-1----:R-:W-:Y:S01]  /*99d0*/  HMMA.16816.F32.BF16 R108, R128.reuse, R144, R108 ;  /* 0x00000090806c723c */ /* 0x042fe2000004186c */
[----:B------:R-:W-:Y:S03]  /*99e0*/  MUFU.EX2 R220, R220 ;  /* 0x000000dc00dc7308 */ /* 0x000fe60000000800 */
[C---:B------:R-:W-:Y:S02]  /*99f0*/  FMUL.FTZ R47, R2.reuse, R47 ;  /* 0x0000002f022f7220 */ /* 0x040fe40000410000 */
[C---:B------:R-:W-:Y:S02]  /*9a00*/  FMUL.FTZ R48, R3.reuse, R48 ;  /* 0x0000003003307220 */ /* 0x040fe40000410000 */
[C---:B------:R-:W-:Y:S01]  /*9a10*/  HMMA.16816.F32.BF16 R112, R128.reuse, R146, R112 ;  /* 0x000000928070723c */ /* 0x040fe20000041870 */
[----:B------:R-:W-:Y:S02]  /*9a20*/  LDSM.16.MT88.4 R144, [R188+0x900] ;  /* 0x00090000bc90783b */ /* 0x000fe40000004200 */
[----:B------:R-:W-:Y:S01]  /*9a30*/  MUFU.EX2 R221, R221 ;  /* 0x000000dd00dd7308 */ /* 0x000fe20000000800 */
[C---:B------:R-:W-:Y:S02]  /*9a40*/  FMUL.FTZ R49, R3.reuse, R49 ;  /* 0x0000003103317220 */ /* 0x040fe40000410000 */
[C---:B------:R-:W-:Y:S02]  /*9a50*/  FMUL.FTZ R50, R2.reuse, R50 ;  /* 0x0000003202327220 */ /* 0x040fe40000410000 */
[C---:B------:R-:W-:Y:S04]  /*9a60*/  HMMA.16816.F32.BF16 R116, R128.reuse, R124, R116 ;  /* 0x0000007c8074723c */ /* 0x040fe80000041874 */
        /* <DEDUP_REMOVED lines=8> */
[C---:B---3--:R-:W-:Y:S04]  /*9af0*/  HMMA.16816.F32.BF16 R36, R128.reuse, R136, R36 ;  /* 0x000000888024723c */ /* 0x048fe80000041824 */
[C---:B------:R-:W-:Y:S02]  /*9b00*/  FMUL.FTZ R55, R2.reuse, R55 ;  /* 0x0000003702377220 */ /* 0x040fe40000410000 */
[C---:B------:R-:W-:Y:S02]  /*9b10*/  FMUL.FTZ R56, R3.reuse, R56 ;  /* 0x0000003803387220 */ /* 0x040fe40000410000 */
[C---:B------:R-:W-:Y:S01]  /*9b20*/  HMMA.16816.F32.BF16 R40, R128.reuse, R138, R40 ;  /* 0x0000008a8028723c */ /* 0x040fe20000041828 */
[----:B------:R-:W3:Y:S01]  /*9b30*/  LDSM.16.MT88.4 R136, [R188+0x2100] ;  /* 0x00210000bc88783b */ /* 0x000ee20000004200 */
[----:B------:R-:W-:Y:S02]  /*9b40*/  MUFU.EX2 R225, R225 ;  /* 0x000000e100e17308 */ /* 0x000fe40000000800 */
[C---:B------:R-:W-:Y:S02]  /*9b50*/  FMUL.FTZ R57, R3.reuse, R57 ;  /* 0x0000003903397220 */ /* 0x040fe40000410000 */
[C---:B------:R-:W-:Y:S02]  /*9b60*/  FMUL.FTZ R58, R2.reuse, R58 ;  /* 0x0000003a023a7220 */ /* 0x040fe40000410000 */
[C---:B--2---:R-:W-:Y:S04]  /*9b70*/  HMMA.16816.F32.BF16 R44, R128.reuse, R140, R44 ;  /* 0x0000008c802c723c */ /* 0x044fe8000004182c */
[C---:B------:R-:W-:Y:S02]  /*9b80*/  FMUL.FTZ R59, R2.reuse, R59 ;  /* 0x0000003b023b7220 */ /* 0x040fe40000410000 */
[C---:B------:R-:W-:Y:S02]  /*9b90*/  FMUL.FTZ R60, R3.reuse, R60 ;  /* 0x0000003c033c7220 */ /* 0x040fe40000410000 */
[C---:B------:R-:W-:Y:S01]  /*9ba0*/  HMMA.16816.F32.BF16 R48, R128.reuse, R142, R48 ;  /* 0x0000008e8030723c */ /* 0x040fe20000041830 */
[----:B------:R-:W2:Y:S03]  /*9bb0*/  LDSM.16.MT88.4 R140, [R195+0x4100] ;  /* 0x00410000c38c783b */ /* 0x000ea60000004200 */
[C---:B------:R-:W-:Y:S02]  /*9bc0*/  FMUL.FTZ R61, R3.reuse, R61 ;  /* 0x0000003d033d7220 */ /* 0x040fe40000410000 */
[C---:B------:R-:W-:Y:S02]  /*9bd0*/  FMUL.FTZ R62, R2.reuse, R62 ;  /* 0x0000003e023e7220 */ /* 0x040fe40000410000 */
[C---:B------:R-:W-:Y:S01]  /*9be0*/  FMUL.FTZ R63, R2.reuse, R63 ;  /* 0x0000003f023f7220 */ /* 0x040fe20000410000 */
[C---:B-1----:R-:W-:Y:S03]  /*9bf0*/  HMMA.16816.F32.BF16 R52, R128.reuse, R124, R52 ;  /* 0x0000007c8034723c */ /* 0x042fe60000041834 */
[C---:B------:R-:W-:Y:S02]  /*9c00*/  FMUL.FTZ R64, R3.reuse, R64 ;  /* 0x0000004003407220 */ /* 0x040fe40000410000 */
[C---:B------:R-:W-:Y:S02]  /*9c10*/  FMUL.FTZ R65, R3.reuse, R65 ;  /* 0x0000004103417220 */ /* 0x040fe40000410000 */
[C---:B------:R-:W-:Y:S01]  /*9c20*/  FMUL.FTZ R66, R2.reuse, R66 ;  /* 0x0000004202427220 */ /* 0x040fe20000410000 */
[C---:B------:R-:W-:Y:S01]  /*9c30*/  HMMA.16816.F32.BF16 R56, R128.reuse, R126, R56 ;  /* 0x0000007e8038723c */ /* 0x040fe20000041838 */
[----:B------:R-:W1:Y:S03]  /*9c40*/  LDSM.16.MT88.4 R124, [R190+0x4100] ;  /* 0x00410000be7c783b */ /* 0x000e660000004200 */
[C---:B------:R-:W-:Y:S02]  /*9c50*/  FMUL.FTZ R67, R2.reuse, R67 ;  /* 0x0000004302437220 */ /* 0x040fe40000410000 */
[C---:B------:R-:W-:Y:S02]  /*9c60*/  FMUL.FTZ R68, R3.reuse, R68 ;  /* 0x0000004403447220 */ /* 0x040fe40000410000 */
[C---:B---3--:R-:W-:Y:S04]  /*9c70*/  HMMA.16816.F32.BF16 R60, R128.reuse, R136, R60 ;  /* 0x00000088803c723c */ /* 0x048fe8000004183c */
[C---:B------:R-:W-:Y:S02]  /*9c80*/  FMUL.FTZ R69, R3.reuse, R69 ;  /* 0x0000004503457220 */ /* 0x040fe40000410000 */
[C---:B------:R-:W-:Y:S02]  /*9c90*/  FMUL.FTZ R70, R2.reuse, R70 ;  /* 0x0000004602467220 */ /* 0x040fe40000410000 */
[C---:B------:R-:W-:Y:S01]  /*9ca0*/  HMMA.16816.F32.BF16 R64, R128.reuse, R138, R64 ;  /* 0x0000008a8040723c */ /* 0x040fe20000041840 */
[----:B------:R-:W3:Y:S03]  /*9cb0*/  LDSM.16.MT88.4 R136, [R189+0x4100] ;  /* 0x00410000bd88783b */ /* 0x000ee60000004200 */
[C---:B------:R-:W-:Y:S02]  /*9cc0*/  FMUL.FTZ R71, R2.reuse, R71 ;  /* 0x0000004702477220 */ /* 0x040fe40000410000 */
[C---:B------:R-:W-:Y:S02]  /*9cd0*/  FMUL.FTZ R72, R3.reuse, R72 ;  /* 0x0000004803487220 */ /* 0x040fe40000410000 */
[C---:B------:R-:W-:Y:S03]  /*9ce0*/  FMUL.FTZ R73, R3.reuse, R73 ;  /* 0x0000004903497220 */ /* 0x040fe60000410000 */
[C---:B--2---:R-:W-:Y:S03]  /*9cf0*/  HMMA.16816.F32.BF16 R68, R128.reuse, R140, R68 ;  /* 0x0000008c8044723c */ /* 0x044fe60000041844 */
[C---:B------:R-:W-:Y:S02]  /*9d00*/  FMUL.FTZ R74, R2.reuse, R74 ;  /* 0x0000004a024a7220 */ /* 0x040fe40000410000 */
[C---:B------:R-:W-:Y:S02]  /*9d10*/  FMUL.FTZ R75, R2.reuse, R75 ;  /* 0x0000004b024b7220 */ /* 0x040fe40000410000 */
[C---:B------:R-:W-:Y:S02]  /*9d20*/  FMUL.FTZ R76, R3.reuse, R76 ;  /* 0x0000004c034c7220 */ /* 0x040fe40000410000 */
[C---:B------:R-:W-:Y:S03]  /*9d30*/  FMUL.FTZ R77, R3.reuse, R77 ;  /* 0x0000004d034d7220 */ /* 0x040fe60000410000 */
[C---:B------:R-:W-:Y:S01]  /*9d40*/  HMMA.16816.F32.BF16 R72, R128.reuse, R142, R72 ;  /* 0x0000008e8048723c */ /* 0x040fe20000041848 */
[----:B------:R-:W2:Y:S02]  /*9d50*/  LDSM.16.MT88.4 R140, [R188+0x4100] ;  /* 0x00410000bc8c783b */ /* 0x000ea40000004200 */
[C---:B------:R-:W-:Y:S02]  /*9d60*/  FMUL.FTZ R78, R2.reuse, R78 ;  /* 0x0000004e024e7220 */ /* 0x040fe40000410000 */
[C---:B------:R-:W-:Y:S02]  /*9d70*/  FMUL.FTZ R79, R2.reuse, R79 ;  /* 0x0000004f024f7220 */ /* 0x040fe40000410000 */
[C---:B------:R-:W-:Y:S02]  /*9d80*/  FMUL.FTZ R80, R3.reuse, R80 ;  /* 0x0000005003507220 */ /* 0x040fe40000410000 */
[C---:B------:R-:W-:Y:S03]  /*9d90*/  FMUL.FTZ R81, R3.reuse, R81 ;  /* 0x0000005103517220 */ /* 0x040fe60000410000 */
[C---:B-1----:R-:W-:Y:S03]  /*9da0*/  HMMA.16816.F32.BF16 R76, R128.reuse, R124, R76 ;  /* 0x0000007c804c723c */ /* 0x042fe6000004184c */
[C---:B------:R-:W-:Y:S02]  /*9db0*/  FMUL.FTZ R82, R2.reuse, R82 ;  /* 0x0000005202527220 */ /* 0x040fe40000410000 */
[C---:B------:R-:W-:Y:S02]  /*9dc0*/  FMUL.FTZ R83, R2.reuse, R83 ;  /* 0x0000005302537220 */ /* 0x040fe40000410000 */
[C---:B------:R-:W-:Y:S02]  /*9dd0*/  FMUL.FTZ R84, R3.reuse, R84 ;  /* 0x0000005403547220 */ /* 0x040fe40000410000 */
[----:B------:R-:W-:Y:S03]  /*9de0*/  FMUL.FTZ R85, R3, R85 ;  /* 0x0000005503557220 */ /* 0x000fe60000410000 */
[C---:B------:R-:W-:Y:S01]  /*9df0*/  HMMA.16816.F32.BF16 R80, R128.reuse, R126, R80 ;  /* 0x0000007e8050723c */ /* 0x040fe20000041850 */
[----:B------:R-:W1:Y:S02]  /*9e00*/  LDSM.16.MT88.4 R124, [R195+0x900] ;  /* 0x00090000c37c783b */ /* 0x000e640000004200 */
[C---:B------:R-:W-:Y:S02]  /*9e10*/  FMUL.FTZ R86, R2.reuse, R86 ;  /* 0x0000005602567220 */ /* 0x040fe40000410000 */
[----:B------:R-:W-:Y:S02]  /*9e20*/  FMUL.FTZ R87, R2, R87 ;  /* 0x0000005702577220 */ /* 0x000fe40000410000 */
[--C-:B------:R-:W-:Y:S02]  /*9e30*/  FFMA.FTZ R168, R12, c[0x0][0x2d0], -R167.reuse ;  /* 0x0000b4000ca87a23 */ /* 0x100fe400000108a7 */
[----:B------:R-:W-:Y:S03]  /*9e40*/  FFMA.FTZ R169, R13, c[0x0][0x2d0], -R167 ;  /* 0x0000b4000da97a23 */ /* 0x000fe600000108a7 */
[C---:B---3--:R-:W-:Y:S01]  /*9e50*/  HMMA.16816.F32.BF16 R84, R128.reuse, R136, R84 ;  /* 0x000000888054723c */ /* 0x048fe20000041854 */
[----:B------:R-:W-:Y:S02]  /*9e60*/  MUFU.EX2 R168, R168 ;  /* 0x000000a800a87308 */ /* 0x000fe40000000800 */
[--C-:B------:R-:W-:Y:S01]  /*9e70*/  FFMA.FTZ R172, R14, c[0x0][0x2d0], -R165.reuse ;  /* 0x0000b4000eac7a23 */ /* 0x100fe200000108a5 */
[----:B-----5:R-:W-:Y:S01]  /*9e80*/  F2FP.BF16.PACK_AB R14, R171, R170 ;  /* 0x000000aaab0e723e */ /* 0x020fe200000010ff */
[----:B------:R-:W-:Y:S01]  /*9e90*/  FFMA.FTZ R173, R15, c[0x0][0x2d0], -R165 ;  /* 0x0000b4000fad7a23 */ /* 0x000fe200000108a5 */
[----:B----4-:R-:W-:Y:S01]  /*9ea0*/  F2FP.BF16.PACK_AB R15, R175, R174 ;  /* 0x000000aeaf0f723e */ /* 0x010fe200000010ff */
[C---:B------:R-:W-:Y:S02]  /*9eb0*/  FMUL.FTZ R88, R3.reuse, R88 ;  /* 0x0000005803587220 */ /* 0x040fe40000410000 */
[C---:B------:R-:W-:Y:S02]  /*9ec0*/  FMUL.FTZ R89, R3.reuse, R89 ;  /* 0x0000005903597220 */ /* 0x040fe40000410000 */
[----:B------:R-:W3:Y:S01]  /*9ed0*/  MUFU.EX2 R169, R169 ;  /* 0x000000a900a97308 */ /* 0x000ee20000000800 */
[C---:B------:R-:W-:Y:S02]  /*9ee0*/  FMUL.FTZ R90, R2.reuse, R90 ;  /* 0x0000005a025a7220 */ /* 0x040fe40000410000 */
[C---:B------:R-:W-:Y:S02]  /*9ef0*/  FMUL.FTZ R91, R2.reuse, R91 ;  /* 0x0000005b025b7220 */ /* 0x040fe40000410000 */
[C---:B------:R-:W-:Y:S02]  /*9f00*/  FMUL.FTZ R92, R3.reuse, R92 ;  /* 0x0000005c035c7220 */ /* 0x040fe40000410000 */
[C---:B------:R-:W-:Y:S02]  /*9f10*/  FMUL.FTZ R93, R3.reuse, R93 ;  /* 0x0000005d035d7220 */ /* 0x040fe40000410000 */
[C---:B------:R-:W-:Y:S01]  /*9f20*/  FMUL.FTZ R94, R2.reuse, R94 ;  /* 0x0000005e025e7220 */ /* 0x040fe20000410000 */
[C---:B------:R-:W-:Y:S01]  /*9f30*/  HMMA.16816.F32.BF16 R88, R128.reuse, R138, R88 ;  /* 0x0000008a8058723c */ /* 0x040fe20000041858 */
[----:B------:R-:W-:Y:S01]  /*9f40*/  MUFU.EX2 R172, R172 ;  /* 0x000000ac00ac7308 */ /* 0x000fe20000000800 */
[----:B------:R-:W4:Y:S01]  /*9f50*/  LDSM.16.MT88.4 R136, [R189+0x900] ;  /* 0x00090000bd88783b */ /* 0x000f220000004200 */
[C---:B------:R-:W-:Y:S02]  /*9f60*/  FMUL.FTZ R95, R2.reuse, R95 ;  /* 0x0000005f025f7220 */ /* 0x040fe40000410000 */
[C---:B------:R-:W-:Y:S02]  /*9f70*/  FMUL.FTZ R96, R3.reuse, R96 ;  /* 0x0000006003607220 */ /* 0x040fe40000410000 */
[----:B------:R-:W-:Y:S02]  /*9f80*/  FMUL.FTZ R97, R3, R97 ;  /* 0x0000006103617220 */ /* 0x000fe40000410000 */
[C---:B------:R-:W-:Y:S01]  /*9f90*/  FMUL.FTZ R98, R2.reuse, R98 ;  /* 0x0000006202627220 */ /* 0x040fe20000410000 */
[C---:B--2---:R-:W-:Y:S01]  /*9fa0*/  HMMA.16816.F32.BF16 R92, R128.reuse, R140, R92 ;  /* 0x0000008c805c723c */ /* 0x044fe2000004185c */
[----:B------:R-:W2:Y:S02]  /*9fb0*/  MUFU.EX2 R173, R173 ;  /* 0x000000ad00ad7308 */ /* 0x000ea40000000800 */
[C---:B------:R-:W-:Y:S01]  /*9fc0*/  FMUL.FTZ R99, R2.reuse, R99 ;  /* 0x0000006302637220 */ /* 0x040fe20000410000 */
[----:B---3--:R-:W-:Y:S01]  /*9fd0*/  F2FP.BF16.PACK_AB R12, R169, R168 ;  /* 0x000000a8a90c723e */ /* 0x008fe200000010ff */
[----:B------:R-:W-:Y:S01]  /*9fe0*/  FFMA.FTZ R162, R3, R210, R162 ;  /* 0x000000d203a27223 */ /* 0x000fe200000100a2 */
[----:B------:R-:W-:Y:S01]  /*9ff0*/  MOV R3, R0 ;  /* 0x0000000000037202 */ /* 0x000fe20000000f00 */
[----:B------:R-:W-:Y:S02]  /*a000*/  FFMA.FTZ R166, R2, R211, R166 ;  /* 0x000000d302a67223 */ /* 0x000fe400000100a6 */
[----:B------:R-:W-:Y:S01]  /*a010*/  FADD.FTZ R162, R133, R162 ;  /* 0x000000a285a27221 */ /* 0x000fe20000010000 */
[----:B------:R-:W-:Y:S01]  /*a020*/  HMMA.16816.F32.BF16 R96, R128, R142, R96 ;  /* 0x0000008e8060723c */ /* 0x000fe20000041860 */
[----:B------:R-:W-:Y:S02]  /*a030*/  LDSM.16.MT88.4 R128, [R190+0x4900] ;  /* 0x00490000be80783b */ /* 0x000fe40000004200 */
[----:B------:R-:W-:Y:S01]  /*a040*/  FADD.FTZ R166, R161, R166 ;  /* 0x000000a6a1a67221 */ /* 0x000fe20000010000 */
[----:B------:R-:W-:Y:S01]  /*a050*/  MOV R133, R132 ;  /* 0x0000008400857202 */ /* 0x000fe20000000f00 */
[----:B------:R-:W-:Y:S02]  /*a060*/  FADD.FTZ R135, R135, R162 ;  /* 0x000000a287877221 */ /* 0x000fe40000010000 */
[----:B------:R-:W-:Y:S02]  /*a070*/  FADD.FTZ R163, R163, R166 ;  /* 0x000000a6a3a37221 */ /* 0x000fe40000010000 */
[----:B------:R-:W-:Y:S03]  /*a080*/  LDSM.16.MT88.4 R140, [R190+0x3100] ;  /* 0x00310000be8c783b */ /* 0x000fe60000004200 */
[----:B------:R-:W-:Y:S02]  /*a090*/  FADD.FTZ R135, R160, R135 ;  /* 0x00000087a0877221 */ /* 0x000fe40000010000 */
[----:B------:R-:W-:Y:S01]  /*a0a0*/  FADD.FTZ R163, R164, R163 ;  /* 0x000000a3a4a37221 */ /* 0x000fe20000010000 */
[----:B--2---:R-:W-:Y:S01]  /*a0b0*/  F2FP.BF16.PACK_AB R13, R173, R172 ;  /* 0x000000acad0d723e */ /* 0x004fe200000010ff */
[----:B------:R-:W-:Y:S02]  /*a0c0*/  FADD.FTZ R168, R168, R135 ;  /* 0x00000087a8a87221 */ /* 0x000fe40000010000 */
[----:B------:R-:W-:Y:S02]  /*a0d0*/  FADD.FTZ R172, R172, R163 ;  /* 0x000000a3acac7221 */ /* 0x000fe40000010000 */
[----:B------:R-:W-:Y:S02]  /*a0e0*/  FADD.FTZ R169, R169, R168 ;  /* 0x000000a8a9a97221 */ /* 0x000fe40000010000 */
[C---:B-1----:R-:W-:Y:S05]  /*a0f0*/  HMMA.16816.F32.BF16 R4, R12.reuse, R124, R4 ;  /* 0x0000007c0c04723c */ /* 0x042fea0000041804 */
[----:B------:R-:W-:Y:S02]  /*a100*/  FADD.FTZ R173, R173, R172 ;  /* 0x000000acadad7221 */ /* 0x000fe40000010000 */
[----:B------:R-:W-:Y:S01]  /*a110*/  FADD.FTZ R170, R170, R169 ;  /* 0x000000a9aaaa7221 */ /* 0x000fe20000010000 */
[C---:B------:R-:W-:Y:S01]  /*a120*/  HMMA.16816.F32.BF16 R8, R12.reuse, R126, R8 ;  /* 0x0000007e0c08723c */ /* 0x040fe20000041808 */
[----:B------:R-:W1:Y:S03]  /*a130*/  LDSM.16.MT88.4 R124, [R188+0x2900] ;  /* 0x00290000bc7c783b */ /* 0x000e660000004200 */
[----:B------:R-:W-:Y:S02]  /*a140*/  FADD.FTZ R174, R174, R173 ;  /* 0x000000adaeae7221 */ /* 0x000fe40000010000 */
[----:B------:R-:W-:Y:S02]  /*a150*/  FADD.FTZ R171, R171, R170 ;  /* 0x000000aaabab7221 */ /* 0x000fe40000010000 */
[C---:B------:R-:W-:Y:S04]  /*a160*/  HMMA.16816.F32.BF16 R100, R12.reuse, R16, R100 ;  /* 0x000000100c64723c */ /* 0x040fe80000041864 */
[----:B------:R-:W-:Y:S04]  /*a170*/  FADD.FTZ R175, R175, R174 ;  /* 0x000000aeafaf7221 */ /* 0x000fe80000010000 */
[C---:B------:R-:W-:Y:S01]  /*a180*/  HMMA.16816.F32.BF16 R104, R12.reuse, R18, R104 ;  /* 0x000000120c68723c */ /* 0x040fe20000041868 */
[----:B------:R-:W2:Y:S07]  /*a190*/  LDSM.16.MT88.4 R16, [R195+0x4900] ;  /* 0x00490000c310783b */ /* 0x000eae0000004200 */
[C---:B----4-:R-:W-:Y:S08]  /*a1a0*/  HMMA.16816.F32.BF16 R108, R12.reuse, R136, R108 ;  /* 0x000000880c6c723c */ /* 0x050ff0000004186c */
[C---:B------:R-:W-:Y:S01]  /*a1b0*/  HMMA.16816.F32.BF16 R112, R12.reuse, R138, R112 ;  /* 0x0000008a0c70723c */ /* 0x040fe20000041870 */
[----:B------:R-:W3:Y:S07]  /*a1c0*/  LDSM.16.MT88.4 R136, [R189+0x4900] ;  /* 0x00490000bd88783b */ /* 0x000eee0000004200 */
[C---:B------:R-:W-:Y:S08]  /*a1d0*/  HMMA.16816.F32.BF16 R116, R12.reuse, R144, R116 ;  /* 0x000000900c74723c */ /* 0x040ff00000041874 */
[C---:B------:R-:W-:Y:S01]  /*a1e0*/  HMMA.16816.F32.BF16 R120, R12.reuse, R146, R120 ;  /* 0x000000920c78723c */ /* 0x040fe20000041878 */
[----:B------:R-:W-:Y:S07]  /*a1f0*/  LDSM.16.MT88.4 R144, [R189+0x3100] ;  /* 0x00310000bd90783b */ /* 0x000fee0000004200 */
[C---:B------:R-:W-:Y:S08]  /*a200*/  HMMA.16816.F32.BF16 R36, R12.reuse, R148, R36 ;  /* 0x000000940c24723c */ /* 0x040ff00000041824 */
[C---:B------:R-:W-:Y:S01]  /*a210*/  HMMA.16816.F32.BF16 R40, R12.reuse, R150, R40 ;  /* 0x000000960c28723c */ /* 0x040fe20000041828 */
[----:B------:R-:W-:Y:S07]  /*a220*/  LDSM.16.MT88.4 R148, [R195+0x5900] ;  /* 0x00590000c394783b */ /* 0x000fee0000004200 */
[C---:B------:R-:W-:Y:S07]  /*a230*/  HMMA.16816.F32.BF16 R44, R12.reuse, R152, R44 ;  /* 0x000000980c2c723c */ /* 0x040fee000004182c */
[--C-:B------:R-:W-:Y:S01]  /*a240*/  FFMA.FTZ R152, R20, c[0x0][0x2d0], -R167.reuse ;  /* 0x0000b40014987a23 */ /* 0x100fe200000108a7 */
[C---:B------:R-:W-:Y:S04]  /*a250*/  HMMA.16816.F32.BF16 R48, R12.reuse, R154, R48 ;  /* 0x0000009a0c30723c */ /* 0x040fe80000041830 */
[--C-:B------:R-:W-:Y:S01]  /*a260*/  FFMA.FTZ R153, R21, c[0x0][0x2d0], -R167.reuse ;  /* 0x0000b40015997a23 */ /* 0x100fe200000108a7 */
[----:B------:R-:W-:Y:S02]  /*a270*/  MUFU.EX2 R152, R152 ;  /* 0x0000009800987308 */ /* 0x000fe40000000800 */
[--C-:B------:R-:W-:Y:S01]  /*a280*/  FFMA.FTZ R154, R24, c[0x0][0x2d0], -R167.reuse ;  /* 0x0000b400189a7a23 */ /* 0x100fe200000108a7 */
[C---:B------:R-:W-:Y:S04]  /*a290*/  HMMA.16816.F32.BF16 R52, R12.reuse, R156, R52 ;  /* 0x0000009c0c34723c */ /* 0x040fe80000041834 */
[--C-:B------:R-:W-:Y:S02]  /*a2a0*/  FFMA.FTZ R155, R25, c[0x0][0x2d0], -R167.reuse ;  /* 0x0000b400199b7a23 */ /* 0x100fe400000108a7 */
[----:B------:R-:W-:Y:S01]  /*a2b0*/  FFMA.FTZ R167, R33, c[0x0][0x2d0], -R167 ;  /* 0x0000b40021a77a23 */ /* 0x000fe200000108a7 */
[----:B------:R-:W4:Y:S01]  /*a2c0*/  MUFU.EX2 R153, R153 ;  /* 0x0000009900997308 */ /* 0x000f220000000800 */
[C---:B------:R-:W-:Y:S04]  /*a2d0*/  HMMA.16816.F32.BF16 R56, R12.reuse, R158, R56 ;  /* 0x0000009e0c38723c */ /* 0x040fe80000041838 */
[--C-:B------:R-:W-:Y:S02]  /*a2e0*/  FFMA.FTZ R156, R22, c[0x0][0x2d0], -R165.reuse ;  /* 0x0000b400169c7a23 */ /* 0x100fe400000108a5 */
[--C-:B------:R-:W-:Y:S02]  /*a2f0*/  FFMA.FTZ R157, R23, c[0x0][0x2d0], -R165.reuse ;  /* 0x0000b400179d7a23 */ /* 0x100fe400000108a5 */
[C---:B-1----:R-:W-:Y:S01]  /*a300*/  HMMA.16816.F32.BF16 R60, R12.reuse, R124, R60 ;  /* 0x0000007c0c3c723c */ /* 0x042fe2000004183c */
[----:B------:R-:W-:Y:S01]  /*a310*/  LDSM.16.MT88.4 R20, [R190+0x1100] ;  /* 0x00110000be14783b */ /* 0x000fe20000004200 */
[----:B------:R-:W-:Y:S02]  /*a320*/  MUFU.EX2 R154, R154 ;  /* 0x0000009a009a7308 */ /* 0x000fe40000000800 */
[--C-:B------:R-:W-:Y:S02]  /*a330*/  FFMA.FTZ R158, R26, c[0x0][0x2d0], -R165.reuse ;  /* 0x0000b4001a9e7a23 */ /* 0x100fe400000108a5 */
[--C-:B------:R-:W-:Y:S02]  /*a340*/  FFMA.FTZ R159, R27, c[0x0][0x2d0], -R165.reuse ;  /* 0x0000b4001b9f7a23 */ /* 0x100fe400000108a5 */
[C---:B------:R-:W-:Y:S01]  /*a350*/  HMMA.16816.F32.BF16 R64, R12.reuse, R126, R64 ;  /* 0x0000007e0c40723c */ /* 0x040fe20000041840 */
[----:B------:R-:W1:Y:S03]  /*a360*/  LDSM.16.MT88.4 R124, [R188+0x4900] ;  /* 0x00490000bc7c783b */ /* 0x000e660000004200 */
[----:B------:R-:W-:Y:S01]  /*a370*/  FFMA.FTZ R165, R35, c[0x0][0x2d0], -R165 ;  /* 0x0000b40023a57a23 */ /* 0x000fe200000108a5 */
[----:B------:R-:W5:Y:S03]  /*a380*/  MUFU.EX2 R155, R155 ;  /* 0x0000009b009b7308 */ /* 0x000f660000000800 */
[C---:B--2---:R-:W-:Y:S01]  /*a390*/  HMMA.16816.F32.BF16 R68, R12.reuse, R16, R68 ;  /* 0x000000100c44723c */ /* 0x044fe20000041844 */
[----:B------:R-:W-:Y:S06]  /*a3a0*/  LDSM.16.MT88.4 R24, [R189+0x1100] ;  /* 0x00110000bd18783b */ /* 0x000fec0000004200 */
[----:B------:R-:W-:Y:S01]  /*a3b0*/  MUFU.EX2 R156, R156 ;  /* 0x0000009c009c7308 */ /* 0x000fe20000000800 */
[C---:B------:R-:W-:Y:S01]  /*a3c0*/  HMMA.16816.F32.BF16 R72, R12.reuse, R18, R72 ;  /* 0x000000120c48723c */ /* 0x040fe20000041848 */
[----:B------:R-:W2:Y:S07]  /*a3d0*/  LDSM.16.MT88.4 R16, [R195+0x1100] ;  /* 0x00110000c310783b */ /* 0x000eae0000004200 */
[C---:B------:R-:W-:Y:S01]  /*a3e0*/  HMMA.16816.F32.BF16 R76, R12.reuse, R128, R76 ;  /* 0x000000800c4c723c */ /* 0x040fe2000004184c */
[----:B------:R-:W-:Y:S01]  /*a3f0*/  LDSM.16.MT88.4 R32, [R188+0x1900] ;  /* 0x00190000bc20783b */ /* 0x000fe20000004200 */
[----:B------:R-:W1:Y:S06]  /*a400*/  MUFU.EX2 R157, R157 ;  /* 0x0000009d009d7308 */ /* 0x000e6c0000000800 */
[C---:B------:R-:W-:Y:S01]  /*a410*/  HMMA.16816.F32.BF16 R80, R12.reuse, R130, R80 ;  /* 0x000000820c50723c */ /* 0x040fe20000041850 */
[----:B------:R-:W2:Y:S03]  /*a420*/  LDSM.16.MT88.4 R128, [R188+0x1100] ;  /* 0x00110000bc80783b */ /* 0x000ea60000004200 */
[----:B------:R-:W-:Y:S04]  /*a430*/  MUFU.EX2 R158, R158 ;  /* 0x0000009e009e7308 */ /* 0x000fe80000000800 */
[C---:B---3--:R-:W-:Y:S06]  /*a440*/  HMMA.16816.F32.BF16 R84, R12.reuse, R136, R84 ;  /* 0x000000880c54723c */ /* 0x048fec0000041854 */
[----:B------:R-:W3:Y:S02]  /*a450*/  MUFU.EX2 R159, R159 ;  /* 0x0000009f009f7308 */ /* 0x000ee40000000800 */
[C---:B------:R-:W-:Y:S01]  /*a460*/  HMMA.16816.F32.BF16 R88, R12.reuse, R138, R88 ;  /* 0x0000008a0c58723c */ /* 0x040fe20000041858 */
[----:B------:R-:W2:Y:S07]  /*a470*/  LDSM.16.MT88.4 R136, [R195+0x3100] ;  /* 0x00310000c388783b */ /* 0x000eae0000004200 */
[C---:B-1----:R-:W-:Y:S01]  /*a480*/  HMMA.16816.F32.BF16 R92, R12.reuse, R124, R92 ;  /* 0x0000007c0c5c723c */ /* 0x042fe2000004185c */
[----:B------:R-:W1:Y:S07]  /*a490*/  MUFU.EX2 R222, R167 ;  /* 0x000000a700de7308 */ /* 0x000e6e0000000800 */
[----:B------:R-:W-:Y:S01]  /*a4a0*/  HMMA.16816.F32.BF16 R96, R12, R126, R96 ;  /* 0x0000007e0c60723c */ /* 0x000fe20000041860 */
[----:B------:R-:W-:Y:S02]  /*a4b0*/  LDSM.16.MT88.4 R124, [R189+0x5100] ;  /* 0x00510000bd7c783b */ /* 0x000fe40000004200 */
[----:B------:R-:W1:Y:S04]  /*a4c0*/  MUFU.EX2 R226, R165 ;  /* 0x000000a500e27308 */ /* 0x000e680000000800 */
[----:B----4-:R-:W-:Y:S01]  /*a4d0*/  F2FP.BF16.PACK_AB R12, R153, R152 ;  /* 0x00000098990c723e */ /* 0x010fe200000010ff */
[----:B------:R-:W-:Y:S01]  /*a4e0*/  FADD.FTZ R152, R152, R171 ;  /* 0x000000ab98987221 */ /* 0x000fe20000010000 */
[----:B-----5:R-:W-:Y:S03]  /*a4f0*/  F2FP.BF16.PACK_AB R14, R155, R154 ;  /* 0x0000009a9b0e723e */ /* 0x020fe600000010ff */
[----:B------:R-:W-:Y:S01]  /*a500*/  F2FP.BF16.PACK_AB R13, R157, R156 ;  /* 0x0000009c9d0d723e */ /* 0x000fe200000010ff */
[----:B------:R-:W-:Y:S01]  /*a510*/  FADD.FTZ R156, R156, R175 ;  /* 0x000000af9c9c7221 */ /* 0x000fe20000010000 */
[----:B---3--:R-:W-:Y:S01]  /*a520*/  F2FP.BF16.PACK_AB R15, R159, R158 ;  /* 0x0000009e9f0f723e */ /* 0x008fe200000010ff */
[----:B------:R-:W-:Y:S02]  /*a530*/  FADD.FTZ R153, R153, R152 ;  /* 0x0000009899997221 */ /* 0x000fe40000010000 */
[----:B------:R-:W-:Y:S02]  /*a540*/  FADD.FTZ R157, R157, R156 ;  /* 0x0000009c9d9d7221 */ /* 0x000fe40000010000 */
[----:B------:R-:W-:Y:S02]  /*a550*/  FADD.FTZ R154, R154, R153 ;  /* 0x000000999a9a7221 */ /* 0x000fe40000010000 */
[C---:B--2---:R-:W-:Y:S03]  /*a560*/  HMMA.16816.F32.BF16 R4, R12.reuse, R16, R4 ;  /* 0x000000100c04723c */ /* 0x044fe60000041804 */
[----:B------:R-:W-:Y:S02]  /*a570*/  FADD.FTZ R158, R158, R157 ;  /* 0x0000009d9e9e7221 */ /* 0x000fe40000010000 */
[----:B------:R-:W-:Y:S02]  /*a580*/  FADD.FTZ R154, R155, R154 ;  /* 0x0000009a9b9a7221 */ /* 0x000fe40000010000 */
[----:B------:R-:W-:Y:S01]  /*a590*/  FADD.FTZ R158, R159, R158 ;  /* 0x0000009e9f9e7221 */ /* 0x000fe20000010000 */
[C---:B------:R-:W-:Y:S01]  /*a5a0*/  HMMA.16816.F32.BF16 R8, R12.reuse, R18, R8 ;  /* 0x000000120c08723c */ /* 0x040fe20000041808 */
[----:B------:R-:W2:Y:S07]  /*a5b0*/  LDSM.16.MT88.4 R16, [R188+0x3100] ;  /* 0x00310000bc10783b */ /* 0x000eae0000004200 */
[C---:B------:R-:W-:Y:S08]  /*a5c0*/  HMMA.16816.F32.BF16 R100, R12.reuse, R20, R100 ;  /* 0x000000140c64723c */ /* 0x040ff00000041864 */
[C---:B------:R-:W-:Y:S01]  /*a5d0*/  HMMA.16816.F32.BF16 R104, R12.reuse, R22, R104 ;  /* 0x000000160c68723c */ /* 0x040fe20000041868 */
[----:B------:R-:W3:Y:S07]  /*a5e0*/  LDSM.16.MT88.4 R20, [R195+0x5100] ;  /* 0x00510000c314783b */ /* 0x000eee0000004200 */
[C---:B------:R-:W-:Y:S08]  /*a5f0*/  HMMA.16816.F32.BF16 R108, R12.reuse, R24, R108 ;  /* 0x000000180c6c723c */ /* 0x040ff0000004186c */
[C---:B------:R-:W-:Y:S01]  /*a600*/  HMMA.16816.F32.BF16 R112, R12.reuse, R26, R112 ;  /* 0x0000001a0c70723c */ /* 0x040fe20000041870 */
[----:B------:R-:W4:Y:S07]  /*a610*/  LDSM.16.MT88.4 R24, [R190+0x5100] ;  /* 0x00510000be18783b */ /* 0x000f2e0000004200 */
[C---:B------:R-:W-:Y:S08]  /*a620*/  HMMA.16816.F32.BF16 R116, R12.reuse, R128, R116 ;  /* 0x000000800c74723c */ /* 0x040ff00000041874 */
[C---:B------:R-:W-:Y:S08]  /*a630*/  HMMA.16816.F32.BF16 R120, R12.reuse, R130, R120 ;  /* 0x000000820c78723c */ /* 0x040ff00000041878 */
        /* <DEDUP_REMOVED lines=9> */
[C---:B--2---:R-:W-:Y:S08]  /*a6d0*/  HMMA.16816.F32.BF16 R60, R12.reuse, R16, R60 ;  /* 0x000000100c3c723c */ /* 0x044ff0000004183c */
[C---:B------:R-:W-:Y:S01]  /*a6e0*/  HMMA.16816.F32.BF16 R64, R12.reuse, R18, R64 ;  /* 0x000000120c40723c */ /* 0x040fe20000041840 */
[----:B------:R-:W2:Y:S07]  /*a6f0*/  LDSM.16.MT88.4 R16, [R188+0x5100] ;  /* 0x00510000bc10783b */ /* 0x000eae0000004200 */
[C---:B---3--:R-:W-:Y:S08]  /*a700*/  HMMA.16816.F32.BF16 R68, R12.reuse, R20, R68 ;  /* 0x000000140c44723c */ /* 0x048ff00000041844 */
[C---:B------:R-:W-:Y:S01]  /*a710*/  HMMA.16816.F32.BF16 R72, R12.reuse, R22, R72 ;  /* 0x000000160c48723c */ /* 0x040fe20000041848 */
[----:B------:R-:W3:Y:S07]  /*a720*/  LDSM.16.MT88.4 R20, [R195+0x1900] ;  /* 0x00190000c314783b */ /* 0x000eee0000004200 */
[C---:B----4-:R-:W-:Y:S08]  /*a730*/  HMMA.16816.F32.BF16 R76, R12.reuse, R24, R76 ;  /* 0x000000180c4c723c */ /* 0x050ff0000004184c */
[C---:B------:R-:W-:Y:S01]  /*a740*/  HMMA.16816.F32.BF16 R80, R12.reuse, R26, R80 ;  /* 0x0000001a0c50723c */ /* 0x040fe20000041850 */
[----:B------:R-:W4:Y:S07]  /*a750*/  LDSM.16.MT88.4 R24, [R190+0x1900] ;  /* 0x00190000be18783b */ /* 0x000f2e0000004200 */
[C---:B------:R-:W-:Y:S08]  /*a760*/  HMMA.16816.F32.BF16 R84, R12.reuse, R124, R84 ;  /* 0x0000007c0c54723c */ /* 0x040ff00000041854 */
[C---:B------:R-:W-:Y:S08]  /*a770*/  HMMA.16816.F32.BF16 R88, R12.reuse, R126, R88 ;  /* 0x0000007e0c58723c */ /* 0x040ff00000041858 */
[C---:B--2---:R-:W-:Y:S08]  /*a780*/  HMMA.16816.F32.BF16 R92, R12.reuse, R16, R92 ;  /* 0x000000100c5c723c */ /* 0x044ff0000004185c */
[----:B------:R-:W-:Y:S01]  /*a790*/  HMMA.16816.F32.BF16 R96, R12, R18, R96 ;  /* 0x000000120c60723c */ /* 0x000fe20000041860 */
[----:B------:R-:W2:Y:S06]  /*a7a0*/  LDSM.16.MT88.4 R16, [R189+0x3900] ;  /* 0x00390000bd10783b */ /* 0x000eac0000004200 */
[----:B------:R-:W-:Y:S01]  /*a7b0*/  F2FP.BF16.PACK_AB R12, R220, R219 ;  /* 0x000000dbdc0c723e */ /* 0x000fe200000010ff */
[----:B------:R-:W-:Y:S01]  /*a7c0*/  FADD.FTZ R219, R219, R154 ;  /* 0x0000009adbdb7221 */ /* 0x000fe20000010000 */
[----:B-1----:R-:W-:Y:S03]  /*a7d0*/  F2FP.BF16.PACK_AB R14, R222, R221 ;  /* 0x000000ddde0e723e */ /* 0x002fe600000010ff */
[----:B------:R-:W-:Y:S01]  /*a7e0*/  F2FP.BF16.PACK_AB R13, R224, R223 ;  /* 0x000000dfe00d723e */ /* 0x000fe200000010ff */
[----:B------:R-:W-:Y:S01]  /*a7f0*/  FADD.FTZ R223, R223, R158 ;  /* 0x0000009edfdf7221 */ /* 0x000fe20000010000 */
[----:B------:R-:W-:Y:S01]  /*a800*/  F2FP.BF16.PACK_AB R15, R226, R225 ;  /* 0x000000e1e20f723e */ /* 0x000fe200000010ff */
[----:B------:R-:W-:Y:S02]  /*a810*/  FADD.FTZ R220, R220, R219 ;  /* 0x000000dbdcdc7221 */ /* 0x000fe40000010000 */
[----:B------:R-:W-:Y:S02]  /*a820*/  FADD.FTZ R224, R224, R223 ;  /* 0x000000dfe0e07221 */ /* 0x000fe40000010000 */
[----:B------:R-:W-:Y:S02]  /*a830*/  FADD.FTZ R221, R221, R220 ;  /* 0x000000dcdddd7221 */ /* 0x000fe40000010000 */
[C---:B---3--:R-:W-:Y:S01]  /*a840*/  HMMA.16816.F32.BF16 R128, R12.reuse, R20, R4 ;  /* 0x000000140c80723c */ /* 0x048fe20000041804 */
[----:B------:R-:W1:Y:S02]  /*a850*/  LDSM.16.MT88.4 R4, [R190+0x5900] ;  /* 0x00590000be04783b */ /* 0x000e640000004200 */
[----:B------:R-:W-:Y:S02]  /*a860*/  FADD.FTZ R211, R225, R224 ;  /* 0x000000e0e1d37221 */ /* 0x000fe40000010000 */
[----:B------:R-:W-:Y:S02]  /*a870*/  FADD.FTZ R210, R222, R221 ;  /* 0x000000ddded27221 */ /* 0x000fe40000010000 */
[----:B------:R-:W-:Y:S01]  /*a880*/  FADD.FTZ R211, R226, R211 ;  /* 0x000000d3e2d37221 */ /* 0x000fe20000010000 */
[C---:B------:R-:W-:Y:S01]  /*a890*/  HMMA.16816.F32.BF16 R124, R12.reuse, R22, R8 ;  /* 0x000000160c7c723c */ /* 0x040fe20000041808 */
[----:B------:R-:W3:Y:S07]  /*a8a0*/  LDSM.16.MT88.4 R8, [R189+0x5900] ;  /* 0x00590000bd08783b */ /* 0x000eee0000004200 */
        /* <DEDUP_REMOVED lines=10> */
[C---:B--2---:R-:W-:Y:S08]  /*a950*/  HMMA.16816.F32.BF16 R52, R12.reuse, R16, R52 ;  /* 0x000000100c34723c */ /* 0x044ff00000041834 */
[C---:B------:R-:W-:Y:S01]  /*a960*/  HMMA.16816.F32.BF16 R56, R12.reuse, R18, R56 ;  /* 0x000000120c38723c */ /* 0x040fe20000041838 */
[----:B------:R-:W2:Y:S07]  /*a970*/  LDSM.16.MT88.4 R16, [R188+0x5900] ;  /* 0x00590000bc10783b */ /* 0x000eae0000004200 */
[C---:B------:R-:W-:Y:S08]  /*a980*/  HMMA.16816.F32.BF16 R60, R12.reuse, R144, R60 ;  /* 0x000000900c3c723c */ /* 0x040ff0000004183c */
[C---:B------:R-:W-:Y:S08]  /*a990*/  HMMA.16816.F32.BF16 R64, R12.reuse, R146, R64 ;  /* 0x000000920c40723c */ /* 0x040ff00000041840 */
[C---:B------:R-:W-:Y:S08]  /*a9a0*/  HMMA.16816.F32.BF16 R68, R12.reuse, R148, R68 ;  /* 0x000000940c44723c */ /* 0x040ff00000041844 */
[C---:B------:R-:W-:Y:S08]  /*a9b0*/  HMMA.16816.F32.BF16 R72, R12.reuse, R150, R72 ;  /* 0x000000960c48723c */ /* 0x040ff00000041848 */
[C---:B-1----:R-:W-:Y:S08]  /*a9c0*/  HMMA.16816.F32.BF16 R76, R12.reuse, R4, R76 ;  /* 0x000000040c4c723c */ /* 0x042ff0000004184c */
[C---:B------:R-:W-:Y:S08]  /*a9d0*/  HMMA.16816.F32.BF16 R80, R12.reuse, R6, R80 ;  /* 0x000000060c50723c */ /* 0x040ff00000041850 */
[C---:B---3--:R-:W-:Y:S08]  /*a9e0*/  HMMA.16816.F32.BF16 R84, R12.reuse, R8, R84 ;  /* 0x000000080c54723c */ /* 0x048ff00000041854 */
[C---:B------:R-:W-:Y:S08]  /*a9f0*/  HMMA.16816.F32.BF16 R88, R12.reuse, R10, R88 ;  /* 0x0000000a0c58723c */ /* 0x040ff00000041858 */
[C---:B--2---:R-:W-:Y:S08]  /*aa00*/  HMMA.16816.F32.BF16 R92, R12.reuse, R16, R92 ;  /* 0x000000100c5c723c */ /* 0x044ff0000004185c */
[----:B------:R-:W-:Y:S07]  /*aa10*/  HMMA.16816.F32.BF16 R96, R12, R18, R96 ;  /* 0x000000120c60723c */ /* 0x000fee0000041860 */
[----:B------:R-:W-:Y:S01]  /*aa20*/  MOV R12, R132 ;  /* 0x00000084000c7202 */ /* 0x000fe20000000f00 */
[----:B------:R-:W-:-:S05]  /*aa30*/  @P0 BRA `(.L_x_180) ;  /* 0xffffd71000000947 */ /* 0x000fca000383ffff */
.L_x_179:
[----:B------:R-:W-:-:S06]  /*aa40*/  UISETP.GE.AND UP0, UPT, UR13, UR8, UPT ;  /* 0x000000080d00728c */ /* 0x000fcc000bf06270 */
[----:B------:R-:W-:-:S13]  /*aa50*/  PLOP3.LUT P0, PT, PT, PT, UP0, 0x80, 0x0 ;  /* 0x000000000000781c */ /* 0x000fda0003f0f008 */
[----:B------:R-:W-:Y:S05]  /*aa60*/  @!P0 BRA `(.L_x_181) ;  /* 0x000034f000008947 */ /* 0x000fea0003800000 */
[----:B------:R-:W-:Y:S01]  /*aa70*/  IADD3 R216, P5, R206, 0x80, RZ ;  /* 0x00000080ced87810 */ /* 0x000fe20007fbe0ff */
[----:B------:R-:W-:Y:S01]  /*aa80*/  ULDC.64 UR4, c[0x0][0x208] ;  /* 0x0000820000047ab9 */ /* 0x000fe20000000a00 */
[----:B------:R-:W-:Y:S01]  /*aa90*/  IADD3 R213, P0, R200, 0x80, RZ ;  /* 0x00000080c8d57810 */ /* 0x000fe20007f1e0ff */
[----:B------:R-:W-:Y:S01]  /*aaa0*/  IMAD.MOV.U32 R2, RZ, RZ, R12 ;  /* 0x000000ffff027224 */ /* 0x000fe200078e000c */
[----:B------:R-:W-:Y:S01]  /*aab0*/  IADD3 R218, P6, R206, 0x40, RZ ;  /* 0x00000040ceda7810 */ /* 0x000fe20007fde0ff */
[----:B------:R-:W-:Y:S01]  /*aac0*/  IMAD.MOV.U32 R3, RZ, RZ, R0 ;  /* 0x000000ffff037224 */ /* 0x000fe200078e0000 */
[----:B------:R-:W-:Y:S01]  /*aad0*/  IADD3 R215, P4, R200, 0x40, RZ ;  /* 0x00000040c8d77810 */ /* 0x000fe20007f9e0ff */
[----:B------:R-:W-:Y:S01]  /*aae0*/  IMAD.X R217, RZ, RZ, R209, P5 ;  /* 0x000000ffffd97224 */ /* 0x000fe200028e06d1 */
[----:B------:R-:W-:Y:S01]  /*aaf0*/  IADD3.X R219, RZ, R209, RZ, P6, !PT ;  /* 0x000000d1ffdb7210 */ /* 0x000fe200037fe4ff */
[----:B------:R-:W-:Y:S01]  /*ab00*/  IMAD.X R212, RZ, RZ, R203, P0 ;  /* 0x000000ffffd47224 */ /* 0x000fe200000e06cb */
[----:B------:R-:W-:Y:S01]  /*ab10*/  IADD3.X R214, RZ, R203, RZ, P4, !PT ;  /* 0x000000cbffd67210 */ /* 0x000fe200027fe4ff */
[----:B------:R-:W-:Y:S01]  /*ab20*/  USHF.L.U64.HI UR19, UR4, 0x5, UR5 ;  /* 0x0000000504137899 */ /* 0x000fe20008010205 */
[----:B------:R-:W-:Y:S01]  /*ab30*/  MOV R208, R206 ;  /* 0x000000ce00d07202 */ /* 0x000fe20000000f00 */
[----:B------:R-:W-:-:S03]  /*ab40*/  USHF.L.U32 UR18, UR4, 0x5, URZ ;  /* 0x0000000504127899 */ /* 0x000fc6000800063f */
[----:B------:R-:W-:Y:S02]  /*ab50*/  ULDC.64 UR4, c[0x0][0x1e0] ;  /* 0x0000780000047ab9 */ /* 0x000fe40000000a00 */
.L_x_190:
[----:B------:R-:W-:Y:S04]  /*ab60*/  DEPBAR.LE SB0, 0x0 ;  /* 0x000080000000791a */ /* 0x000fe80000000000 */
[----:B------:R-:W-:Y:S01]  /*ab70*/  BAR.SYNC.DEFER_BLOCKING 0x0 ;  /* 0x0000000000007b1d */ /* 0x000fe20000010000 */
[----:B------:R-:W-:Y:S01]  /*ab80*/  USHF.R.S32.HI UR7, URZ, 0x1f, UR13 ;  /* 0x0000001f3f077899 */ /* 0x000fe2000801140d */
[----:B------:R-:W-:Y:S01]  /*ab90*/  IMAD.U32 R15, RZ, RZ, UR13 ;  /* 0x0000000dff0f7e24 */ /* 0x000fe2000f8e00ff */
[----:B------:R-:W-:Y:S01]  /*aba0*/  UIMAD UR6, UR9, UR13, URZ ;  /* 0x0000000d090672a4 */ /* 0x000fe2000f8e023f */
[----:B------:R-:W-:Y:S01]  /*abb0*/  IMAD.U32 R21, RZ, RZ, UR13 ;  /* 0x0000000dff157e24 */ /* 0x000fe2000f8e00ff */
[----:B------:R-:W-:Y:S01]  /*abc0*/  UIMAD.WIDE.U32 UR20, UR13, UR10, UR18 ;  /* 0x0000000a0d1472a5 */ /* 0x000fe2000f8e0012 */
[----:B------:R-:W-:Y:S01]  /*abd0*/  IMAD.WIDE.U32 R14, R15, UR10, R218 ;  /* 0x0000000a0f0e7c25 */ /* 0x000fe2000f8e00da */
[----:B------:R-:W-:Y:S02]  /*abe0*/  UIMAD UR6, UR7, UR10, UR6 ;  /* 0x0000000a070672a4 */ /* 0x000fe4000f8e0206 */
[----:B------:R-:W-:Y:S01]  /*abf0*/  UISETP.GT.AND UP3, UPT, UR13, UR8, UPT ;  /* 0x000000080d00728c */ /* 0x000fe2000bf64270 */
[----:B------:R-:W-:Y:S01]  /*ac00*/  IMAD.WIDE.U32 R20, R21, UR10, R208 ;  /* 0x0000000a15147c25 */ /* 0x000fe2000f8e00d0 */
[----:B------:R-:W-:Y:S01]  /*ac10*/  LEA R224, P0, R14, c[0x0][0x1f8], 0x1 ;  /* 0x00007e000ee07a11 */ /* 0x000fe200078008ff */
[----:B------:R-:W-:Y:S01]  /*ac20*/  UIADD3 UR7, UR6, UR21, URZ ;  /* 0x0000001506077290 */ /* 0x000fe2000fffe03f */
[----:B------:R-:W-:Y:S01]  /*ac30*/  IADD3 R12, R15, UR6, RZ ;  /* 0x000000060f0c7c10 */ /* 0x000fe2000fffe0ff */
[----:B------:R-:W-:Y:S01]  /*ac40*/  IMAD.U32 R13, RZ, RZ, UR13 ;  /* 0x0000000dff0d7e24 */ /* 0x000fe2000f8e00ff */
[----:B------:R-:W-:Y:S02]  /*ac50*/  LEA R168, P4, R20, c[0x0][0x1f8], 0x1 ;  /* 0x00007e0014a87a11 */ /* 0x000fe400078808ff */
[----:B------:R-:W-:Y:S01]  /*ac60*/  LEA.HI.X R225, R14, c[0x0][0x1fc], R12, 0x1, P0 ;  /* 0x00007f000ee17a11 */ /* 0x000fe200000f0c0c */
[----:B------:R-:W-:Y:S01]  /*ac70*/  IMAD.WIDE.U32 R22, R13, UR10, R216 ;  /* 0x0000000a0d167c25 */ /* 0x000fe2000f8e00d8 */
[----:B------:R-:W-:Y:S04]  /*ac80*/  IADD3 R0, R21, UR6, RZ ;  /* 0x0000000615007c10 */ /* 0x000fe8000fffe0ff */
[----:B------:R-:W-:Y:S01]  /*ac90*/  LEA.HI.X R169, R20, c[0x0][0x1fc], R0, 0x1, P4 ;  /* 0x00007f0014a97a11 */ /* 0x000fe200020f0c00 */
[----:B------:R-:W-:Y:S01]  /*aca0*/  LDSM.16.M88.4 R32, [R198+0xc100] ;  /* 0x00c10000c620783b */ /* 0x000fe20000000200 */
[----:B------:R-:W-:Y:S02]  /*acb0*/  IADD3 R20, P5, R206, UR20, RZ ;  /* 0x00000014ce147c10 */ /* 0x000fe4000ffbe0ff */
[----:B------:R-:W-:Y:S02]  /*acc0*/  LEA R174, P4, R22, c[0x0][0x1f8], 0x1 ;  /* 0x00007e0016ae7a11 */ /* 0x000fe400078808ff */
[----:B------:R-:W1:Y:S01]  /*acd0*/  LDSM.16.M88.4 R8, [R197+0x6100] ;  /* 0x00610000c508783b */ /* 0x000e620000000200 */
[----:B------:R-:W-:Y:S02]  /*ace0*/  LEA R222, P0, R20, c[0x0][0x1f8], 0x1 ;  /* 0x00007e0014de7a11 */ /* 0x000fe400078008ff */
[----:B------:R-:W-:Y:S02]  /*acf0*/  IADD3 R21, R23, UR6, RZ ;  /* 0x0000000617157c10 */ /* 0x000fe4000fffe0ff */
[----:B------:R-:W2:Y:S01]  /*ad00*/  LDSM.16.M88.4 R16, [R197+0x6900] ;  /* 0x00690000c510783b */ /* 0x000ea20000000200 */
[----:B------:R-:W-:Y:S02]  /*ad10*/  IADD3 R0, P6, R218, UR20, RZ ;  /* 0x00000014da007c10 */ /* 0x000fe4000ffde0ff */
[----:B------:R-:W-:Y:S02]  /*ad20*/  LEA.HI.X R175, R22, c[0x0][0x1fc], R21, 0x1, P4 ;  /* 0x00007f0016af7a11 */ /* 0x000fe400020f0c15 */
[----:B------:R-:W3:Y:S01]  /*ad30*/  LDSM.16.M88.4 R24, [R197+0x7100] ;  /* 0x00710000c518783b */ /* 0x000ee20000000200 */
[----:B------:R-:W-:Y:S02]  /*ad40*/  IADD3 R28, P4, R216, UR20, RZ ;  /* 0x00000014d81c7c10 */ /* 0x000fe4000ff9e0ff */
[----:B------:R-:W-:Y:S02]  /*ad50*/  IADD3.X R29, R219, UR7, RZ, P6, !PT ;  /* 0x00000007db1d7c10 */ /* 0x000fe4000b7fe4ff */
[----:B------:R-:W4:Y:S01]  /*ad60*/  LDSM.16.M88.4 R132, [R197+0x7900] ;  /* 0x00790000c584783b */ /* 0x000f220000000200 */
[----:B------:R-:W-:Y:S02]  /*ad70*/  IADD3.X R31, R217, UR7, RZ, P4, !PT ;  /* 0x00000007d91f7c10 */ /* 0x000fe4000a7fe4ff */
[----:B------:R-:W-:Y:S02]  /*ad80*/  PLOP3.LUT P4, PT, PT, PT, UP2, 0x80, 0x0 ;  /* 0x000000000000781c */ /* 0x000fe40003f8f028 */
[----:B------:R-:W-:Y:S05]  /*ad90*/  LDSM.16.M88.4 R136, [R194+0xc100] ;  /* 0x00c10000c288783b */ /* 0x000fea0000000200 */
[----:B------:R-:W5:Y:S05]  /*ada0*/  LDSM.16.M88.4 R140, [R196] ;  /* 0x00000000c48c783b */ /* 0x000f6a0000000200 */
[----:B------:R-:W3:Y:S05]  /*adb0*/  LDSM.16.M88.4 R144, [R187] ;  /* 0x00000000bb90783b */ /* 0x000eea0000000200 */
[----:B------:R-:W3:Y:S01]  /*adc0*/  LDSM.16.M88.4 R148, [R186] ;  /* 0x00000000ba94783b */ /* 0x000ee20000000200 */
[C---:B-1----:R-:W-:Y:S04]  /*add0*/  HMMA.16816.F32.BF16 R4, R32.reuse, R8, RZ ;  /* 0x000000082004723c */ /* 0x042fe800000418ff */
[----:B------:R-:W1:Y:S05]  /*ade0*/  LDSM.16.M88.4 R152, [R185] ;  /* 0x00000000b998783b */ /* 0x000e6a0000000200 */
[----:B------:R-:W-:Y:S01]  /*adf0*/  @!PT LDS RZ, [RZ] ;  /* 0x00000000fffff984 */ /* 0x000fe20000000800 */
[----:B------:R-:W-:Y:S01]  /*ae00*/  @!PT LDS RZ, [RZ] ;  /* 0x00000000fffff984 */ /* 0x000fe20000000800 */
[----:B------:R-:W-:Y:S01]  /*ae10*/  @!PT LDS RZ, [RZ] ;  /* 0x00000000fffff984 */ /* 0x000fe20000000800 */
[----:B------:R1:W-:Y:S01]  /*ae20*/  LDGSTS.E.BYPASS.LTC128B.128 [R199+0x100], [R168.64], !P3 ;  /* 0x00100000a8c77fae */ /* 0x0003e2000d901d50 */
[C---:B------:R-:W-:Y:S04]  /*ae30*/  HMMA.16816.F32.BF16 R8, R32.reuse, R10, RZ ;  /* 0x0000000a2008723c */ /* 0x040fe800000418ff */
[----:B------:R1:W-:Y:S04]  /*ae40*/  LDGSTS.E.BYPASS.LTC128B.128 [R199+0x2100], [R224.64], !P2 ;  /* 0x02100000e0c77fae */ /* 0x0003e8000d101d50 */
[C---:B--2---:R-:W-:Y:S01]  /*ae50*/  HMMA.16816.F32.BF16 R12, R32.reuse, R16, RZ ;  /* 0x00000010200c723c */ /* 0x044fe200000418ff */
[----:B------:R2:W-:Y:S06]  /*ae60*/  LDGSTS.E.BYPASS.LTC128B.128 [R199+0x4100], [R174.64], !P1 ;  /* 0x04100000aec77fae */ /* 0x0005ec000c901d50 */
[----:B------:R-:W-:Y:S01]  /*ae70*/  IADD3.X R17, R209, UR7, RZ, P5, !PT ;  /* 0x00000007d1117c10 */ /* 0x000fe2000affe4ff */
[----:B------:R-:W-:Y:S01]  /*ae80*/  @UP3 UIADD3 UR7, UR13, -0x1, URZ ;  /* 0xffffffff0d073890 */ /* 0x000fe2000fffe03f */
[----:B------:R-:W-:Y:S03]  /*ae90*/  LEA R220, P5, R0, c[0x0][0x1f8], 0x1 ;  /* 0x00007e0000dc7a11 */ /* 0x000fe600078a08ff */
[----:B------:R-:W-:Y:S01]  /*aea0*/  LEA.HI.X R223, R20, c[0x0][0x1fc], R17, 0x1, P0 ;  /* 0x00007f0014df7a11 */ /* 0x000fe200000f0c11 */
[----:B------:R-:W-:Y:S01]  /*aeb0*/  @UP3 USHF.R.S32.HI UR6, URZ, 0x1f, UR7 ;  /* 0x0000001f3f063899 */ /* 0x000fe20008011407 */
[C---:B------:R-:W-:Y:S01]  /*aec0*/  HMMA.16816.F32.BF16 R16, R32.reuse, R18, RZ ;  /* 0x000000122010723c */ /* 0x040fe200000418ff */
[----:B------:R-:W-:Y:S01]  /*aed0*/  LEA R172, P0, R28, c[0x0][0x1f8], 0x1 ;  /* 0x00007e001cac7a11 */ /* 0x000fe200078008ff */
[----:B------:R-:W-:Y:S01]  /*aee0*/  @UP3 UIMAD.WIDE.U32 UR20, UR7, UR4, URZ ;  /* 0x00000004071432a5 */ /* 0x000fe2000f8e003f */
[----:B------:R1:W-:Y:S01]  /*aef0*/  LDGSTS.E.BYPASS.LTC128B.128 [R199+0x1100], [R222.64], !P3 ;  /* 0x01100000dec77fae */ /* 0x0003e2000d901d50 */
[----:B------:R-:W-:Y:S01]  /*af00*/  LEA.HI.X R221, R0, c[0x0][0x1fc], R29, 0x1, P5 ;  /* 0x00007f0000dd7a11 */ /* 0x000fe200028f0c1d */
[----:B------:R-:W-:Y:S01]  /*af10*/  IMAD.MOV.U32 R0, RZ, RZ, R204 ;  /* 0x000000ffff007224 */ /* 0x000fe200078e00cc */
[----:B------:R-:W-:Y:S01]  /*af20*/  LEA.HI.X R173, R28, c[0x0][0x1fc], R31, 0x1, P0 ;  /* 0x00007f001cad7a11 */ /* 0x000fe200000f0c1f */
[----:B------:R-:W-:Y:S01]  /*af30*/  @UP3 UIMAD UR6, UR6, UR4, URZ ;  /* 0x00000004060632a4 */ /* 0x000fe2000f8e023f */
[C---:B---3--:R-:W-:Y:S01]  /*af40*/  HMMA.16816.F32.BF16 R20, R32.reuse, R24, RZ ;  /* 0x000000182014723c */ /* 0x048fe200000418ff */
[----:B------:R3:W-:Y:S01]  /*af50*/  LDGSTS.E.BYPASS.LTC128B.128 [R199+0x3100], [R220.64], !P2 ;  /* 0x03100000dcc77fae */ /* 0x0007e2000d101d50 */
[----:B------:R-:W-:Y:S01]  /*af60*/  PLOP3.LUT P0, PT, PT, PT, UP3, 0x80, 0x0 ;  /* 0x000000000000781c */ /* 0x000fe20003f0f038 */
[----:B------:R-:W-:Y:S01]  /*af70*/  @UP3 UIMAD UR6, UR7, UR5, UR6 ;  /* 0x00000005070632a4 */ /* 0x000fe2000f8e0206 */
[----:B------:R-:W-:Y:S01]  /*af80*/  PLOP3.LUT P5, PT, PT, PT, UP2, 0x80, 0x0 ;  /* 0x000000000000781c */ /* 0x000fe20003faf028 */
[----:B------:R-:W-:Y:S01]  /*af90*/  @UP3 USHF.L.U32 UR7, UR20, 0x6, URZ ;  /* 0x0000000614073899 */ /* 0x000fe2000800063f */
[----:B------:R2:W-:Y:S01]  /*afa0*/  LDGSTS.E.BYPASS.LTC128B.128 [R199+0x5100], [R172.64], !P1 ;  /* 0x05100000acc77fae */ /* 0x0005e2000c901d50 */
[----:B------:R-:W-:Y:S01]  /*afb0*/  @UP3 UIADD3 UR6, UR21, UR6, URZ ;  /* 0x0000000615063290 */ /* 0x000fe2000fffe03f */
[C---:B------:R-:W-:Y:S01]  /*afc0*/  HMMA.16816.F32.BF16 R24, R32.reuse, R26, RZ ;  /* 0x0000001a2018723c */ /* 0x040fe200000418ff */
[----:B------:R-:W-:Y:S02]  /*afd0*/  @UP3 UIADD3 UR15, UP0, UR12, UR7, URZ ;  /* 0x000000070c0f3290 */ /* 0x000fe4000ff1e03f */
[----:B------:R-:W-:Y:S01]  /*afe0*/  LDSM.16.M88.4 R156, [R193+0xc100] ;  /* 0x00c10000c19c783b */ /* 0x000fe20000000200 */
[----:B------:R-:W-:Y:S04]  /*aff0*/  @UP3 USHF.L.U64.HI UR6, UR20, 0x6, UR6 ;  /* 0x0000000614063899 */ /* 0x000fe80008010206 */
[C---:B----4-:R-:W-:Y:S01]  /*b000*/  HMMA.16816.F32.BF16 R28, R32.reuse, R132, RZ ;  /* 0x00000084201c723c */ /* 0x050fe200000418ff */
[----:B------:R-:W0:Y:S05]  /*b010*/  LDGDEPBAR ;  /* 0x00000000000079af */ /* 0x000e2a0000000000 */
[----:B------:R-:W4:Y:S02]  /*b020*/  LDSM.16.M88.4 R160, [R192+0x6100] ;  /* 0x00610000c0a0783b */ /* 0x000f240000000200 */
[----:B------:R-:W-:Y:S03]  /*b030*/  HMMA.16816.F32.BF16 R32, R32, R134, RZ ;  /* 0x000000862020723c */ /* 0x000fe600000418ff */
[----:B------:R-:W3:Y:S05]  /*b040*/  LDSM.16.M88.4 R164, [R192+0x6900] ;  /* 0x00690000c0a4783b */ /* 0x000eea0000000200 */
[C---:B-----5:R-:W-:Y:S01]  /*b050*/  HMMA.16816.F32.BF16 R4, R136.reuse, R140, R4 ;  /* 0x0000008c8804723c */ /* 0x060fe20000041804 */
[----:B-1----:R-:W1:Y:S05]  /*b060*/  LDSM.16.M88.4 R168, [R192+0x7100] ;  /* 0x00710000c0a8783b */ /* 0x002e6a0000000200 */
[----:B------:R-:W5:Y:S02]  /*b070*/  LDSM.16.M88.4 R132, [R192+0x7900] ;  /* 0x00790000c084783b */ /* 0x000f640000000200 */
[C---:B------:R-:W-:Y:S03]  /*b080*/  HMMA.16816.F32.BF16 R8, R136.reuse, R142, R8 ;  /* 0x0000008e8808723c */ /* 0x040fe60000041808 */
[----:B------:R-:W-:Y:S05]  /*b090*/  LDSM.16.M88.4 R140, [R191+0xc100] ;  /* 0x00c10000bf8c783b */ /* 0x000fea0000000200 */
[C---:B------:R-:W-:Y:S01]  /*b0a0*/  HMMA.16816.F32.BF16 R12, R136.reuse, R144, R12 ;  /* 0x00000090880c723c */ /* 0x040fe2000004180c */
[----:B--2---:R-:W-:Y:S07]  /*b0b0*/  LDSM.16.M88.4 R172, [R184+0x1000] ;  /* 0x00100000b8ac783b */ /* 0x004fee0000000200 */
[C---:B------:R-:W-:Y:S01]  /*b0c0*/  HMMA.16816.F32.BF16 R16, R136.reuse, R146, R16 ;  /* 0x000000928810723c */ /* 0x040fe20000041810 */
[----:B------:R-:W2:Y:S07]  /*b0d0*/  LDSM.16.M88.4 R144, [R184] ;  /* 0x00000000b890783b */ /* 0x000eae0000000200 */
[C---:B------:R-:W-:Y:S08]  /*b0e0*/  HMMA.16816.F32.BF16 R20, R136.reuse, R148, R20 ;  /* 0x000000948814723c */ /* 0x040ff00000041814 */
[C---:B------:R-:W-:Y:S01]  /*b0f0*/  HMMA.16816.F32.BF16 R24, R136.reuse, R150, R24 ;  /* 0x000000968818723c */ /* 0x040fe20000041818 */
[----:B------:R-:W1:Y:S07]  /*b100*/  LDSM.16.M88.4 R148, [R184+0x800] ;  /* 0x00080000b894783b */ /* 0x000e6e0000000200 */
[C---:B------:R-:W-:Y:S08]  /*b110*/  HMMA.16816.F32.BF16 R28, R136.reuse, R152, R28 ;  /* 0x00000098881c723c */ /* 0x040ff0000004181c */
[----:B------:R-:W-:Y:S01]  /*b120*/  HMMA.16816.F32.BF16 R32, R136, R154, R32 ;  /* 0x0000009a8820723c */ /* 0x000fe20000041820 */
[----:B------:R-:W2:Y:S05]  /*b130*/  LDSM.16.M88.4 R136, [R184+0x1800] ;  /* 0x00180000b888783b */ /* 0x000eaa0000000200 */
[----:B------:R-:W-:Y:S02]  /*b140*/  LDSM.16.M88.4 R152, [R198+0x10100] ;  /* 0x01010000c698783b */ /* 0x000fe40000000200 */
[C---:B----4-:R-:W-:Y:S08]  /*b150*/  HMMA.16816.F32.BF16 R4, R156.reuse, R160, R4 ;  /* 0x000000a09c04723c */ /* 0x050ff00000041804 */
[C---:B------:R-:W-:Y:S01]  /*b160*/  HMMA.16816.F32.BF16 R8, R156.reuse, R162, R8 ;  /* 0x000000a29c08723c */ /* 0x040fe20000041808 */
[----:B------:R-:W4:Y:S07]  /*b170*/  LDSM.16.M88.4 R160, [R197+0x8100] ;  /* 0x00810000c5a0783b */ /* 0x000f2e0000000200 */
        /* <DEDUP_REMOVED lines=8> */
[----:B------:R-:W5:Y:S05]  /*b200*/  LDSM.16.M88.4 R132, [R197+0x9900] ;  /* 0x00990000c584783b */ /* 0x000f6a0000000200 */
[----:B------:R-:W-:Y:S02]  /*b210*/  LDSM.16.M88.4 R156, [R182] ;  /* 0x00000000b69c783b */ /* 0x000fe40000000200 */
[C---:B--2---:R-:W-:Y:S08]  /*b220*/  HMMA.16816.F32.BF16 R4, R140.reuse, R144, R4 ;  /* 0x000000908c04723c */ /* 0x044ff00000041804 */
[C---:B------:R-:W-:Y:S01]  /*b230*/  HMMA.16816.F32.BF16 R8, R140.reuse, R146, R8 ;  /* 0x000000928c08723c */ /* 0x040fe20000041808 */
[----:B------:R-:W-:Y:S07]  /*b240*/  LDSM.16.M88.4 R144, [R194+0x10100] ;  /* 0x01010000c290783b */ /* 0x000fee0000000200 */
[C---:B------:R-:W-:Y:S08]  /*b250*/  HMMA.16816.F32.BF16 R12, R140.reuse, R148, R12 ;  /* 0x000000948c0c723c */ /* 0x040ff0000004180c */
[C---:B------:R-:W-:Y:S01]  /*b260*/  HMMA.16816.F32.BF16 R16, R140.reuse, R150, R16 ;  /* 0x000000968c10723c */ /* 0x040fe20000041810 */
[----:B------:R-:W2:Y:S07]  /*b270*/  LDSM.16.M88.4 R148, [R183] ;  /* 0x00000000b794783b */ /* 0x000eae0000000200 */
[C---:B------:R-:W-:Y:S08]  /*b280*/  HMMA.16816.F32.BF16 R20, R140.reuse, R172, R20 ;  /* 0x000000ac8c14723c */ /* 0x040ff00000041814 */
[C---:B------:R-:W-:Y:S01]  /*b290*/  HMMA.16816.F32.BF16 R24, R140.reuse, R174, R24 ;  /* 0x000000ae8c18723c */ /* 0x040fe20000041818 */
[----:B------:R-:W1:Y:S07]  /*b2a0*/  LDSM.16.M88.4 R172, [R181] ;  /* 0x00000000b5ac783b */ /* 0x000e6e0000000200 */
[C---:B------:R-:W-:Y:S08]  /*b2b0*/  HMMA.16816.F32.BF16 R28, R140.reuse, R136, R28 ;  /* 0x000000888c1c723c */ /* 0x040ff0000004181c */
[----:B------:R-:W-:Y:S01]  /*b2c0*/  HMMA.16816.F32.BF16 R32, R140, R138, R32 ;  /* 0x0000008a8c20723c */ /* 0x000fe20000041820 */
[----:B------:R-:W2:Y:S05]  /*b2d0*/  LDSM.16.M88.4 R136, [R180] ;  /* 0x00000000b488783b */ /* 0x000eaa0000000200 */
        /* <DEDUP_REMOVED lines=13> */
[----:B------:R-:W-:Y:S02]  /*b3b0*/  LDSM.16.M88.4 R152, [R184+0x2000] ;  /* 0x00200000b898783b */ /* 0x000fe40000000200 */
[C---:B--2---:R-:W-:Y:S08]  /*b3c0*/  HMMA.16816.F32.BF16 R4, R144.reuse, R148, R4 ;  /* 0x000000949004723c */ /* 0x044ff00000041804 */
[C---:B------:R-:W-:Y:S01]  /*b3d0*/  HMMA.16816.F32.BF16 R8, R144.reuse, R150, R8 ;  /* 0x000000969008723c */ /* 0x040fe20000041808 */
[----:B------:R-:W2:Y:S07]  /*b3e0*/  LDSM.16.M88.4 R148, [R191+0x10100] ;  /* 0x01010000bf94783b */ /* 0x000eae0000000200 */
[C---:B------:R-:W-:Y:S08]  /*b3f0*/  HMMA.16816.F32.BF16 R12, R144.reuse, R156, R12 ;  /* 0x0000009c900c723c */ /* 0x040ff0000004180c */
[C---:B------:R-:W-:Y:S01]  /*b400*/  HMMA.16816.F32.BF16 R16, R144.reuse, R158, R16 ;  /* 0x0000009e9010723c */ /* 0x040fe20000041810 */
[----:B------:R-:W1:Y:S07]  /*b410*/  LDSM.16.M88.4 R156, [R184+0x2800] ;  /* 0x00280000b89c783b */ /* 0x000e6e0000000200 */
        /* <DEDUP_REMOVED lines=22> */
[----:B------:R-:W2:Y:S07]  /*b580*/  LDSM.16.M88.4 R152, [R179] ;  /* 0x00000000b398783b */ /* 0x000eae0000000200 */
[C---:B------:R-:W-:Y:S08]  /*b590*/  HMMA.16816.F32.BF16 R12, R148.reuse, R156, R12 ;  /* 0x0000009c940c723c */ /* 0x040ff0000004180c */
[C---:B------:R-:W-:Y:S01]  /*b5a0*/  HMMA.16816.F32.BF16 R16, R148.reuse, R158, R16 ;  /* 0x0000009e9410723c */ /* 0x040fe20000041810 */
[----:B------:R-:W1:Y:S07]  /*b5b0*/  LDSM.16.M88.4 R156, [R178] ;  /* 0x00000000b29c783b */ /* 0x000e6e0000000200 */
[C---:B------:R-:W-:Y:S08]  /*b5c0*/  HMMA.16816.F32.BF16 R20, R148.reuse, R172, R20 ;  /* 0x000000ac9414723c */ /* 0x040ff00000041814 */
[C---:B------:R-:W-:Y:S08]  /*b5d0*/  HMMA.16816.F32.BF16 R24, R148.reuse, R174, R24 ;  /* 0x000000ae9418723c */ /* 0x040ff00000041818 */
[C---:B------:R-:W-:Y:S08]  /*b5e0*/  HMMA.16816.F32.BF16 R28, R148.reuse, R136, R28 ;  /* 0x00000088941c723c */ /* 0x040ff0000004181c */
[----:B------:R-:W-:Y:S01]  /*b5f0*/  HMMA.16816.F32.BF16 R32, R148, R138, R32 ;  /* 0x0000008a9420723c */ /* 0x000fe20000041820 */
[----:B------:R-:W2:Y:S05]  /*b600*/  LDSM.16.M88.4 R136, [R177] ;  /* 0x00000000b188783b */ /* 0x000eaa0000000200 */
[----:B------:R-:W2:Y:S02]  /*b610*/  LDSM.16.M88.4 R148, [R176] ;  /* 0x00000000b094783b */ /* 0x000ea40000000200 */
[C---:B----4-:R-:W-:Y:S08]  /*b620*/  HMMA.16816.F32.BF16 R4, R144.reuse, R160, R4 ;  /* 0x000000a09004723c */ /* 0x050ff00000041804 */
[C---:B------:R-:W-:Y:S01]  /*b630*/  HMMA.16816.F32.BF16 R8, R144.reuse, R162, R8 ;  /* 0x000000a29008723c */ /* 0x040fe20000041808 */
[----:B------:R-:W-:Y:S07]  /*b640*/  LDSM.16.M88.4 R160, [R192+0xb900] ;  /* 0x00b90000c0a0783b */ /* 0x000fee0000000200 */
[C---:B---3--:R-:W-:Y:S08]  /*b650*/  HMMA.16816.F32.BF16 R12, R144.reuse, R164, R12 ;  /* 0x000000a4900c723c */ /* 0x048ff0000004180c */
[C---:B------:R-:W-:Y:S01]  /*b660*/  HMMA.16816.F32.BF16 R16, R144.reuse, R166, R16 ;  /* 0x000000a69010723c */ /* 0x040fe20000041810 */
[----:B------:R-:W-:Y:S07]  /*b670*/  LDSM.16.M88.4 R164, [R184+0x4000] ;  /* 0x00400000b8a4783b */ /* 0x000fee0000000200 */
[C---:B-1----:R-:W-:Y:S08]  /*b680*/  HMMA.16816.F32.BF16 R20, R144.reuse, R168, R20 ;  /* 0x000000a89014723c */ /* 0x042ff00000041814 */
[C---:B------:R-:W-:Y:S08]  /*b690*/  HMMA.16816.F32.BF16 R24, R144.reuse, R170, R24 ;  /* 0x000000aa9018723c */ /* 0x040ff00000041818 */
[C---:B-----5:R-:W-:Y:S08]  /*b6a0*/  HMMA.16816.F32.BF16 R28, R144.reuse, R132, R28 ;  /* 0x00000084901c723c */ /* 0x060ff0000004181c */
[----:B------:R-:W-:Y:S01]  /*b6b0*/  HMMA.16816.F32.BF16 R32, R144, R134, R32 ;  /* 0x000000869020723c */ /* 0x000fe20000041820 */
[----:B------:R-:W-:Y:S05]  /*b6c0*/  LDSM.16.M88.4 R132, [R193+0x14100] ;  /* 0x01410000c184783b */ /* 0x000fea0000000200 */
[----:B------:R-:W1:Y:S02]  /*b6d0*/  LDSM.16.M88.4 R144, [R192+0xa100] ;  /* 0x00a10000c090783b */ /* 0x000e640000000200 */
[C---:B--2---:R-:W-:Y:S08]  /*b6e0*/  HMMA.16816.F32.BF16 R4, R140.reuse, R152, R4 ;  /* 0x000000988c04723c */ /* 0x044ff00000041804 */
[C---:B------:R-:W-:Y:S01]  /*b6f0*/  HMMA.16816.F32.BF16 R8, R140.reuse, R154, R8 ;  /* 0x0000009a8c08723c */ /* 0x040fe20000041808 */
[----:B------:R-:W2:Y:S07]  /*b700*/  LDSM.16.M88.4 R152, [R192+0xa900] ;  /* 0x00a90000c098783b */ /* 0x000eae0000000200 */
[C---:B------:R-:W-:Y:S08]  /*b710*/  HMMA.16816.F32.BF16 R12, R140.reuse, R156, R12 ;  /* 0x0000009c8c0c723c */ /* 0x040ff0000004180c */
[C---:B------:R-:W-:Y:S01]  /*b720*/  HMMA.16816.F32.BF16 R16, R140.reuse, R158, R16 ;  /* 0x0000009e8c10723c */ /* 0x040fe20000041810 */
[----:B------:R-:W3:Y:S07]  /*b730*/  LDSM.16.M88.4 R156, [R192+0xb100] ;  /* 0x00b10000c09c783b */ /* 0x000eee0000000200 */
[C---:B------:R-:W-:Y:S08]  /*b740*/  HMMA.16816.F32.BF16 R20, R140.reuse, R136, R20 ;  /* 0x000000888c14723c */ /* 0x040ff00000041814 */
[C---:B------:R-:W-:Y:S01]  /*b750*/  HMMA.16816.F32.BF16 R24, R140.reuse, R138, R24 ;  /* 0x0000008a8c18723c */ /* 0x040fe20000041818 */
[----:B------:R-:W4:Y:S07]  /*b760*/  LDSM.16.M88.4 R136, [R191+0x14100] ;  /* 0x01410000bf88783b */ /* 0x000f2e0000000200 */
[C---:B------:R-:W-:Y:S08]  /*b770*/  HMMA.16816.F32.BF16 R28, R140.reuse, R148, R28 ;  /* 0x000000948c1c723c */ /* 0x040ff0000004181c */
[----:B------:R-:W-:Y:S01]  /*b780*/  HMMA.16816.F32.BF16 R32, R140, R150, R32 ;  /* 0x000000968c20723c */ /* 0x000fe20000041820 */
[----:B------:R-:W5:Y:S07]  /*b790*/  LDSM.16.M88.4 R140, [R184+0x4800] ;  /* 0x00480000b88c783b */ /* 0x000f6e0000000200 */
[C---:B-1----:R-:W-:Y:S07]  /*b7a0*/  HMMA.16816.F32.BF16 R4, R132.reuse, R144, R4 ;  /* 0x000000908404723c */ /* 0x042fee0000041804 */
[C---:B------:R-:W-:Y:S01]  /*b7b0*/  @P0 IADD3 R145, P6, R200.reuse, UR7, RZ ;  /* 0x00000007c8910c10 */ /* 0x040fe2000ffde0ff */
[C---:B------:R-:W-:Y:S04]  /*b7c0*/  HMMA.16816.F32.BF16 R8, R132.reuse, R146, R8 ;  /* 0x000000928408723c */ /* 0x040fe80000041808 */
[----:B------:R-:W-:Y:S02]  /*b7d0*/  @P0 IADD3.X R144, R203, UR6, RZ, P6, !PT ;  /* 0x00000006cb900c10 */ /* 0x000fe4000b7fe4ff */
[C---:B------:R-:W-:Y:S02]  /*b7e0*/  @P0 LEA R150, P6, R145.reuse, c[0x0][0x1c8], 0x1 ;  /* 0x0000720091960a11 */ /* 0x040fe400078c08ff */
[C---:B--2---:R-:W-:Y:S04]  /*b7f0*/  HMMA.16816.F32.BF16 R12, R132.reuse, R152, R12 ;  /* 0x00000098840c723c */ /* 0x044fe8000004180c */
[----:B------:R-:W-:Y:S02]  /*b800*/  @P0 LEA.HI.X R151, R145, c[0x0][0x1cc], R144, 0x1, P6 ;  /* 0x0000730091970a11 */ /* 0x000fe400030f0c90 */
[----:B------:R-:W-:Y:S02]  /*b810*/  @P0 IADD3 R144, P6, R200, UR15, RZ ;  /* 0x0000000fc8900c10 */ /* 0x000fe4000ffde0ff */
[C---:B------:R-:W-:Y:S08]  /*b820*/  HMMA.16816.F32.BF16 R16, R132.reuse, R154, R16 ;  /* 0x0000009a8410723c */ /* 0x040ff00000041810 */
[C---:B---3--:R-:W-:Y:S08]  /*b830*/  HMMA.16816.F32.BF16 R20, R132.reuse, R156, R20 ;  /* 0x0000009c8414723c */ /* 0x048ff00000041814 */
[C---:B------:R-:W-:Y:S08]  /*b840*/  HMMA.16816.F32.BF16 R24, R132.reuse, R158, R24 ;  /* 0x0000009e8418723c */ /* 0x040ff00000041818 */
[C---:B------:R-:W-:Y:S08]  /*b850*/  HMMA.16816.F32.BF16 R28, R132.reuse, R160, R28 ;  /* 0x000000a0841c723c */ /* 0x040ff0000004181c */
[----:B------:R-:W-:Y:S01]  /*b860*/  HMMA.16816.F32.BF16 R32, R132, R162, R32 ;  /* 0x000000a28420723c */ /* 0x000fe20000041820 */
[----:B------:R-:W1:Y:S07]  /*b870*/  LDSM.16.M88.4 R132, [R184+0x5000] ;  /* 0x00500000b884783b */ /* 0x000e6e0000000200 */
[C---:B----4-:R-:W-:Y:S08]  /*b880*/  HMMA.16816.F32.BF16 R4, R136.reuse, R164, R4 ;  /* 0x000000a48804723c */ /* 0x050ff00000041804 */
[C---:B------:R-:W-:Y:S08]  /*b890*/  HMMA.16816.F32.BF16 R8, R136.reuse, R166, R8 ;  /* 0x000000a68808723c */ /* 0x040ff00000041808 */
[C---:B-----5:R-:W-:Y:S07]  /*b8a0*/  HMMA.16816.F32.BF16 R12, R136.reuse, R140, R12 ;  /* 0x0000008c880c723c */ /* 0x060fee000004180c */
[----:B------:R-:W-:Y:S01]  /*b8b0*/  @P5 IMAD.HI.U32 R140, R204, c[0x0][0x2c8], RZ ;  /* 0x0000b200cc8c5a27 */ /* 0x000fe200078e00ff */
[----:B------:R-:W-:Y:S01]  /*b8c0*/  @P0 IADD3 R152, P5, R215, UR7, RZ ;  /* 0x00000007d7980c10 */ /* 0x000fe2000ffbe0ff */
[C---:B------:R-:W-:Y:S03]  /*b8d0*/  HMMA.16816.F32.BF16 R16, R136.reuse, R142, R16 ;  /* 0x0000008e8810723c */ /* 0x040fe60000041810 */
[----:B------:R-:W-:Y:S02]  /*b8e0*/  @P4 SHF.R.U32.HI R0, RZ, c[0x0][0x2cc], R140 ;  /* 0x0000b300ff004a19 */ /* 0x000fe4000001168c */
[----:B------:R-:W2:Y:S01]  /*b8f0*/  LDSM.16.M88.4 R140, [R184+0x5800] ;  /* 0x00580000b88c783b */ /* 0x000ea20000000200 */
[----:B------:R-:W-:Y:S02]  /*b900*/  @P0 IADD3 R154, P4, R213, UR7, RZ ;  /* 0x00000007d59a0c10 */ /* 0x000fe4000ff9e0ff */
[----:B------:R-:W-:Y:S01]  /*b910*/  @P0 IADD3.X R147, R214, UR6, RZ, P5, !PT ;  /* 0x00000006d6930c10 */ /* 0x000fe2000affe4ff */
[----:B------:R-:W-:Y:S04]  /*b920*/  DEPBAR.LE SB0, 0x0 ;  /* 0x000080000000791a */ /* 0x000fe80000000000 */
[----:B------:R-:W-:Y:S01]  /*b930*/  BAR.SYNC.DEFER_BLOCKING 0x0 ;  /* 0x0000000000007b1d */ /* 0x000fe20000010000 */
[----:B------:R-:W-:Y:S01]  /*b940*/  @P0 LEA R148, P5, R152, c[0x0][0x1c8], 0x1 ;  /* 0x0000720098940a11 */ /* 0x000fe200078a08ff */
[C---:B-1----:R-:W-:Y:S05]  /*b950*/  HMMA.16816.F32.BF16 R20, R136.reuse, R132, R20 ;  /* 0x000000848814723c */ /* 0x042fea0000041814 */
[----:B------:R-:W-:Y:S01]  /*b960*/  @P0 IADD3.X R153, R212, UR6, RZ, P4, !PT ;  /* 0x00000006d4990c10 */ /* 0x000fe2000a7fe4ff */
[----:B------:R-:W-:Y:S01]  /*b970*/  @UP3 UIADD3.X UR6, UR11, UR6, URZ, UP0, !UPT ;  /* 0x000000060b063290 */ /* 0x000fe200087fe43f */
[----:B------:R-:W-:Y:S01]  /*b980*/  @P0 LEA.HI.X R149, R152, c[0x0][0x1cc], R147, 0x1, P5 ;  /* 0x0000730098950a11 */ /* 0x000fe200028f0c93 */
[C---:B------:R-:W-:Y:S04]  /*b990*/  HMMA.16816.F32.BF16 R24, R136.reuse, R134, R24 ;  /* 0x000000868818723c */ /* 0x040fe80000041818 */
[C---:B------:R-:W-:Y:S02]  /*b9a0*/  @P0 LEA R146, P4, R154.reuse, c[0x0][0x1c8], 0x1 ;  /* 0x000072009a920a11 */ /* 0x040fe400078808ff */
[----:B------:R-:W-:Y:S02]  /*b9b0*/  @P0 IADD3.X R133, R203, UR6, RZ, P6, !PT ;  /* 0x00000006cb850c10 */ /* 0x000fe4000b7fe4ff */
[----:B------:R-:W-:Y:S04]  /*b9c0*/  @P0 LEA.HI.X R147, R154, c[0x0][0x1cc], R153, 0x1, P4 ;  /* 0x000073009a930a11 */ /* 0x000fe800020f0c99 */
[C---:B------:R-:W-:Y:S01]  /*b9d0*/  @P0 LEA R158, P6, R144.reuse, c[0x0][0x1c8], 0x1 ;  /* 0x00007200909e0a11 */ /* 0x040fe200078c08ff */
[----:B------:R-:W-:Y:S01]  /*b9e0*/  @!PT LDS RZ, [RZ] ;  /* 0x00000000fffff984 */ /* 0x000fe20000000800 */
[----:B------:R-:W-:Y:S01]  /*b9f0*/  @!PT LDS RZ, [RZ] ;  /* 0x00000000fffff984 */ /* 0x000fe20000000800 */
[----:B------:R-:W-:Y:S01]  /*ba00*/  @!PT LDS RZ, [RZ] ;  /* 0x00000000fffff984 */ /* 0x000fe20000000800 */
[----:B------:R1:W-:Y:S01]  /*ba10*/  @P0 LDGSTS.E.BYPASS.LTC128B.128 [R199+0x6100], [R150.64], !P3 ;  /* 0x0610000096c70fae */ /* 0x0003e2000d901d50 */
[----:B------:R-:W-:Y:S02]  /*ba20*/  @P0 IADD3 R145, P5, R215, UR15, RZ ;  /* 0x0000000fd7910c10 */ /* 0x000fe4000ffbe0ff */
[----:B------:R-:W-:Y:S02]  /*ba30*/  @P0 LEA.HI.X R159, R144, c[0x0][0x1cc], R133, 0x1, P6 ;  /* 0x00007300909f0a11 */ /* 0x000fe400030f0c85 */
[----:B------:R1:W-:Y:S01]  /*ba40*/  @P0 LDGSTS.E.BYPASS.LTC128B.128 [R199+0x8100], [R148.64], !P2 ;  /* 0x0810000094c70fae */ /* 0x0003e2000d101d50 */
[----:B------:R-:W-:Y:S02]  /*ba50*/  @P0 IADD3.X R132, R214, UR6, RZ, P5, !PT ;  /* 0x00000006d6840c10 */ /* 0x000fe4000affe4ff */
[----:B------:R-:W-:Y:S01]  /*ba60*/  @P0 LEA R156, P5, R145, c[0x0][0x1c8], 0x1 ;  /* 0x00007200919c0a11 */ /* 0x000fe200078a08ff */
[C---:B--2---:R-:W-:Y:S01]  /*ba70*/  HMMA.16816.F32.BF16 R28, R136.reuse, R140, R28 ;  /* 0x0000008c881c723c */ /* 0x044fe2000004181c */
[----:B------:R1:W-:Y:S02]  /*ba80*/  @P0 LDGSTS.E.BYPASS.LTC128B.128 [R199+0xa100], [R146.64], !P1 ;  /* 0x0a10000092c70fae */ /* 0x0003e4000c901d50 */
[----:B------:R-:W-:Y:S02]  /*ba90*/  @P0 IADD3 R153, P4, R213, UR15, RZ ;  /* 0x0000000fd5990c10 */ /* 0x000fe4000ff9e0ff */
[----:B------:R-:W-:Y:S01]  /*baa0*/  @P0 LEA.HI.X R157, R145, c[0x0][0x1cc], R132, 0x1, P5 ;  /* 0x00007300919d0a11 */ /* 0x000fe200028f0c84 */
[----:B------:R1:W-:Y:S01]  /*bab0*/  @P0 LDGSTS.E.BYPASS.LTC128B.128 [R199+0x7100], [R158.64], !P3 ;  /* 0x071000009ec70fae */ /* 0x0003e2000d901d50 */
[----:B------:R-:W-:Y:S01]  /*bac0*/  @P0 IADD3.X R152, R212, UR6, RZ, P4, !PT ;  /* 0x00000006d4980c10 */ /* 0x000fe2000a7fe4ff */
[----:B------:R-:W-:Y:S01]  /*bad0*/  USHF.L.U32 UR6, UR13, 0x6, URZ ;  /* 0x000000060d067899 */ /* 0x000fe2000800063f */
[C---:B------:R-:W-:Y:S01]  /*bae0*/  @P0 LEA R154, P4, R153.reuse, c[0x0][0x1c8], 0x1 ;  /* 0x00007200999a0a11 */ /* 0x040fe200078808ff */
[----:B------:R-:W-:Y:S01]  /*baf0*/  HMMA.16816.F32.BF16 R32, R136, R142, R32 ;  /* 0x0000008e8820723c */ /* 0x000fe20000041820 */
[----:B------:R1:W-:Y:S02]  /*bb00*/  @P0 LDGSTS.E.BYPASS.LTC128B.128 [R199+0x9100], [R156.64], !P2 ;  /* 0x091000009cc70fae */ /* 0x0003e4000d101d50 */
[----:B------:R-:W-:Y:S01]  /*bb10*/  @P0 LEA.HI.X R155, R153, c[0x0][0x1cc], R152, 0x1, P4 ;  /* 0x00007300999b0a11 */ /* 0x000fe200020f0c98 */
[----:B------:R-:W-:Y:S02]  /*bb20*/  IMAD.U32 R134, RZ, RZ, UR6 ;  /* 0x00000006ff867e24 */ /* 0x000fe4000f8e00ff */
[----:B------:R-:W2:Y:S03]  /*bb30*/  SHFL.IDX PT, R132, R0, RZ, 0x1c1f ;  /* 0x001c1fff00847589 */ /* 0x000ea600000e0000 */
[----:B------:R-:W-:Y:S02]  /*bb40*/  IADD3 R133, -R205, 0x1, -R134 ;  /* 0x00000001cd857810 */ /* 0x000fe40007ffe986 */
[----:B------:R1:W-:Y:S01]  /*bb50*/  @P0 LDGSTS.E.BYPASS.LTC128B.128 [R199+0xb100], [R154.64], !P1 ;  /* 0x0b1000009ac70fae */ /* 0x0003e2000c901d50 */
[----:B------:R-:W-:Y:S02]  /*bb60*/  PLOP3.LUT P0, PT, PT, PT, UP1, 0x40, 0x0 ;  /* 0x000000000000781c */ /* 0x000fe40003f0e818 */
[----:B------:R-:W-:Y:S02]  /*bb70*/  IADD3 R133, R133, c[0x0][0x1d0], RZ ;  /* 0x0000740085857a10 */ /* 0x000fe40007ffe0ff */
[----:B------:R-:W0:Y:S02]  /*bb80*/  LDGDEPBAR ;  /* 0x00000000000079af */ /* 0x000e240000000000 */
[----:B------:R-:W-:Y:S04]  /*bb90*/  IADD3 R133, R133, -c[0x0][0x168], RZ ;  /* 0x80005a0085857a10 */ /* 0x000fe80007ffe0ff */
[C---:B------:R-:W-:Y:S02]  /*bba0*/  IADD3 R135, R133.reuse, c[0x0][0x328], RZ ;  /* 0x0000ca0085877a10 */ /* 0x040fe40007ffe0ff */
[----:B------:R-:W-:Y:S03]  /*bbb0*/  IADD3 R133, R133, UR14, RZ ;  /* 0x0000000e85857c10 */ /* 0x000fe6000fffe0ff */
[--C-:B--2---:R-:W-:Y:S02]  /*bbc0*/  IMAD.IADD R139, R135, 0x1, R132.reuse ;  /* 0x00000001878b7824 */ /* 0x104fe400078e0284 */
        /* <DEDUP_REMOVED lines=16> */
.L_x_184:
[----:B------:R-:W-:Y:S04]  /*bcd0*/  MOV R132, c[0x0][0x32c] ;  /* 0x0000cb0000847a02 */ /* 0x000fe80000000f00 */
[----:B------:R-:W-:Y:S11]  /*bce0*/  ISETP.NE.AND P0, PT, R132, 0x1, PT ;  /* 0x000000018400780c */ /* 0x000ff60003f05270 */
[----:B------:R-:W-:Y:S02]  /*bcf0*/  @!UPT UIADD3 URZ, URZ, URZ, URZ ;  /* 0x0000003f3f3ff290 */ /* 0x000fe4000fffe03f */
[----:B------:R-:W-:Y:S05]  /*bd00*/  @P0 IMAD.HI.U32 R132, R141, c[0x0][0x330], RZ ;  /* 0x0000cc008d840a27 */ /* 0x000fea00078e00ff */
[----:B------:R-:W-:Y:S02]  /*bd10*/  @P0 SHF.R.U32.HI R141, RZ, c[0x0][0x334], R132 ;  /* 0x0000cd00ff8d0a19 */ /* 0x000fe40000011684 */
.L_x_185:
[----:B------:R-:W-:Y:S05]  /*bd20*/  BSYNC B0 ;  /* 0x0000000000007941 */ /* 0x000fea0003800000 */
.L_x_183:
[----:B------:R-:W-:Y:S04]  /*bd30*/  IMAD.MOV.U32 R132, RZ, RZ, c[0x0][0x32c] ;  /* 0x0000cb00ff847624 */ /* 0x000fe800078e00ff */
[----:B------:R-:W-:Y:S04]  /*bd40*/  IMAD R132, R141, R132, -UR6 ;  /* 0x800000068d847e24 */ /* 0x000fe8000f8e0284 */
[----:B------:R-:W-:Y:S05]  /*bd50*/  IMAD.IADD R134, R132, 0x1, -R205 ;  /* 0x0000000184867824 */ /* 0x000fea00078e0acd */
[----:B------:R-:W-:Y:S02]  /*bd60*/  IADD3 R132, R134, c[0x0][0x32c], RZ ;  /* 0x0000cb0086847a10 */ /* 0x000fe40007ffe0ff */
[----:B------:R-:W-:Y:S02]  /*bd70*/  IMNMX R137, R137, R134, !PT ;  /* 0x0000008689897217 */ /* 0x000fe40007800200 */
[----:B------:R-:W-:Y:S02]  /*bd80*/  IMNMX R139, R139, R132, PT ;  /* 0x000000848b8b7217 */ /* 0x000fe40003800200 */
.L_x_182:
[----:B------:R-:W-:Y:S06]  /*bd90*/  UISETP.GT.AND UP0, UPT, UR13, -0x1, UPT ;  /* 0xffffffff0d00788c */ /* 0x000fec000bf04270 */
[----:B------:R-:W-:Y:S04]  /*bda0*/  PLOP3.LUT P0, PT, PT, PT, UP0, 0x80, 0x0 ;  /* 0x000000000000781c */ /* 0x000fe80003f0f008 */
[C---:B------:R-:W-:Y:S02]  /*bdb0*/  ISETP.GT.AND P4, PT, R137.reuse, 0x1, P0 ;  /* 0x000000018900780c */ /* 0x040fe40000784270 */
[----:B------:R-:W-:Y:S02]  /*bdc0*/  ISETP.GT.AND P5, PT, R137, RZ, P0 ;  /* 0x000000ff8900720c */ /* 0x000fe400007a4270 */
[C---:B------:R-:W-:Y:S02]  /*bdd0*/  ISETP.LT.OR P4, PT, R139.reuse, 0x2, P4 ;  /* 0x000000028b00780c */ /* 0x040fe40002781670 */
[----:B------:R-:W-:Y:S02]  /*bde0*/  ISETP.LT.OR P5, PT, R139, 0x1, P5 ;  /* 0x000000018b00780c */ /* 0x000fe40002fa1670 */
[----:B-1----:R-:W-:Y:S02]  /*bdf0*/  FSEL R150, R5, -INF , !P4 ;  /* 0xff80000005967808 */ /* 0x002fe40006000000 */
[C---:B------:R-:W-:Y:S02]  /*be00*/  ISETP.GT.AND P4, PT, R137.reuse, 0x10, P0 ;  /* 0x000000108900780c */ /* 0x040fe40000784270 */
[----:B------:R-:W-:Y:S02]  /*be10*/  ISETP.GT.AND P6, PT, R137, 0x8, P0 ;  /* 0x000000088900780c */ /* 0x000fe400007c4270 */
[----:B------:R-:W-:Y:S02]  /*be20*/  ISETP.LT.OR P4, PT, R139, 0x11, P4 ;  /* 0x000000118b00780c */ /* 0x000fe40002781670 */
[----:B------:R-:W-:Y:S02]  /*be30*/  FSEL R148, R4, -INF , !P5 ;  /* 0xff80000004947808 */ /* 0x000fe40006800000 */
[C---:B------:R-:W-:Y:S02]  /*be40*/  ISETP.GT.AND P5, PT, R137.reuse, 0x9, P0 ;  /* 0x000000098900780c */ /* 0x040fe400007a4270 */
[----:B------:R-:W-:Y:S02]  /*be50*/  FSEL R138, R12, -INF , !P4 ;  /* 0xff8000000c8a7808 */ /* 0x000fe40006000000 */
[----:B------:R-:W-:Y:S01]  /*be60*/  ISETP.GT.AND P4, PT, R137, 0x19, P0 ;  /* 0x000000198900780c */ /* 0x000fe20000784270 */
[----:B------:R-:W1:Y:S01]  /*be70*/  SHFL.IDX PT, R12, R0, 0x1, 0x1c1f ;  /* 0x003c1f00000c7f89 */ /* 0x000e6200000e0000 */
        /* <DEDUP_REMOVED lines=8> */
[----:B------:R-:W-:Y:S02]  /*bf00*/  ISETP.GT.AND P4, PT, R137, 0x28, P0 ;  /* 0x000000288900780c */ /* 0x000fe40000784270 */
[C---:B------:R-:W-:Y:S02]  /*bf10*/  ISETP.LT.OR P6, PT, R139.reuse, 0x12, P6 ;  /* 0x000000128b00780c */ /* 0x040fe400037c1670 */
[C---:B------:R-:W-:Y:S02]  /*bf20*/  ISETP.LT.OR P5, PT, R139.reuse, 0x19, P5 ;  /* 0x000000198b00780c */ /* 0x040fe40002fa1670 */
[----:B------:R-:W-:Y:S01]  /*bf30*/  ISETP.LT.OR P4, PT, R139, 0x29, P4 ;  /* 0x000000298b00780c */ /* 0x000fe20002781670 */
[--C-:B-1----:R-:W-:Y:S01]  /*bf40*/  IMAD.IADD R0, R135, 0x1, R12.reuse ;  /* 0x0000000187007824 */ /* 0x102fe200078e020c */
[----:B------:R-:W-:Y:S01]  /*bf50*/  FSEL R136, R13, -INF , !P6 ;  /* 0xff8000000d887808 */ /* 0x000fe20007000000 */
[----:B------:R-:W-:Y:S01]  /*bf60*/  IMAD.IADD R4, R133, 0x1, R12 ;  /* 0x0000000185047824 */ /* 0x000fe200078e020c */
        /* <DEDUP_REMOVED lines=39> */
.L_x_188:
[----:B------:R-:W-:Y:S04]  /*c1e0*/  MOV R5, c[0x0][0x32c] ;  /* 0x0000cb0000057a02 */ /* 0x000fe80000000f00 */
[----:B------:R-:W-:Y:S11]  /*c1f0*/  ISETP.NE.AND P4, PT, R5, 0x1, PT ;  /* 0x000000010500780c */ /* 0x000ff60003f85270 */
[----:B------:R-:W-:Y:S02]  /*c200*/  @!UPT UIADD3 URZ, URZ, URZ, URZ ;  /* 0x0000003f3f3ff290 */ /* 0x000fe4000fffe03f */
[----:B------:R-:W-:Y:S05]  /*c210*/  @P4 IMAD.HI.U32 R5, R12, c[0x0][0x330], RZ ;  /* 0x0000cc000c054a27 */ /* 0x000fea00078e00ff */
[----:B------:R-:W-:Y:S02]  /*c220*/  @P4 SHF.R.U32.HI R12, RZ, c[0x0][0x334], R5 ;  /* 0x0000cd00ff0c4a19 */ /* 0x000fe40000011605 */
.L_x_189:
[----:B------:R-:W-:Y:S05]  /*c230*/  BSYNC B0 ;  /* 0x0000000000007941 */ /* 0x000fea0003800000 */
.L_x_187:
[----:B------:R-:W-:Y:S04]  /*c240*/  IMAD.MOV.U32 R5, RZ, RZ, c[0x0][0x32c] ;  /* 0x0000cb00ff057624 */ /* 0x000fe800078e00ff */
[----:B------:R-:W-:Y:S04]  /*c250*/  IMAD R12, R12, R5, -UR6 ;  /* 0x800000060c0c7e24 */ /* 0x000fe8000f8e0205 */
[----:B------:R-:W-:Y:S05]  /*c260*/  IMAD.IADD R9, R12, 0x1, -R205 ;  /* 0x000000010c097824 */ /* 0x000fea00078e0acd */
[----:B------:R-:W-:Y:S02]  /*c270*/  IADD3 R5, R9, c[0x0][0x32c], RZ ;  /* 0x0000cb0009057a10 */ /* 0x000fe40007ffe0ff */
[----:B------:R-:W-:Y:S02]  /*c280*/  IMNMX R4, R4, R9, !PT ;  /* 0x0000000904047217 */ /* 0x000fe40007800200 */
[----:B------:R-:W-:Y:S02]  /*c290*/  IMNMX R0, R0, R5, PT ;  /* 0x0000000500007217 */ /* 0x000fe40003800200 */
.L_x_186:
        /* <DEDUP_REMOVED lines=9> */
[----:B------:R-:W-:Y:S02]  /*c330*/  FSEL R21, R6, -INF , !P6 ;  /* 0xff80000006157808 */ /* 0x000fe40007000000 */
[----:B------:R-:W-:Y:S02]  /*c340*/  FMNMX.FTZ R5, R138, R5, !PT ;  /* 0x000000058a057209 */ /* 0x000fe40007810000 */
[----:B------:R-:W-:Y:S02]  /*c350*/  ISETP.LT.OR P5, PT, R0, 0x2, P5 ;  /* 0x000000020000780c */ /* 0x000fe40002fa1670 */
[----:B------:R-:W-:Y:S02]  /*c360*/  FMNMX.FTZ R5, R136, R5, !PT ;  /* 0x0000000588057209 */ /* 0x000fe40007810000 */
[----:B------:R-:W-:Y:S02]  /*c370*/  ISETP.GT.AND P4, PT, R4, 0x8, P0 ;  /* 0x000000080400780c */ /* 0x000fe40000784270 */
[----:B------:R-:W-:Y:S02]  /*c380*/  FMNMX.FTZ R5, R134, R5, !PT ;  /* 0x0000000586057209 */ /* 0x000fe40007810000 */
[----:B------:R-:W-:Y:S02]  /*c390*/  FMNMX.FTZ R6, R21, R2, !PT ;  /* 0x0000000215067209 */ /* 0x000fe40007810000 */
[----:B------:R-:W-:Y:S02]  /*c3a0*/  FMNMX.FTZ R5, R132, R5, !PT ;  /* 0x0000000584057209 */ /* 0x000fe40007810000 */
[----:B------:R-:W-:Y:S02]  /*c3b0*/  ISETP.GT.AND P6, PT, R4, 0x9, P0 ;  /* 0x000000090400780c */ /* 0x000fe400007c4270 */
[----:B------:R-:W-:Y:S02]  /*c3c0*/  ISETP.LT.OR P4, PT, R0, 0x9, P4 ;  /* 0x000000090000780c */ /* 0x000fe40002781670 */
[----:B------:R-:W-:Y:S02]  /*c3d0*/  FSEL R17, R7, -INF , !P5 ;  /* 0xff80000007117808 */ /* 0x000fe40006800000 */
[----:B------:R-:W-:Y:S02]  /*c3e0*/  FMNMX.FTZ R5, R168, R5, !PT ;  /* 0x00000005a8057209 */ /* 0x000fe40007810000 */
[----:B------:R-:W-:Y:S02]  /*c3f0*/  ISETP.GT.AND P5, PT, R4, 0x10, P0 ;  /* 0x000000100400780c */ /* 0x000fe400007a4270 */
[----:B------:R-:W-:Y:S02]  /*c400*/  ISETP.LT.OR P6, PT, R0, 0xa, P6 ;  /* 0x0000000a0000780c */ /* 0x000fe400037c1670 */
[----:B------:R-:W-:Y:S02]  /*c410*/  FSEL R9, R10, -INF , !P4 ;  /* 0xff8000000a097808 */ /* 0x000fe40006000000 */
[----:B------:R-:W-:Y:S02]  /*c420*/  ISETP.GT.AND P4, PT, R4, 0x11, P0 ;  /* 0x000000110400780c */ /* 0x000fe40000784270 */
[----:B------:R-:W-:Y:S02]  /*c430*/  FMNMX.FTZ R5, R166, R5, !PT ;  /* 0x00000005a6057209 */ /* 0x000fe40007810000 */
        /* <DEDUP_REMOVED lines=8> */
[----:B------:R-:W-:Y:S02]  /*c4c0*/  FMNMX.FTZ R10, R162, R5, !PT ;  /* 0x00000005a20a7209 */ /* 0x000fe40007810000 */
[C---:B------:R-:W-:Y:S02]  /*c4d0*/  ISETP.GT.AND P5, PT, R4.reuse, 0x18, P0 ;  /* 0x000000180400780c */ /* 0x040fe400007a4270 */
[----:B------:R-:W-:Y:S02]  /*c4e0*/  ISETP.GT.AND P4, PT, R4, 0x19, P0 ;  /* 0x000000190400780c */ /* 0x000fe40000784270 */
[----:B------:R-:W-:Y:S02]  /*c4f0*/  FMNMX.FTZ R6, R11, R6, !PT ;  /* 0x000000060b067209 */ /* 0x000fe40007810000 */
[----:B------:R-:W-:Y:S02]  /*c500*/  FMNMX.FTZ R5, R147, R10, !PT ;  /* 0x0000000a93057209 */ /* 0x000fe40007810000 */
[----:B------:R-:W-:Y:S02]  /*c510*/  FMNMX.FTZ R10, R137, R6, !PT ;  /* 0x00000006890a7209 */ /* 0x000fe40007810000 */
[C---:B------:R-:W-:Y:S02]  /*c520*/  ISETP.LT.OR P5, PT, R0.reuse, 0x19, P5 ;  /* 0x000000190000780c */ /* 0x040fe40002fa1670 */
[----:B------:R-:W-:Y:S02]  /*c530*/  ISETP.LT.OR P4, PT, R0, 0x1a, P4 ;  /* 0x0000001a0000780c */ /* 0x000fe40002781670 */
[----:B------:R-:W-:Y:S02]  /*c540*/  FSEL R33, R18, -INF , !P5 ;  /* 0xff80000012217808 */ /* 0x000fe40006800000 */
[----:B------:R-:W-:Y:S02]  /*c550*/  FSEL R133, R19, -INF , !P4 ;  /* 0xff80000013857808 */ /* 0x000fe40006000000 */
[----:B------:R-:W-:Y:S02]  /*c560*/  FMNMX.FTZ R10, R135, R10, !PT ;  /* 0x0000000a870a7209 */ /* 0x000fe40007810000 */
[C---:B------:R-:W-:Y:S02]  /*c570*/  ISETP.GT.AND P4, PT, R4.reuse, 0x20, P0 ;  /* 0x000000200400780c */ /* 0x040fe40000784270 */
[----:B------:R-:W-:Y:S02]  /*c580*/  FMNMX.FTZ R10, R33, R10, !PT ;  /* 0x0000000a210a7209 */ /* 0x000fe40007810000 */
[----:B------:R-:W-:Y:S02]  /*c590*/  ISETP.GT.AND P6, PT, R4, 0x21, P0 ;  /* 0x000000210400780c */ /* 0x000fe400007c4270 */
[----:B------:R-:W-:Y:S02]  /*c5a0*/  ISETP.LT.OR P4, PT, R0, 0x21, P4 ;  /* 0x000000210000780c */ /* 0x000fe40002781670 */
[----:B------:R-:W-:Y:S02]  /*c5b0*/  FMNMX.FTZ R10, R133, R10, !PT ;  /* 0x0000000a850a7209 */ /* 0x000fe40007810000 */
[----:B------:R-:W-:Y:S02]  /*c5c0*/  FSEL R171, R22, -INF , !P4 ;  /* 0xff80000016ab7808 */ /* 0x000fe40006000000 */
[----:B------:R-:W-:Y:S02]  /*c5d0*/  ISETP.GT.AND P5, PT, R4, 0x28, P0 ;  /* 0x000000280400780c */ /* 0x000fe400007a4270 */
[----:B------:R-:W-:Y:S02]  /*c5e0*/  ISETP.LT.OR P6, PT, R0, 0x22, P6 ;  /* 0x000000220000780c */ /* 0x000fe400037c1670 */
[----:B------:R-:W-:Y:S02]  /*c5f0*/  ISETP.GT.AND P4, PT, R4, 0x29, P0 ;  /* 0x000000290400780c */ /* 0x000fe40000784270 */
[----:B------:R-:W-:Y:S02]  /*c600*/  FSEL R169, R23, -INF , !P6 ;  /* 0xff80000017a97808 */ /* 0x000fe40007000000 */
[----:B------:R-:W-:Y:S02]  /*c610*/  ISETP.LT.OR P5, PT, R0, 0x29, P5 ;  /* 0x000000290000780c */ /* 0x000fe40002fa1670 */
[----:B------:R-:W-:Y:S02]  /*c620*/  FMNMX.FTZ R10, R171, R10, !PT ;  /* 0x0000000aab0a7209 */ /* 0x000fe40007810000 */
[----:B------:R-:W-:Y:S02]  /*c630*/  FSEL R167, R26, -INF , !P5 ;  /* 0xff8000001aa77808 */ /* 0x000fe40006800000 */
[----:B------:R-:W-:Y:S02]  /*c640*/  ISETP.LT.OR P4, PT, R0, 0x2a, P4 ;  /* 0x0000002a0000780c */ /* 0x000fe40002781670 */
[C---:B------:R-:W-:Y:S02]  /*c650*/  ISETP.GT.AND P6, PT, R4.reuse, 0x30, P0 ;  /* 0x000000300400780c */ /* 0x040fe400007c4270 */
[----:B------:R-:W-:Y:S02]  /*c660*/  FMNMX.FTZ R10, R169, R10, !PT ;  /* 0x0000000aa90a7209 */ /* 0x000fe40007810000 */
[----:B------:R-:W-:Y:S02]  /*c670*/  FSEL R165, R27, -INF , !P4 ;  /* 0xff8000001ba57808 */ /* 0x000fe40006000000 */
[----:B------:R-:W-:Y:S01]  /*c680*/  ISETP.GT.AND P5, PT, R4, 0x31, P0 ;  /* 0x000000310400780c */ /* 0x000fe200007a4270 */
[----:B------:R-:W-:Y:S01]  /*c690*/  LDSM.16.MT88.4 R24, [R190+0x100] ;  /* 0x00010000be18783b */ /* 0x000fe20000004200 */
[----:B------:R-:W-:Y:S02]  /*c6a0*/  ISETP.LT.OR P6, PT, R0, 0x31, P6 ;  /* 0x000000310000780c */ /* 0x000fe400037c1670 */
[----:B------:R-:W-:Y:S02]  /*c6b0*/  FMNMX.FTZ R10, R167, R10, !PT ;  /* 0x0000000aa70a7209 */ /* 0x000fe40007810000 */
[----:B------:R-:W-:Y:S02]  /*c6c0*/  FMNMX.FTZ R5, R146, R5, !PT ;  /* 0x0000000592057209 */ /* 0x000fe40007810000 */
[----:B------:R-:W-:Y:S02]  /*c6d0*/  FSEL R145, R30, -INF , !P6 ;  /* 0xff8000001e917808 */ /* 0x000fe40007000000 */
[----:B------:R-:W-:Y:S02]  /*c6e0*/  ISETP.GT.AND P4, PT, R4, 0x38, P0 ;  /* 0x000000380400780c */ /* 0x000fe40000784270 */
[----:B------:R-:W-:Y:S02]  /*c6f0*/  ISETP.LT.OR P5, PT, R0, 0x32, P5 ;  /* 0x000000320000780c */ /* 0x000fe40002fa1670 */
[----:B------:R-:W-:Y:S02]  /*c700*/  FMNMX.FTZ R10, R165, R10, !PT ;  /* 0x0000000aa50a7209 */ /* 0x000fe40007810000 */
[----:B------:R-:W-:Y:S02]  /*c710*/  FMNMX.FTZ R5, R144, R5, !PT ;  /* 0x0000000590057209 */ /* 0x000fe40007810000 */
[----:B------:R-:W-:Y:S02]  /*c720*/  FSEL R143, R31, -INF , !P5 ;  /* 0xff8000001f8f7808 */ /* 0x000fe40006800000 */
[----:B------:R-:W-:Y:S01]  /*c730*/  ISETP.GT.AND P0, PT, R4, 0x39, P0 ;  /* 0x000000390400780c */ /* 0x000fe20000704270 */
[----:B------:R-:W-:Y:S01]  /*c740*/  LDSM.16.MT88.4 R28, [R189+0x100] ;  /* 0x00010000bd1c783b */ /* 0x000fe20000004200 */
[----:B------:R-:W-:Y:S02]  /*c750*/  FMNMX.FTZ R4, R145, R10, !PT ;  /* 0x0000000a91047209 */ /* 0x000fe40007810000 */
[----:B------:R-:W-:Y:S02]  /*c760*/  ISETP.LT.OR P4, PT, R0, 0x39, P4 ;  /* 0x000000390000780c */ /* 0x000fe40002781670 */
[----:B------:R-:W-:Y:S02]  /*c770*/  FMNMX.FTZ R6, R142, R5, !PT ;  /* 0x000000058e067209 */ /* 0x000fe40007810000 */
[----:B------:R-:W-:Y:S02]  /*c780*/  FSEL R141, R34, -INF , !P4 ;  /* 0xff800000228d7808 */ /* 0x000fe40006000000 */
[----:B------:R-:W-:Y:S01]  /*c790*/  ISETP.LT.OR P0, PT, R0, 0x3a, P0 ;  /* 0x0000003a0000780c */ /* 0x000fe20000701670 */
[----:B------:R-:W1:Y:S01]  /*c7a0*/  SHFL.BFLY PT, R5, R6, 0x2, 0x1f ;  /* 0x0c401f0006057f89 */ /* 0x000e6200000e0000 */
[----:B------:R-:W-:Y:S02]  /*c7b0*/  FMNMX.FTZ R0, R143, R4, !PT ;  /* 0x000000048f007209 */ /* 0x000fe40007810000 */
[----:B------:R-:W-:Y:S02]  /*c7c0*/  FSEL R13, R35, -INF , !P0 ;  /* 0xff800000230d7808 */ /* 0x000fe40004000000 */
[----:B------:R-:W-:Y:S04]  /*c7d0*/  FMNMX.FTZ R0, R141, R0, !PT ;  /* 0x000000008d007209 */ /* 0x000fe80007810000 */
[----:B------:R-:W-:Y:S05]  /*c7e0*/  FMNMX.FTZ R7, R13, R0, !PT ;  /* 0x000000000d077209 */ /* 0x000fea0007810000 */
[----:B------:R-:W2:Y:S01]  /*c7f0*/  SHFL.BFLY PT, R4, R7, 0x2, 0x1f ;  /* 0x0c401f0007047f89 */ /* 0x000ea200000e0000 */
[----:B-1----:R-:W-:Y:S07]  /*c800*/  FMNMX.FTZ R6, R6, R5, !PT ;  /* 0x0000000506067209 */ /* 0x002fee0007810000 */
[----:B------:R-:W1:Y:S01]  /*c810*/  SHFL.BFLY PT, R15, R6, 0x1, 0x1f ;  /* 0x0c201f00060f7f89 */ /* 0x000e6200000e0000 */
[----:B--2---:R-:W-:Y:S07]  /*c820*/  FMNMX.FTZ R5, R7, R4, !PT ;  /* 0x0000000407057209 */ /* 0x004fee0007810000 */
[----:B------:R-:W2:Y:S01]  /*c830*/  SHFL.BFLY PT, R12, R5, 0x1, 0x1f ;  /* 0x0c201f00050c7f89 */ /* 0x000ea200000e0000 */
[----:B-1----:R-:W-:Y:S04]  /*c840*/  FMNMX.FTZ R0, R6, R15, !PT ;  /* 0x0000000f06007209 */ /* 0x002fe80007810000 */
[C---:B------:R-:W-:Y:S01]  /*c850*/  FSETP.NEU.FTZ.AND P0, PT, R0.reuse, -INF , PT ;  /* 0xff8000000000780b */ /* 0x040fe20003f1d000 */
[C---:B------:R-:W-:Y:S03]  /*c860*/  FMUL.FTZ R155, R0.reuse, c[0x0][0x2d0] ;  /* 0x0000b400009b7a20 */ /* 0x040fe60000410000 */
[----:B------:R-:W-:Y:S02]  /*c870*/  FSEL R4, R0, RZ, P0 ;  /* 0x000000ff00047208 */ /* 0x000fe40000000000 */
[----:B------:R-:W-:Y:S03]  /*c880*/  FSEL R155, R155, RZ, P0 ;  /* 0x000000ff9b9b7208 */ /* 0x000fe60000000000 */
[----:B------:R-:W-:Y:S01]  /*c890*/  FADD.FTZ R3, -R4, R3 ;  /* 0x0000000304037221 */ /* 0x000fe20000010100 */
[----:B--2---:R-:W-:Y:S01]  /*c8a0*/  FMNMX.FTZ R12, R5, R12, !PT ;  /* 0x0000000c050c7209 */ /* 0x004fe20007810000 */
[--C-:B------:R-:W-:Y:S02]  /*c8b0*/  FFMA.FTZ R14, R140, c[0x0][0x2d0], -R155.reuse ;  /* 0x0000b4008c0e7a23 */ /* 0x100fe4000001089b */
[--C-:B------:R-:W-:Y:S01]  /*c8c0*/  FFMA.FTZ R148, R148, c[0x0][0x2d0], -R155.reuse ;  /* 0x0000b40094947a23 */ /* 0x100fe2000001089b */
[C---:B------:R-:W-:Y:S01]  /*c8d0*/  FSETP.NEU.FTZ.AND P0, PT, R12.reuse, -INF , PT ;  /* 0xff8000000c00780b */ /* 0x040fe20003f1d000 */
[----:B------:R-:W-:Y:S02]  /*c8e0*/  FMUL.FTZ R140, R12, c[0x0][0x2d0] ;  /* 0x0000b4000c8c7a20 */ /* 0x000fe40000410000 */
[--C-:B------:R-:W-:Y:S01]  /*c8f0*/  FFMA.FTZ R15, R150, c[0x0][0x2d0], -R155.reuse ;  /* 0x0000b400960f7a23 */ /* 0x100fe2000001089b */
[----:B------:R-:W-:Y:S01]  /*c900*/  FSEL R5, R12, RZ, P0 ;  /* 0x000000ff0c057208 */ /* 0x000fe20000000000 */
[--C-:B------:R-:W-:Y:S01]  /*c910*/  FFMA.FTZ R149, R8, c[0x0][0x2d0], -R155.reuse ;  /* 0x0000b40008957a23 */ /* 0x100fe2000001089b */
[----:B------:R-:W-:Y:S01]  /*c920*/  FSEL R140, R140, RZ, P0 ;  /* 0x000000ff8c8c7208 */ /* 0x000fe20000000000 */
[----:B------:R-:W-:Y:S01]  /*c930*/  FMUL.FTZ R6, R3, c[0x0][0x2d0] ;  /* 0x0000b40003067a20 */ /* 0x000fe20000410000 */
[----:B------:R-:W-:Y:S01]  /*c940*/  MUFU.EX2 R148, R148 ;  /* 0x0000009400947308 */ /* 0x000fe20000000800 */
[----:B------:R-:W-:Y:S01]  /*c950*/  FADD.FTZ R5, -R5, R2 ;  /* 0x0000000205057221 */ /* 0x000fe20000010100 */
[----:B------:R-:W-:Y:S01]  /*c960*/  PLOP3.LUT P0, PT, PT, PT, UP0, 0x80, 0x0 ;  /* 0x000000000000781c */ /* 0x000fe20003f0f008 */
[--C-:B------:R-:W-:Y:S02]  /*c970*/  FFMA.FTZ R153, R21, c[0x0][0x2d0], -R140.reuse ;  /* 0x0000b40015997a23 */ /* 0x100fe4000001088c */
[----:B------:R-:W1:Y:S01]  /*c980*/  LDSM.16.MT88.4 R20, [R195+0x100] ;  /* 0x00010000c314783b */ /* 0x000e620000004200 */
[--C-:B------:R-:W-:Y:S02]  /*c990*/  FFMA.FTZ R152, R17, c[0x0][0x2d0], -R140.reuse ;  /* 0x0000b40011987a23 */ /* 0x100fe4000001088c */
[--C-:B------:R-:W-:Y:S02]  /*c9a0*/  FFMA.FTZ R151, R9, c[0x0][0x2d0], -R140.reuse ;  /* 0x0000b40009977a23 */ /* 0x100fe4000001088c */
[--C-:B------:R-:W-:Y:S01]  /*c9b0*/  FFMA.FTZ R150, R11, c[0x0][0x2d0], -R140.reuse ;  /* 0x0000b4000b967a23 */ /* 0x100fe2000001088c */
[----:B------:R-:W2:Y:S01]  /*c9c0*/  MUFU.EX2 R3, R6 ;  /* 0x0000000600037308 */ /* 0x000ea20000000800 */
[----:B------:R-:W-:Y:S02]  /*c9d0*/  FMUL.FTZ R2, R5, c[0x0][0x2d0] ;  /* 0x0000b40005027a20 */ /* 0x000fe40000410000 */
[--C-:B------:R-:W-:Y:S02]  /*c9e0*/  FFMA.FTZ R154, R138, c[0x0][0x2d0], -R155.reuse ;  /* 0x0000b4008a9a7a23 */ /* 0x100fe4000001089b */
[--C-:B------:R-:W-:Y:S02]  /*c9f0*/  FFMA.FTZ R157, R136, c[0x0][0x2d0], -R155.reuse ;  /* 0x0000b400889d7a23 */ /* 0x100fe4000001089b */
[--C-:B------:R-:W-:Y:S02]  /*ca00*/  FFMA.FTZ R156, R134, c[0x0][0x2d0], -R155.reuse ;  /* 0x0000b400869c7a23 */ /* 0x100fe4000001089b */
[--C-:B------:R-:W-:Y:S01]  /*ca10*/  FFMA.FTZ R159, R132, c[0x0][0x2d0], -R155.reuse ;  /* 0x0000b400849f7a23 */ /* 0x100fe2000001089b */
[----:B------:R-:W3:Y:S01]  /*ca20*/  MUFU.EX2 R2, R2 ;  /* 0x0000000200027308 */ /* 0x000ee20000000800 */
[--C-:B------:R-:W-:Y:S02]  /*ca30*/  FFMA.FTZ R158, R137, c[0x0][0x2d0], -R140.reuse ;  /* 0x0000b400899e7a23 */ /* 0x100fe4000001088c */
[----:B------:R-:W-:Y:S01]  /*ca40*/  LDSM.16.MT88.4 R136, [R189+0x2900] ;  /* 0x00290000bd88783b */ /* 0x000fe20000004200 */
[--C-:B------:R-:W-:Y:S02]  /*ca50*/  FFMA.FTZ R161, R135, c[0x0][0x2d0], -R140.reuse ;  /* 0x0000b40087a17a23 */ /* 0x100fe4000001088c */
[--C-:B------:R-:W-:Y:S02]  /*ca60*/  FFMA.FTZ R160, R33, c[0x0][0x2d0], -R140.reuse ;  /* 0x0000b40021a07a23 */ /* 0x100fe4000001088c */
[--C-:B------:R-:W-:Y:S02]  /*ca70*/  FFMA.FTZ R163, R133, c[0x0][0x2d0], -R140.reuse ;  /* 0x0000b40085a37a23 */ /* 0x100fe4000001088c */
[----:B------:R-:W4:Y:S01]  /*ca80*/  MUFU.EX2 R15, R15 ;  /* 0x0000000f000f7308 */ /* 0x000f220000000800 */
[----:B------:R-:W-:Y:S01]  /*ca90*/  LDSM.16.MT88.4 R32, [R190+0x900] ;  /* 0x00090000be20783b */ /* 0x000fe20000004200 */
[--C-:B------:R-:W-:Y:S02]  /*caa0*/  FFMA.FTZ R170, R146, c[0x0][0x2d0], -R155.reuse ;  /* 0x0000b40092aa7a23 */ /* 0x100fe4000001089b */
[C---:B--2---:R-:W-:Y:S02]  /*cab0*/  FMUL.FTZ R4, R3.reuse, R128 ;  /* 0x0000008003047220 */ /* 0x044fe40000410000 */
[C---:B------:R-:W-:Y:S02]  /*cac0*/  FMUL.FTZ R5, R3.reuse, R129 ;  /* 0x0000008103057220 */ /* 0x040fe40000410000 */
[C---:B------:R-:W-:Y:S01]  /*cad0*/  FMUL.FTZ R8, R3.reuse, R124 ;  /* 0x0000007c03087220 */ /* 0x040fe20000410000 */
[----:B------:R-:W-:Y:S01]  /*cae0*/  LDSM.16.MT88.4 R132, [R190+0x2900] ;  /* 0x00290000be84783b */ /* 0x000fe20000004200 */
[----:B------:R-:W-:Y:S01]  /*caf0*/  MUFU.EX2 R14, R14 ;  /* 0x0000000e000e7308 */ /* 0x000fe20000000800 */
[C---:B------:R-:W-:Y:S02]  /*cb00*/  FMUL.FTZ R9, R3.reuse, R125 ;  /* 0x0000007d03097220 */ /* 0x040fe40000410000 */
[C---:B------:R-:W-:Y:S02]  /*cb10*/  FMUL.FTZ R100, R3.reuse, R100 ;  /* 0x0000006403647220 */ /* 0x040fe40000410000 */
[C---:B---3--:R-:W-:Y:S02]  /*cb20*/  FMUL.FTZ R6, R2.reuse, R130 ;  /* 0x0000008202067220 */ /* 0x048fe40000410000 */
[C---:B------:R-:W-:Y:S02]  /*cb30*/  FMUL.FTZ R7, R2.reuse, R131 ;  /* 0x0000008302077220 */ /* 0x040fe40000410000 */
[C---:B------:R-:W-:Y:S01]  /*cb40*/  FMUL.FTZ R10, R2.reuse, R126 ;  /* 0x0000007e020a7220 */ /* 0x040fe20000410000 */
[----:B------:R-:W2:Y:S01]  /*cb50*/  MUFU.EX2 R149, R149 ;  /* 0x0000009500957308 */ /* 0x000ea20000000800 */
[C---:B------:R-:W-:Y:S01]  /*cb60*/  FMUL.FTZ R11, R2.reuse, R127 ;  /* 0x0000007f020b7220 */ /* 0x040fe20000410000 */
[----:B------:R-:W-:Y:S01]  /*cb70*/  LDSM.16.MT88.4 R128, [R195+0x2900] ;  /* 0x00290000c380783b */ /* 0x000fe20000004200 */
[----:B------:R-:W-:Y:S01]  /*cb80*/  FMUL.FTZ R101, R3, R101 ;  /* 0x0000006503657220 */ /* 0x000fe20000410000 */
[----:B----4-:R-:W-:Y:S01]  /*cb90*/  F2FP.BF16.PACK_AB R16, R15, R148 ;  /* 0x000000940f10723e */ /* 0x010fe200000010ff */
[C---:B------:R-:W-:Y:S02]  /*cba0*/  FMUL.FTZ R102, R2.reuse, R102 ;  /* 0x0000006602667220 */ /* 0x040fe40000410000 */
[C---:B------:R-:W-:Y:S02]  /*cbb0*/  FMUL.FTZ R103, R2.reuse, R103 ;  /* 0x0000006702677220 */ /* 0x040fe40000410000 */
[C---:B------:R-:W-:Y:S01]  /*cbc0*/  FMUL.FTZ R104, R3.reuse, R104 ;  /* 0x0000006803687220 */ /* 0x040fe20000410000 */
[----:B------:R-:W-:Y:S01]  /*cbd0*/  MUFU.EX2 R153, R153 ;  /* 0x0000009900997308 */ /* 0x000fe20000000800 */
[C---:B------:R-:W-:Y:S01]  /*cbe0*/  FMUL.FTZ R105, R3.reuse, R105 ;  /* 0x0000006903697220 */ /* 0x040fe20000410000 */
[----:B------:R-:W-:Y:S01]  /*cbf0*/  LDSM.16.MT88.4 R124, [R188+0x900] ;  /* 0x00090000bc7c783b */ /* 0x000fe20000004200 */
[C---:B------:R-:W-:Y:S02]  /*cc00*/  FMUL.FTZ R106, R2.reuse, R106 ;  /* 0x0000006a026a7220 */ /* 0x040fe40000410000 */
[C---:B------:R-:W-:Y:S02]  /*cc10*/  FMUL.FTZ R107, R2.reuse, R107 ;  /* 0x0000006b026b7220 */ /* 0x040fe40000410000 */
[C---:B------:R-:W-:Y:S02]  /*cc20*/  FMUL.FTZ R108, R3.reuse, R108 ;  /* 0x0000006c036c7220 */ /* 0x040fe40000410000 */
[----:B------:R-:W-:Y:S01]  /*cc30*/  FMUL.FTZ R109, R3, R109 ;  /* 0x0000006d036d7220 */ /* 0x000fe20000410000 */
[----:B------:R-:W3:Y:S01]  /*cc40*/  MUFU.EX2 R152, R152 ;  /* 0x0000009800987308 */ /* 0x000ee20000000800 */
[C---:B------:R-:W-:Y:S02]  /*cc50*/  FMUL.FTZ R110, R2.reuse, R110 ;  /* 0x0000006e026e7220 */ /* 0x040fe40000410000 */
[C---:B------:R-:W-:Y:S01]  /*cc60*/  FMUL.FTZ R111, R2.reuse, R111 ;  /* 0x0000006f026f7220 */ /* 0x040fe20000410000 */
[----:B--2---:R-:W-:Y:S01]  /*cc70*/  F2FP.BF16.PACK_AB R18, R149, R14 ;  /* 0x0000000e9512723e */ /* 0x004fe200000010ff */
[--C-:B------:R-:W-:Y:S02]  /*cc80*/  FFMA.FTZ R174, R145, c[0x0][0x2d0], -R140.reuse ;  /* 0x0000b40091ae7a23 */ /* 0x100fe4000001088c */
[--C-:B------:R-:W-:Y:S02]  /*cc90*/  FFMA.FTZ R221, R143, c[0x0][0x2d0], -R140.reuse ;  /* 0x0000b4008fdd7a23 */ /* 0x100fe4000001088c */
[--C-:B------:R-:W-:Y:S01]  /*cca0*/  FFMA.FTZ R220, R141, c[0x0][0x2d0], -R140.reuse ;  /* 0x0000b4008ddc7a23 */ /* 0x100fe2000001088c */
        /* <DEDUP_REMOVED lines=9> */
[----:B---3--:R-:W-:Y:S01]  /*cd40*/  F2FP.BF16.PACK_AB R17, R152, R153 ;  /* 0x000000999811723e */ /* 0x008fe200000010ff */
[C---:B------:R-:W-:Y:S02]  /*cd50*/  FMUL.FTZ R119, R2.reuse, R119 ;  /* 0x0000007702777220 */ /* 0x040fe40000410000 */
        /* <DEDUP_REMOVED lines=8> */
[----:B------:R-:W3:Y:S01]  /*cde0*/  MUFU.EX2 R157, R157 ;  /* 0x0000009d009d7308 */ /* 0x000ee20000000800 */
[----:B------:R-:W-:Y:S02]  /*cdf0*/  FMUL.FTZ R39, R2, R39 ;  /* 0x0000002702277220 */ /* 0x000fe40000410000 */
[C---:B------:R-:W-:Y:S01]  /*ce00*/  FMUL.FTZ R40, R3.reuse, R40 ;  /* 0x0000002803287220 */ /* 0x040fe20000410000 */
[----:B--2---:R-:W-:Y:S01]  /*ce10*/  F2FP.BF16.PACK_AB R19, R150, R151 ;  /* 0x000000979613723e */ /* 0x004fe200000010ff */
[C---:B------:R-:W-:Y:S02]  /*ce20*/  FMUL.FTZ R41, R3.reuse, R41 ;  /* 0x0000002903297220 */ /* 0x040fe40000410000 */
[C---:B------:R-:W-:Y:S02]  /*ce30*/  FMUL.FTZ R42, R2.reuse, R42 ;  /* 0x0000002a022a7220 */ /* 0x040fe40000410000 */
[C---:B------:R-:W-:Y:S01]  /*ce40*/  FMUL.FTZ R43, R2.reuse, R43 ;  /* 0x0000002b022b7220 */ /* 0x040fe20000410000 */
[----:B------:R-:W-:Y:S01]  /*ce50*/  MUFU.EX2 R156, R156 ;  /* 0x0000009c009c7308 */ /* 0x000fe20000000800 */
[C---:B-1----:R-:W-:Y:S05]  /*ce60*/  HMMA.16816.F32.BF16 R4, R16.reuse, R20, R4 ;  /* 0x000000141004723c */ /* 0x042fea0000041804 */
[C---:B------:R-:W-:Y:S02]  /*ce70*/  FMUL.FTZ R44, R3.reuse, R44 ;  /* 0x0000002c032c7220 */ /* 0x040fe40000410000 */
[C---:B------:R-:W-:Y:S01]  /*ce80*/  FMUL.FTZ R45, R3.reuse, R45 ;  /* 0x0000002d032d7220 */ /* 0x040fe20000410000 */
[C---:B------:R-:W-:Y:S01]  /*ce90*/  HMMA.16816.F32.BF16 R8, R16.reuse, R22, R8 ;  /* 0x000000161008723c */ /* 0x040fe20000041808 */
[----:B------:R-:W1:Y:S01]  /*cea0*/  LDSM.16.MT88.4 R20, [R188+0x100] ;  /* 0x00010000bc14783b */ /* 0x000e620000004200 */
[----:B------:R-:W2:Y:S02]  /*ceb0*/  MUFU.EX2 R159, R159 ;  /* 0x0000009f009f7308 */ /* 0x000ea40000000800 */
[C---:B------:R-:W-:Y:S02]  /*cec0*/  FMUL.FTZ R46, R2.reuse, R46 ;  /* 0x0000002e022e7220 */ /* 0x040fe40000410000 */
[C---:B------:R-:W-:Y:S02]  /*ced0*/  FMUL.FTZ R47, R2.reuse, R47 ;  /* 0x0000002f022f7220 */ /* 0x040fe40000410000 */
[C---:B------:R-:W-:Y:S04]  /*cee0*/  HMMA.16816.F32.BF16 R100, R16.reuse, R24, R100 ;  /* 0x000000181064723c */ /* 0x040fe80000041864 */
[C---:B------:R-:W-:Y:S01]  /*cef0*/  FMUL.FTZ R48, R3.reuse, R48 ;  /* 0x0000003003307220 */ /* 0x040fe20000410000 */
[----:B------:R-:W-:Y:S01]  /*cf00*/  MUFU.EX2 R158, R158 ;  /* 0x0000009e009e7308 */ /* 0x000fe20000000800 */
[C---:B------:R-:W-:Y:S02]  /*cf10*/  FMUL.FTZ R49, R3.reuse, R49 ;  /* 0x0000003103317220 */ /* 0x040fe40000410000 */
[C---:B------:R-:W-:Y:S01]  /*cf20*/  HMMA.16816.F32.BF16 R104, R16.reuse, R26, R104 ;  /* 0x0000001a1068723c */ /* 0x040fe20000041868 */
[----:B------:R-:W4:Y:S03]  /*cf30*/  LDSM.16.MT88.4 R24, [R195+0x2100] ;  /* 0x00210000c318783b */ /* 0x000f260000004200 */
[C---:B------:R-:W-:Y:S02]  /*cf40*/  FMUL.FTZ R50, R2.reuse, R50 ;  /* 0x0000003202327220 */ /* 0x040fe40000410000 */
[C---:B------:R-:W-:Y:S01]  /*cf50*/  FMUL.FTZ R51, R2.reuse, R51 ;  /* 0x0000003302337220 */ /* 0x040fe20000410000 */
[----:B------:R-:W5:Y:S01]  /*cf60*/  MUFU.EX2 R161, R161 ;  /* 0x000000a100a17308 */ /* 0x000f620000000800 */
[C---:B------:R-:W-:Y:S04]  /*cf70*/  HMMA.16816.F32.BF16 R108, R16.reuse, R28, R108 ;  /* 0x0000001c106c723c */ /* 0x040fe8000004186c */
[C---:B------:R-:W-:Y:S02]  /*cf80*/  FMUL.FTZ R52, R3.reuse, R52 ;  /* 0x0000003403347220 */ /* 0x040fe40000410000 */
[C---:B------:R-:W-:Y:S02]  /*cf90*/  FMUL.FTZ R53, R3.reuse, R53 ;  /* 0x0000003503357220 */ /* 0x040fe40000410000 */
[C---:B------:R-:W-:Y:S01]  /*cfa0*/  HMMA.16816.F32.BF16 R112, R16.reuse, R30, R112 ;  /* 0x0000001e1070723c */ /* 0x040fe20000041870 */
[----:B------:R-:W2:Y:S01]  /*cfb0*/  LDSM.16.MT88.4 R28, [R190+0x2100] ;  /* 0x00210000be1c783b */ /* 0x000ea20000004200 */
[----:B------:R-:W-:Y:S02]  /*cfc0*/  MUFU.EX2 R160, R160 ;  /* 0x000000a000a07308 */ /* 0x000fe40000000800 */
[C---:B------:R-:W-:Y:S02]  /*cfd0*/  FMUL.FTZ R54, R2.reuse, R54 ;  /* 0x0000003602367220 */ /* 0x040fe40000410000 */
[C---:B------:R-:W-:Y:S02]  /*cfe0*/  FMUL.FTZ R55, R2.reuse, R55 ;  /* 0x0000003702377220 */ /* 0x040fe40000410000 */
[C---:B------:R-:W-:Y:S01]  /*cff0*/  FMUL.FTZ R56, R3.reuse, R56 ;  /* 0x0000003803387220 */ /* 0x040fe20000410000 */
[C---:B-1----:R-:W-:Y:S03]  /*d000*/  HMMA.16816.F32.BF16 R116, R16.reuse, R20, R116 ;  /* 0x000000141074723c */ /* 0x042fe60000041874 */
[C---:B------:R-:W-:Y:S01]  /*d010*/  FMUL.FTZ R57, R3.reuse, R57 ;  /* 0x0000003903397220 */ /* 0x040fe20000410000 */
[----:B------:R-:W1:Y:S01]  /*d020*/  MUFU.EX2 R163, R163 ;  /* 0x000000a300a37308 */ /* 0x000e620000000800 */
[C---:B------:R-:W-:Y:S02]  /*d030*/  FMUL.FTZ R58, R2.reuse, R58 ;  /* 0x0000003a023a7220 */ /* 0x040fe40000410000 */
[C---:B------:R-:W-:Y:S01]  /*d040*/  FMUL.FTZ R59, R2.reuse, R59 ;  /* 0x0000003b023b7220 */ /* 0x040fe20000410000 */
        /* <DEDUP_REMOVED lines=12> */
[C---:B------:R-:W-:Y:S02]  /*d110*/  FMUL.FTZ R65, R3.reuse, R65 ;  /* 0x0000004103417220 */ /* 0x040fe40000410000 */
[C---:B--2---:R-:W-:Y:S04]  /*d120*/  HMMA.16816.F32.BF16 R44, R16.reuse, R28, R44 ;  /* 0x0000001c102c723c */ /* 0x044fe8000004182c */
[C---:B------:R-:W-:Y:S01]  /*d130*/  FMUL.FTZ R66, R2.reuse, R66 ;  /* 0x0000004202427220 */ /* 0x040fe20000410000 */
[----:B------:R-:W-:Y:S01]  /*d140*/  MUFU.EX2 R221, R221 ;  /* 0x000000dd00dd7308 */ /* 0x000fe20000000800 */
[C---:B------:R-:W-:Y:S02]  /*d150*/  FMUL.FTZ R67, R2.reuse, R67 ;  /* 0x0000004302437220 */ /* 0x040fe40000410000 */
[C---:B------:R-:W-:Y:S01]  /*d160*/  HMMA.16816.F32.BF16 R48, R16.reuse, R30, R48 ;  /* 0x0000001e1030723c */ /* 0x040fe20000041830 */
[----:B------:R-:W2:Y:S03]  /*d170*/  LDSM.16.MT88.4 R28, [R195+0x4100] ;  /* 0x00410000c31c783b */ /* 0x000ea60000004200 */
[C---:B------:R-:W-:Y:S02]  /*d180*/  FMUL.FTZ R68, R3.reuse, R68 ;  /* 0x0000004403447220 */ /* 0x040fe40000410000 */
[C---:B------:R-:W-:Y:S01]  /*d190*/  FMUL.FTZ R69, R3.reuse, R69 ;  /* 0x0000004503457220 */ /* 0x040fe20000410000 */
[----:B------:R-:W-:Y:S01]  /*d1a0*/  MUFU.EX2 R220, R220 ;  /* 0x000000dc00dc7308 */ /* 0x000fe20000000800 */
        /* <DEDUP_REMOVED lines=9> */
[C---:B----4-:R-:W-:Y:S04]  /*d240*/  HMMA.16816.F32.BF16 R60, R16.reuse, R24, R60 ;  /* 0x00000018103c723c */ /* 0x050fe8000004183c */
[C---:B------:R-:W-:Y:S02]  /*d250*/  FMUL.FTZ R76, R3.reuse, R76 ;  /* 0x0000004c034c7220 */ /* 0x040fe40000410000 */
[C---:B------:R-:W-:Y:S02]  /*d260*/  FMUL.FTZ R77, R3.reuse, R77 ;  /* 0x0000004d034d7220 */ /* 0x040fe40000410000 */
[C---:B------:R-:W-:Y:S01]  /*d270*/  HMMA.16816.F32.BF16 R64, R16.reuse, R26, R64 ;  /* 0x0000001a1040723c */ /* 0x040fe20000041840 */
[----:B------:R-:W4:Y:S03]  /*d280*/  LDSM.16.MT88.4 R24, [R189+0x4100] ;  /* 0x00410000bd18783b */ /* 0x000f260000004200 */
        /* <DEDUP_REMOVED lines=21> */
[C---:B------:R-:W-:Y:S04]  /*d3e0*/  FMUL.FTZ R92, R3.reuse, R92 ;  /* 0x0000005c035c7220 */ /* 0x040fe80000410000 */
[C---:B------:R-:W-:Y:S01]  /*d3f0*/  FMUL.FTZ R93, R3.reuse, R93 ;  /* 0x0000005d035d7220 */ /* 0x040fe20000410000 */
[C---:B------:R-:W-:Y:S01]  /*d400*/  HMMA.16816.F32.BF16 R88, R16.reuse, R26, R88 ;  /* 0x0000001a1058723c */ /* 0x040fe20000041858 */
[----:B------:R-:W4:Y:S02]  /*d410*/  LDSM.16.MT88.4 R24, [R189+0x900] ;  /* 0x00090000bd18783b */ /* 0x000f240000004200 */
[C---:B------:R-:W-:Y:S02]  /*d420*/  FMUL.FTZ R94, R2.reuse, R94 ;  /* 0x0000005e025e7220 */ /* 0x040fe40000410000 */
[C---:B------:R-:W-:Y:S02]  /*d430*/  FMUL.FTZ R95, R2.reuse, R95 ;  /* 0x0000005f025f7220 */ /* 0x040fe40000410000 */
[C---:B------:R-:W-:Y:S02]  /*d440*/  FMUL.FTZ R96, R3.reuse, R96 ;  /* 0x0000006003607220 */ /* 0x040fe40000410000 */
[----:B------:R-:W-:Y:S03]  /*d450*/  FMUL.FTZ R97, R3, R97 ;  /* 0x0000006103617220 */ /* 0x000fe60000410000 */
[C---:B--2---:R-:W-:Y:S03]  /*d460*/  HMMA.16816.F32.BF16 R92, R16.reuse, R28, R92 ;  /* 0x0000001c105c723c */ /* 0x044fe6000004185c */
[C---:B------:R-:W-:Y:S02]  /*d470*/  FMUL.FTZ R98, R2.reuse, R98 ;  /* 0x0000006202627220 */ /* 0x040fe40000410000 */
[----:B------:R-:W-:Y:S02]  /*d480*/  FMUL.FTZ R99, R2, R99 ;  /* 0x0000006302637220 */ /* 0x000fe40000410000 */
[--C-:B------:R-:W-:Y:S02]  /*d490*/  FFMA.FTZ R168, R168, c[0x0][0x2d0], -R155.reuse ;  /* 0x0000b400a8a87a23 */ /* 0x100fe4000001089b */
[--C-:B------:R-:W-:Y:S03]  /*d4a0*/  FFMA.FTZ R173, R166, c[0x0][0x2d0], -R155.reuse ;  /* 0x0000b400a6ad7a23 */ /* 0x100fe6000001089b */
[----:B------:R-:W-:Y:S01]  /*d4b0*/  HMMA.16816.F32.BF16 R96, R16, R30, R96 ;  /* 0x0000001e1060723c */ /* 0x000fe20000041860 */
[----:B------:R-:W-:Y:S01]  /*d4c0*/  LDSM.16.MT88.4 R28, [R190+0x4900] ;  /* 0x00490000be1c783b */ /* 0x000fe20000004200 */
[----:B------:R-:W-:Y:S01]  /*d4d0*/  MUFU.EX2 R168, R168 ;  /* 0x000000a800a87308 */ /* 0x000fe20000000800 */
[--C-:B------:R-:W-:Y:S02]  /*d4e0*/  FFMA.FTZ R164, R164, c[0x0][0x2d0], -R155.reuse ;  /* 0x0000b400a4a47a23 */ /* 0x100fe4000001089b */
[--C-:B------:R-:W-:Y:S02]  /*d4f0*/  FFMA.FTZ R175, R162, c[0x0][0x2d0], -R155.reuse ;  /* 0x0000b400a2af7a23 */ /* 0x100fe4000001089b */
[----:B---3--:R-:W-:Y:S01]  /*d500*/  F2FP.BF16.PACK_AB R16, R157, R154 ;  /* 0x0000009a9d10723e */ /* 0x008fe200000010ff */
[--C-:B------:R-:W-:Y:S01]  /*d510*/  FFMA.FTZ R162, R171, c[0x0][0x2d0], -R140.reuse ;  /* 0x0000b400aba27a23 */ /* 0x100fe2000001088c */
[----:B------:R-:W-:Y:S03]  /*d520*/  F2FP.BF16.PACK_AB R18, R159, R156 ;  /* 0x0000009c9f12723e */ /* 0x000fe600000010ff */
[----:B-----5:R-:W-:Y:S01]  /*d530*/  F2FP.BF16.PACK_AB R17, R161, R158 ;  /* 0x0000009ea111723e */ /* 0x020fe200000010ff */
[--C-:B------:R-:W-:Y:S01]  /*d540*/  FFMA.FTZ R171, R144, c[0x0][0x2d0], -R155.reuse ;  /* 0x0000b40090ab7a23 */ /* 0x100fe2000001089b */
[----:B------:R-:W-:Y:S01]  /*d550*/  F2FP.BF16.PACK_AB R19, R163, R160 ;  /* 0x000000a0a313723e */ /* 0x000fe200000010ff */
[--C-:B------:R-:W-:Y:S01]  /*d560*/  FFMA.FTZ R169, R169, c[0x0][0x2d0], -R140.reuse ;  /* 0x0000b400a9a97a23 */ /* 0x100fe2000001088c */
[----:B------:R-:W2:Y:S01]  /*d570*/  MUFU.EX2 R173, R173 ;  /* 0x000000ad00ad7308 */ /* 0x000ea20000000800 */
[--C-:B------:R-:W-:Y:S02]  /*d580*/  FFMA.FTZ R166, R167, c[0x0][0x2d0], -R140.reuse ;  /* 0x0000b400a7a67a23 */ /* 0x100fe4000001088c */
[--C-:B------:R-:W-:Y:S02]  /*d590*/  FFMA.FTZ R167, R147, c[0x0][0x2d0], -R155.reuse ;  /* 0x0000b40093a77a23 */ /* 0x100fe4000001089b */
[C---:B-1----:R-:W-:Y:S01]  /*d5a0*/  HMMA.16816.F32.BF16 R4, R16.reuse, R20, R4 ;  /* 0x000000141004723c */ /* 0x042fe20000041804 */
[----:B------:R-:W-:Y:S02]  /*d5b0*/  LDSM.16.MT88.4 R144, [R195+0x5900] ;  /* 0x00590000c390783b */ /* 0x000fe40000004200 */
[----:B------:R-:W-:Y:S02]  /*d5c0*/  FFMA.FTZ R155, R142, c[0x0][0x2d0], -R155 ;  /* 0x0000b4008e9b7a23 */ /* 0x000fe4000001089b */
[--C-:B------:R-:W-:Y:S01]  /*d5d0*/  FFMA.FTZ R165, R165, c[0x0][0x2d0], -R140.reuse ;  /* 0x0000b400a5a57a23 */ /* 0x100fe2000001088c */
[----:B------:R-:W-:Y:S01]  /*d5e0*/  MUFU.EX2 R164, R164 ;  /* 0x000000a400a47308 */ /* 0x000fe20000000800 */
[----:B------:R-:W-:Y:S01]  /*d5f0*/  FFMA.FTZ R140, R13, c[0x0][0x2d0], -R140 ;  /* 0x0000b4000d8c7a23 */ /* 0x000fe2000001088c */
[C---:B------:R-:W-:Y:S01]  /*d600*/  HMMA.16816.F32.BF16 R8, R16.reuse, R22, R8 ;  /* 0x000000161008723c */ /* 0x040fe20000041808 */
[----:B------:R-:W1:Y:S03]  /*d610*/  LDSM.16.MT88.4 R20, [R188+0x2900] ;  /* 0x00290000bc14783b */ /* 0x000e660000004200 */
[----:B------:R-:W-:Y:S01]  /*d620*/  FFMA.FTZ R148, R3, R210, R148 ;  /* 0x000000d203947223 */ /* 0x000fe20000010094 */
[----:B------:R-:W-:Y:S01]  /*d630*/  MOV R3, R0 ;  /* 0x0000000000037202 */ /* 0x000fe20000000f00 */
[----:B------:R-:W-:Y:S01]  /*d640*/  FFMA.FTZ R153, R2, R211, R153 ;  /* 0x000000d302997223 */ /* 0x000fe20000010099 */
[----:B------:R-:W-:Y:S01]  /*d650*/  MOV R2, R12 ;  /* 0x0000000c00027202 */ /* 0x000fe20000000f00 */
[C---:B------:R-:W-:Y:S01]  /*d660*/  HMMA.16816.F32.BF16 R100, R16.reuse, R32, R100 ;  /* 0x000000201064723c */ /* 0x040fe20000041864 */
[----:B------:R3:W-:Y:S03]  /*d670*/  MUFU.EX2 R13, R140 ;  /* 0x0000008c000d7308 */ /* 0x0007e60000000800 */
[----:B------:R-:W-:Y:S02]  /*d680*/  FADD.FTZ R15, R15, R148 ;  /* 0x000000940f0f7221 */ /* 0x000fe40000010000 */
[----:B------:R-:W-:Y:S02]  /*d690*/  FADD.FTZ R152, R152, R153 ;  /* 0x0000009998987221 */ /* 0x000fe40000010000 */
[C---:B------:R-:W-:Y:S01]  /*d6a0*/  HMMA.16816.F32.BF16 R104, R16.reuse, R34, R104 ;  /* 0x000000221068723c */ /* 0x040fe20000041868 */
[----:B------:R-:W-:Y:S02]  /*d6b0*/  LDSM.16.MT88.4 R32, [R189+0x4900] ;  /* 0x00490000bd20783b */ /* 0x000fe40000004200 */
[----:B------:R-:W5:Y:S01]  /*d6c0*/  MUFU.EX2 R175, R175 ;  /* 0x000000af00af7308 */ /* 0x000f620000000800 */
[----:B------:R-:W-:Y:S04]  /*d6d0*/  FADD.FTZ R14, R14, R15 ;  /* 0x0000000f0e0e7221 */ /* 0x000fe80000010000 */
[C---:B----4-:R-:W-:Y:S04]  /*d6e0*/  HMMA.16816.F32.BF16 R108, R16.reuse, R24, R108 ;  /* 0x00000018106c723c */ /* 0x050fe8000004186c */
[----:B------:R-:W-:Y:S01]  /*d6f0*/  FADD.FTZ R149, R149, R14 ;  /* 0x0000000e95957221 */ /* 0x000fe20000010000 */
[----:B------:R-:W-:Y:S03]  /*d700*/  MUFU.EX2 R162, R162 ;  /* 0x000000a200a27308 */ /* 0x000fe60000000800 */
[C---:B------:R-:W-:Y:S01]  /*d710*/  HMMA.16816.F32.BF16 R112, R16.reuse, R26, R112 ;  /* 0x0000001a1070723c */ /* 0x040fe20000041870 */
[----:B------:R-:W4:Y:S03]  /*d720*/  LDSM.16.MT88.4 R24, [R195+0x4900] ;  /* 0x00490000c318783b */ /* 0x000f260000004200 */
[----:B------:R-:W-:Y:S03]  /*d730*/  FADD.FTZ R154, R154, R149 ;  /* 0x000000959a9a7221 */ /* 0x000fe60000010000 */
[----:B------:R-:W1:Y:S01]  /*d740*/  MUFU.EX2 R169, R169 ;  /* 0x000000a900a97308 */ /* 0x000e620000000800 */
[C---:B------:R-:W-:Y:S01]  /*d750*/  HMMA.16816.F32.BF16 R116, R16.reuse, R124, R116 ;  /* 0x0000007c1074723c */ /* 0x040fe20000041874 */
[----:B---3--:R-:W-:Y:S03]  /*d760*/  LDSM.16.MT88.4 R140, [R188+0x3900] ;  /* 0x00390000bc8c783b */ /* 0x008fe60000004200 */
[----:B------:R-:W-:Y:S04]  /*d770*/  FADD.FTZ R157, R157, R154 ;  /* 0x0000009a9d9d7221 */ /* 0x000fe80000010000 */
[C---:B------:R-:W-:Y:S01]  /*d780*/  HMMA.16816.F32.BF16 R120, R16.reuse, R126, R120 ;  /* 0x0000007e1078723c */ /* 0x040fe20000041878 */
[----:B------:R-:W-:Y:S01]  /*d790*/  LDSM.16.MT88.4 R124, [R190+0x1100] ;  /* 0x00110000be7c783b */ /* 0x000fe20000004200 */
[----:B------:R-:W-:Y:S02]  /*d7a0*/  MUFU.EX2 R166, R166 ;  /* 0x000000a600a67308 */ /* 0x000fe40000000800 */
[----:B------:R-:W-:Y:S04]  /*d7b0*/  FADD.FTZ R156, R156, R157 ;  /* 0x0000009d9c9c7221 */ /* 0x000fe80000010000 */
[C---:B------:R-:W-:Y:S04]  /*d7c0*/  HMMA.16816.F32.BF16 R36, R16.reuse, R128, R36 ;  /* 0x000000801024723c */ /* 0x040fe80000041824 */
[----:B------:R-:W3:Y:S01]  /*d7d0*/  MUFU.EX2 R165, R165 ;  /* 0x000000a500a57308 */ /* 0x000ee20000000800 */
[----:B------:R-:W-:Y:S03]  /*d7e0*/  FADD.FTZ R159, R159, R156 ;  /* 0x0000009c9f9f7221 */ /* 0x000fe60000010000 */
[C---:B------:R-:W-:Y:S01]  /*d7f0*/  HMMA.16816.F32.BF16 R40, R16.reuse, R130, R40 ;  /* 0x000000821028723c */ /* 0x040fe20000041828 */
[----:B------:R-:W-:Y:S05]  /*d800*/  LDSM.16.MT88.4 R128, [R188+0x1100] ;  /* 0x00110000bc80783b */ /* 0x000fea0000004200 */
[----:B------:R-:W1:Y:S02]  /*d810*/  MUFU.EX2 R167, R167 ;  /* 0x000000a700a77308 */ /* 0x000e640000000800 */
[C---:B------:R-:W-:Y:S08]  /*d820*/  HMMA.16816.F32.BF16 R44, R16.reuse, R132, R44 ;  /* 0x00000084102c723c */ /* 0x040ff0000004182c */
[C---:B------:R-:W-:Y:S01]  /*d830*/  HMMA.16816.F32.BF16 R48, R16.reuse, R134, R48 ;  /* 0x000000861030723c */ /* 0x040fe20000041830 */
[----:B------:R-:W-:Y:S01]  /*d840*/  LDSM.16.MT88.4 R132, [R190+0x3100] ;  /* 0x00310000be84783b */ /* 0x000fe20000004200 */
[----:B------:R-:W-:Y:S06]  /*d850*/  MUFU.EX2 R171, R171 ;  /* 0x000000ab00ab7308 */ /* 0x000fec0000000800 */
[C---:B------:R-:W-:Y:S04]  /*d860*/  HMMA.16816.F32.BF16 R52, R16.reuse, R136, R52 ;  /* 0x000000881034723c */ /* 0x040fe80000041834 */
[----:B------:R-:W2:Y:S04]  /*d870*/  MUFU.EX2 R172, R155 ;  /* 0x0000009b00ac7308 */ /* 0x000ea80000000800 */
[C---:B------:R-:W-:Y:S01]  /*d880*/  HMMA.16816.F32.BF16 R56, R16.reuse, R138, R56 ;  /* 0x0000008a1038723c */ /* 0x040fe20000041838 */
[----:B------:R-:W-:Y:S07]  /*d890*/  LDSM.16.MT88.4 R136, [R189+0x3100] ;  /* 0x00310000bd88783b */ /* 0x000fee0000004200 */
[C---:B-1----:R-:W-:Y:S08]  /*d8a0*/  HMMA.16816.F32.BF16 R60, R16.reuse, R20, R60 ;  /* 0x00000014103c723c */ /* 0x042ff0000004183c */
[C---:B------:R-:W-:Y:S01]  /*d8b0*/  HMMA.16816.F32.BF16 R64, R16.reuse, R22, R64 ;  /* 0x000000161040723c */ /* 0x040fe20000041840 */
[----:B------:R-:W1:Y:S07]  /*d8c0*/  LDSM.16.MT88.4 R20, [R188+0x4900] ;  /* 0x00490000bc14783b */ /* 0x000e6e0000004200 */
[C---:B----4-:R-:W-:Y:S08]  /*d8d0*/  HMMA.16816.F32.BF16 R68, R16.reuse, R24, R68 ;  /* 0x000000181044723c */ /* 0x050ff00000041844 */
        /* <DEDUP_REMOVED lines=8> */
[C---:B-1----:R-:W-:Y:S08]  /*d960*/  HMMA.16816.F32.BF16 R92, R16.reuse, R20, R92 ;  /* 0x00000014105c723c */ /* 0x042ff0000004185c */
[----:B------:R-:W-:Y:S01]  /*d970*/  HMMA.16816.F32.BF16 R96, R16, R22, R96 ;  /* 0x000000161060723c */ /* 0x000fe20000041860 */
[----:B------:R-:W1:Y:S06]  /*d980*/  LDSM.16.MT88.4 R20, [R188+0x3100] ;  /* 0x00310000bc14783b */ /* 0x000e6c0000004200 */
[----:B--2---:R-:W-:Y:S01]  /*d990*/  F2FP.BF16.PACK_AB R16, R173, R168 ;  /* 0x000000a8ad10723e */ /* 0x004fe200000010ff */
[----:B------:R-:W-:Y:S01]  /*d9a0*/  FADD.FTZ R168, R168, R159 ;  /* 0x0000009fa8a87221 */ /* 0x000fe20000010000 */
[----:B-----5:R-:W-:Y:S03]  /*d9b0*/  F2FP.BF16.PACK_AB R18, R175, R164 ;  /* 0x000000a4af12723e */ /* 0x020fe600000010ff */
[----:B------:R-:W-:Y:S01]  /*d9c0*/  F2FP.BF16.PACK_AB R17, R169, R162 ;  /* 0x000000a2a911723e */ /* 0x000fe200000010ff */
[----:B------:R-:W-:Y:S01]  /*d9d0*/  FADD.FTZ R173, R173, R168 ;  /* 0x000000a8adad7221 */ /* 0x000fe20000010000 */
[----:B---3--:R-:W-:Y:S03]  /*d9e0*/  F2FP.BF16.PACK_AB R19, R165, R166 ;  /* 0x000000a6a513723e */ /* 0x008fe600000010ff */
[----:B------:R-:W-:Y:S04]  /*d9f0*/  FADD.FTZ R164, R164, R173 ;  /* 0x000000ada4a47221 */ /* 0x000fe80000010000 */
[C---:B----4-:R-:W-:Y:S03]  /*da00*/  HMMA.16816.F32.BF16 R4, R16.reuse, R24, R4 ;  /* 0x000000181004723c */ /* 0x050fe60000041804 */
[----:B------:R-:W-:Y:S05]  /*da10*/  FADD.FTZ R164, R175, R164 ;  /* 0x000000a4afa47221 */ /* 0x000fea0000010000 */
[C---:B------:R-:W-:Y:S01]  /*da20*/  HMMA.16816.F32.BF16 R8, R16.reuse, R26, R8 ;  /* 0x0000001a1008723c */ /* 0x040fe20000041808 */
[----:B------:R-:W2:Y:S07]  /*da30*/  LDSM.16.MT88.4 R24, [R195+0x5100] ;  /* 0x00510000c318783b */ /* 0x000eae0000004200 */
[C---:B------:R-:W-:Y:S08]  /*da40*/  HMMA.16816.F32.BF16 R100, R16.reuse, R124, R100 ;  /* 0x0000007c1064723c */ /* 0x040ff00000041864 */
[C---:B------:R-:W-:Y:S01]  /*da50*/  HMMA.16816.F32.BF16 R104, R16.reuse, R126, R104 ;  /* 0x0000007e1068723c */ /* 0x040fe20000041868 */
[----:B------:R-:W-:Y:S07]  /*da60*/  LDSM.16.MT88.4 R124, [R195+0x1900] ;  /* 0x00190000c37c783b */ /* 0x000fee0000004200 */
[C---:B------:R-:W-:Y:S08]  /*da70*/  HMMA.16816.F32.BF16 R108, R16.reuse, R28, R108 ;  /* 0x0000001c106c723c */ /* 0x040ff0000004186c */
[C---:B------:R-:W-:Y:S01]  /*da80*/  HMMA.16816.F32.BF16 R112, R16.reuse, R30, R112 ;  /* 0x0000001e1070723c */ /* 0x040fe20000041870 */
[----:B------:R-:W3:Y:S07]  /*da90*/  LDSM.16.MT88.4 R28, [R190+0x5100] ;  /* 0x00510000be1c783b */ /* 0x000eee0000004200 */
[C---:B------:R-:W-:Y:S08]  /*daa0*/  HMMA.16816.F32.BF16 R116, R16.reuse, R128, R116 ;  /* 0x000000801074723c */ /* 0x040ff00000041874 */
[C---:B------:R-:W-:Y:S08]  /*dab0*/  HMMA.16816.F32.BF16 R120, R16.reuse, R130, R120 ;  /* 0x000000821078723c */ /* 0x040ff00000041878 */
[C---:B------:R-:W-:Y:S08]  /*dac0*/  HMMA.16816.F32.BF16 R36, R16.reuse, R32, R36 ;  /* 0x000000201024723c */ /* 0x040ff00000041824 */
[C---:B------:R-:W-:Y:S01]  /*dad0*/  HMMA.16816.F32.BF16 R40, R16.reuse, R34, R40 ;  /* 0x000000221028723c */ /* 0x040fe20000041828 */
[----:B------:R-:W4:Y:S07]  /*dae0*/  LDSM.16.MT88.4 R32, [R189+0x5100] ;  /* 0x00510000bd20783b */ /* 0x000f2e0000004200 */
        /* <DEDUP_REMOVED lines=22> */
[----:B------:R-:W-:Y:S01]  /*dc50*/  FADD.FTZ R167, R167, R164 ;  /* 0x000000a4a7a77221 */ /* 0x000fe20000010000 */
[----:B------:R-:W-:Y:S03]  /*dc60*/  F2FP.BF16.PACK_AB R18, R172, R171 ;  /* 0x000000abac12723e */ /* 0x000fe600000010ff */
[----:B------:R-:W-:Y:S01]  /*dc70*/  F2FP.BF16.PACK_AB R17, R221, R174 ;  /* 0x000000aedd11723e */ /* 0x000fe200000010ff */
[----:B------:R-:W-:Y:S01]  /*dc80*/  FADD.FTZ R170, R170, R167 ;  /* 0x000000a7aaaa7221 */ /* 0x000fe20000010000 */
[----:B------:R-:W-:Y:S03]  /*dc90*/  F2FP.BF16.PACK_AB R19, R13, R220 ;  /* 0x000000dc0d13723e */ /* 0x000fe600000010ff */
[----:B------:R-:W-:Y:S04]  /*dca0*/  FADD.FTZ R171, R171, R170 ;  /* 0x000000aaabab7221 */ /* 0x000fe80000010000 */
[C---:B------:R-:W-:Y:S01]  /*dcb0*/  HMMA.16816.F32.BF16 R128, R16.reuse, R124, R4 ;  /* 0x0000007c1080723c */ /* 0x040fe20000041804 */
[----:B------:R-:W5:Y:S02]  /*dcc0*/  LDSM.16.MT88.4 R4, [R190+0x5900] ;  /* 0x00590000be04783b */ /* 0x000f640000004200 */
[----:B------:R-:W-:Y:S05]  /*dcd0*/  FADD.FTZ R210, R172, R171 ;  /* 0x000000abacd27221 */ /* 0x000fea0000010000 */
[C---:B------:R-:W-:Y:S01]  /*dce0*/  HMMA.16816.F32.BF16 R124, R16.reuse, R126, R8 ;  /* 0x0000007e107c723c */ /* 0x040fe20000041808 */
[----:B------:R-:W1:Y:S07]  /*dcf0*/  LDSM.16.MT88.4 R8, [R189+0x5900] ;  /* 0x00590000bd08783b */ /* 0x000e6e0000004200 */
[C---:B--2---:R-:W-:Y:S08]  /*dd00*/  HMMA.16816.F32.BF16 R100, R16.reuse, R24, R100 ;  /* 0x000000181064723c */ /* 0x044ff00000041864 */
[C---:B------:R-:W-:Y:S08]  /*dd10*/  HMMA.16816.F32.BF16 R104, R16.reuse, R26, R104 ;  /* 0x0000001a1068723c */ /* 0x040ff00000041868 */
[C---:B---3--:R-:W-:Y:S08]  /*dd20*/  HMMA.16816.F32.BF16 R108, R16.reuse, R28, R108 ;  /* 0x0000001c106c723c */ /* 0x048ff0000004186c */
[C---:B------:R-:W-:Y:S08]  /*dd30*/  HMMA.16816.F32.BF16 R112, R16.reuse, R30, R112 ;  /* 0x0000001e1070723c */ /* 0x040ff00000041870 */
[C---:B----4-:R-:W-:Y:S08]  /*dd40*/  HMMA.16816.F32.BF16 R116, R16.reuse, R32, R116 ;  /* 0x000000201074723c */ /* 0x050ff00000041874 */
[C---:B------:R-:W-:Y:S08]  /*dd50*/  HMMA.16816.F32.BF16 R120, R16.reuse, R34, R120 ;  /* 0x000000221078723c */ /* 0x040ff00000041878 */
[C---:B------:R-:W-:Y:S08]  /*dd60*/  HMMA.16816.F32.BF16 R36, R16.reuse, R132, R36 ;  /* 0x000000841024723c */ /* 0x040ff00000041824 */
[C---:B------:R-:W-:Y:S08]  /*dd70*/  HMMA.16816.F32.BF16 R40, R16.reuse, R134, R40 ;  /* 0x000000861028723c */ /* 0x040ff00000041828 */
[C---:B------:R-:W-:Y:S08]  /*dd80*/  HMMA.16816.F32.BF16 R44, R16.reuse, R136, R44 ;  /* 0x00000088102c723c */ /* 0x040ff0000004182c */
[C---:B------:R-:W-:Y:S08]  /*dd90*/  HMMA.16816.F32.BF16 R48, R16.reuse, R138, R48 ;  /* 0x0000008a1030723c */ /* 0x040ff00000041830 */
[C---:B-1----:R-:W-:Y:S08]  /*dda0*/  HMMA.16816.F32.BF16 R52, R16.reuse, R20, R52 ;  /* 0x000000141034723c */ /* 0x042ff00000041834 */
[C---:B------:R-:W-:Y:S01]  /*ddb0*/  HMMA.16816.F32.BF16 R56, R16.reuse, R22, R56 ;  /* 0x000000161038723c */ /* 0x040fe20000041838 */
[----:B------:R-:W1:Y:S07]  /*ddc0*/  LDSM.16.MT88.4 R20, [R188+0x5900] ;  /* 0x00590000bc14783b */ /* 0x000e6e0000004200 */
[C---:B------:R-:W-:Y:S08]  /*ddd0*/  HMMA.16816.F32.BF16 R60, R16.reuse, R140, R60 ;  /* 0x0000008c103c723c */ /* 0x040ff0000004183c */
[C---:B------:R-:W-:Y:S08]  /*dde0*/  HMMA.16816.F32.BF16 R64, R16.reuse, R142, R64 ;  /* 0x0000008e1040723c */ /* 0x040ff00000041840 */
[C---:B------:R-:W-:Y:S08]  /*ddf0*/  HMMA.16816.F32.BF16 R68, R16.reuse, R144, R68 ;  /* 0x000000901044723c */ /* 0x040ff00000041844 */
[C---:B------:R-:W-:Y:S08]  /*de00*/  HMMA.16816.F32.BF16 R72, R16.reuse, R146, R72 ;  /* 0x000000921048723c */ /* 0x040ff00000041848 */
[C---:B-----5:R-:W-:Y:S07]  /*de10*/  HMMA.16816.F32.BF16 R76, R16.reuse, R4, R76 ;  /* 0x00000004104c723c */ /* 0x060fee000004184c */
[----:B------:R-:W-:Y:S01]  /*de20*/  FADD.FTZ R5, R151, R152 ;  /* 0x0000009897057221 */ /* 0x000fe20000010000 */
[C---:B------:R-:W-:Y:S04]  /*de30*/  HMMA.16816.F32.BF16 R80, R16.reuse, R6, R80 ;  /* 0x000000061050723c */ /* 0x040fe80000041850 */
[----:B------:R-:W-:Y:S04]  /*de40*/  FADD.FTZ R5, R150, R5 ;  /* 0x0000000596057221 */ /* 0x000fe80000010000 */
[C---:B------:R-:W-:Y:S04]  /*de50*/  HMMA.16816.F32.BF16 R84, R16.reuse, R8, R84 ;  /* 0x000000081054723c */ /* 0x040fe80000041854 */
[----:B------:R-:W-:Y:S04]  /*de60*/  FADD.FTZ R158, R158, R5 ;  /* 0x000000059e9e7221 */ /* 0x000fe80000010000 */
[C---:B------:R-:W-:Y:S04]  /*de70*/  HMMA.16816.F32.BF16 R88, R16.reuse, R10, R88 ;  /* 0x0000000a1058723c */ /* 0x040fe80000041858 */
[----:B------:R-:W-:Y:S04]  /*de80*/  FADD.FTZ R161, R161, R158 ;  /* 0x0000009ea1a17221 */ /* 0x000fe80000010000 */
[----:B------:R-:W-:Y:S01]  /*de90*/  FADD.FTZ R160, R160, R161 ;  /* 0x000000a1a0a07221 */ /* 0x000fe20000010000 */
[C---:B-1----:R-:W-:Y:S03]  /*dea0*/  HMMA.16816.F32.BF16 R92, R16.reuse, R20, R92 ;  /* 0x00000014105c723c */ /* 0x042fe6000004185c */
[----:B------:R-:W-:Y:S04]  /*deb0*/  FADD.FTZ R163, R163, R160 ;  /* 0x000000a0a3a37221 */ /* 0x000fe80000010000 */
[----:B------:R-:W-:Y:S01]  /*dec0*/  FADD.FTZ R162, R162, R163 ;  /* 0x000000a3a2a27221 */ /* 0x000fe20000010000 */
[----:B------:R-:W-:Y:S04]  /*ded0*/  HMMA.16816.F32.BF16 R96, R16, R22, R96 ;  /* 0x000000161060723c */ /* 0x000fe80000041860 */
[----:B------:R-:W-:Y:S04]  /*dee0*/  FADD.FTZ R169, R169, R162 ;  /* 0x000000a2a9a97221 */ /* 0x000fe80000010000 */
[----:B------:R-:W-:Y:S04]  /*def0*/  FADD.FTZ R166, R166, R169 ;  /* 0x000000a9a6a67221 */ /* 0x000fe80000010000 */
[----:B------:R-:W-:Y:S04]  /*df00*/  FADD.FTZ R165, R165, R166 ;  /* 0x000000a6a5a57221 */ /* 0x000fe80000010000 */
[----:B------:R-:W-:Y:S04]  /*df10*/  FADD.FTZ R174, R174, R165 ;  /* 0x000000a5aeae7221 */ /* 0x000fe80000010000 */
[----:B------:R-:W-:Y:S04]  /*df20*/  FADD.FTZ R221, R221, R174 ;  /* 0x000000aedddd7221 */ /* 0x000fe80000010000 */
[----:B------:R-:W-:Y:S04]  /*df30*/  FADD.FTZ R220, R220, R221 ;  /* 0x000000dddcdc7221 */ /* 0x000fe80000010000 */
[----:B------:R-:W-:Y:S01]  /*df40*/  FADD.FTZ R211, R13, R220 ;  /* 0x000000dc0dd37221 */ /* 0x000fe20000010000 */
[----:B------:R-:W-:-:S05]  /*df50*/  @P0 BRA `(.L_x_190) ;  /* 0xffffcc0000000947 */ /* 0x000fca000383ffff */
.L_x_181:
[----:B------:R-:W1:Y:S01]  /*df60*/  SHFL.BFLY PT, R3, R210, 0x2, 0x1f ;  /* 0x0c401f00d2037f89 */ /* 0x000e6200000e0000 */
[----:B------:R-:W-:Y:S01]  /*df70*/  CS2R R4, SRZ ;  /* 0x0000000000047805 */ /* 0x000fe2000001ff00 */
[----:B------:R-:W-:-:S02]  /*df80*/  MOV R8, 0xff800000 ;  /* 0xff80000000087802 */ /* 0x000fc40000000f00 */
[----:B------:R-:W2:Y:S01]  /*df90*/  SHFL.BFLY PT, R2, R211, 0x2, 0x1f ;  /* 0x0c401f00d3027f89 */ /* 0x000ea200000e0000 */
        /* <DEDUP_REMOVED lines=8> */
[----:B------:R-:W-:Y:S02]  /*e020*/  MOV R7, 0xff800000 ;  /* 0xff80000000077802 */ /* 0x000fe40000000f00 */
[----:B------:R-:W-:-:S09]  /*e030*/  FSETP.NE.FTZ.AND P0, PT, R2, RZ, PT ;  /* 0x000000ff0200720b */ /* 0x000fd20003f15000 */
[----:B------:R-:W1:Y:S01]  /*e040*/  @P1 MUFU.RCP R5, R3 ;  /* 0x0000000300051308 */ /* 0x000e620000001000 */
[----:B------:R-:W-:-:S03]  /*e050*/  @P1 MOV R10, 0x3f317218 ;  /* 0x3f317218000a1802 */ /* 0x000fc60000000f00 */
[----:B------:R-:W-:Y:S02]  /*e060*/  @P0 MOV R9, 0x3f317218 ;  /* 0x3f31721800090802 */ /* 0x000fe40000000f00 */
[----:B------:R-:W-:Y:S02]  /*e070*/  @P1 FMUL.FTZ R10, R10, c[0x0][0x2d0] ;  /* 0x0000b4000a0a1a20 */ /* 0x000fe40000410000 */
[----:B------:R-:W-:Y:S01]  /*e080*/  @P0 MUFU.RCP R4, R2 ;  /* 0x0000000200040308 */ /* 0x000fe20000001000 */
[----:B------:R-:W-:-:S07]  /*e090*/  @P0 FMUL.FTZ R9, R9, c[0x0][0x2d0] ;  /* 0x0000b40009090a20 */ /* 0x000fce0000410000 */
[----:B------:R-:W2:Y:S01]  /*e0a0*/  @P1 MUFU.LG2 R3, R3 ;  /* 0x0000000300031308 */ /* 0x000ea20000000c00 */
[C---:B-1----:R-:W-:Y:S02]  /*e0b0*/  FMUL.FTZ R128, R5.reuse, R128 ;  /* 0x0000008005807220 */ /* 0x042fe40000410000 */
[C---:B------:R-:W-:Y:S02]  /*e0c0*/  FMUL.FTZ R129, R5.reuse, R129 ;  /* 0x0000008105817220 */ /* 0x040fe40000410000 */
[C---:B------:R-:W-:Y:S02]  /*e0d0*/  FMUL.FTZ R124, R5.reuse, R124 ;  /* 0x0000007c057c7220 */ /* 0x040fe40000410000 */
[C---:B------:R-:W-:Y:S01]  /*e0e0*/  FMUL.FTZ R125, R5.reuse, R125 ;  /* 0x0000007d057d7220 */ /* 0x040fe20000410000 */
[----:B------:R-:W1:Y:S01]  /*e0f0*/  @P0 MUFU.LG2 R2, R2 ;  /* 0x0000000200020308 */ /* 0x000e620000000c00 */
[C---:B------:R-:W-:Y:S02]  /*e100*/  FMUL.FTZ R100, R5.reuse, R100 ;  /* 0x0000006405647220 */ /* 0x040fe40000410000 */
[----:B------:R-:W-:-:S02]  /*e110*/  FMUL.FTZ R101, R5, R101 ;  /* 0x0000006505657220 */ /* 0x000fc40000410000 */
[C---:B------:R-:W-:Y:S02]  /*e120*/  FMUL.FTZ R104, R5.reuse, R104 ;  /* 0x0000006805687220 */ /* 0x040fe40000410000 */
[----:B------:R-:W-:Y:S02]  /*e130*/  FMUL.FTZ R105, R5, R105 ;  /* 0x0000006905697220 */ /* 0x000fe40000410000 */
[----:B--2---:R-:W-:Y:S02]  /*e140*/  @P1 FMUL.FTZ R3, R3, 0.69314718246459960938 ;  /* 0x3f31721803031820 */ /* 0x004fe40000410000 */
[C---:B------:R-:W-:Y:S02]  /*e150*/  FMUL.FTZ R108, R5.reuse, R108 ;  /* 0x0000006c056c7220 */ /* 0x040fe40000410000 */
        /* <DEDUP_REMOVED lines=90> */
.L_x_154:
[----:B------:R-:W-:Y:S05]  /*e700*/  @P2 BRA `(.L_x_191) ;  /* 0x0000153000002947 */ /* 0x000fea0003800000 */
[----:B------:R-:W1:Y:S01]  /*e710*/  S2R R0, SR_CTAID.Y ;  /* 0x0000000000007919 */ /* 0x000e620000002600 */
[----:B------:R-:W-:Y:S01]  /*e720*/  F2FP.BF16.PACK_AB R128, R129, R128 ;  /* 0x000000808180723e */ /* 0x000fe200000010ff */
[----:B------:R-:W-:Y:S01]  /*e730*/  BSSY B0, `(.L_x_192) ;  /* 0x0000108000007945 */ /* 0x000fe20003800000 */
[----:B------:R-:W-:Y:S01]  /*e740*/  F2FP.BF16.PACK_AB R130, R131, R130 ;  /* 0x000000828382723e */ /* 0x000fe200000010ff */
[----:B------:R-:W2:Y:S01]  /*e750*/  S2R R2, SR_TID.X ;  /* 0x0000000000027919 */ /* 0x000ea20000002100 */
[----:B------:R-:W-:-:S02]  /*e760*/  F2FP.BF16.PACK_AB R124, R125, R124 ;  /* 0x0000007c7d7c723e */ /* 0x000fc400000010ff */
[----:B------:R-:W-:Y:S01]  /*e770*/  F2FP.BF16.PACK_AB R126, R127, R126 ;  /* 0x0000007e7f7e723e */ /* 0x000fe200000010ff */
[----:B------:R-:W3:Y:S01]  /*e780*/  S2R R22, SR_CTAID.Z ;  /* 0x0000000000167919 */ /* 0x000ee20000002700 */
[----:B------:R-:W-:Y:S02]  /*e790*/  F2FP.BF16.PACK_AB R100, R101, R100 ;  /* 0x000000646564723e */ /* 0x000fe400000010ff */
[----:B------:R-:W-:Y:S01]  /*e7a0*/  F2FP.BF16.PACK_AB R102, R103, R102 ;  /* 0x000000666766723e */ /* 0x000fe200000010ff */
[----:B------:R-:W-:Y:S01]  /*e7b0*/  BAR.SYNC.DEFER_BLOCKING 0x1, 0x100 ;  /* 0x0044000000007b1d */ /* 0x000fe20000010000 */
[----:B------:R-:W-:Y:S02]  /*e7c0*/  F2FP.BF16.PACK_AB R104, R105, R104 ;  /* 0x000000686968723e */ /* 0x000fe400000010ff */
[----:B------:R-:W-:Y:S02]  /*e7d0*/  F2FP.BF16.PACK_AB R106, R107, R106 ;  /* 0x0000006a6b6a723e */ /* 0x000fe400000010ff */
[----:B------:R-:W-:-:S02]  /*e7e0*/  F2FP.BF16.PACK_AB R108, R109, R108 ;  /* 0x0000006c6d6c723e */ /* 0x000fc400000010ff */
[----:B------:R-:W-:Y:S02]  /*e7f0*/  F2FP.BF16.PACK_AB R110, R111, R110 ;  /* 0x0000006e6f6e723e */ /* 0x000fe400000010ff */
[----:B------:R-:W-:Y:S02]  /*e800*/  F2FP.BF16.PACK_AB R112, R113, R112 ;  /* 0x000000707170723e */ /* 0x000fe400000010ff */
[----:B------:R-:W-:Y:S01]  /*e810*/  F2FP.BF16.PACK_AB R114, R115, R114 ;  /* 0x000000727372723e */ /* 0x000fe200000010ff */
[C---:B-1----:R-:W-:Y:S01]  /*e820*/  IMAD.WIDE.U32 R26, R0.reuse, c[0x0][0x490], RZ ;  /* 0x00012400001a7a25 */ /* 0x042fe200078e00ff */
[----:B------:R-:W-:Y:S02]  /*e830*/  SHF.R.S32.HI R3, RZ, 0x1f, R0 ;  /* 0x0000001fff037819 */ /* 0x000fe40000011400 */
[----:B------:R-:W-:Y:S01]  /*e840*/  F2FP.BF16.PACK_AB R116, R117, R116 ;  /* 0x000000747574723e */ /* 0x000fe200000010ff */
[----:B------:R-:W-:Y:S01]  /*e850*/  IMAD.WIDE.U32 R16, R0, c[0x0][0x3e8], RZ ;  /* 0x0000fa0000107a25 */ /* 0x000fe200078e00ff */
[----:B--2---:R-:W-:-:S02]  /*e860*/  SHF.R.S32.HI R11, RZ, 0x1f, R2 ;  /* 0x0000001fff0b7819 */ /* 0x004fc40000011402 */
[----:B------:R-:W-:Y:S01]  /*e870*/  F2FP.BF16.PACK_AB R118, R119, R118 ;  /* 0x000000767776723e */ /* 0x000fe200000010ff */
[----:B------:R-:W-:Y:S01]  /*e880*/  IMAD R9, R3, c[0x0][0x490], RZ ;  /* 0x0001240003097a24 */ /* 0x000fe200078e02ff */
[-C--:B------:R-:W-:Y:S01]  /*e890*/  LEA.HI R19, R11, R2.reuse, RZ, 0x5 ;  /* 0x000000020b137211 */ /* 0x080fe200078f28ff */
[----:B------:R-:W-:Y:S01]  /*e8a0*/  IMAD R3, R3, c[0x0][0x3e8], RZ ;  /* 0x0000fa0003037a24 */ /* 0x000fe200078e02ff */
[CC--:B------:R-:W-:Y:S01]  /*e8b0*/  LEA.HI R4, R11.reuse, R2.reuse, RZ, 0x3 ;  /* 0x000000020b047211 */ /* 0x0c0fe200078f18ff */
[C---:B------:R-:W-:Y:S01]  /*e8c0*/  IMAD R24, R0.reuse, c[0x0][0x494], R9 ;  /* 0x0001250000187a24 */ /* 0x040fe200078e0209 */
[-C--:B------:R-:W-:Y:S01]  /*e8d0*/  LEA.HI R9, R11, R2.reuse, RZ, 0x2 ;  /* 0x000000020b097211 */ /* 0x080fe200078f10ff */
[----:B------:R-:W-:Y:S01]  /*e8e0*/  IMAD R3, R0, c[0x0][0x3ec], R3 ;  /* 0x0000fb0000037a24 */ /* 0x000fe200078e0203 */
[----:B------:R-:W-:Y:S01]  /*e8f0*/  LOP3.LUT R13, R19, 0xffffffe0, RZ, 0xc0, !PT ;  /* 0xffffffe0130d7812 */ /* 0x000fe200078ec0ff */
[----:B------:R-:W-:Y:S01]  /*e900*/  IMAD.IADD R25, R27, 0x1, R24 ;  /* 0x000000011b197824 */ /* 0x000fe200078e0218 */
[----:B------:R-:W-:Y:S01]  /*e910*/  SHF.R.S32.HI R21, RZ, 0x2, R9 ;  /* 0x00000002ff157819 */ /* 0x000fe20000011409 */
[----:B------:R-:W-:Y:S01]  /*e920*/  IMAD.IADD R3, R17, 0x1, R3 ;  /* 0x0000000111037824 */ /* 0x000fe200078e0203 */
[----:B------:R-:W-:Y:S01]  /*e930*/  SHF.R.S32.HI R10, RZ, 0x1f, R9 ;  /* 0x0000001fff0a7819 */ /* 0x000fe20000011409 */
[----:B------:R-:W-:Y:S01]  /*e940*/  IMAD.MOV.U32 R24, RZ, RZ, R26 ;  /* 0x000000ffff187224 */ /* 0x000fe200078e001a */
[----:B------:R-:W-:-:S02]  /*e950*/  LEA.HI R0, R11, R2, RZ, 0x6 ;  /* 0x000000020b007211 */ /* 0x000fc400078f30ff */
[----:B------:R-:W-:Y:S01]  /*e960*/  LEA.HI R11, R10, R21, RZ, 0x3 ;  /* 0x000000150a0b7211 */ /* 0x000fe200078f18ff */
[----:B------:R-:W-:Y:S01]  /*e970*/  IMAD.IADD R10, R2, 0x1, -R13 ;  /* 0x00000001020a7824 */ /* 0x000fe200078e0a0d */
[----:B------:R-:W-:Y:S01]  /*e980*/  SHF.R.S32.HI R20, RZ, 0x5, R19 ;  /* 0x00000005ff147819 */ /* 0x000fe20000011413 */
[----:B---3--:R-:W-:Y:S01]  /*e990*/  IMAD.WIDE.U32 R24, R22, c[0x0][0x498], R24 ;  /* 0x0001260016187a25 */ /* 0x008fe200078e0018 */
[----:B------:R-:W-:Y:S02]  /*e9a0*/  LOP3.LUT R12, R11, 0xfffffff8, RZ, 0xc0, !PT ;  /* 0xfffffff80b0c7812 */ /* 0x000fe400078ec0ff */
[----:B------:R-:W-:Y:S02]  /*e9b0*/  SHF.R.S32.HI R11, RZ, 0x1f, R10 ;  /* 0x0000001fff0b7819 */ /* 0x000fe4000001140a */
[----:B------:R-:W-:Y:S01]  /*e9c0*/  LOP3.LUT P4, RZ, R10, 0x3, RZ, 0xc0, !PT ;  /* 0x000000030aff7812 */ /* 0x000fe2000788c0ff */
[----:B------:R-:W-:Y:S01]  /*e9d0*/  IMAD.IADD R21, R21, 0x1, -R12 ;  /* 0x0000000115157824 */ /* 0x000fe200078e0a0c */
[----:B------:R-:W-:Y:S01]  /*e9e0*/  LEA.HI R10, R11, R10, RZ, 0x2 ;  /* 0x0000000a0b0a7211 */ /* 0x000fe200078f10ff */
[----:B------:R-:W-:Y:S01]  /*e9f0*/  IMAD.MOV.U32 R12, RZ, RZ, c[0x0][0x4e8] ;  /* 0x00013a00ff0c7624 */ /* 0x000fe200078e00ff */
[----:B------:R-:W1:Y:S01]  /*ea00*/  S2R R11, SR_CTAID.X ;  /* 0x00000000000b7919 */ /* 0x000e620000002500 */
[----:B------:R-:W-:-:S02]  /*ea10*/  LOP3.LUT R9, R9, 0xfffffffc, RZ, 0xc0, !PT ;  /* 0xfffffffc09097812 */ /* 0x000fc400078ec0ff */
[----:B------:R-:W-:Y:S02]  /*ea20*/  SHF.R.S32.HI R13, RZ, 0x1f, R22 ;  /* 0x0000001fff0d7819 */ /* 0x000fe40000011416 */
[----:B------:R-:W-:Y:S01]  /*ea30*/  SHF.R.S32.HI R19, RZ, 0x1f, R19 ;  /* 0x0000001fff137819 */ /* 0x000fe20000011413 */
[----:B------:R-:W-:Y:S01]  /*ea40*/  IMAD.IADD R9, R2, 0x1, -R9 ;  /* 0x0000000102097824 */ /* 0x000fe200078e0a09 */
[----:B------:R-:W-:Y:S01]  /*ea50*/  LOP3.LUT R15, R4, 0xfffffff8, RZ, 0xc0, !PT ;  /* 0xfffffff8040f7812 */ /* 0x000fe200078ec0ff */
[----:B------:R-:W-:Y:S01]  /*ea60*/  IMAD R17, R13, c[0x0][0x498], RZ ;  /* 0x000126000d117a24 */ /* 0x000fe200078e02ff */
[----:B------:R-:W-:Y:S01]  /*ea70*/  LEA.HI R19, R19, R20, RZ, 0x3 ;  /* 0x0000001413137211 */ /* 0x000fe200078f18ff */
[----:B------:R-:W-:Y:S01]  /*ea80*/  IMAD R13, R13, c[0x0][0x3f0], RZ ;  /* 0x0000fc000d0d7a24 */ /* 0x000fe200078e02ff */
[----:B------:R-:W-:Y:S01]  /*ea90*/  SHF.R.S32.HI R4, RZ, 0x3, R4 ;  /* 0x00000003ff047819 */ /* 0x000fe20000011404 */
[----:B------:R-:W-:Y:S01]  /*eaa0*/  IMAD.IADD R15, R2, 0x1, -R15 ;  /* 0x00000001020f7824 */ /* 0x000fe200078e0a0f */
[----:B------:R-:W-:Y:S01]  /*eab0*/  ISETP.NE.AND P0, PT, R12, 0x1, PT ;  /* 0x000000010c00780c */ /* 0x000fe20003f05270 */
[----:B------:R-:W-:Y:S01]  /*eac0*/  IMAD.MOV.U32 R2, RZ, RZ, R16 ;  /* 0x000000ffff027224 */ /* 0x000fe200078e0010 */
[----:B------:R-:W-:Y:S01]  /*ead0*/  LOP3.LUT R19, R19, 0xffffff8, RZ, 0xc0, !PT ;  /* 0x0ffffff813137812 */ /* 0x000fe200078ec0ff */
[C---:B------:R-:W-:Y:S01]  /*eae0*/  IMAD R14, R22.reuse, c[0x0][0x49c], R17 ;  /* 0x00012700160e7a24 */ /* 0x040fe200078e0211 */
[----:B------:R-:W-:Y:S01]  /*eaf0*/  LEA.HI R16, R9, R9, RZ, 0x1 ;  /* 0x0000000909107211 */ /* 0x000fe200078f08ff */
[----:B------:R-:W-:Y:S01]  /*eb00*/  IMAD R13, R22, c[0x0][0x3f4], R13 ;  /* 0x0000fd00160d7a24 */ /* 0x000fe200078e020d */
[----:B------:R-:W-:Y:S01]  /*eb10*/  R2P PR, R21, 0x6 ;  /* 0x0000000615007804 */ /* 0x000fe20000000000 */
[----:B------:R-:W-:Y:S01]  /*eb20*/  IMAD.SHL.U32 R26, R4, 0x40, RZ ;  /* 0x00000040041a7824 */ /* 0x000fe200078e00ff */
[----:B------:R-:W-:Y:S01]  /*eb30*/  LOP3.LUT R16, R16, 0x1ffffffe, RZ, 0xc0, !PT ;  /* 0x1ffffffe10107812 */ /* 0x000fe200078ec0ff */
[----:B------:R-:W-:Y:S01]  /*eb40*/  IMAD.WIDE.U32 R22, R22, c[0x0][0x3f0], R2 ;  /* 0x0000fc0016167a25 */ /* 0x000fe200078e0002 */
[----:B------:R-:W-:-:S02]  /*eb50*/  SHF.R.S32.HI R10, RZ, 0x2, R10 ;  /* 0x00000002ff0a7819 */ /* 0x000fc4000001140a */
[----:B------:R-:W-:Y:S01]  /*eb60*/  LOP3.LUT R26, R26, 0x1c0, RZ, 0xc0, !PT ;  /* 0x000001c01a1a7812 */ /* 0x000fe200078ec0ff */
[----:B------:R-:W-:Y:S01]  /*eb70*/  IMAD.SHL.U32 R3, R15, 0x8, RZ ;  /* 0x000000080f037824 */ /* 0x000fe200078e00ff */
[----:B------:R-:W-:Y:S01]  /*eb80*/  F2FP.BF16.PACK_AB R120, R121, R120 ;  /* 0x000000787978723e */ /* 0x000fe200000010ff */
[----:B------:R-:W-:Y:S01]  /*eb90*/  IMAD R18, R15, 0x20, R4 ;  /* 0x000000200f127824 */ /* 0x000fe200078e0204 */
[----:B------:R-:W-:Y:S01]  /*eba0*/  SHF.R.U32.HI R2, RZ, 0x3, R26 ;  /* 0x00000003ff027819 */ /* 0x000fe2000001161a */
[----:B------:R-:W-:Y:S01]  /*ebb0*/  IMAD.IADD R19, R20, 0x1, -R19 ;  /* 0x0000000114137824 */ /* 0x000fe200078e0a13 */
[----:B------:R-:W-:Y:S01]  /*ebc0*/  LOP3.LUT R17, R26, 0x38, R3, 0xf8, !PT ;  /* 0x000000381a117812 */ /* 0x000fe200078ef803 */
[----:B------:R-:W-:Y:S01]  /*ebd0*/  IMAD R15, R20, 0x200, R9 ;  /* 0x00000200140f7824 */ /* 0x000fe200078e0209 */
[C---:B------:R-:W-:Y:S01]  /*ebe0*/  LOP3.LUT R20, R21.reuse, 0x1, RZ, 0xc0, !PT ;  /* 0x0000000115147812 */ /* 0x040fe200078ec0ff */
[----:B------:R-:W-:Y:S01]  /*ebf0*/  IMAD.SHL.U32 R21, R21, 0x40, RZ ;  /* 0x0000004015157824 */ /* 0x000fe200078e00ff */
[----:B------:R-:W-:Y:S01]  /*ec00*/  LOP3.LUT R2, R17, R2, RZ, 0x3c, !PT ;  /* 0x0000000211027212 */ /* 0x000fe200078e3cff */
[----:B-1----:R-:W-:Y:S01]  /*ec10*/  IMAD R18, R11, 0x80, R18 ;  /* 0x000000800b127824 */ /* 0x002fe200078e0212 */
[----:B------:R-:W-:Y:S01]  /*ec20*/  ISETP.NE.U32.AND P3, PT, R20, 0x1, PT ;  /* 0x000000011400780c */ /* 0x000fe20003f65070 */
[----:B------:R-:W-:Y:S01]  /*ec30*/  IMAD.IADD R9, R9, 0x1, -R16 ;  /* 0x0000000109097824 */ /* 0x000fe200078e0a10 */
[----:B------:R-:W-:Y:S01]  /*ec40*/  LOP3.LUT R21, R21, 0x1c0, RZ, 0xc0, !PT ;  /* 0x000001c015157812 */ /* 0x000fe200078ec0ff */
[----:B------:R-:W-:Y:S01]  /*ec50*/  @P0 IMAD.HI.U32 R16, R18, c[0x0][0x4ec], RZ ;  /* 0x00013b0012100a27 */ /* 0x000fe200078e00ff */
[----:B------:R-:W-:-:S02]  /*ec60*/  F2FP.BF16.PACK_AB R122, R123, R122 ;  /* 0x0000007a7b7a723e */ /* 0x000fc400000010ff */
[----:B------:R-:W-:Y:S01]  /*ec70*/  F2FP.BF16.PACK_AB R36, R37, R36 ;  /* 0x000000242524723e */ /* 0x000fe200000010ff */
[----:B------:R-:W-:Y:S01]  /*ec80*/  IMAD.IADD R23, R23, 0x1, R13 ;  /* 0x0000000117177824 */ /* 0x000fe200078e020d */
[----:B------:R-:W-:Y:S01]  /*ec90*/  F2FP.BF16.PACK_AB R38, R39, R38 ;  /* 0x000000262726723e */ /* 0x000fe200000010ff */
[----:B------:R-:W-:Y:S01]  /*eca0*/  IMAD R10, R19, 0x10, R10 ;  /* 0x00000010130a7824 */ /* 0x000fe200078e020a */
[----:B------:R-:W-:Y:S01]  /*ecb0*/  F2FP.BF16.PACK_AB R40, R41, R40 ;  /* 0x000000282928723e */ /* 0x000fe200000010ff */
[----:B------:R-:W-:Y:S01]  /*ecc0*/  IMAD.SHL.U32 R13, R0, 0x8, RZ ;  /* 0x00000008000d7824 */ /* 0x000fe200078e00ff */
[----:B------:R-:W-:Y:S01]  /*ecd0*/  LEA.HI R0, R21, R21, RZ, 0x1d ;  /* 0x0000001515007211 */ /* 0x000fe200078fe8ff */
[----:B------:R-:W-:Y:S01]  /*ece0*/  IMAD.MOV.U32 R17, RZ, RZ, R18 ;  /* 0x000000ffff117224 */ /* 0x000fe200078e0012 */
[----:B------:R-:W-:Y:S01]  /*ecf0*/  @P0 SHF.R.U32.HI R17, RZ, c[0x0][0x4f0], R16 ;  /* 0x00013c00ff110a19 */ /* 0x000fe20000011610 */
[----:B------:R-:W-:Y:S01]  /*ed00*/  IMAD R16, R9, 0x8, R10 ;  /* 0x0000000809107824 */ /* 0x000fe200078e020a */
[----:B------:R-:W-:Y:S01]  /*ed10*/  LOP3.LUT R13, R2, 0x7ffffe00, R13, 0xf8, !PT ;  /* 0x7ffffe00020d7812 */ /* 0x000fe200078ef80d */
[----:B------:R-:W-:Y:S01]  /*ed20*/  IMAD.U32 R0, R15, 0x2, R0 ;  /* 0x000000020f007824 */ /* 0x000fe200078e0000 */
[----:B------:R-:W-:Y:S01]  /*ed30*/  SHF.R.S32.HI R2, RZ, 0x1f, R17 ;  /* 0x0000001fff027819 */ /* 0x000fe20000011411 */
[----:B------:R-:W-:Y:S01]  /*ed40*/  IMAD R16, R11, 0x80, R16 ;  /* 0x000000800b107824 */ /* 0x000fe200078e0210 */
[----:B------:R-:W-:Y:S01]  /*ed50*/  F2FP.BF16.PACK_AB R42, R43, R42 ;  /* 0x0000002a2b2a723e */ /* 0x000fe200000010ff */
[----:B------:R-:W-:Y:S01]  /*ed60*/  IMAD R12, R12, c[0x0][0x388], RZ ;  /* 0x0000e2000c0c7a24 */ /* 0x000fe200078e02ff */
[----:B------:R-:W-:Y:S01]  /*ed70*/  F2FP.BF16.PACK_AB R44, R45, R44 ;  /* 0x0000002c2d2c723e */ /* 0x000fe200000010ff */
[----:B------:R-:W-:Y:S01]  /*ed80*/  IMAD R9, R11, 0x80, R10 ;  /* 0x000000800b097824 */ /* 0x000fe200078e020a */
[----:B------:R-:W-:Y:S01]  /*ed90*/  F2FP.BF16.PACK_AB R46, R47, R46 ;  /* 0x0000002e2f2e723e */ /* 0x000fe200000010ff */
[----:B------:R-:W-:Y:S01]  /*eda0*/  IMAD.SHL.U32 R21, R0, 0x2, RZ ;  /* 0x0000000200157824 */ /* 0x000fe200078e00ff */
[----:B------:R-:W-:Y:S01]  /*edb0*/  F2FP.BF16.PACK_AB R48, R49, R48 ;  /* 0x000000303130723e */ /* 0x000fe200000010ff */
[----:B------:R-:W-:Y:S01]  /*edc0*/  @P0 IMAD.HI.U32 R0, R16, c[0x0][0x4ec], RZ ;  /* 0x00013b0010000a27 */ /* 0x000fe200078e00ff */
[----:B------:R-:W-:-:S02]  /*edd0*/  ISETP.GE.OR P5, PT, R9, R12, P4 ;  /* 0x0000000c0900720c */ /* 0x000fc400027a6670 */
[----:B------:R-:W-:Y:S01]  /*ede0*/  IADD3 R9, R9, 0x8, RZ ;  /* 0x0000000809097810 */ /* 0x000fe20007ffe0ff */
[----:B------:R-:W-:Y:S01]  /*edf0*/  IMAD R2, R2, c[0x0][0x3e0], RZ ;  /* 0x0000f80002027a24 */ /* 0x000fe200078e02ff */
[----:B------:R-:W-:Y:S01]  /*ee00*/  STS [R21+0x80], R128 ;  /* 0x0000808015007388 */ /* 0x000fe20000000800 */
[----:B------:R-:W-:Y:S01]  /*ee10*/  IMAD.MOV.U32 R15, RZ, RZ, R16 ;  /* 0x000000ffff0f7224 */ /* 0x000fe200078e0010 */
[----:B------:R-:W-:Y:S01]  /*ee20*/  @P0 SHF.R.U32.HI R15, RZ, c[0x0][0x4f0], R0 ;  /* 0x00013c00ff0f0a19 */ /* 0x000fe20000011600 */
[----:B------:R-:W-:Y:S01]  /*ee30*/  IMAD.MOV R19, RZ, RZ, -R17 ;  /* 0x000000ffff137224 */ /* 0x000fe200078e0a11 */
[----:B------:R-:W-:Y:S01]  /*ee40*/  ISETP.GE.OR P4, PT, R9, R12, P4 ;  /* 0x0000000c0900720c */ /* 0x000fe20002786670 */
[----:B------:R-:W-:Y:S01]  /*ee50*/  IMAD.WIDE.U32 R22, R17, c[0x0][0x3e0], R22 ;  /* 0x0000f80011167a25 */ /* 0x000fe200078e0016 */
[----:B------:R-:W-:Y:S01]  /*ee60*/  SHF.R.S32.HI R9, RZ, 0x1f, R15 ;  /* 0x0000001fff097819 */ /* 0x000fe2000001140f */
[----:B------:R-:W-:Y:S01]  /*ee70*/  STS [R21+0x480], R130 ;  /* 0x0004808215007388 */ /* 0x000fe20000000800 */
[----:B------:R-:W-:Y:S01]  /*ee80*/  IADD3 R24, P0, R15, R24, RZ ;  /* 0x000000180f187210 */ /* 0x000fe20007f1e0ff */
[----:B------:R-:W-:Y:S01]  /*ee90*/  IMAD R17, R17, c[0x0][0x3e4], R2 ;  /* 0x0000f90011117a24 */ /* 0x000fe200078e0202 */
[----:B------:R-:W-:Y:S01]  /*eea0*/  IADD3 R0, R21, 0x80, RZ ;  /* 0x0000008015007810 */ /* 0x000fe20007ffe0ff */
[----:B------:R-:W-:Y:S01]  /*eeb0*/  IMAD R19, R19, c[0x0][0x4e8], R18 ;  /* 0x00013a0013137a24 */ /* 0x000fe200078e0212 */
[----:B------:R-:W-:Y:S01]  /*eec0*/  IADD3.X R25, R9, R25, R14, P0, !PT ;  /* 0x0000001909197210 */ /* 0x000fe200007fe40e */
[----:B------:R-:W-:Y:S01]  /*eed0*/  IMAD.IADD R23, R23, 0x1, R17 ;  /* 0x0000000117177824 */ /* 0x000fe200078e0211 */
[----:B------:R-:W-:Y:S01]  /*eee0*/  IADD3 R17, R21, 0x70, RZ ;  /* 0x0000007015117810 */ /* 0x000fe20007ffe0ff */
[----:B------:R-:W-:Y:S01]  /*eef0*/  IMAD.MOV R9, RZ, RZ, -R15 ;  /* 0x000000ffff097224 */ /* 0x000fe200078e0a0f */
[----:B------:R-:W-:Y:S01]  /*ef00*/  @P3 IADD3 R17, R0, 0x10, RZ ;  /* 0x0000001000113810 */ /* 0x000fe20007ffe0ff */
[----:B------:R-:W-:Y:S01]  /*ef10*/  IMAD.MOV.U32 R0, RZ, RZ, 0x20 ;  /* 0x00000020ff007424 */ /* 0x000fe200078e00ff */
[----:B------:R-:W-:Y:S01]  /*ef20*/  SHF.R.S32.HI R2, RZ, 0x1f, R19 ;  /* 0x0000001fff027819 */ /* 0x000fe20000011413 */
[----:B------:R-:W-:Y:S01]  /*ef30*/  IMAD R27, R9, c[0x0][0x4e8], R16 ;  /* 0x00013a00091b7a24 */ /* 0x000fe200078e0210 */
[----:B------:R-:W-:Y:S01]  /*ef40*/  F2FP.BF16.PACK_AB R50, R51, R50 ;  /* 0x000000323332723e */ /* 0x000fe200000010ff */
[----:B------:R-:W-:Y:S01]  /*ef50*/  IMAD.MOV.U32 R9, RZ, RZ, 0x40 ;  /* 0x00000040ff097424 */ /* 0x000fe200078e00ff */
[----:B------:R-:W-:Y:S01]  /*ef60*/  SEL R0, R0, 0xffffffe0, !P1 ;  /* 0xffffffe000007807 */ /* 0x000fe20004800000 */
[----:B------:R-:W-:Y:S01]  /*ef70*/  IMAD R2, R2, c[0x0][0x3d8], RZ ;  /* 0x0000f60002027a24 */ /* 0x000fe200078e02ff */
[----:B------:R-:W-:Y:S01]  /*ef80*/  STS [R17], R124 ;  /* 0x0000007c11007388 */ /* 0x000fe20000000800 */
[----:B------:R-:W-:Y:S01]  /*ef90*/  IMAD.WIDE.U32 R24, R27, c[0x0][0x488], R24 ;  /* 0x000122001b187a25 */ /* 0x000fe200078e0018 */
[----:B------:R-:W-:-:S02]  /*efa0*/  SEL R10, R9, 0xffffffc0, !P2 ;  /* 0xffffffc0090a7807 */ /* 0x000fc40005000000 */
[----:B------:R-:W-:Y:S01]  /*efb0*/  STS [R17+0x400], R126 ;  /* 0x0004007e11007388 */ /* 0x000fe20000000800 */
[----:B------:R-:W-:Y:S01]  /*efc0*/  IMAD.IADD R15, R21, 0x1, R0 ;  /* 0x00000001150f7824 */ /* 0x000fe200078e0200 */
[----:B------:R-:W-:Y:S01]  /*efd0*/  F2FP.BF16.PACK_AB R52, R53, R52 ;  /* 0x000000343534723e */ /* 0x000fe200000010ff */
[----:B------:R-:W-:Y:S01]  /*efe0*/  IMAD.IADD R9, R0, 0x1, R17 ;  /* 0x0000000100097824 */ /* 0x000fe200078e0211 */
[----:B------:R-:W-:Y:S01]  /*eff0*/  SHF.R.S32.HI R0, RZ, 0x1f, R27 ;  /* 0x0000001fff007819 */ /* 0x000fe2000001141b */
[C---:B------:R-:W-:Y:S01]  /*f000*/  IMAD R2, R19.reuse, c[0x0][0x3dc], R2 ;  /* 0x0000f70013027a24 */ /* 0x040fe200078e0202 */
[----:B------:R-:W-:Y:S01]  /*f010*/  STS [R15+0x80], R100 ;  /* 0x000080640f007388 */ /* 0x000fe20000000800 */
[----:B------:R-:W-:Y:S01]  /*f020*/  IMAD.WIDE.U32 R18, R19, c[0x0][0x3d8], R22 ;  /* 0x0000f60013127a25 */ /* 0x000fe200078e0016 */
[----:B------:R-:W-:Y:S02]  /*f030*/  F2FP.BF16.PACK_AB R54, R55, R54 ;  /* 0x000000363736723e */ /* 0x000fe400000010ff */
[----:B------:R-:W-:Y:S01]  /*f040*/  STS [R15+0x480], R102 ;  /* 0x000480660f007388 */ /* 0x000fe20000000800 */
[----:B------:R-:W-:Y:S01]  /*f050*/  IMAD R0, R0, c[0x0][0x488], RZ ;  /* 0x0001220000007a24 */ /* 0x000fe200078e02ff */
[----:B------:R-:W-:Y:S01]  /*f060*/  F2FP.BF16.PACK_AB R56, R57, R56 ;  /* 0x000000383938723e */ /* 0x000fe200000010ff */
[----:B------:R-:W-:Y:S01]  /*f070*/  IMAD.IADD R23, R21, 0x1, R10 ;  /* 0x0000000115177824 */ /* 0x000fe200078e020a */
[----:B------:R-:W-:Y:S01]  /*f080*/  STS [R9], R104 ;  /* 0x0000006809007388 */ /* 0x000fe20000000800 */
[----:B------:R-:W-:Y:S01]  /*f090*/  IMAD R0, R27, c[0x0][0x48c], R0 ;  /* 0x000123001b007a24 */ /* 0x000fe200078e0200 */
[----:B------:R-:W-:Y:S01]  /*f0a0*/  F2FP.BF16.PACK_AB R58, R59, R58 ;  /* 0x0000003a3b3a723e */ /* 0x000fe200000010ff */
[C---:B------:R-:W-:Y:S01]  /*f0b0*/  IMAD.IADD R27, R10.reuse, 0x1, R17 ;  /* 0x000000010a1b7824 */ /* 0x040fe200078e0211 */
[----:B------:R-:W-:Y:S01]  /*f0c0*/  STS [R9+0x400], R106 ;  /* 0x0004006a09007388 */ /* 0x000fe20000000800 */
[----:B------:R-:W-:Y:S01]  /*f0d0*/  IMAD.IADD R29, R10, 0x1, R15 ;  /* 0x000000010a1d7824 */ /* 0x000fe200078e020f */
[----:B------:R-:W-:Y:S01]  /*f0e0*/  F2FP.BF16.PACK_AB R60, R61, R60 ;  /* 0x0000003c3d3c723e */ /* 0x000fe200000010ff */
[----:B------:R-:W-:Y:S01]  /*f0f0*/  IMAD.IADD R31, R9, 0x1, R10 ;  /* 0x00000001091f7824 */ /* 0x000fe200078e020a */
[----:B------:R-:W-:Y:S01]  /*f100*/  STS [R23+0x80], R108 ;  /* 0x0000806c17007388 */ /* 0x000fe20000000800 */
[----:B------:R-:W-:Y:S01]  /*f110*/  F2FP.BF16.PACK_AB R62, R63, R62 ;  /* 0x0000003e3f3e723e */ /* 0x000fe200000010ff */
[----:B------:R-:W-:Y:S01]  /*f120*/  IMAD.IADD R25, R25, 0x1, R0 ;  /* 0x0000000119197824 */ /* 0x000fe200078e0200 */
[----:B------:R-:W-:Y:S01]  /*f130*/  F2FP.BF16.PACK_AB R64, R65, R64 ;  /* 0x000000404140723e */ /* 0x000fe200000010ff */
[----:B------:R-:W-:Y:S01]  /*f140*/  STS [R23+0x480], R110 ;  /* 0x0004806e17007388 */ /* 0x000fe20000000800 */
[----:B------:R-:W-:Y:S01]  /*f150*/  F2FP.BF16.PACK_AB R66, R67, R66 ;  /* 0x000000424342723e */ /* 0x000fe200000010ff */
[----:B------:R-:W-:Y:S01]  /*f160*/  IMAD R57, R11, 0x80, R4 ;  /* 0x000000800b397824 */ /* 0x000fe200078e0204 */
        /* <DEDUP_REMOVED lines=15> */
[----:B------:R-:W-:Y:S01]  /*f260*/  LEA R14, P0, R24, c[0x0][0x450], 0x2 ;  /* 0x00011400180e7a11 */ /* 0x000fe200078010ff */
        /* <DEDUP_REMOVED lines=9> */
[----:B------:R-:W-:Y:S01]  /*f300*/  STS [R17+0x4000], R40 ;  /* 0x0040002811007388 */ /* 0x000fe20000000800 */
[----:B------:R-:W-:Y:S02]  /*f310*/  LEA.HI.X R25, R24, c[0x0][0x454], R25, 0x2, P0 ;  /* 0x0001150018197a11 */ /* 0x000fe400000f1419 */
[----:B------:R-:W-:Y:S01]  /*f320*/  LEA R0, P0, R18, c[0x0][0x380], 0x1 ;  /* 0x0000e00012007a11 */ /* 0x000fe200078008ff */
        /* <DEDUP_REMOVED lines=15> */
[----:B-1----:R-:W-:-:S03]  /*f420*/  IMAD.SHL.U32 R58, R13, 0x2, RZ ;  /* 0x000000020d3a7824 */ /* 0x002fc600078e00ff */
        /* <DEDUP_REMOVED lines=14> */
[----:B------:R-:W-:Y:S04]  /*f510*/  SHFL.IDX PT, R80, R14, RZ, 0x1c1f ;  /* 0x001c1fff0e507589 */ /* 0x000fe800000e0000 */
[----:B------:R-:W2:Y:S04]  /*f520*/  SHFL.IDX PT, R81, R25, RZ, 0x1c1f ;  /* 0x001c1fff19517589 */ /* 0x000ea800000e0000 */
[----:B------:R-:W-:Y:S06]  /*f530*/  BAR.SYNC.DEFER_BLOCKING 0x1, 0x100 ;  /* 0x0044000000007b1d */ /* 0x000fec0000010000 */
[----:B------:R-:W-:Y:S01]  /*f540*/  SHFL.IDX PT, R96, R14, 0x1, 0x1c1f ;  /* 0x003c1f000e607f89 */ /* 0x000fe200000e0000 */
[----:B-1----:R-:W-:-:S03]  /*f550*/  IMAD.IADD R5, R19, 0x1, R2 ;  /* 0x0000000113057824 */ /* 0x002fc600078e0202 */
[----:B------:R-:W1:Y:S02]  /*f560*/  SHFL.IDX PT, R97, R25, 0x1, 0x1c1f ;  /* 0x003c1f0019617f89 */ /* 0x000e6400000e0000 */
[----:B------:R-:W-:Y:S02]  /*f570*/  LEA.HI.X R2, R18, c[0x0][0x384], R5, 0x1, P0 ;  /* 0x0000e10012027a11 */ /* 0x000fe400000f0c05 */
[----:B------:R3:W4:Y:S01]  /*f580*/  SHFL.IDX PT, R60, R0, RZ, 0x181f ;  /* 0x00181fff003c7589 */ /* 0x00072200000e0000 */
[----:B------:R-:W-:-:S03]  /*f590*/  ISETP.GE.AND P0, PT, R57, R12, PT ;  /* 0x0000000c3900720c */ /* 0x000fc60003f06270 */
[----:B------:R3:W3:Y:S04]  /*f5a0*/  SHFL.IDX PT, R61, R2, RZ, 0x181f ;  /* 0x00181fff023d7589 */ /* 0x0006e800000e0000 */
[----:B--2---:R2:W-:Y:S04]  /*f5b0*/  @!P5 ST.E [R80.64], R7 ;  /* 0x000000075000d985 */ /* 0x0045e8000c101910 */
[----:B-1----:R2:W-:Y:S04]  /*f5c0*/  @!P4 ST.E [R96.64], R8 ;  /* 0x000000086000c985 */ /* 0x0025e8000c101910 */
[----:B------:R2:W1:Y:S04]  /*f5d0*/  LDS.128 R52, [R58+0x1080] ;  /* 0x001080003a347984 */ /* 0x0004680000000c00 */
[----:B------:R2:W1:Y:S04]  /*f5e0*/  LDS.128 R48, [R58+0x2080] ;  /* 0x002080003a307984 */ /* 0x0004680000000c00 */
[----:B------:R2:W1:Y:S04]  /*f5f0*/  LDS.128 R44, [R58+0x3080] ;  /* 0x003080003a2c7984 */ /* 0x0004680000000c00 */
[----:B------:R2:W1:Y:S04]  /*f600*/  LDS.128 R40, [R58+0x5080] ;  /* 0x005080003a287984 */ /* 0x0004680000000c00 */
[----:B------:R2:W1:Y:S04]  /*f610*/  LDS.128 R36, [R58+0x6080] ;  /* 0x006080003a247984 */ /* 0x0004680000000c00 */
[----:B------:R2:W1:Y:S04]  /*f620*/  LDS.128 R32, [R58+0x7080] ;  /* 0x007080003a207984 */ /* 0x0004680000000c00 */
[----:B------:R2:W1:Y:S04]  /*f630*/  LDS.128 R28, [R58+0x9080] ;  /* 0x009080003a1c7984 */ /* 0x0004680000000c00 */
[----:B------:R2:W1:Y:S04]  /*f640*/  LDS.128 R24, [R58+0xa080] ;  /* 0x00a080003a187984 */ /* 0x0004680000000c00 */
[----:B------:R2:W1:Y:S01]  /*f650*/  LDS.128 R20, [R58+0xb080] ;  /* 0x00b080003a147984 */ /* 0x0004620000000c00 */
[----:B------:R-:W-:Y:S05]  /*f660*/  @P0 BRA `(.L_x_193) ;  /* 0x0000014000000947 */ /* 0x000fea0003800000 */
[----:B---34-:R-:W3:Y:S01]  /*f670*/  LDS.128 R16, [R58+0x80] ;  /* 0x000080003a107984 */ /* 0x018ee20000000c00 */
[----:B------:R-:W-:-:S02]  /*f680*/  IADD3 R56, R3, 0x40, RZ ;  /* 0x0000004003387810 */ /* 0x000fc40007ffe0ff */
[C---:B------:R-:W-:Y:S01]  /*f690*/  IADD3 R14, R3.reuse, 0x80, RZ ;  /* 0x00000080030e7810 */ /* 0x040fe20007ffe0ff */
[----:B--2---:R-:W2:Y:S01]  /*f6a0*/  LDS.128 R8, [R58+0x4080] ;  /* 0x004080003a087984 */ /* 0x004ea20000000c00 */
[----:B------:R-:W-:Y:S02]  /*f6b0*/  ISETP.GE.AND P1, PT, R56, c[0x0][0x3c8], PT ;  /* 0x0000f20038007a0c */ /* 0x000fe40003f26270 */
[----:B------:R-:W-:Y:S01]  /*f6c0*/  ISETP.GE.AND P0, PT, R14, c[0x0][0x3c8], PT ;  /* 0x0000f2000e007a0c */ /* 0x000fe20003f06270 */
[----:B------:R4:W5:Y:S01]  /*f6d0*/  LDS.128 R4, [R58+0x8080] ;  /* 0x008080003a047984 */ /* 0x0009620000000c00 */
[----:B------:R-:W-:-:S09]  /*f6e0*/  ISETP.GE.AND P2, PT, R3, c[0x0][0x3c8], PT ;  /* 0x0000f20003007a0c */ /* 0x000fd20003f46270 */
[----:B------:R-:W-:Y:S02]  /*f6f0*/  @!P1 SHF.R.S32.HI R15, RZ, 0x1f, R56 ;  /* 0x0000001fff0f9819 */ /* 0x000fe40000011438 */
[----:B------:R-:W-:Y:S02]  /*f700*/  @!P0 SHF.R.S32.HI R13, RZ, 0x1f, R14 ;  /* 0x0000001fff0d8819 */ /* 0x000fe4000001140e */
[----:B------:R-:W-:Y:S02]  /*f710*/  @!P1 LEA.HI R15, R15, R56, RZ, 0x3 ;  /* 0x000000380f0f9211 */ /* 0x000fe400078f18ff */
[----:B------:R-:W-:Y:S02]  /*f720*/  @!P0 LEA.HI R13, R13, R14, RZ, 0x3 ;  /* 0x0000000e0d0d8211 */ /* 0x000fe400078f18ff */
[----:B------:R-:W-:Y:S02]  /*f730*/  @!P1 LOP3.LUT R15, R15, 0xfffffff8, RZ, 0xc0, !PT ;  /* 0xfffffff80f0f9812 */ /* 0x000fe400078ec0ff */
[----:B------:R-:W-:Y:S01]  /*f740*/  @!P0 LOP3.LUT R13, R13, 0xfffffff8, RZ, 0xc0, !PT ;  /* 0xfffffff80d0d8812 */ /* 0x000fe200078ec0ff */
[----:B----4-:R-:W-:-:S04]  /*f750*/  @!P2 IMAD.WIDE R58, R3, 0x2, R60 ;  /* 0x00000002033aa825 */ /* 0x010fc800078e023c */
[----:B------:R-:W-:-:S04]  /*f760*/  @!P1 IMAD.WIDE R14, R15, 0x2, R60 ;  /* 0x000000020f0e9825 */ /* 0x000fc800078e023c */
[----:B------:R-:W-:Y:S01]  /*f770*/  @!P0 IMAD.WIDE R60, R13, 0x2, R60 ;  /* 0x000000020d3c8825 */ /* 0x000fe200078e023c */
[----:B---3--:R3:W-:Y:S04]  /*f780*/  @!P2 ST.E.128 [R58.64], R16 ;  /* 0x000000103a00a985 */ /* 0x0087e8000c101d10 */
[----:B--2---:R3:W-:Y:S04]  /*f790*/  @!P1 ST.E.128 [R14.64], R8 ;  /* 0x000000080e009985 */ /* 0x0047e8000c101d10 */
[----:B-----5:R3:W-:Y:S02]  /*f7a0*/  @!P0 ST.E.128 [R60.64], R4 ;  /* 0x000000043c008985 */ /* 0x0207e4000c101d10 */
.L_x_193:
[----:B---34-:R-:W-:Y:S05]  /*f7b0*/  BSYNC B0 ;  /* 0x0000000000007941 */ /* 0x018fea0003800000 */
.L_x_192:
[----:B------:R-:W-:Y:S01]  /*f7c0*/  IADD3 R5, R57, 0x20, RZ ;  /* 0x0000002039057810 */ /* 0x000fe20007ffe0ff */
[----:B------:R3:W4:Y:S01]  /*f7d0*/  SHFL.IDX PT, R9, R2, 0x1, 0x181f ;  /* 0x00381f0002097f89 */ /* 0x00072200000e0000 */
[----:B------:R-:W-:Y:S02]  /*f7e0*/  BSSY B0, `(.L_x_194) ;  /* 0x0000015000007945 */ /* 0x000fe40003800000 */
[----:B------:R-:W-:Y:S01]  /*f7f0*/  ISETP.GE.AND P0, PT, R5, R12, PT ;  /* 0x0000000c0500720c */ /* 0x000fe20003f06270 */
[----:B--2---:R3:W2:-:S12]  /*f800*/  SHFL.IDX PT, R8, R0, 0x1, 0x181f ;  /* 0x00381f0000087f89 */ /* 0x00469800000e0000 */
        /* <DEDUP_REMOVED lines=13> */
[----:B-1----:R1:W-:Y:S02]  /*f8e0*/  @!P2 ST.E.128 [R10.64], R52 ;  /* 0x000000340a00a985 */ /* 0x0023e4000c101d10 */
[----:B------:R-:W-:-:S04]  /*f8f0*/  @!P1 IMAD.WIDE R6, R6, 0x2, R8 ;  /* 0x0000000206069825 */ /* 0x000fc800078e0208 */
[----:B------:R-:W-:Y:S01]  /*f900*/  @!P0 IMAD.WIDE R4, R4, 0x2, R8 ;  /* 0x0000000204048825 */ /* 0x000fe200078e0208 */
[----:B------:R1:W-:Y:S04]  /*f910*/  @!P1 ST.E.128 [R6.64], R40 ;  /* 0x0000002806009985 */ /* 0x0003e8000c101d10 */
[----:B------:R1:W-:Y:S02]  /*f920*/  @!P0 ST.E.128 [R4.64], R28 ;  /* 0x0000001c04008985 */ /* 0x0003e4000c101d10 */
.L_x_195:
[----:B------:R-:W-:Y:S05]  /*f930*/  BSYNC B0 ;  /* 0x0000000000007941 */ /* 0x000fea0003800000 */
.L_x_194:
[----:B-1----:R-:W-:Y:S01]  /*f940*/  IADD3 R5, R57, 0x40, RZ ;  /* 0x0000004039057810 */ /* 0x002fe20007ffe0ff */
[----:B----4-:R1:W4:Y:S01]  /*f950*/  SHFL.IDX PT, R9, R2, 0x2, 0x181f ;  /* 0x00581f0002097f89 */ /* 0x01032200000e0000 */
        /* <DEDUP_REMOVED lines=21> */
.L_x_197:
[----:B------:R-:W-:Y:S05]  /*fab0*/  BSYNC B0 ;  /* 0x0000000000007941 */ /* 0x000fea0003800000 */
.L_x_196:
[----:B------:R-:W-:Y:S01]  /*fac0*/  IADD3 R57, R57, 0x60, RZ ;  /* 0x0000006039397810 */ /* 0x000fe20007ffe0ff */
[----:B--2---:R2:W1:Y:S03]  /*fad0*/  SHFL.IDX PT, R7, R2, 0x3, 0x181f ;  /* 0x00781f0002077f89 */ /* 0x00446600000e0000 */
[----:B------:R-:W-:Y:S01]  /*fae0*/  ISETP.GE.AND P0, PT, R57, R12, PT ;  /* 0x0000000c3900720c */ /* 0x000fe20003f06270 */
[----:B------:R2:W3:-:S12]  /*faf0*/  SHFL.IDX PT, R6, R0, 0x3, 0x181f ;  /* 0x00781f0000067f89 */ /* 0x0004d800000e0000 */
[----:B------:R-:W-:Y:S05]  /*fb00*/  @P0 EXIT ;  /* 0x000000000000094d */ /* 0x000fea0003800000 */
[C---:B------:R-:W-:Y:S02]  /*fb10*/  IADD3 R5, R3.reuse, 0x40, RZ ;  /* 0x0000004003057810 */ /* 0x040fe40007ffe0ff */
[----:B------:R-:W-:Y:S02]  /*fb20*/  ISETP.GE.AND P1, PT, R3, c[0x0][0x3c8], PT ;  /* 0x0000f20003007a0c */ /* 0x000fe40003f26270 */
[----:B------:R-:W-:-:S13]  /*fb30*/  ISETP.GE.AND P0, PT, R5, c[0x0][0x3c8], PT ;  /* 0x0000f20005007a0c */ /* 0x000fda0003f06270 */
[----:B-123--:R-:W-:-:S04]  /*fb40*/  @!P0 SHF.R.S32.HI R0, RZ, 0x1f, R5 ;  /* 0x0000001fff008819 */ /* 0x00efc80000011405 */
[----:B------:R-:W-:Y:S01]  /*fb50*/  @!P0 LEA.HI R0, R0, R5, RZ, 0x3 ;  /* 0x0000000500008211 */ /* 0x000fe200078f18ff */
[C-C-:B------:R-:W-:Y:S01]  /*fb60*/  @!P1 IMAD.WIDE R4, R3.reuse, 0x2, R6.reuse ;  /* 0x0000000203049825 */ /* 0x140fe200078e0206 */
[----:B------:R-:W-:Y:S02]  /*fb70*/  IADD3 R3, R3, 0x80, RZ ;  /* 0x0000008003037810 */ /* 0x000fe40007ffe0ff */
[----:B------:R-:W-:Y:S02]  /*fb80*/  @!P0 LOP3.LUT R0, R0, 0xfffffff8, RZ, 0xc0, !PT ;  /* 0xfffffff800008812 */ /* 0x000fe400078ec0ff */
[----:B------:R1:W-:Y:S03]  /*fb90*/  @!P1 ST.E.128 [R4.64], R44 ;  /* 0x0000002c04009985 */ /* 0x0003e6000c101d10 */
[----:B----4-:R-:W-:-:S05]  /*fba0*/  @!P0 IMAD.WIDE R8, R0, 0x2, R6 ;  /* 0x0000000200088825 */ /* 0x010fca00078e0206 */
[----:B------:R1:W-:Y:S01]  /*fbb0*/  @!P0 ST.E.128 [R8.64], R32 ;  /* 0x0000002008008985 */ /* 0x0003e2000c101d10 */
[----:B------:R-:W-:-:S13]  /*fbc0*/  ISETP.GE.AND P0, PT, R3, c[0x0][0x3c8], PT ;  /* 0x0000f20003007a0c */ /* 0x000fda0003f06270 */
[----:B------:R-:W-:Y:S05]  /*fbd0*/  @P0 EXIT ;  /* 0x000000000000094d */ /* 0x000fea0003800000 */
[----:B------:R-:W-:-:S04]  /*fbe0*/  SHF.R.S32.HI R0, RZ, 0x1f, R3 ;  /* 0x0000001fff007819 */ /* 0x000fc80000011403 */
[----:B------:R-:W-:-:S04]  /*fbf0*/  LEA.HI R3, R0, R3, RZ, 0x3 ;  /* 0x0000000300037211 */ /* 0x000fc800078f18ff */
[----:B------:R-:W-:-:S05]  /*fc00*/  LOP3.LUT R3, R3, 0xfffffff8, RZ, 0xc0, !PT ;  /* 0xfffffff803037812 */ /* 0x000fca00078ec0ff */
[----:B------:R-:W-:-:S05]  /*fc10*/  IMAD.WIDE R6, R3, 0x2, R6 ;  /* 0x0000000203067825 */ /* 0x000fca00078e0206 */
[----:B------:R-:W-:Y:S01]  /*fc20*/  ST.E.128 [R6.64], R20 ;  /* 0x0000001406007985 */ /* 0x000fe2000c101d10 */
[----:B------:R-:W-:Y:S05]  /*fc30*/  EXIT ;  /* 0x000000000000794d */ /* 0x000fea0003800000 */
.L_x_191:
[----:B------:R-:W1:Y:S01]  /*fc40*/  S2R R7, SR_TID.X ;  /* 0x0000000000077919 */ /* 0x000e620000002100 */
[----:B------:R-:W-:Y:S03]  /*fc50*/  BSSY B0, `(.L_x_198) ;  /* 0x0000027000007945 */ /* 0x000fe60003800000 */
[----:B------:R-:W2:Y:S01]  /*fc60*/  S2R R8, SR_CTAID.Z ;  /* 0x0000000000087919 */ /* 0x000ea20000002700 */
[----:B-1----:R-:W-:Y:S02]  /*fc70*/  ISETP.GT.AND P0, PT, R7, 0x7f, PT ;  /* 0x0000007f0700780c */ /* 0x002fe40003f04270 */
[----:B--2---:R-:W-:-:S11]  /*fc80*/  SHF.R.S32.HI R11, RZ, 0x1f, R8 ;  /* 0x0000001fff0b7819 */ /* 0x004fd60000011408 */
[----:B------:R-:W-:Y:S05]  /*fc90*/  @P0 BRA `(.L_x_199) ;  /* 0x0000022000000947 */ /* 0x000fea0003800000 */
[----:B------:R-:W1:Y:S01]  /*fca0*/  S2R R0, SR_CTAID.X ;  /* 0x0000000000007919 */ /* 0x000e620000002500 */
[----:B------:R-:W-:-:S05]  /*fcb0*/  MOV R2, c[0x0][0x4e8] ;  /* 0x00013a0000027a02 */ /* 0x000fca0000000f00 */
[----:B------:R-:W-:Y:S01]  /*fcc0*/  IMAD R3, R2, c[0x0][0x388], RZ ;  /* 0x0000e20002037a24 */ /* 0x000fe200078e02ff */
[----:B-1----:R-:W-:-:S04]  /*fcd0*/  LEA R0, R0, R7, 0x7 ;  /* 0x0000000700007211 */ /* 0x002fc800078e38ff */
[----:B------:R-:W-:-:S13]  /*fce0*/  ISETP.GE.AND P0, PT, R0, R3, PT ;  /* 0x000000030000720c */ /* 0x000fda0003f06270 */
[----:B------:R-:W-:Y:S05]  /*fcf0*/  @P0 BRA `(.L_x_199) ;  /* 0x000001c000000947 */ /* 0x000fea0003800000 */
[----:B------:R-:W1:Y:S01]  /*fd00*/  S2R R9, SR_CTAID.Y ;  /* 0x0000000000097919 */ /* 0x000e620000002600 */
[----:B------:R-:W-:Y:S02]  /*fd10*/  ISETP.NE.AND P0, PT, R2, 0x1, PT ;  /* 0x000000010200780c */ /* 0x000fe40003f05270 */
[----:B------:R-:W-:-:S11]  /*fd20*/  MOV R5, R0 ;  /* 0x0000000000057202 */ /* 0x000fd60000000f00 */
[----:B------:R-:W-:-:S05]  /*fd30*/  @P0 IMAD.HI.U32 R6, R0, c[0x0][0x4ec], RZ ;  /* 0x00013b0000060a27 */ /* 0x000fca00078e00ff */
[----:B------:R-:W-:Y:S02]  /*fd40*/  @P0 SHF.R.U32.HI R5, RZ, c[0x0][0x4f0], R6 ;  /* 0x00013c00ff050a19 */ /* 0x000fe40000011606 */
[----:B-1----:R-:W-:Y:S01]  /*fd50*/  SHF.R.S32.HI R4, RZ, 0x1f, R9 ;  /* 0x0000001fff047819 */ /* 0x002fe20000011409 */
[----:B------:R-:W-:-:S04]  /*fd60*/  IMAD.WIDE.U32 R2, R9, c[0x0][0x490], RZ ;  /* 0x0001240009027a25 */ /* 0x000fc800078e00ff */
[----:B------:R-:W-:Y:S02]  /*fd70*/  IMAD R4, R4, c[0x0][0x490], RZ ;  /* 0x0001240004047a24 */ /* 0x000fe400078e02ff */
[----:B------:R-:W-:Y:S02]  /*fd80*/  IMAD.MOV.U32 R12, RZ, RZ, R2 ;  /* 0x000000ffff0c7224 */ /* 0x000fe400078e0002 */
[----:B------:R-:W-:Y:S01]  /*fd90*/  IMAD R13, R9, c[0x0][0x494], R4 ;  /* 0x00012500090d7a24 */ /* 0x000fe200078e0204 */
[----:B------:R-:W-:-:S04]  /*fda0*/  IADD3 R9, -R5, RZ, RZ ;  /* 0x000000ff05097210 */ /* 0x000fc80007ffe1ff */
[----:B------:R-:W-:Y:S01]  /*fdb0*/  IADD3 R13, R3, R13, RZ ;  /* 0x0000000d030d7210 */ /* 0x000fe20007ffe0ff */
[----:B------:R-:W-:Y:S02]  /*fdc0*/  IMAD R3, R11, c[0x0][0x498], RZ ;  /* 0x000126000b037a24 */ /* 0x000fe400078e02ff */
[----:B------:R-:W-:Y:S02]  /*fdd0*/  IMAD R4, R9, c[0x0][0x4e8], R0 ;  /* 0x00013a0009047a24 */ /* 0x000fe400078e0200 */
[----:B------:R-:W-:-:S03]  /*fde0*/  IMAD.WIDE.U32 R12, R8, c[0x0][0x498], R12 ;  /* 0x00012600080c7a25 */ /* 0x000fc600078e000c */
[----:B------:R-:W-:Y:S01]  /*fdf0*/  SHF.R.S32.HI R2, RZ, 0x1f, R4 ;  /* 0x0000001fff027819 */ /* 0x000fe20000011404 */
[----:B------:R-:W-:Y:S01]  /*fe00*/  IMAD R0, R8, c[0x0][0x49c], R3 ;  /* 0x0001270008007a24 */ /* 0x000fe200078e0203 */
[----:B------:R-:W-:Y:S02]  /*fe10*/  SHF.R.S32.HI R3, RZ, 0x1f, R5 ;  /* 0x0000001fff037819 */ /* 0x000fe40000011405 */
[----:B------:R-:W-:Y:S01]  /*fe20*/  IADD3 R12, P0, R5, R12, RZ ;  /* 0x0000000c050c7210 */ /* 0x000fe20007f1e0ff */
[----:B------:R-:W-:-:S03]  /*fe30*/  IMAD R5, R2, c[0x0][0x488], RZ ;  /* 0x0001220002057a24 */ /* 0x000fc600078e02ff */
[----:B------:R-:W-:Y:S01]  /*fe40*/  IADD3.X R13, R3, R13, R0, P0, !PT ;  /* 0x0000000d030d7210 */ /* 0x000fe200007fe400 */
[----:B------:R-:W-:-:S04]  /*fe50*/  IMAD R5, R4, c[0x0][0x48c], R5 ;  /* 0x0001230004057a24 */ /* 0x000fc800078e0205 */
[----:B------:R-:W-:-:S05]  /*fe60*/  IMAD.WIDE.U32 R12, R4, c[0x0][0x488], R12 ;  /* 0x00012200040c7a25 */ /* 0x000fca00078e000c */
[----:B------:R-:W-:Y:S02]  /*fe70*/  IADD3 R5, R13, R5, RZ ;  /* 0x000000050d057210 */ /* 0x000fe40007ffe0ff */
[----:B------:R-:W-:-:S04]  /*fe80*/  LEA R2, P0, R12, c[0x0][0x450], 0x2 ;  /* 0x000114000c027a11 */ /* 0x000fc800078010ff */
[----:B------:R-:W-:Y:S01]  /*fe90*/  LEA.HI.X R3, R12, c[0x0][0x454], R5, 0x2, P0 ;  /* 0x000115000c037a11 */ /* 0x000fe200000f1405 */
[----:B------:R-:W-:-:S05]  /*fea0*/  IMAD.MOV.U32 R5, RZ, RZ, -0x800000 ;  /* 0xff800000ff057424 */ /* 0x000fca00078e00ff */
[----:B------:R1:W-:Y:S03]  /*feb0*/  STG.E [R2.64], R5 ;  /* 0x0000000502007986 */ /* 0x0003e6000c101910 */
.L_x_199:
[----:B------:R-:W-:Y:S05]  /*fec0*/  BSYNC B0 ;  /* 0x0000000000007941 */ /* 0x000fea0003800000 */
.L_x_198:
[----:B------:R-:W2:Y:S01]  /*fed0*/  S2R R12, SR_CTAID.Y ;  /* 0x00000000000c7919 */ /* 0x000ea20000002600 */
[----:B------:R-:W-:Y:S01]  /*fee0*/  SHF.R.S32.HI R4, RZ, 0x1f, R7 ;  /* 0x0000001fff047819 */ /* 0x000fe20000011407 */
[----:B------:R-:W-:Y:S01]  /*fef0*/  IMAD R11, R11, c[0x0][0x3f0], RZ ;  /* 0x0000fc000b0b7a24 */ /* 0x000fe200078e02ff */
[----:B-1----:R-:W-:Y:S01]  /*ff00*/  MOV R3, c[0x0][0x4e8] ;  /* 0x00013a0000037a02 */ /* 0x002fe20000000f00 */
[----:B------:R-:W1:Y:S01]  /*ff10*/  S2R R5, SR_CTAID.X ;  /* 0x0000000000057919 */ /* 0x000e620000002500 */
[----:B------:R-:W-:Y:S01]  /*ff20*/  LEA.HI R4, R4, R7, RZ, 0x3 ;  /* 0x0000000704047211 */ /* 0x000fe200078f18ff */
[----:B------:R-:W-:Y:S01]  /*ff30*/  BSSY B0, `(.L_x_200) ;  /* 0x0000038000007945 */ /* 0x000fe20003800000 */
[C---:B------:R-:W-:Y:S01]  /*ff40*/  ISETP.NE.AND P0, PT, R3.reuse, 0x1, PT ;  /* 0x000000010300780c */ /* 0x040fe20003f05270 */
[----:B------:R-:W-:Y:S01]  /*ff50*/  IMAD R3, R3, c[0x0][0x388], RZ ;  /* 0x0000e20003037a24 */ /* 0x000fe200078e02ff */
[----:B------:R-:W-:Y:S02]  /*ff60*/  LOP3.LUT R2, R4, 0xfffffff8, RZ, 0xc0, !PT ;  /* 0xfffffff804027812 */ /* 0x000fe400078ec0ff */
[----:B------:R-:W-:-:S03]  /*ff70*/  SHF.R.S32.HI R4, RZ, 0x3, R4 ;  /* 0x00000003ff047819 */ /* 0x000fc60000011404 */
[----:B------:R-:W-:-:S05]  /*ff80*/  IMAD.IADD R7, R7, 0x1, -R2 ;  /* 0x0000000107077824 */ /* 0x000fca00078e0a02 */
[CC--:B------:R-:W-:Y:S02]  /*ff90*/  LEA R6, R7.reuse, R4.reuse, 0x5 ;  /* 0x0000000407067211 */ /* 0x0c0fe400078e28ff */
[----:B------:R-:W-:Y:S02]  /*ffa0*/  SHF.L.U32 R7, R7, 0x3, RZ ;  /* 0x0000000307077819 */ /* 0x000fe400000006ff */
[----:B--2---:R-:W-:Y:S01]  /*ffb0*/  SHF.R.S32.HI R0, RZ, 0x1f, R12 ;  /* 0x0000001fff007819 */ /* 0x004fe2000001140c */
[C---:B-1----:R-:W-:Y:S01]  /*ffc0*/  IMAD R6, R5.reuse, 0x80, R6 ;  /* 0x0000008005067824 */ /* 0x042fe200078e0206 */
[----:B------:R-:W-:-:S03]  /*ffd0*/  LEA R4, R5, R4, 0x7 ;  /* 0x0000000405047211 */ /* 0x000fc600078e38ff */
[----:B------:R-:W-:Y:S01]  /*ffe0*/  IMAD R9, R0, c[0x0][0x3e8], RZ ;  /* 0x0000fa0000097a24 */ /* 0x000fe200078e02ff */
[----:B------:R-:W-:Y:S01]  /*fff0*/  IADD3 R5, R7, 0x80, RZ ;  /* 0x0000008007057810 */ /* 0x000fe20007ffe0ff */
[----:B------:R-:W-:-:S04]  /*10000*/  @P0 IMAD.HI.U32 R2, R6, c[0x0][0x4ec], RZ ;  /* 0x00013b0006020a27 */ /* 0x000fc800078e00ff */
[C---:B------:R-:W-:Y:S02]  /*10010*/  IMAD R9, R12.reuse, c[0x0][0x3ec], R9 ;  /* 0x0000fb000c097a24 */ /* 0x040fe400078e0209 */
[----:B------:R-:W-:-:S04]  /*10020*/  IMAD.WIDE.U32 R12, R12, c[0x0][0x3e8], RZ ;  /* 0x0000fa000c0c7a25 */ /* 0x000fc800078e00ff */
[----:B------:R-:W-:Y:S01]  /*10030*/  IMAD R0, R8, c[0x0][0x3f4], R11 ;  /* 0x0000fd0008007a24 */ /* 0x000fe200078e020b */
[----:B------:R-:W-:Y:S01]  /*10040*/  IADD3 R13, R13, R9, RZ ;  /* 0x000000090d0d7210 */ /* 0x000fe20007ffe0ff */
[----:B------:R-:W-:Y:S01]  /*10050*/  IMAD.MOV.U32 R9, RZ, RZ, R6 ;  /* 0x000000ffff097224 */ /* 0x000fe200078e0006 */
[----:B------:R-:W-:-:S03]  /*10060*/  @P0 SHF.R.U32.HI R9, RZ, c[0x0][0x4f0], R2 ;  /* 0x00013c00ff090a19 */ /* 0x000fc60000011602 */
[----:B------:R-:W-:Y:S01]  /*10070*/  IMAD.WIDE.U32 R12, R8, c[0x0][0x3f0], R12 ;  /* 0x0000fc00080c7a25 */ /* 0x000fe200078e000c */
[----:B------:R-:W-:Y:S02]  /*10080*/  SHF.R.S32.HI R2, RZ, 0x1f, R9 ;  /* 0x0000001fff027819 */ /* 0x000fe40000011409 */
[----:B------:R-:W-:Y:S01]  /*10090*/  IADD3 R11, -R9, RZ, RZ ;  /* 0x000000ff090b7210 */ /* 0x000fe20007ffe1ff */
[----:B------:R-:W-:Y:S02]  /*100a0*/  IMAD.IADD R13, R13, 0x1, R0 ;  /* 0x000000010d0d7824 */ /* 0x000fe400078e0200 */
[----:B------:R-:W-:Y:S02]  /*100b0*/  IMAD R2, R2, c[0x0][0x3e0], RZ ;  /* 0x0000f80002027a24 */ /* 0x000fe400078e02ff */
[----:B------:R-:W-:Y:S01]  /*100c0*/  IMAD R11, R11, c[0x0][0x4e8], R6 ;  /* 0x00013a000b0b7a24 */ /* 0x000fe200078e0206 */
[----:B------:R-:W-:Y:S01]  /*100d0*/  IADD3 R6, R7, 0x40, RZ ;  /* 0x0000004007067810 */ /* 0x000fe20007ffe0ff */
[----:B------:R-:W-:-:S03]  /*100e0*/  IMAD.WIDE.U32 R12, R9, c[0x0][0x3e0], R12 ;  /* 0x0000f800090c7a25 */ /* 0x000fc600078e000c */
[----:B------:R-:W-:Y:S01]  /*100f0*/  SHF.R.S32.HI R0, RZ, 0x1f, R11 ;  /* 0x0000001fff007819 */ /* 0x000fe2000001140b */
[----:B------:R-:W-:-:S04]  /*10100*/  IMAD R9, R9, c[0x0][0x3e4], R2 ;  /* 0x0000f90009097a24 */ /* 0x000fc800078e0202 */
[----:B------:R-:W-:Y:S01]  /*10110*/  IMAD R0, R0, c[0x0][0x3d8], RZ ;  /* 0x0000f60000007a24 */ /* 0x000fe200078e02ff */
[----:B------:R-:W-:-:S03]  /*10120*/  IADD3 R13, R13, R9, RZ ;  /* 0x000000090d0d7210 */ /* 0x000fc60007ffe0ff */
[C---:B------:R-:W-:Y:S02]  /*10130*/  IMAD R0, R11.reuse, c[0x0][0x3dc], R0 ;  /* 0x0000f7000b007a24 */ /* 0x040fe400078e0200 */
[----:B------:R-:W-:-:S04]  /*10140*/  IMAD.WIDE.U32 R8, R11, c[0x0][0x3d8], R12 ;  /* 0x0000f6000b087a25 */ /* 0x000fc800078e000c */
[----:B------:R-:W-:Y:S01]  /*10150*/  IMAD.IADD R11, R9, 0x1, R0 ;  /* 0x00000001090b7824 */ /* 0x000fe200078e0200 */
[----:B------:R-:W-:-:S04]  /*10160*/  LEA R9, P0, R8, c[0x0][0x380], 0x1 ;  /* 0x0000e00008097a11 */ /* 0x000fc800078008ff */
[----:B------:R-:W-:Y:S01]  /*10170*/  LEA.HI.X R8, R8, c[0x0][0x384], R11, 0x1, P0 ;  /* 0x0000e10008087a11 */ /* 0x000fe200000f0c0b */
[----:B------:R1:W2:Y:S01]  /*10180*/  SHFL.IDX PT, R10, R9, RZ, 0x181f ;  /* 0x00181fff090a7589 */ /* 0x0002a200000e0000 */
[----:B------:R-:W-:-:S03]  /*10190*/  ISETP.GE.AND P0, PT, R4, R3, PT ;  /* 0x000000030400720c */ /* 0x000fc60003f06270 */
[----:B------:R1:W3:Y:S10]  /*101a0*/  SHFL.IDX PT, R11, R8, RZ, 0x181f ;  /* 0x00181fff080b7589 */ /* 0x0002f400000e0000 */
        /* <DEDUP_REMOVED lines=16> */
.L_x_201:
[----:B------:R-:W-:Y:S05]  /*102b0*/  BSYNC B0 ;  /* 0x0000000000007941 */ /* 0x000fea0003800000 */
.L_x_200:
        /* <DEDUP_REMOVED lines=21> */
.L_x_203:
[----:B------:R-:W-:Y:S05]  /*10410*/  BSYNC B0 ;  /* 0x0000000000007941 */ /* 0x000fea0003800000 */
.L_x_202:
        /* <DEDUP_REMOVED lines=21> */
.L_x_205:
[----:B------:R-:W-:Y:S05]  /*10570*/  BSYNC B0 ;  /* 0x0000000000007941 */ /* 0x000fea0003800000 */
.L_x_204:
        /* <DEDUP_REMOVED lines=12> */
[----:B------:R-:W-:-:S05]  /*10640*/  @!P0 IMAD.WIDE R2, R3, 0x2, R10 ;  /* 0x0000000203028825 */ /* 0x000fca00078e020a */
        /* <DEDUP_REMOVED lines=9> */
.L_x_206:
        /* <DEDUP_REMOVED lines=10> */
.L_x_1286:


//--------------------- .text._ZN7cutlass13device_kernelIN5flash19enable_sm80_to_sm89INS1_16FlashAttnFwdSm80INS1_25CollectiveMainloopFwdSm80ILi8ELi1ELb0EN4cute5tupleIJNS5_1CILi128EEENS7_ILi64EEENS7_ILi192EEEEEELi192ENS_10bfloat16_tEfNS_4arch4Sm80ELb0ELb1ELb0ELb1ELb0ELb0ELb1ELb0EEENS1_21CollectiveEpilogueFwdINS6_IJS8_SA_S9_EEENS6_IJNS7_ILi1EEESI_SI_EEESC_SE_Li256ELb1ELb1ELb0ELb0EEENS1_19SingleTileSchedulerILb1ELb0ELb1ELi128EEEEEEEEEvNT_6ParamsE --------------------------
	.section	.text._ZN7cutlass13device_kernelIN5flash19enable_sm80_to_sm89INS1_16FlashAttnFwdSm80INS1_25CollectiveMainloopFwdSm80ILi8ELi1ELb0EN4cute5tupleIJNS5_1CILi128EEENS7_ILi64EEENS7_ILi192EEEEEELi192ENS_10bfloat16_tEfNS_4arch4Sm80ELb0ELb1ELb0ELb1ELb0ELb0ELb1ELb0EEENS1_21CollectiveEpilogueFwdINS6_IJS8_SA_S9_EEENS6_IJNS7_ILi1EEESI_SI_EEESC_SE_Li256ELb1ELb1ELb0ELb0EEENS1_19SingleTileSchedulerILb1ELb0ELb1ELi128EEEEEEEEEvNT_6ParamsE,"ax",@progbits
	.sectioninfo	@"SHI_REGISTERS=240"
	.align	128
.text._ZN7cutlass13device_kernelIN5flash19enable_sm80_to_sm89INS1_16FlashAttnFwdSm80INS1_25CollectiveMainloopFwdSm80ILi8ELi1ELb0EN4cute5tupleIJNS5_1CILi128EEENS7_ILi64EEENS7_ILi192EEEEEELi192ENS_10bfloat16_tEfNS_4arch4Sm80ELb0ELb1ELb0ELb1ELb0ELb0ELb1ELb0EEENS1_21CollectiveEpilogueFwdINS6_IJS8_SA_S9_EEENS6_IJNS7_ILi1EEESI_SI_EEESC_SE_Li256ELb1ELb1ELb0ELb0EEENS1_19SingleTileSchedulerILb1ELb0ELb1ELi128EEEEEEEEEvNT_6ParamsE:
        .type           _ZN7cutlass13device_kernelIN5flash19enable_sm80_to_sm89INS1_16FlashAttnFwdSm80INS1_25CollectiveMainloopFwdSm80ILi8ELi1ELb0EN4cute5tupleIJNS5_1CILi128EEENS7_ILi64EEENS7_ILi192EEEEEELi192ENS_10bfloat16_tEfNS_4arch4Sm80ELb0ELb1ELb0ELb1ELb0ELb0ELb1ELb0EEENS1_21CollectiveEpilogueFwdINS6_IJS8_SA_S9_EEENS6_IJNS7_ILi1EEESI_SI_EEESC_SE_Li256ELb1ELb1ELb0ELb0EEENS1_19SingleTileSchedulerILb1ELb0ELb1ELi128EEEEEEEEEvNT_6ParamsE,@function
        .size           _ZN7cutlass13device_kernelIN5flash19enable_sm80_to_sm89INS1_16FlashAttnFwdSm80INS1_25CollectiveMainloopFwdSm80ILi8ELi1ELb0EN4cute5tupleIJNS5_1CILi128EEENS7_ILi64EEENS7_ILi192EEEEEELi192ENS_10bfloat16_tEfNS_4arch4Sm80ELb0ELb1ELb0ELb1ELb0ELb0ELb1ELb0EEENS1_21CollectiveEpilogueFwdINS6_IJS8_SA_S9_EEENS6_IJNS7_ILi1EEESI_SI_EEESC_SE_Li256ELb1ELb1ELb0ELb0EEENS1_19SingleTileSchedulerILb1ELb0ELb1ELi128EEEEEEEEEvNT_6ParamsE,(.L_x_1287 - _ZN7cutlass13device_kernelIN5flash19enable_sm80_to_sm89INS1_16FlashAttnFwdSm80INS1_25CollectiveMainloopFwdSm80ILi8ELi1ELb0EN4cute5tupleIJNS5_1CILi128EEENS7_ILi64EEENS7_ILi192EEEEEELi192ENS_10bfloat16_tEfNS_4arch4Sm80ELb0ELb1ELb0ELb1ELb0ELb0ELb1ELb0EEENS1_21CollectiveEpilogueFwdINS6_IJS8_SA_S9_EEENS6_IJNS7_ILi1EEESI_SI_EEESC_SE_Li256ELb1ELb1ELb0ELb0EEENS1_19SingleTileSchedulerILb1ELb0ELb1ELi128EEEEEEEEEvNT_6ParamsE)
        .other          _ZN7cutlass13device_kernelIN5flash19enable_sm80_to_sm89INS1_16FlashAttnFwdSm80INS1_25CollectiveMainloopFwdSm80ILi8ELi1ELb0EN4cute5tupleIJNS5_1CILi128EEENS7_ILi64EEENS7_ILi192EEEEEELi192ENS_10bfloat16_tEfNS_4arch4Sm80ELb0ELb1ELb0ELb1ELb0ELb0ELb1ELb0EEENS1_21CollectiveEpilogueFwdINS6_IJS8_SA_S9_EEENS6_IJNS7_ILi1EEESI_SI_EEESC_SE_Li256ELb1ELb1ELb0ELb0EEENS1_19SingleTileSchedulerILb1ELb0ELb1ELi128EEEEEEEEEvNT_6ParamsE,@"STO_CUDA_ENTRY STV_DEFAULT"
_ZN7cutlass13device_kernelIN5flash19enable_sm80_to_sm89INS1_16FlashAttnFwdSm80INS1_25CollectiveMainloopFwdSm80ILi8ELi1ELb0EN4cute5tupleIJNS5_1CILi128EEENS7_ILi64EEENS7_ILi192EEEEEELi192ENS_10bfloat16_tEfNS_4arch4Sm80ELb0ELb1ELb0ELb1ELb0ELb0ELb1ELb0EEENS1_21CollectiveEpilogueFwdINS6_IJS8_SA_S9_EEENS6_IJNS7_ILi1EEESI_SI_EEESC_SE_Li256ELb1ELb1ELb0ELb0EEENS1_19SingleTileSchedulerILb1ELb0ELb1ELi128EEEEEEEEEvNT_6ParamsE:
[----:B------:R-:W-:Y:S02]  /*0000*/  MOV R1, c[0x0][0x28] ;  /* 0x00000a0000017a02 */ /* 0x000fe40000000f00 */
[----:B------:R-:W1:Y:S01]  /*0010*/  S2R R6, SR_TID.X ;  /* 0x0000000000067919 */ /* 0x000e620000002100 */
[----:B------:R-:W-:Y:S01]  /*0020*/  MOV R5, 0x4 ;  /* 0x0000000400057802 */ /* 0x000fe20000000f00 */
[----:B------:R-:W2:Y:S01]  /*0030*/  S2UR UR17, SR_CTAID.X ;  /* 0x00000000001179c3 */ /* 0x000ea20000002500 */
[----:B------:R-:W-:Y:S01]  /*0040*/  ULDC.64 UR18, c[0x0][0x118] ;  /* 0x0000460000127ab9 */ /* 0x000fe20000000a00 */
[----:B------:R-:W3:Y:S01]  /*0050*/  S2R R200, SR_CTAID.Z ;  /* 0x0000000000c87919 */ /* 0x000ee20000002700 */
[----:B-1----:R-:W-:Y:S01]  /*0060*/  SHF.R.U32.HI R0, RZ, 0x5, R6 ;  /* 0x00000005ff007819 */ /* 0x002fe20000011606 */
[----:B---3--:R-:W-:-:S05]  /*0070*/  IMAD.WIDE R2, R200, R5, c[0x0][0x568] ;  /* 0x00015a00c8027625 */ /* 0x008fca00078e0205 */
[----:B------:R-:W1:Y:S02]  /*0080*/  SHFL.IDX PT, R0, R0, RZ, 0x1f ;  /* 0x00001fff00007589 */ /* 0x000e6400000e0000 */
[----:B-1----:R-:W-:-:S13]  /*0090*/  ISETP.NE.AND P0, PT, R0, RZ, PT ;  /* 0x000000ff0000720c */ /* 0x002fda0003f05270 */
[----:B------:R-:W-:Y:S05]  /*00a0*/  @!P0 BRA `(.L_x_207) ;  /* 0x0000013000008947 */ /* 0x000fea0003800000 */
[----:B--2---:R-:W-:-:S04]  /*00b0*/  ISETP.NE.U32.AND P0, PT, RZ, c[0x0][0x568], PT ;  /* 0x00015a00ff007a0c */ /* 0x004fc80003f05070 */
[----:B------:R-:W-:-:S13]  /*00c0*/  ISETP.NE.AND.EX P0, PT, RZ, c[0x0][0x56c], PT, P0 ;  /* 0x00015b00ff007a0c */ /* 0x000fda0003f05300 */
[----:B------:R-:W-:Y:S05]  /*00d0*/  @!P0 BRA `(.L_x_208) ;  /* 0x0000002000008947 */ /* 0x000fea0003800000 */
[----:B------:R1:W5:Y:S01]  /*00e0*/  LDG.E R0, [R2.64] ;  /* 0x0000001202007981 */ /* 0x000362000c1e1900 */
[----:B------:R-:W-:Y:S05]  /*00f0*/  BRA `(.L_x_209) ;  /* 0x0000009000007947 */ /* 0x000fea0003800000 */
.L_x_208:
        /* <DEDUP_REMOVED lines=8> */
.L_x_210:
[----:B------:R-:W-:-:S04]  /*0180*/  MOV R0, c[0x0][0x54c] ;  /* 0x0001530000007a02 */ /* 0x000fc80000000f00 */
.L_x_209:
[----:B------:R-:W-:Y:S01]  /*0190*/  USHF.L.U32 UR7, UR17, 0x7, URZ ;  /* 0x0000000711077899 */ /* 0x000fe2000800063f */
[----:B-----5:R-:W-:-:S05]  /*01a0*/  IMAD R0, R0, c[0x0][0x548], RZ ;  /* 0x0001520000007a24 */ /* 0x020fca00078e02ff */
[----:B------:R-:W-:-:S04]  /*01b0*/  ISETP.LE.AND P0, PT, R0, UR7, PT ;  /* 0x0000000700007c0c */ /* 0x000fc8000bf03270 */
[----:B------:R-:W-:Y:S01]  /*01c0*/  SEL R200, R200, 0xffffffff, !P0 ;  /* 0xffffffffc8c87807 */ /* 0x000fe20004000000 */
[----:B------:R-:W-:Y:S05]  /*01d0*/  BRA `(.L_x_211) ;  /* 0x0000012000007947 */ /* 0x000fea0003800000 */
.L_x_207:
[----:B--2---:R-:W-:-:S04]  /*01e0*/  ISETP.NE.U32.AND P0, PT, RZ, c[0x0][0x568], PT ;  /* 0x00015a00ff007a0c */ /* 0x004fc80003f05070 */
[----:B------:R-:W-:-:S13]  /*01f0*/  ISETP.NE.AND.EX P0, PT, RZ, c[0x0][0x56c], PT, P0 ;  /* 0x00015b00ff007a0c */ /* 0x000fda0003f05300 */
[----:B------:R-:W-:Y:S05]  /*0200*/  @!P0 BRA `(.L_x_212) ;  /* 0x0000002000008947 */ /* 0x000fea0003800000 */
[----:B------:R1:W5:Y:S01]  /*0210*/  LDG.E R0, [R2.64] ;  /* 0x0000001202007981 */ /* 0x000362000c1e1900 */
[----:B------:R-:W-:Y:S05]  /*0220*/  BRA `(.L_x_213) ;  /* 0x0000009000007947 */ /* 0x000fea0003800000 */
.L_x_212:
        /* <DEDUP_REMOVED lines=8> */
.L_x_214:
[----:B------:R-:W-:-:S04]  /*02b0*/  MOV R0, c[0x0][0x54c] ;  /* 0x0001530000007a02 */ /* 0x000fc80000000f00 */
.L_x_213:
[----:B------:R-:W-:Y:S01]  /*02c0*/  USHF.L.U32 UR7, UR17, 0x7, URZ ;  /* 0x0000000711077899 */ /* 0x000fe2000800063f */
[----:B-----5:R-:W-:-:S05]  /*02d0*/  IMAD R0, R0, c[0x0][0x548], RZ ;  /* 0x0001520000007a24 */ /* 0x020fca00078e02ff */
[----:B------:R-:W-:-:S04]  /*02e0*/  ISETP.LE.AND P0, PT, R0, UR7, PT ;  /* 0x0000000700007c0c */ /* 0x000fc8000bf03270 */
[----:B------:R-:W-:-:S04]  /*02f0*/  SEL R200, R200, 0xffffffff, !P0 ;  /* 0xffffffffc8c87807 */ /* 0x000fc80004000000 */
.L_x_211:
[----:B------:R-:W-:-:S13]  /*0300*/  ISETP.GE.AND P0, PT, R200, RZ, PT ;  /* 0x000000ffc800720c */ /* 0x000fda0003f06270 */
[----:B------:R-:W-:Y:S05]  /*0310*/  @!P0 EXIT ;  /* 0x000000000000894d */ /* 0x000fea0003800000 */
[----:B------:R-:W-:Y:S02]  /*0320*/  ISETP.NE.U32.AND P1, PT, RZ, c[0x0][0x370], PT ;  /* 0x0000dc00ff007a0c */ /* 0x000fe40003f25070 */
[----:B------:R-:W-:Y:S02]  /*0330*/  ISETP.NE.U32.AND P0, PT, RZ, c[0x0][0x360], PT ;  /* 0x0000d800ff007a0c */ /* 0x000fe40003f05070 */
[----:B------:R-:W-:Y:S02]  /*0340*/  ISETP.NE.AND.EX P1, PT, RZ, c[0x0][0x374], PT, P1 ;  /* 0x0000dd00ff007a0c */ /* 0x000fe40003f25310 */
[----:B------:R-:W-:Y:S02]  /*0350*/  ISETP.NE.AND.EX P0, PT, RZ, c[0x0][0x364], PT, P0 ;  /* 0x0000d900ff007a0c */ /* 0x000fe40003f05300 */
[----:B------:R-:W-:Y:S02]  /*0360*/  ISETP.NE.U32.AND P5, PT, RZ, c[0x0][0x348], PT ;  /* 0x0000d200ff007a0c */ /* 0x000fe40003fa5070 */
[----:B------:R-:W-:-:S02]  /*0370*/  ISETP.NE.U32.AND P3, PT, RZ, c[0x0][0x350], PT ;  /* 0x0000d400ff007a0c */ /* 0x000fc40003f65070 */
[----:B------:R-:W-:Y:S02]  /*0380*/  ISETP.NE.AND.EX P5, PT, RZ, c[0x0][0x34c], PT, P5 ;  /* 0x0000d300ff007a0c */ /* 0x000fe40003fa5350 */
[----:B------:R-:W-:-:S03]  /*0390*/  ISETP.NE.AND.EX P3, PT, RZ, c[0x0][0x354], PT, P3 ;  /* 0x0000d500ff007a0c */ /* 0x000fc60003f65330 */
[----:B------:R-:W-:-:S04]  /*03a0*/  @P1 IMAD.WIDE R14, R200, R5, c[0x0][0x370] ;  /* 0x0000dc00c80e1625 */ /* 0x000fc800078e0205 */
[----:B------:R-:W-:Y:S01]  /*03b0*/  @P0 IMAD.WIDE R12, R200, R5, c[0x0][0x360] ;  /* 0x0000d800c80c0625 */ /* 0x000fe200078e0205 */
[----:B------:R-:W2:Y:S01]  /*03c0*/  @P1 LDG.E R4, [R14.64] ;  /* 0x000000120e041981 */ /* 0x000ea2000c1e1900 */
[----:B-1----:R-:W-:-:S03]  /*03d0*/  CS2R R2, SRZ ;  /* 0x0000000000027805 */ /* 0x002fc6000001ff00 */
[----:B------:R-:W3:Y:S01]  /*03e0*/  @P0 LDG.E R0, [R12.64] ;  /* 0x000000120c000981 */ /* 0x000ee2000c1e1900 */
[----:B------:R-:W-:-:S04]  /*03f0*/  IMAD.WIDE R10, R200, R5, c[0x0][0x348] ;  /* 0x0000d200c80a7625 */ /* 0x000fc800078e0205 */
[----:B------:R-:W-:Y:S01]  /*0400*/  IMAD.WIDE R8, R200, R5, c[0x0][0x350] ;  /* 0x0000d400c8087625 */ /* 0x000fe200078e0205 */
[----:B------:R1:W5:Y:S04]  /*0410*/  @P5 LDG.E R2, [R10.64] ;  /* 0x000000120a025981 */ /* 0x000368000c1e1900 */
[----:B------:R1:W5:Y:S01]  /*0420*/  @P3 LDG.E R3, [R8.64] ;  /* 0x0000001208033981 */ /* 0x000362000c1e1900 */
[----:B------:R-:W-:Y:S02]  /*0430*/  UMOV UR6, URZ ;  /* 0x0000003f00067c82 */ /* 0x000fe40008000000 */
[----:B------:R-:W-:Y:S02]  /*0440*/  ULDC UR16, c[0x0][0x168] ;  /* 0x00005a0000107ab9 */ /* 0x000fe40000000800 */
[----:B------:R-:W-:Y:S01]  /*0450*/  ULDC UR9, c[0x0][0x1d0] ;  /* 0x0000740000097ab9 */ /* 0x000fe20000000800 */
[----:B--2---:R1:W2:Y:S08]  /*0460*/  @P1 R2UR UR6, R4 ;  /* 0x00000000040613c2 */ /* 0x0042b000000e0000 */
[----:B---3--:R1:W3:Y:S02]  /*0470*/  @P0 R2UR UR16, R0 ;  /* 0x00000000001003c2 */ /* 0x0082e400000e0000 */
[----:B-12---:R-:W-:Y:S05]  /*0480*/  @P0 BRA `(.L_x_215) ;  /* 0x0000006000000947 */ /* 0x006fea0003800000 */
[----:B------:R-:W-:Y:S05]  /*0490*/  @!P5 BRA `(.L_x_215) ;  /* 0x000000500000d947 */ /* 0x000fea0003800000 */
[----:B------:R-:W2:Y:S04]  /*04a0*/  LDG.E R0, [R10.64] ;  /* 0x000000120a007981 */ /* 0x000ea8000c1e1900 */
[----:B------:R-:W4:Y:S01]  /*04b0*/  LDG.E R4, [R10.64+0x4] ;  /* 0x000004120a047981 */ /* 0x000f22000c1e1900 */
[----:B--23--:R-:W1:Y:S08]  /*04c0*/  R2UR UR16, R0 ;  /* 0x00000000001073c2 */ /* 0x00ce7000000e0000 */
[----:B----4-:R-:W1:Y:S02]  /*04d0*/  R2UR UR4, R4 ;  /* 0x00000000040473c2 */ /* 0x010e6400000e0000 */
[----:B-1----:R-:W-:-:S06]  /*04e0*/  UIADD3 UR16, -UR16, UR4, URZ ;  /* 0x0000000410107290 */ /* 0x002fcc000fffe13f */
.L_x_215:
[----:B------:R-:W-:-:S04]  /*04f0*/  ISETP.NE.U32.AND P0, PT, RZ, c[0x0][0x368], PT ;  /* 0x0000da00ff007a0c */ /* 0x000fc80003f05070 */
[----:B------:R-:W-:-:S13]  /*0500*/  ISETP.NE.AND.EX P0, PT, RZ, c[0x0][0x36c], PT, P0 ;  /* 0x0000db00ff007a0c */ /* 0x000fda0003f05300 */
[----:B------:R-:W-:Y:S05]  /*0510*/  @!P0 BRA `(.L_x_216) ;  /* 0x0000004000008947 */ /* 0x000fea0003800000 */
[----:B------:R-:W-:-:S05]  /*0520*/  IMAD.WIDE R8, R200, R5, c[0x0][0x368] ;  /* 0x0000da00c8087625 */ /* 0x000fca00078e0205 */
[----:B------:R-:W2:Y:S02]  /*0530*/  LDG.E R0, [R8.64] ;  /* 0x0000001208007981 */ /* 0x000ea4000c1e1900 */
[----:B--2---:R1:W2:Y:S02]  /*0540*/  R2UR UR9, R0 ;  /* 0x00000000000973c2 */ /* 0x0042a400000e0000 */
[----:B-12---:R-:W-:Y:S05]  /*0550*/  BRA `(.L_x_217) ;  /* 0x0000006000007947 */ /* 0x006fea0003800000 */
.L_x_216:
[----:B------:R-:W-:Y:S05]  /*0560*/  @!P3 BRA `(.L_x_217) ;  /* 0x000000500000b947 */ /* 0x000fea0003800000 */
[----:B------:R-:W2:Y:S04]  /*0570*/  LDG.E R0, [R8.64] ;  /* 0x0000001208007981 */ /* 0x000ea8000c1e1900 */
[----:B------:R-:W4:Y:S01]  /*0580*/  LDG.E R4, [R8.64+0x4] ;  /* 0x0000041208047981 */ /* 0x000f22000c1e1900 */
[----:B--2---:R-:W1:Y:S08]  /*0590*/  R2UR UR9, R0 ;  /* 0x00000000000973c2 */ /* 0x004e7000000e0000 */
[----:B----4-:R-:W1:Y:S02]  /*05a0*/  R2UR UR4, R4 ;  /* 0x00000000040473c2 */ /* 0x010e6400000e0000 */
[----:B-1----:R-:W-:-:S06]  /*05b0*/  UIADD3 UR9, -UR9, UR4, URZ ;  /* 0x0000000409097290 */ /* 0x002fcc000fffe13f */
.L_x_217:
[----:B------:R-:W-:Y:S01]  /*05c0*/  ULDC UR4, c[0x0][0x2c4] ;  /* 0x0000b10000047ab9 */ /* 0x000fe20000000800 */
[----:B-----5:R-:W-:Y:S01]  /*05d0*/  IADD3 R0, R3, UR6, RZ ;  /* 0x0000000603007c10 */ /* 0x020fe2000fffe0ff */
[----:B------:R-:W-:-:S02]  /*05e0*/  UISETP.NE.AND UP2, UPT, UR4, 0x1, UPT ;  /* 0x000000010400788c */ /* 0x000fc4000bf45270 */
[----:B------:R-:W-:Y:S02]  /*05f0*/  ULDC.64 UR10, c[0x0][0x2c8] ;  /* 0x0000b200000a7ab9 */ /* 0x000fe40000000a00 */
[----:B------:R-:W-:Y:S02]  /*0600*/  ULDC.64 UR4, c[0x0][0x328] ;  /* 0x0000ca0000047ab9 */ /* 0x000fe40000000a00 */
[----:B------:R-:W-:Y:S02]  /*0610*/  UISETP.GE.AND UP1, UPT, UR5, 0x1, UPT ;  /* 0x000000010500788c */ /* 0x000fe4000bf26270 */
[----:B------:R-:W-:-:S03]  /*0620*/  UIADD3 UR9, -UR6, UR9, URZ ;  /* 0x0000000906097290 */ /* 0x000fc6000fffe13f */
[----:B------:R-:W-:Y:S01]  /*0630*/  @UP2 UIADD3 UR12, UR7, 0x7f, URZ ;  /* 0x0000007f070c2890 */ /* 0x000fe2000fffe03f */
[----:B------:R-:W-:Y:S01]  /*0640*/  PLOP3.LUT P0, PT, PT, PT, UP1, 0x40, 0x0 ;  /* 0x000000000000781c */ /* 0x000fe20003f0e818 */
[----:B---3--:R-:W-:Y:S02]  /*0650*/  UIADD3 UR8, UR9, 0x1, -UR16 ;  /* 0x0000000109087890 */ /* 0x008fe4000fffe810 */
[----:B------:R-:W-:Y:S02]  /*0660*/  UIMAD.WIDE.U32 UR12, UR12, UR10, URZ ;  /* 0x0000000a0c0c72a5 */ /* 0x000fe4000f8e003f */
[----:B------:R-:W-:Y:S02]  /*0670*/  UIADD3 UR10, UR7, 0x7f, URZ ;  /* 0x0000007f070a7890 */ /* 0x000fe4000fffe03f */
[----:B------:R-:W-:-:S04]  /*0680*/  @UP2 USHF.R.U32.HI UR10, URZ, UR11, UR13 ;  /* 0x0000000b3f0a2299 */ /* 0x000fc8000801160d */
[----:B------:R-:W-:-:S04]  /*0690*/  UIADD3 UR8, UR8, UR10, URZ ;  /* 0x0000000a08087290 */ /* 0x000fc8000fffe03f */
[----:B------:R-:W-:Y:S01]  /*06a0*/  UIADD3 UR4, UR8, UR4, URZ ;  /* 0x0000000408047290 */ /* 0x000fe2000fffe03f */
[----:B------:R-:W-:Y:S05]  /*06b0*/  @P0 BRA `(.L_x_218) ;  /* 0x0000012000000947 */ /* 0x000fea0003800000 */
[----:B------:R-:W-:Y:S01]  /*06c0*/  ISETP.LT.AND P0, PT, RZ, UR8, PT ;  /* 0x00000008ff007c0c */ /* 0x000fe2000bf01270 */
[----:B------:R-:W-:-:S12]  /*06d0*/  UIADD3 UR6, UR8, -0x1, URZ ;  /* 0xffffffff08067890 */ /* 0x000fd8000fffe03f */
[----:B------:R-:W-:Y:S05]  /*06e0*/  @P0 BRA `(.L_x_219) ;  /* 0x0000007000000947 */ /* 0x000fea0003800000 */
[----:B------:R-:W-:Y:S02]  /*06f0*/  UISETP.NE.AND UP0, UPT, UR5, 0x1, UPT ;  /* 0x000000010500788c */ /* 0x000fe4000bf05270 */
[----:B------:R-:W-:Y:S02]  /*0700*/  UIADD3 UR6, -UR8, URZ, URZ ;  /* 0x0000003f08067290 */ /* 0x000fe4000fffe13f */
[----:B------:R-:W-:Y:S02]  /*0710*/  ULDC.64 UR10, c[0x0][0x330] ;  /* 0x0000cc00000a7ab9 */ /* 0x000fe40000000a00 */
[----:B------:R-:W-:-:S05]  /*0720*/  UIMAD.WIDE.U32 UR12, UR6, UR10, URZ ;  /* 0x0000000a060c72a5 */ /* 0x000fca000f8e003f */
[----:B------:R-:W-:-:S04]  /*0730*/  @UP0 USHF.R.U32.HI UR6, URZ, UR11, UR13 ;  /* 0x0000000b3f060299 */ /* 0x000fc8000801160d */
[----:B------:R-:W-:Y:S01]  /*0740*/  ULOP3.LUT UR6, URZ, UR6, URZ, 0x33, !UPT ;  /* 0x000000063f067292 */ /* 0x000fe2000f8e333f */
[----:B------:R-:W-:Y:S05]  /*0750*/  BRA `(.L_x_220) ;  /* 0x0000004000007947 */ /* 0x000fea0003800000 */
.L_x_219:
[----:B------:R-:W-:Y:S02]  /*0760*/  UISETP.NE.AND UP0, UPT, UR5, 0x1, UPT ;  /* 0x000000010500788c */ /* 0x000fe4000bf05270 */
[----:B------:R-:W-:Y:S02]  /*0770*/  ULDC.64 UR10, c[0x0][0x330] ;  /* 0x0000cc00000a7ab9 */ /* 0x000fe40000000a00 */
[----:B------:R-:W-:-:S07]  /*0780*/  UIMAD.WIDE.U32 UR12, UR6, UR10, URZ ;  /* 0x0000000a060c72a5 */ /* 0x000fce000f8e003f */
[----:B------:R-:W-:Y:S02]  /*0790*/  @UP0 USHF.R.U32.HI UR6, URZ, UR11, UR13 ;  /* 0x0000000b3f060299 */ /* 0x000fe4000801160d */
.L_x_220:
[----:B------:R-:W-:Y:S02]  /*07a0*/  ULDC UR8, c[0x0][0x32c] ;  /* 0x0000cb0000087ab9 */ /* 0x000fe40000000800 */
[----:B------:R-:W-:-:S04]  /*07b0*/  UIMAD UR8, UR6, UR5, UR8 ;  /* 0x00000005060872a4 */ /* 0x000fc8000f8e0208 */
[----:B------:R-:W-:-:S04]  /*07c0*/  UISETP.LT.AND UP0, UPT, UR4, UR8, UPT ;  /* 0x000000080400728c */ /* 0x000fc8000bf01270 */
[----:B------:R-:W-:Y:S02]  /*07d0*/  USEL UR4, UR4, UR8, UP0 ;  /* 0x0000000804047287 */ /* 0x000fe40008000000 */
.L_x_218:
[----:B------:R-:W-:Y:S01]  /*07e0*/  UIADD3 UR12, UR9, 0x3f, URZ ;  /* 0x0000003f090c7890 */ /* 0x000fe2000fffe03f */
[----:B------:R-:W-:Y:S01]  /*07f0*/  PLOP3.LUT P0, PT, PT, PT, UP1, 0x40, 0x0 ;  /* 0x000000000000781c */ /* 0x000fe20003f0e818 */
[----:B------:R-:W-:Y:S02]  /*0800*/  UIADD3 UR6, UR4, 0x3f, URZ ;  /* 0x0000003f04067890 */ /* 0x000fe4000fffe03f */
[----:B------:R-:W-:Y:S02]  /*0810*/  ULDC.64 UR10, c[0x0][0x2c8] ;  /* 0x0000b200000a7ab9 */ /* 0x000fe40000000a00 */
[----:B------:R-:W-:Y:S02]  /*0820*/  UIMAD.WIDE.U32 UR14, UR7, UR10, URZ ;  /* 0x0000000a070e72a5 */ /* 0x000fe4000f8e003f */
[----:B------:R-:W-:Y:S02]  /*0830*/  USHF.R.S32.HI UR8, URZ, 0x1f, UR12 ;  /* 0x0000001f3f087899 */ /* 0x000fe4000801140c */
[----:B------:R-:W-:-:S02]  /*0840*/  USHF.R.S32.HI UR10, URZ, 0x1f, UR6 ;  /* 0x0000001f3f0a7899 */ /* 0x000fc40008011406 */
[----:B------:R-:W-:Y:S02]  /*0850*/  ULEA.HI UR8, UR8, UR12, URZ, 0x6 ;  /* 0x0000000c08087291 */ /* 0x000fe4000f8f303f */
[----:B------:R-:W-:Y:S02]  /*0860*/  ULEA.HI UR10, UR10, UR6, URZ, 0x6 ;  /* 0x000000060a0a7291 */ /* 0x000fe4000f8f303f */
[----:B------:R-:W-:Y:S02]  /*0870*/  UMOV UR4, UR7 ;  /* 0x0000000700047c82 */ /* 0x000fe40008000000 */
[----:B------:R-:W-:Y:S02]  /*0880*/  @UP2 USHF.R.U32.HI UR4, URZ, UR11, UR15 ;  /* 0x0000000b3f042299 */ /* 0x000fe4000801160f */
[----:B------:R-:W-:Y:S02]  /*0890*/  USHF.R.S32.HI UR14, URZ, 0x6, UR8 ;  /* 0x000000063f0e7899 */ /* 0x000fe40008011408 */
[----:B------:R-:W-:-:S02]  /*08a0*/  USHF.R.S32.HI UR11, URZ, 0x6, UR10 ;  /* 0x000000063f0b7899 */ /* 0x000fc4000801140a */
[----:B------:R-:W-:Y:S02]  /*08b0*/  UIADD3 UR6, UR9, -UR16, URZ ;  /* 0x8000001009067290 */ /* 0x000fe4000fffe03f */
[----:B------:R-:W-:Y:S02]  /*08c0*/  UISETP.LT.AND UP0, UPT, UR14, UR11, UPT ;  /* 0x0000000b0e00728c */ /* 0x000fe4000bf01270 */
[----:B------:R-:W-:Y:S02]  /*08d0*/  UIADD3 UR10, UR6, UR4, URZ ;  /* 0x00000004060a7290 */ /* 0x000fe4000fffe03f */
[----:B------:R-:W-:Y:S02]  /*08e0*/  ULDC UR8, c[0x0][0x324] ;  /* 0x0000c90000087ab9 */ /* 0x000fe40000000800 */
[----:B------:R-:W-:Y:S02]  /*08f0*/  USEL UR14, UR14, UR11, UP0 ;  /* 0x0000000b0e0e7287 */ /* 0x000fe40008000000 */
[----:B------:R-:W-:Y:S01]  /*0900*/  UIADD3 UR8, UR10, -UR8, URZ ;  /* 0x800000080a087290 */ /* 0x000fe2000fffe03f */
[----:B------:R-:W-:Y:S05]  /*0910*/  @P0 BRA `(.L_x_221) ;  /* 0x0000014000000947 */ /* 0x000fea0003800000 */
[----:B------:R-:W-:-:S06]  /*0920*/  UISETP.GT.AND UP0, UPT, UR10, -0x1, UPT ;  /* 0xffffffff0a00788c */ /* 0x000fcc000bf04270 */
[----:B------:R-:W-:-:S13]  /*0930*/  PLOP3.LUT P0, PT, PT, PT, UP0, 0x80, 0x0 ;  /* 0x000000000000781c */ /* 0x000fda0003f0f008 */
[----:B------:R-:W-:Y:S05]  /*0940*/  @P0 BRA `(.L_x_222) ;  /* 0x0000008000000947 */ /* 0x000fea0003800000 */
        /* <DEDUP_REMOVED lines=8> */
.L_x_222:
[----:B------:R-:W-:-:S03]  /*09d0*/  UISETP.NE.AND UP0, UPT, UR5, 0x1, UPT ;  /* 0x000000010500788c */ /* 0x000fc6000bf05270 */
[----:B------:R-:W-:Y:S02]  /*09e0*/  ULDC.64 UR4, c[0x0][0x330] ;  /* 0x0000cc0000047ab9 */ /* 0x000fe40000000a00 */
[----:B------:R-:W-:-:S07]  /*09f0*/  UIMAD.WIDE.U32 UR12, UR10, UR4, URZ ;  /* 0x000000040a0c72a5 */ /* 0x000fce000f8e003f */
[----:B------:R-:W-:Y:S02]  /*0a00*/  @UP0 UMOV UR11, UR13 ;  /* 0x0000000d000b0c82 */ /* 0x000fe40008000000 */
[----:B------:R-:W-:Y:S02]  /*0a10*/  @UP0 USHF.R.U32.HI UR10, URZ, UR5, UR11 ;  /* 0x000000053f0a0299 */ /* 0x000fe4000801160b */
.L_x_223:
[----:B------:R-:W-:Y:S02]  /*0a20*/  ULDC UR4, c[0x0][0x32c] ;  /* 0x0000cb0000047ab9 */ /* 0x000fe40000000800 */
[----:B------:R-:W-:-:S04]  /*0a30*/  UIMAD UR4, UR10, UR4, URZ ;  /* 0x000000040a0472a4 */ /* 0x000fc8000f8e023f */
[----:B------:R-:W-:-:S04]  /*0a40*/  UISETP.LT.AND UP0, UPT, UR8, UR4, UPT ;  /* 0x000000040800728c */ /* 0x000fc8000bf01270 */
[----:B------:R-:W-:-:S04]  /*0a50*/  USEL UR8, UR8, UR4, !UP0 ;  /* 0x0000000408087287 */ /* 0x000fc8000c000000 */
.L_x_221:
[----:B------:R-:W-:Y:S01]  /*0a60*/  USHF.R.S32.HI UR4, URZ, 0x1f, UR8 ;  /* 0x0000001f3f047899 */ /* 0x000fe20008011408 */
[----:B------:R-:W-:Y:S01]  /*0a70*/  PLOP3.LUT P1, PT, PT, PT, PT, 0x80, 0x0 ;  /* 0x000000000000781c */ /* 0x000fe20003f2f070 */
[----:B------:R-:W-:Y:S01]  /*0a80*/  IMAD.MOV.U32 R3, RZ, RZ, RZ ;  /* 0x000000ffff037224 */ /* 0x000fe200078e00ff */
[----:B------:R-:W-:Y:S01]  /*0a90*/  CS2R R96, SRZ ;  /* 0x0000000000607805 */ /* 0x000fe2000001ff00 */
[----:B------:R-:W-:Y:S01]  /*0aa0*/  ULEA.HI UR8, UR4, UR8, URZ, 0x6 ;  /* 0x0000000804087291 */ /* 0x000fe2000f8f303f */
[----:B------:R-:W-:Y:S01]  /*0ab0*/  IMAD.MOV.U32 R98, RZ, RZ, RZ ;  /* 0x000000ffff627224 */ /* 0x000fe200078e00ff */
[----:B------:R-:W-:Y:S01]  /*0ac0*/  CS2R R94, SRZ ;  /* 0x00000000005e7805 */ /* 0x000fe2000001ff00 */
[----:B------:R-:W-:Y:S01]  /*0ad0*/  CS2R R92, SRZ ;  /* 0x00000000005c7805 */ /* 0x000fe2000001ff00 */
        /* <DEDUP_REMOVED lines=9> */
[----:B------:R-:W-:Y:S01]  /*0b70*/  CS2R R78, SRZ ;  /* 0x00000000004e7805 */ /* 0x000fe2000001ff00 */
        /* <DEDUP_REMOVED lines=40> */
[----:B------:R-:W-:Y:S01]  /*0e00*/  IMAD.MOV.U32 R4, RZ, RZ, RZ ;  /* 0x000000ffff047224 */ /* 0x000fe200078e00ff */
[----:B------:R-:W-:Y:S05]  /*0e10*/  @!P0 BRA `(.L_x_224) ;  /* 0x0000df8000008947 */ /* 0x000fea0003800000 */
[----:B------:R-:W-:-:S04]  /*0e20*/  ISETP.NE.U32.AND P2, PT, RZ, c[0x0][0x340], PT ;  /* 0x0000d000ff007a0c */ /* 0x000fc80003f45070 */
[----:B------:R-:W-:-:S13]  /*0e30*/  ISETP.NE.AND.EX P2, PT, RZ, c[0x0][0x344], PT, P2 ;  /* 0x0000d100ff007a0c */ /* 0x000fda0003f45320 */
[----:B------:R-:W-:-:S06]  /*0e40*/  @P2 IMAD.WIDE R10, R200, R5, c[0x0][0x340] ;  /* 0x0000d000c80a2625 */ /* 0x000fcc00078e0205 */
[----:B------:R1:W2:Y:S01]  /*0e50*/  @P2 LDG.E R10, [R10.64] ;  /* 0x000000120a0a2981 */ /* 0x0002a2000c1e1900 */
[----:B------:R-:W-:Y:S01]  /*0e60*/  SHF.R.S32.HI R7, RZ, 0x1f, R2 ;  /* 0x0000001fff077819 */ /* 0x000fe20000011402 */
[C---:B------:R-:W-:Y:S01]  /*0e70*/  IMAD.WIDE.U32 R28, R2.reuse, c[0x0][0x178], RZ ;  /* 0x00005e00021c7a25 */ /* 0x040fe200078e00ff */
[----:B------:R-:W-:Y:S01]  /*0e80*/  SHF.R.S32.HI R87, RZ, 0x1f, R6 ;  /* 0x0000001fff577819 */ /* 0x000fe20000011406 */
[----:B------:R-:W3:Y:S01]  /*0e90*/  S2R R4, SR_CTAID.Y ;  /* 0x0000000000047919 */ /* 0x000ee20000002600 */
[----:B------:R-:W-:Y:S01]  /*0ea0*/  PLOP3.LUT P4, PT, PT, PT, UP2, 0x80, 0x0 ;  /* 0x000000000000781c */ /* 0x000fe20003f8f028 */
[----:B------:R-:W-:Y:S01]  /*0eb0*/  IMAD R7, R7, c[0x0][0x178], RZ ;  /* 0x00005e0007077a24 */ /* 0x000fe200078e02ff */
[CC--:B------:R-:W-:Y:S01]  /*0ec0*/  LEA.HI R5, R87.reuse, R6.reuse, RZ, 0x3 ;  /* 0x0000000657057211 */ /* 0x0c0fe200078f18ff */
[----:B------:R-:W-:Y:S01]  /*0ed0*/  ULDC UR4, c[0x0][0x2c4] ;  /* 0x0000b10000047ab9 */ /* 0x000fe20000000800 */
[----:B------:R-:W-:Y:S01]  /*0ee0*/  LEA.HI R3, R87, R6, RZ, 0x4 ;  /* 0x0000000657037211 */ /* 0x000fe200078f20ff */
[----:B------:R-:W-:Y:S01]  /*0ef0*/  IMAD R7, R2, c[0x0][0x17c], R7 ;  /* 0x00005f0002077a24 */ /* 0x000fe200078e0207 */
[----:B------:R-:W-:Y:S01]  /*0f00*/  SHF.R.S32.HI R8, RZ, 0x3, R5 ;  /* 0x00000003ff087819 */ /* 0x000fe20000011405 */
[----:B------:R-:W-:Y:S01]  /*0f10*/  UIMAD UR4, UR16, UR4, URZ ;  /* 0x00000004100472a4 */ /* 0x000fe2000f8e023f */
[----:B------:R-:W-:Y:S01]  /*0f20*/  LOP3.LUT R5, R5, 0xfffffff8, RZ, 0xc0, !PT ;  /* 0xfffffff805057812 */ /* 0x000fe200078ec0ff */
[----:B------:R-:W-:Y:S01]  /*0f30*/  IMAD.IADD R29, R29, 0x1, R7 ;  /* 0x000000011d1d7824 */ /* 0x000fe200078e0207 */
[----:B------:R-:W-:Y:S01]  /*0f40*/  SHF.R.S32.HI R2, RZ, 0x4, R3 ;  /* 0x00000004ff027819 */ /* 0x000fe20000011403 */
[----:B------:R-:W-:Y:S01]  /*0f50*/  IMAD.SHL.U32 R199, R8, 0x40, RZ ;  /* 0x0000004008c77824 */ /* 0x000fe200078e00ff */
[----:B------:R-:W-:Y:S01]  /*0f60*/  IADD3 R23, P0, R0, R8, RZ ;  /* 0x0000000800177210 */ /* 0x000fe20007f1e0ff */
[----:B------:R-:W-:Y:S01]  /*0f70*/  IMAD.IADD R24, R6, 0x1, -R5 ;  /* 0x0000000106187824 */ /* 0x000fe200078e0a05 */
[----:B------:R-:W-:Y:S01]  /*0f80*/  LEA.HI R197, R3, R2, RZ, 0x1 ;  /* 0x0000000203c57211 */ /* 0x000fe200078f08ff */
[----:B------:R-:W-:Y:S01]  /*0f90*/  BSSY B0, `(.L_x_225) ;  /* 0x0000081000007945 */ /* 0x000fe20003800000 */
[----:B------:R-:W-:Y:S01]  /*0fa0*/  SHF.R.S32.HI R5, RZ, 0x1f, R0 ;  /* 0x0000001fff057819 */ /* 0x000fe20000011400 */
[----:B------:R-:W-:Y:S01]  /*0fb0*/  IMAD.SHL.U32 R18, R24, 0x8, RZ ;  /* 0x0000000818127824 */ /* 0x000fe200078e00ff */
[----:B------:R-:W-:-:S02]  /*0fc0*/  LOP3.LUT R197, R197, 0xfffffffe, RZ, 0xc0, !PT ;  /* 0xfffffffec5c57812 */ /* 0x000fc400078ec0ff */
[----:B------:R-:W-:Y:S02]  /*0fd0*/  LEA.HI.X.SX32 R0, R8, R5, 0x1, P0 ;  /* 0x0000000508007211 */ /* 0x000fe400000f0eff */
[----:B------:R-:W-:Y:S01]  /*0fe0*/  LOP3.LUT R199, R199, 0x1c0, RZ, 0xc0, !PT ;  /* 0x000001c0c7c77812 */ /* 0x000fe200078ec0ff */
[----:B------:R-:W-:Y:S01]  /*0ff0*/  IMAD.IADD R197, R2, 0x1, -R197 ;  /* 0x0000000102c57824 */ /* 0x000fe200078e0ac5 */
[----:B------:R-:W-:Y:S01]  /*1000*/  IADD3 R5, R18, 0x80, RZ ;  /* 0x0000008012057810 */ /* 0x000fe20007ffe0ff */
[C---:B------:R-:W-:Y:S01]  /*1010*/  IMAD R2, R0.reuse, c[0x0][0x1e0], RZ ;  /* 0x0000780000027a24 */ /* 0x040fe200078e02ff */
[----:B------:R-:W-:Y:S01]  /*1020*/  LOP3.LUT R12, R199, 0x38, R18, 0xf8, !PT ;  /* 0x00000038c70c7812 */ /* 0x000fe200078ef812 */
[----:B------:R-:W-:Y:S01]  /*1030*/  IMAD R0, R0, c[0x0][0x208], RZ ;  /* 0x0000820000007a24 */ /* 0x000fe200078e02ff */
[----:B------:R-:W-:Y:S01]  /*1040*/  SHF.R.U32.HI R199, RZ, 0x3, R199 ;  /* 0x00000003ffc77819 */ /* 0x000fe200000116c7 */
[----:B------:R-:W-:Y:S01]  /*1050*/  IMAD R9, R23, c[0x0][0x1e4], R2 ;  /* 0x0000790017097a24 */ /* 0x000fe200078e0202 */
[----:B------:R-:W-:Y:S01]  /*1060*/  LOP3.LUT R3, R3, 0xfffffff0, RZ, 0xc0, !PT ;  /* 0xfffffff003037812 */ /* 0x000fe200078ec0ff */
[----:B------:R-:W-:Y:S01]  /*1070*/  IMAD R7, R23, c[0x0][0x20c], R0 ;  /* 0x0000830017077a24 */ /* 0x000fe200078e0200 */
[----:B------:R-:W-:Y:S01]  /*1080*/  LOP3.LUT R199, R12, R199, RZ, 0x3c, !PT ;  /* 0x000000c70cc77212 */ /* 0x000fe200078e3cff */
[----:B------:R-:W-:Y:S01]  /*1090*/  IMAD R0, R24, 0x20, R8 ;  /* 0x0000002018007824 */ /* 0x000fe200078e0208 */
[----:B---3--:R-:W-:Y:S01]  /*10a0*/  SHF.R.S32.HI R12, RZ, 0x1f, R4 ;  /* 0x0000001fff0c7819 */ /* 0x008fe20000011404 */
[----:B------:R-:W-:Y:S01]  /*10b0*/  IMAD.IADD R16, R6, 0x1, -R3 ;  /* 0x0000000106107824 */ /* 0x000fe200078e0a03 */
[----:B------:R-:W-:Y:S01]  /*10c0*/  PLOP3.LUT P0, PT, PT, PT, UP2, 0x80, 0x0 ;  /* 0x000000000000781c */ /* 0x000fe20003f0f028 */
[----:B------:R-:W-:Y:S01]  /*10d0*/  IMAD.WIDE.U32 R28, R4, c[0x0][0x1b8], R28 ;  /* 0x00006e00041c7a25 */ /* 0x000fe200078e001c */
[----:B------:R-:W-:-:S02]  /*10e0*/  ISETP.GE.AND P1, PT, R5, c[0x0][0x1d4], PT ;  /* 0x0000750005007a0c */ /* 0x000fc40003f26270 */
[----:B------:R-:W-:Y:S01]  /*10f0*/  IADD3 R0, R0, UR7, RZ ;  /* 0x0000000700007c10 */ /* 0x000fe2000fffe0ff */
[----:B------:R-:W-:Y:S01]  /*1100*/  IMAD R5, R12, c[0x0][0x1b8], RZ ;  /* 0x00006e000c057a24 */ /* 0x000fe200078e02ff */
[----:B------:R-:W-:Y:S02]  /*1110*/  SHF.R.S32.HI R3, RZ, 0x1f, R200 ;  /* 0x0000001fff037819 */ /* 0x000fe400000114c8 */
[--C-:B------:R-:W-:Y:S01]  /*1120*/  SHF.R.S32.HI R19, RZ, 0x1f, R18.reuse ;  /* 0x0000001fff137819 */ /* 0x100fe20000011412 */
[----:B------:R-:W-:Y:S01]  /*1130*/  IMAD R20, R4, c[0x0][0x1bc], R5 ;  /* 0x00006f0004147a24 */ /* 0x000fe200078e0205 */
[----:B------:R-:W-:Y:S01]  /*1140*/  SEL R2, R3, RZ, !P5 ;  /* 0x000000ff03027207 */ /* 0x000fe20006800000 */
[----:B------:R-:W-:Y:S01]  /*1150*/  @P4 IMAD.HI.U32 R13, R0, c[0x0][0x2c8], RZ ;  /* 0x0000b200000d4a27 */ /* 0x000fe200078e00ff */
[----:B-1----:R-:W-:Y:S02]  /*1160*/  SEL R11, R200, RZ, !P5 ;  /* 0x000000ffc80b7207 */ /* 0x002fe40006800000 */
[----:B------:R-:W-:Y:S01]  /*1170*/  IADD3 R21, R29, R20, RZ ;  /* 0x000000141d157210 */ /* 0x000fe20007ffe0ff */
[----:B------:R-:W-:Y:S01]  /*1180*/  IMAD.WIDE.U32 R26, R23, c[0x0][0x1e0], R18 ;  /* 0x00007800171a7a25 */ /* 0x000fe200078e0012 */
[----:B------:R-:W-:-:S03]  /*1190*/  SHF.R.S32.HI R5, RZ, 0x1f, R16 ;  /* 0x0000001fff057819 */ /* 0x000fc60000011410 */
[----:B------:R-:W-:Y:S01]  /*11a0*/  IMAD.MOV.U32 R14, RZ, RZ, R0 ;  /* 0x000000ffff0e7224 */ /* 0x000fe200078e0000 */
[----:B------:R-:W-:Y:S01]  /*11b0*/  @P0 SHF.R.U32.HI R14, RZ, c[0x0][0x2cc], R13 ;  /* 0x0000b300ff0e0a19 */ /* 0x000fe2000001160d */
[----:B------:R-:W-:Y:S01]  /*11c0*/  IMAD.WIDE.U32 R22, R23, c[0x0][0x208], R18 ;  /* 0x0000820017167a25 */ /* 0x000fe200078e0012 */
[----:B------:R-:W-:-:S03]  /*11d0*/  LEA.HI R5, R5, R16, RZ, 0x3 ;  /* 0x0000001005057211 */ /* 0x000fc600078f18ff */
[----:B------:R-:W-:Y:S01]  /*11e0*/  IMAD R2, R2, c[0x0][0x1c0], RZ ;  /* 0x0000700002027a24 */ /* 0x000fe200078e02ff */
[----:B------:R-:W-:Y:S01]  /*11f0*/  LOP3.LUT R15, R5, 0xfffffff8, RZ, 0xc0, !PT ;  /* 0xfffffff8050f7812 */ /* 0x000fe200078ec0ff */
[----:B------:R-:W-:Y:S02]  /*1200*/  IMAD.MOV.U32 R20, RZ, RZ, R28 ;  /* 0x000000ffff147224 */ /* 0x000fe400078e001c */
[----:B------:R-:W-:Y:S02]  /*1210*/  IMAD.IADD R23, R23, 0x1, R7 ;  /* 0x0000000117177824 */ /* 0x000fe400078e0207 */
[C---:B------:R-:W-:Y:S02]  /*1220*/  IMAD R2, R11.reuse, c[0x0][0x1c4], R2 ;  /* 0x000071000b027a24 */ /* 0x040fe400078e0202 */
[----:B------:R-:W-:-:S04]  /*1230*/  IMAD.WIDE.U32 R20, R11, c[0x0][0x1c0], R20 ;  /* 0x000070000b147a25 */ /* 0x000fc800078e0014 */
[----:B------:R-:W-:Y:S01]  /*1240*/  IMAD.IADD R27, R27, 0x1, R9 ;  /* 0x000000011b1b7824 */ /* 0x000fe200078e0209 */
[--C-:B------:R-:W-:Y:S01]  /*1250*/  SHF.R.S32.HI R9, RZ, 0x1f, R14.reuse ;  /* 0x0000001fff097819 */ /* 0x100fe2000001140e */
[----:B------:R-:W-:Y:S01]  /*1260*/  IMAD.MOV R7, RZ, RZ, -R14 ;  /* 0x000000ffff077224 */ /* 0x000fe200078e0a0e */
[----:B------:R-:W-:Y:S01]  /*1270*/  IADD3 R21, R21, R2, RZ ;  /* 0x0000000215157210 */ /* 0x000fe20007ffe0ff */
[----:B------:R-:W-:Y:S02]  /*1280*/  IMAD.IADD R15, R16, 0x1, -R15 ;  /* 0x00000001100f7824 */ /* 0x000fe400078e0a0f */
[----:B------:R-:W-:Y:S02]  /*1290*/  IMAD R7, R7, c[0x0][0x2c4], R0 ;  /* 0x0000b10007077a24 */ /* 0x000fe400078e0200 */
[----:B------:R-:W-:Y:S01]  /*12a0*/  IMAD R9, R9, c[0x0][0x1b0], RZ ;  /* 0x00006c0009097a24 */ /* 0x000fe200078e02ff */
[----:B------:R-:W-:Y:S01]  /*12b0*/  LOP3.LUT P4, RZ, R15, 0x4, RZ, 0xc0, !PT ;  /* 0x000000040fff7812 */ /* 0x000fe2000788c0ff */
[----:B------:R-:W-:Y:S01]  /*12c0*/  IMAD.WIDE.U32 R20, R14, c[0x0][0x1b0], R20 ;  /* 0x00006c000e147a25 */ /* 0x000fe200078e0014 */
[----:B------:R-:W-:-:S02]  /*12d0*/  SHF.R.S32.HI R0, RZ, 0x1f, R7 ;  /* 0x0000001fff007819 */ /* 0x000fc40000011407 */
[----:B------:R-:W-:Y:S01]  /*12e0*/  LOP3.LUT P5, RZ, R15, 0x2, RZ, 0xc0, !PT ;  /* 0x000000020fff7812 */ /* 0x000fe200078ac0ff */
[----:B------:R-:W-:Y:S02]  /*12f0*/  IMAD R9, R14, c[0x0][0x1b4], R9 ;  /* 0x00006d000e097a24 */ /* 0x000fe400078e0209 */
[----:B------:R-:W-:Y:S02]  /*1300*/  IMAD R0, R0, c[0x0][0x1a8], RZ ;  /* 0x00006a0000007a24 */ /* 0x000fe400078e02ff */
[----:B------:R-:W-:Y:S02]  /*1310*/  IMAD.IADD R21, R21, 0x1, R9 ;  /* 0x0000000115157824 */ /* 0x000fe400078e0209 */
[C---:B------:R-:W-:Y:S02]  /*1320*/  IMAD R11, R12.reuse, c[0x0][0x1e8], RZ ;  /* 0x00007a000c0b7a24 */ /* 0x040fe400078e02ff */
[----:B------:R-:W-:Y:S02]  /*1330*/  IMAD R13, R12, c[0x0][0x210], RZ ;  /* 0x000084000c0d7a24 */ /* 0x000fe400078e02ff */
[----:B------:R-:W-:-:S02]  /*1340*/  IMAD R0, R7, c[0x0][0x1ac], R0 ;  /* 0x00006b0007007a24 */ /* 0x000fc400078e0200 */
[----:B------:R-:W-:-:S04]  /*1350*/  IMAD.WIDE.U32 R16, R7, c[0x0][0x1a8], R20 ;  /* 0x00006a0007107a25 */ /* 0x000fc800078e0014 */
[C---:B------:R-:W-:Y:S01]  /*1360*/  IMAD R11, R4.reuse, c[0x0][0x1ec], R11 ;  /* 0x00007b00040b7a24 */ /* 0x040fe200078e020b */
[----:B------:R-:W-:Y:S01]  /*1370*/  IADD3 R0, R17, R0, RZ ;  /* 0x0000000011007210 */ /* 0x000fe20007ffe0ff */
[----:B------:R-:W-:Y:S01]  /*1380*/  IMAD R13, R4, c[0x0][0x214], R13 ;  /* 0x00008500040d7a24 */ /* 0x000fe200078e020d */
[----:B------:R-:W-:Y:S01]  /*1390*/  LEA R12, P0, R16, c[0x0][0x160], 0x1 ;  /* 0x00005800100c7a11 */ /* 0x000fe200078008ff */
[----:B------:R-:W-:-:S04]  /*13a0*/  IMAD.WIDE.U32 R204, R4, c[0x0][0x1e8], R26 ;  /* 0x00007a0004cc7a25 */ /* 0x000fc800078e001a */
[----:B------:R-:W-:Y:S01]  /*13b0*/  IMAD.WIDE.U32 R22, R4, c[0x0][0x210], R22 ;  /* 0x0000840004167a25 */ /* 0x000fe200078e0016 */
[----:B------:R1:W3:Y:S03]  /*13c0*/  SHFL.IDX PT, R20, R12, RZ, 0x181f ;  /* 0x00181fff0c147589 */ /* 0x0002e600000e0000 */
[----:B------:R-:W-:Y:S02]  /*13d0*/  IMAD.SHL.U32 R4, R15, 0x40, RZ ;  /* 0x000000400f047824 */ /* 0x000fe400078e00ff */
[----:B------:R-:W-:Y:S01]  /*13e0*/  IMAD.IADD R205, R205, 0x1, R11 ;  /* 0x00000001cdcd7824 */ /* 0x000fe200078e020b */
[----:B------:R-:W-:Y:S01]  /*13f0*/  LEA.HI.X R11, R16, c[0x0][0x164], R0, 0x1, P0 ;  /* 0x00005900100b7a11 */ /* 0x000fe200000f0c00 */
[----:B------:R-:W-:Y:S01]  /*1400*/  IMAD.SHL.U32 R9, R197, 0x8, RZ ;  /* 0x00000008c5097824 */ /* 0x000fe200078e00ff */
[----:B------:R-:W-:Y:S01]  /*1410*/  LOP3.LUT R4, R4, 0x1c0, RZ, 0xc0, !PT ;  /* 0x000001c004047812 */ /* 0x000fe200078ec0ff */
[----:B------:R-:W-:Y:S01]  /*1420*/  IMAD.MOV.U32 R2, RZ, RZ, 0x10 ;  /* 0x00000010ff027424 */ /* 0x000fe200078e00ff */
[----:B------:R-:W-:Y:S01]  /*1430*/  LEA.HI R16, R87, R6, RZ, 0x6 ;  /* 0x0000000657107211 */ /* 0x000fe200078f30ff */
[----:B------:R-:W-:Y:S01]  /*1440*/  IMAD.IADD R23, R23, 0x1, R13 ;  /* 0x0000000117177824 */ /* 0x000fe200078e020d */
[----:B------:R-:W-:Y:S01]  /*1450*/  IADD3 R13, R18, 0x40, RZ ;  /* 0x00000040120d7810 */ /* 0x000fe20007ffe0ff */
[----:B------:R-:W-:Y:S01]  /*1460*/  IMAD.SHL.U32 R5, R5, 0x40, RZ ;  /* 0x0000004005057824 */ /* 0x000fe200078e00ff */
[----:B------:R-:W-:Y:S01]  /*1470*/  LOP3.LUT R7, R4, 0x8, R9, 0xf8, !PT ;  /* 0x0000000804077812 */ /* 0x000fe200078ef809 */
[----:B------:R-:W-:Y:S01]  /*1480*/  IMAD.SHL.U32 R9, R24, 0x8, RZ ;  /* 0x0000000818097824 */ /* 0x000fe200078e00ff */
[----:B------:R-:W-:Y:S01]  /*1490*/  SEL R2, R2, 0xfffffff0, !P5 ;  /* 0xfffffff002027807 */ /* 0x000fe20006800000 */
[----:B------:R1:W4:Y:S01]  /*14a0*/  SHFL.IDX PT, R21, R11, RZ, 0x181f ;  /* 0x00181fff0b157589 */ /* 0x00032200000e0000 */
[----:B------:R-:W-:-:S02]  /*14b0*/  SHF.R.U32.HI R4, RZ, 0x3, R4 ;  /* 0x00000003ff047819 */ /* 0x000fc40000011604 */
[----:B------:R-:W-:Y:S02]  /*14c0*/  ISETP.GE.AND P5, PT, R13, c[0x0][0x198], PT ;  /* 0x000066000d007a0c */ /* 0x000fe40003fa6270 */
[----:B------:R-:W-:Y:S02]  /*14d0*/  LOP3.LUT R4, R7, R4, RZ, 0x3c, !PT ;  /* 0x0000000407047212 */ /* 0x000fe400078e3cff */
[----:B------:R-:W-:Y:S02]  /*14e0*/  SHF.L.U32 R16, R16, 0x3, RZ ;  /* 0x0000000310107819 */ /* 0x000fe400000006ff */
[C---:B------:R-:W-:Y:S02]  /*14f0*/  IADD3 R0, R9.reuse, 0x80, RZ ;  /* 0x0000008009007810 */ /* 0x040fe40007ffe0ff */
[----:B------:R-:W-:Y:S02]  /*1500*/  ISETP.GE.AND P6, PT, R9, c[0x0][0x198], PT ;  /* 0x0000660009007a0c */ /* 0x000fe40003fc6270 */
[----:B------:R-:W-:-:S02]  /*1510*/  LOP3.LUT R199, R199, 0xfffffe00, R16, 0xf8, !PT ;  /* 0xfffffe00c7c77812 */ /* 0x000fc400078ef810 */
[----:B------:R-:W-:Y:S02]  /*1520*/  LOP3.LUT R4, R4, 0xfffffe00, R5, 0xf8, !PT ;  /* 0xfffffe0004047812 */ /* 0x000fe400078ef805 */
[--C-:B--2---:R-:W-:Y:S01]  /*1530*/  @P2 SHF.R.S32.HI R15, RZ, 0x1f, R10.reuse ;  /* 0x0000001fff0f2819 */ /* 0x104fe2000001140a */
[----:B------:R-:W-:Y:S01]  /*1540*/  @P2 IMAD.MOV.U32 R14, RZ, RZ, R10 ;  /* 0x000000ffff0e2224 */ /* 0x000fe200078e000a */
[----:B------:R-:W-:Y:S01]  /*1550*/  IADD3 R10, R8, UR7, RZ ;  /* 0x00000007080a7c10 */ /* 0x000fe2000fffe0ff */
[----:B------:R-:W-:Y:S02]  /*1560*/  @!P2 IMAD.MOV.U32 R15, RZ, RZ, R3 ;  /* 0x000000ffff0fa224 */ /* 0x000fe400078e0003 */
[----:B------:R-:W-:Y:S01]  /*1570*/  @!P2 IMAD.MOV.U32 R14, RZ, RZ, R200 ;  /* 0x000000ffff0ea224 */ /* 0x000fe200078e00c8 */
[----:B------:R-:W-:Y:S01]  /*1580*/  ISETP.GE.AND P0, PT, R10, UR4, PT ;  /* 0x000000040a007c0c */ /* 0x000fe2000bf06270 */
[----:B------:R-:W-:Y:S01]  /*1590*/  IMAD.MOV.U32 R3, RZ, RZ, 0x20 ;  /* 0x00000020ff037424 */ /* 0x000fe200078e00ff */
[----:B------:R-:W-:-:S02]  /*15a0*/  SEL R207, R15, RZ, !P3 ;  /* 0x000000ff0fcf7207 */ /* 0x000fc40005800000 */
[----:B------:R-:W-:Y:S02]  /*15b0*/  SEL R202, R14, RZ, !P3 ;  /* 0x000000ff0eca7207 */ /* 0x000fe40005800000 */
[----:B------:R-:W-:Y:S01]  /*15c0*/  P2R R14, PR, RZ, 0x20 ;  /* 0x00000020ff0e7803 */ /* 0x000fe20000000000 */
[----:B------:R-:W-:Y:S01]  /*15d0*/  IMAD R211, R207, c[0x0][0x1f0], RZ ;  /* 0x00007c00cfd37a24 */ /* 0x000fe200078e02ff */
[----:B------:R-:W-:Y:S01]  /*15e0*/  SEL R3, R3, 0xffffffe0, !P4 ;  /* 0xffffffe003037807 */ /* 0x000fe20006000000 */
[----:B------:R-:W-:Y:S01]  /*15f0*/  IMAD R207, R207, c[0x0][0x218], RZ ;  /* 0x00008600cfcf7a24 */ /* 0x000fe200078e02ff */
[----:B------:R-:W-:Y:S01]  /*1600*/  ISETP.GE.AND P3, PT, R18, c[0x0][0x1d4], PT ;  /* 0x0000750012007a0c */ /* 0x000fe20003f66270 */
[C---:B------:R-:W-:Y:S01]  /*1610*/  IMAD R211, R202.reuse, c[0x0][0x1f4], R211 ;  /* 0x00007d00cad37a24 */ /* 0x040fe200078e02d3 */
[----:B------:R-:W-:Y:S01]  /*1620*/  ISETP.GE.AND P2, PT, R13, c[0x0][0x1d4], PT ;  /* 0x000075000d007a0c */ /* 0x000fe20003f46270 */
[----:B------:R-:W-:Y:S01]  /*1630*/  IMAD R207, R202, c[0x0][0x21c], R207 ;  /* 0x00008700cacf7a24 */ /* 0x000fe200078e02cf */
[----:B------:R-:W-:Y:S01]  /*1640*/  ISETP.NE.AND P4, PT, R14, RZ, PT ;  /* 0x000000ff0e00720c */ /* 0x000fe20003f85270 */
[----:B------:R-:W-:Y:S01]  /*1650*/  IMAD.WIDE.U32 R204, R202, c[0x0][0x1f0], R204 ;  /* 0x00007c00cacc7a25 */ /* 0x000fe200078e00cc */
[----:B------:R-:W-:-:S03]  /*1660*/  ISETP.GE.AND P5, PT, R0, c[0x0][0x198], PT ;  /* 0x0000660000007a0c */ /* 0x000fc60003fa6270 */
        /* <DEDUP_REMOVED lines=19> */
.L_x_226:
[----:B-1-34-:R-:W-:Y:S05]  /*17a0*/  BSYNC B0 ;  /* 0x0000000000007941 */ /* 0x01afea0003800000 */
.L_x_225:
[----:B------:R-:W-:Y:S01]  /*17b0*/  IADD3 R0, R10, 0x20, RZ ;  /* 0x000000200a007810 */ /* 0x000fe20007ffe0ff */
[----:B------:R1:W2:Y:S01]  /*17c0*/  SHFL.IDX PT, R21, R11, 0x1, 0x181f ;  /* 0x00381f000b157f89 */ /* 0x0002a200000e0000 */
[----:B------:R-:W-:Y:S02]  /*17d0*/  BSSY B0, `(.L_x_227) ;  /* 0x0000014000007945 */ /* 0x000fe40003800000 */
[----:B------:R-:W-:Y:S01]  /*17e0*/  ISETP.GE.AND P0, PT, R0, UR4, PT ;  /* 0x0000000400007c0c */ /* 0x000fe2000bf06270 */
[----:B------:R1:W3:-:S12]  /*17f0*/  SHFL.IDX PT, R20, R12, 0x1, 0x181f ;  /* 0x00381f000c147f89 */ /* 0x0002d800000e0000 */
[----:B------:R-:W-:Y:S05]  /*1800*/  @P0 BRA `(.L_x_228) ;  /* 0x0000010000000947 */ /* 0x000fea0003800000 */
[----:B------:R-:W-:Y:S02]  /*1810*/  IADD3 R5, R9, 0x80, RZ ;  /* 0x0000008009057810 */ /* 0x000fe40007ffe0ff */
        /* <DEDUP_REMOVED lines=15> */
.L_x_228:
[----:B------:R-:W-:Y:S05]  /*1910*/  BSYNC B0 ;  /* 0x0000000000007941 */ /* 0x000fea0003800000 */
.L_x_227:
[----:B------:R-:W-:Y:S01]  /*1920*/  IADD3 R0, R10, 0x40, RZ ;  /* 0x000000400a007810 */ /* 0x000fe20007ffe0ff */
[----:B--2---:R2:W4:Y:S01]  /*1930*/  SHFL.IDX PT, R21, R11, 0x2, 0x181f ;  /* 0x00581f000b157f89 */ /* 0x00452200000e0000 */
[----:B------:R-:W-:Y:S02]  /*1940*/  BSSY B0, `(.L_x_229) ;  /* 0x0000014000007945 */ /* 0x000fe40003800000 */
[----:B------:R-:W-:Y:S01]  /*1950*/  ISETP.GE.AND P0, PT, R0, UR4, PT ;  /* 0x0000000400007c0c */ /* 0x000fe2000bf06270 */
[----:B---3--:R2:W3:-:S12]  /*1960*/  SHFL.IDX PT, R20, R12, 0x2, 0x181f ;  /* 0x00581f000c147f89 */ /* 0x0084d800000e0000 */
        /* <DEDUP_REMOVED lines=17> */
.L_x_230:
[----:B------:R-:W-:Y:S05]  /*1a80*/  BSYNC B0 ;  /* 0x0000000000007941 */ /* 0x000fea0003800000 */
.L_x_229:
[----:B---3--:R-:W3:Y:S01]  /*1a90*/  SHFL.IDX PT, R16, R12, 0x3, 0x181f ;  /* 0x00781f000c107f89 */ /* 0x008ee200000e0000 */
[----:B------:R-:W-:Y:S01]  /*1aa0*/  IADD3 R10, R10, 0x60, RZ ;  /* 0x000000600a0a7810 */ /* 0x000fe20007ffe0ff */
[----:B------:R-:W-:Y:S01]  /*1ab0*/  UIADD3 UR20, UR14, -0x1, URZ ;  /* 0xffffffff0e147890 */ /* 0x000fe2000fffe03f */
[----:B------:R-:W-:Y:S01]  /*1ac0*/  IMAD.SHL.U32 R199, R199, 0x2, RZ ;  /* 0x00000002c7c77824 */ /* 0x000fe200078e00ff */
[----:B------:R-:W5:Y:S01]  /*1ad0*/  SHFL.IDX PT, R17, R11, 0x3, 0x181f ;  /* 0x00781f000b117f89 */ /* 0x000f6200000e0000 */
[----:B------:R-:W-:Y:S01]  /*1ae0*/  ISETP.GE.AND P4, PT, R10, UR4, PT ;  /* 0x000000040a007c0c */ /* 0x000fe2000bf86270 */
[----:B------:R-:W-:Y:S01]  /*1af0*/  USHF.L.U32 UR15, UR20, 0x6, URZ ;  /* 0x00000006140f7899 */ /* 0x000fe2000800063f */
[----:B------:R-:W-:Y:S01]  /*1b00*/  IMAD.MOV.U32 R210, RZ, RZ, R204 ;  /* 0x000000ffffd27224 */ /* 0x000fe200078e00cc */
[----:B------:R-:W-:Y:S01]  /*1b10*/  ULDC.64 UR4, c[0x0][0x1e0] ;  /* 0x0000780000047ab9 */ /* 0x000fe20000000a00 */
[----:B------:R-:W-:Y:S01]  /*1b20*/  LEA.HI R84, R87, R6, RZ, 0x5 ;  /* 0x0000000657547211 */ /* 0x000fe200078f28ff */
[----:B------:R-:W-:-:S02]  /*1b30*/  UMOV UR10, 0x6 ;  /* 0x00000006000a7882 */ /* 0x000fc40000000000 */
[----:B------:R-:W-:Y:S01]  /*1b40*/  IMAD.U32 R5, RZ, RZ, UR15 ;  /* 0x0000000fff057e24 */ /* 0x000fe2000f8e00ff */
[----:B------:R-:W-:Y:S01]  /*1b50*/  USHF.L.U32 UR22, UR4, 0x6, URZ ;  /* 0x0000000604167899 */ /* 0x000fe2000800063f */
[----:B------:R-:W-:Y:S01]  /*1b60*/  SHF.R.S32.HI R85, RZ, 0x5, R84 ;  /* 0x00000005ff557819 */ /* 0x000fe20000011454 */
[----:B------:R-:W-:Y:S02]  /*1b70*/  USHF.L.U64.HI UR21, UR4, UR10, UR5 ;  /* 0x0000000a04157299 */ /* 0x000fe40008010205 */
[----:B------:R-:W-:Y:S01]  /*1b80*/  USHF.R.S32.HI UR11, URZ, 0x1f, UR20 ;  /* 0x0000001f3f0b7899 */ /* 0x000fe20008011414 */
[----:B------:R-:W-:Y:S01]  /*1b90*/  @!P4 SHF.R.S32.HI R10, RZ, 0x1f, R13 ;  /* 0x0000001fff0ac819 */ /* 0x000fe2000001140d */
[----:B------:R-:W-:Y:S01]  /*1ba0*/  UIMAD UR23, UR21, UR20, URZ ;  /* 0x00000014151772a4 */ /* 0x000fe2000f8e023f */
[----:B------:R-:W-:Y:S01]  /*1bb0*/  IMAD R198, R85, 0x400, R4 ;  /* 0x0000040055c67824 */ /* 0x000fe200078e0204 */
[----:B------:R-:W-:Y:S01]  /*1bc0*/  USHF.L.U32 UR13, UR4, 0x5, URZ ;  /* 0x00000005040d7899 */ /* 0x000fe2000800063f */
[----:B------:R-:W-:Y:S01]  /*1bd0*/  @!P4 LEA.HI R7, R10, R13, RZ, 0x3 ;  /* 0x0000000d0a07c211 */ /* 0x000fe200078f18ff */
[----:B------:R-:W-:Y:S01]  /*1be0*/  UIMAD UR23, UR11, UR22, UR23 ;  /* 0x000000160b1772a4 */ /* 0x000fe2000f8e0217 */
[----:B---3--:R-:W-:Y:S01]  /*1bf0*/  @!P4 LEA R18, P0, R9, R16, 0x1 ;  /* 0x000000100912c211 */ /* 0x008fe200078008ff */
[----:B------:R-:W-:Y:S01]  /*1c00*/  UMOV UR12, 0x5 ;  /* 0x00000005000c7882 */ /* 0x000fe20000000000 */
[----:B------:R-:W-:Y:S01]  /*1c10*/  @!P4 LOP3.LUT R7, R7, 0xfffffff8, RZ, 0xc0, !PT ;  /* 0xfffffff80707c812 */ /* 0x000fe200078ec0ff */
[----:B------:R-:W-:Y:S01]  /*1c20*/  USHF.L.U64.HI UR12, UR4, UR12, UR5 ;  /* 0x0000000c040c7299 */ /* 0x000fe20008010205 */
[C---:B-----5:R-:W-:Y:S01]  /*1c30*/  @!P4 LEA.HI.X R19, R9.reuse, R17, R19, 0x1, P0 ;  /* 0x000000110913c211 */ /* 0x060fe200000f0c13 */
[----:B------:R-:W-:Y:S01]  /*1c40*/  IMAD.SHL.U32 R198, R198, 0x2, RZ ;  /* 0x00000002c6c67824 */ /* 0x000fe200078e00ff */
[----:B------:R-:W-:Y:S01]  /*1c50*/  @!P4 IADD3 R9, R9, 0x80, RZ ;  /* 0x000000800909c810 */ /* 0x000fe20007ffe0ff */
[----:B-12---:R-:W-:Y:S01]  /*1c60*/  @!P4 IMAD.WIDE R12, R7, 0x2, R16 ;  /* 0x00000002070cc825 */ /* 0x006fe200078e0210 */
[----:B------:R-:W-:Y:S01]  /*1c70*/  ISETP.NE.AND P0, PT, R14, RZ, PT ;  /* 0x000000ff0e00720c */ /* 0x000fe20003f05270 */
[----:B------:R-:W-:Y:S01]  /*1c80*/  @!PT LDS RZ, [RZ] ;  /* 0x00000000fffff984 */ /* 0x000fe20000000800 */
[----:B------:R1:W-:Y:S01]  /*1c90*/  @!P4 LDGSTS.E.BYPASS.LTC128B.128 [R199+0xf100], [R18.64], !P6 ;  /* 0x0f10000012c7cfae */ /* 0x0003e2000f101d52 */
[----:B------:R-:W-:Y:S01]  /*1ca0*/  @!P4 SHF.R.S32.HI R0, RZ, 0x1f, R9 ;  /* 0x0000001fff00c819 */ /* 0x000fe20000011409 */
[----:B------:R-:W-:Y:S01]  /*1cb0*/  IMAD.U32 R7, RZ, RZ, UR22 ;  /* 0x00000016ff077e24 */ /* 0x000fe2000f8e00ff */
[----:B------:R-:W-:Y:S01]  /*1cc0*/  ULDC.64 UR4, c[0x0][0x208] ;  /* 0x0000820000047ab9 */ /* 0x000fe20000000a00 */
[----:B------:R-:W-:Y:S01]  /*1cd0*/  IMAD R194, R2, 0x2, R198 ;  /* 0x0000000202c27824 */ /* 0x000fe200078e02c6 */
[----:B------:R-:W-:Y:S01]  /*1ce0*/  @!P4 LEA.HI R0, R0, R9, RZ, 0x3 ;  /* 0x000000090000c211 */ /* 0x000fe200078f18ff */
[----:B------:R-:W-:Y:S01]  /*1cf0*/  UIMAD UR11, UR11, UR4, URZ ;  /* 0x000000040b0b72a4 */ /* 0x000fe2000f8e023f */
[----:B------:R-:W-:Y:S01]  /*1d00*/  IADD3 R9, -R5, UR9, -R8 ;  /* 0x0000000905097c10 */ /* 0x000fe2000fffe908 */
[----:B------:R-:W-:Y:S01]  /*1d10*/  UIMAD.WIDE.U32 UR24, UR20, UR4, URZ ;  /* 0x00000004141872a5 */ /* 0x000fe2000f8e003f */
[----:B------:R-:W-:Y:S01]  /*1d20*/  @!P4 LOP3.LUT R11, R0, 0xfffffff8, RZ, 0xc0, !PT ;  /* 0xfffffff8000bc812 */ /* 0x000fe200078ec0ff */
[----:B------:R-:W-:Y:S01]  /*1d30*/  UIMAD UR11, UR20, UR5, UR11 ;  /* 0x00000005140b72a4 */ /* 0x000fe2000f8e020b */
[C---:B------:R-:W-:Y:S01]  /*1d40*/  ISETP.GE.AND P6, PT, R9.reuse, 0x1, PT ;  /* 0x000000010900780c */ /* 0x040fe20003fc6270 */
[----:B------:R2:W-:Y:S01]  /*1d50*/  @!P4 LDGSTS.E.BYPASS.LTC128B.128 [R199+0x13100], [R12.64], !P0 ;  /* 0x131000000cc7cfae */ /* 0x0005e2000c101d52 */
[----:B------:R-:W-:Y:S01]  /*1d60*/  ISETP.GE.AND P0, PT, R9, 0x21, PT ;  /* 0x000000210900780c */ /* 0x000fe20003f06270 */
[----:B------:R-:W-:Y:S01]  /*1d70*/  @!P4 IMAD.WIDE R16, R11, 0x2, R16 ;  /* 0x000000020b10c825 */ /* 0x000fe200078e0210 */
[----:B------:R-:W-:-:S02]  /*1d80*/  UIADD3 UR11, UR25, UR11, URZ ;  /* 0x0000000b190b7290 */ /* 0x000fc4000fffe03f */
[----:B------:R-:W-:Y:S01]  /*1d90*/  USHF.L.U64.HI UR10, UR4, UR10, UR5 ;  /* 0x0000000a040a7299 */ /* 0x000fe20008010205 */
[----:B------:R-:W-:Y:S01]  /*1da0*/  IMAD.WIDE.U32 R10, R7, UR20, R210 ;  /* 0x00000014070a7c25 */ /* 0x000fe2000f8e00d2 */
[----:B------:R1:W-:Y:S01]  /*1db0*/  @!P4 LDGSTS.E.BYPASS.LTC128B.128 [R199+0x17100], [R16.64], !P5 ;  /* 0x1710000010c7cfae */ /* 0x0003e2000e901d52 */
[----:B------:R-:W-:Y:S02]  /*1dc0*/  UISETP.GT.AND UP0, UPT, UR20, UR8, UPT ;  /* 0x000000081400728c */ /* 0x000fe4000bf04270 */
[----:B------:R-:W-:Y:S01]  /*1dd0*/  IMAD R193, R3, 0x2, R198 ;  /* 0x0000000203c17824 */ /* 0x000fe200078e02c6 */
[----:B------:R-:W0:Y:S01]  /*1de0*/  LDGDEPBAR ;  /* 0x00000000000079af */ /* 0x000e220000000000 */
[----:B------:R-:W-:Y:S01]  /*1df0*/  IADD3 R0, R11, UR23, RZ ;  /* 0x000000170b007c10 */ /* 0x000fe2000fffe0ff */
[----:B------:R-:W-:Y:S02]  /*1e00*/  IMAD.SHL.U32 R11, R24, 0x40, RZ ;  /* 0x00000040180b7824 */ /* 0x000fe400078e00ff */
[----:B------:R-:W-:Y:S01]  /*1e10*/  BAR.SYNC.DEFER_BLOCKING 0x0 ;  /* 0x0000000000007b1d */ /* 0x000fe20000010000 */
[----:B------:R-:W-:Y:S01]  /*1e20*/  @P0 IADD3 R9, P4, R10, UR13, RZ ;  /* 0x0000000d0a090c10 */ /* 0x000fe2000ff9e0ff */
[----:B------:R-:W-:Y:S01]  /*1e30*/  IMAD R191, R3, 0x2, R194 ;  /* 0x0000000203bf7824 */ /* 0x000fe200078e02c2 */
[----:B------:R-:W-:Y:S01]  /*1e40*/  LOP3.LUT R11, R11, 0x1c0, RZ, 0xc0, !PT ;  /* 0x000001c00b0b7812 */ /* 0x000fe200078ec0ff */
[----:B------:R-:W-:-:S02]  /*1e50*/  @UP0 UIADD3 UR5, UR14, -0x2, URZ ;  /* 0xfffffffe0e050890 */ /* 0x000fc4000fffe03f */
[----:B------:R-:W-:Y:S01]  /*1e60*/  UIADD3 UR15, UR9, 0x1, -UR15 ;  /* 0x00000001090f7890 */ /* 0x000fe2000fffe80f */
[----:B--2---:R-:W-:-:S04]  /*1e70*/  @P6 LEA R12, P5, R10, c[0x0][0x1c8], 0x1 ;  /* 0x000072000a0c6a11 */ /* 0x004fc800078a08ff */
[----:B------:R-:W-:Y:S01]  /*1e80*/  @P6 LEA.HI.X R13, R10, c[0x0][0x1cc], R0, 0x1, P5 ;  /* 0x000073000a0d6a11 */ /* 0x000fe200028f0c00 */
[----:B------:R-:W-:Y:S01]  /*1e90*/  IMAD.SHL.U32 R10, R8, 0x8, RZ ;  /* 0x00000008080a7824 */ /* 0x000fe200078e00ff */
[----:B------:R-:W-:Y:S02]  /*1ea0*/  @P0 IADD3.X R0, R0, UR12, RZ, P4, !PT ;  /* 0x0000000c00000c10 */ /* 0x000fe4000a7fe4ff */
[----:B------:R-:W-:Y:S02]  /*1eb0*/  @P0 LEA R14, P4, R9, c[0x0][0x1c8], 0x1 ;  /* 0x00007200090e0a11 */ /* 0x000fe400078808ff */
[----:B------:R-:W-:Y:S02]  /*1ec0*/  LOP3.LUT R10, R11, 0x8, R10, 0xf8, !PT ;  /* 0x000000080b0a7812 */ /* 0x000fe400078ef80a */
[----:B------:R-:W-:Y:S01]  /*1ed0*/  @P0 LEA.HI.X R15, R9, c[0x0][0x1cc], R0, 0x1, P4 ;  /* 0x00007300090f0a11 */ /* 0x000fe200020f0c00 */
[----:B------:R-:W-:Y:S01]  /*1ee0*/  @!PT LDS RZ, [RZ] ;  /* 0x00000000fffff984 */ /* 0x000fe20000000800 */
[----:B------:R-:W-:Y:S01]  /*1ef0*/  @!PT LDS RZ, [RZ] ;  /* 0x00000000fffff984 */ /* 0x000fe20000000800 */
[----:B------:R-:W-:Y:S01]  /*1f00*/  @!PT LDS RZ, [RZ] ;  /* 0x00000000fffff984 */ /* 0x000fe20000000800 */
[----:B------:R2:W-:Y:S01]  /*1f10*/  @P6 LDGSTS.E.BYPASS.LTC128B.128 [R199+0x6100], [R12.64], !P3 ;  /* 0x061000000cc76fae */ /* 0x0005e2000d901d52 */
[----:B------:R-:W-:-:S02]  /*1f20*/  SHF.R.U32.HI R11, RZ, 0x3, R11 ;  /* 0x00000003ff0b7819 */ /* 0x000fc4000001160b */
[----:B------:R-:W-:Y:S01]  /*1f30*/  SEL R9, RZ, 0x1, P3 ;  /* 0x00000001ff097807 */ /* 0x000fe20001800000 */
[----:B------:R2:W-:Y:S01]  /*1f40*/  @P6 LDGSTS.E.BYPASS.LTC128B.128 [R199+0x8100], [R12.64+0x80], !P2 ;  /* 0x081000800cc76fae */ /* 0x0005e2000d101d52 */
[----:B------:R-:W-:Y:S02]  /*1f50*/  LOP3.LUT R10, R10, R11, RZ, 0x3c, !PT ;  /* 0x0000000b0a0a7212 */ /* 0x000fe400078e3cff */
[----:B------:R-:W-:Y:S01]  /*1f60*/  SEL R0, RZ, 0x2, P2 ;  /* 0x00000002ff007807 */ /* 0x000fe20001000000 */
[----:B------:R2:W-:Y:S01]  /*1f70*/  @P6 LDGSTS.E.BYPASS.LTC128B.128 [R199+0xa100], [R12.64+0x100], !P1 ;  /* 0x0a1001000cc76fae */ /* 0x0005e2000c901d52 */
[----:B------:R-:W-:Y:S01]  /*1f80*/  LOP3.LUT P4, RZ, R24, 0x2, RZ, 0xc0, !PT ;  /* 0x0000000218ff7812 */ /* 0x000fe2000788c0ff */
[----:B------:R-:W-:Y:S01]  /*1f90*/  IMAD R197, R197, 0x200, R10 ;  /* 0x00000200c5c57824 */ /* 0x000fe200078e020a */
[----:B------:R-:W-:Y:S01]  /*1fa0*/  SEL R10, RZ, 0x4, P1 ;  /* 0x00000004ff0a7807 */ /* 0x000fe20000800000 */
[----:B------:R3:W-:Y:S02]  /*1fb0*/  @P0 LDGSTS.E.BYPASS.LTC128B.128 [R199+0x7100], [R14.64], !P3 ;  /* 0x071000000ec70fae */ /* 0x0007e4000d901d52 */
[----:B------:R-:W-:Y:S01]  /*1fc0*/  IMAD.SHL.U32 R197, R197, 0x2, RZ ;  /* 0x00000002c5c57824 */ /* 0x000fe200078e00ff */
[----:B------:R-:W-:Y:S01]  /*1fd0*/  IADD3 R9, R10, R0, R9 ;  /* 0x000000000a097210 */ /* 0x000fe20007ffe009 */
[----:B------:R3:W-:Y:S01]  /*1fe0*/  @P0 LDGSTS.E.BYPASS.LTC128B.128 [R199+0x9100], [R14.64+0x80], !P2 ;  /* 0x091000800ec70fae */ /* 0x0007e2000d101d52 */
[----:B------:R-:W-:-:S02]  /*1ff0*/  IADD3 R0, -R8, UR9, -R5 ;  /* 0x0000000908007c10 */ /* 0x000fc4000fffe905 */
[----:B------:R-:W-:Y:S01]  /*2000*/  IADD3 R196, R197, 0x6120, RZ ;  /* 0x00006120c5c47810 */ /* 0x000fe20007ffe0ff */
[----:B------:R3:W-:Y:S01]  /*2010*/  @P0 LDGSTS.E.BYPASS.LTC128B.128 [R199+0xb100], [R14.64+0x100], !P1 ;  /* 0x0b1001000ec70fae */ /* 0x0007e2000c901d52 */
[----:B------:R-:W-:Y:S02]  /*2020*/  ISETP.LT.OR P6, PT, R0, 0x1, P3 ;  /* 0x000000010000780c */ /* 0x000fe40001fc1670 */
[----:B------:R-:W-:Y:S01]  /*2030*/  LOP3.LUT P5, RZ, R9, 0x2, RZ, 0xc0, !PT ;  /* 0x0000000209ff7812 */ /* 0x000fe200078ac0ff */
[----:B------:R-:W0:Y:S01]  /*2040*/  LDGDEPBAR ;  /* 0x00000000000079af */ /* 0x000e220000000000 */
[----:B--2---:R-:W-:Y:S02]  /*2050*/  IMAD.U32 R12, RZ, RZ, UR24 ;  /* 0x00000018ff0c7e24 */ /* 0x004fe4000f8e00ff */
[----:B------:R-:W-:Y:S02]  /*2060*/  IMAD.U32 R13, RZ, RZ, UR25 ;  /* 0x00000019ff0d7e24 */ /* 0x000fe4000f8e00ff */
[----:B------:R-:W-:Y:S01]  /*2070*/  IMAD.U32 R13, RZ, RZ, UR11 ;  /* 0x0000000bff0d7e24 */ /* 0x000fe2000f8e00ff */
[----:B------:R-:W-:Y:S01]  /*2080*/  LEA R11, P0, R12, R202, 0x6 ;  /* 0x000000ca0c0b7211 */ /* 0x000fe200078030ff */
[----:B------:R-:W-:-:S02]  /*2090*/  USHF.L.U32 UR11, UR4, 0x6, URZ ;  /* 0x00000006040b7899 */ /* 0x000fc4000800063f */
[----:B------:R-:W-:Y:S01]  /*20a0*/  @UP0 USHF.R.S32.HI UR4, URZ, 0x1f, UR5 ;  /* 0x0000001f3f040899 */ /* 0x000fe20008011405 */
[----:B------:R-:W-:Y:S02]  /*20b0*/  LEA.HI.X R10, R12, R207, R13, 0x6, P0 ;  /* 0x000000cf0c0a7211 */ /* 0x000fe400000f340d */
[----:B------:R-:W-:Y:S01]  /*20c0*/  IADD3 R12, R197, 0x6100, RZ ;  /* 0x00006100c50c7810 */ /* 0x000fe20007ffe0ff */
[----:B------:R-:W-:-:S04]  /*20d0*/  DEPBAR.LE SB0, 0x1 ;  /* 0x000080400000791a */ /* 0x000fc80000000000 */
[----:B------:R-:W-:-:S04]  /*20e0*/  DEPBAR.LE SB0, 0x0 ;  /* 0x000080000000791a */ /* 0x000fc80000000000 */
[----:B------:R-:W-:Y:S01]  /*20f0*/  BAR.SYNC.DEFER_BLOCKING 0x0 ;  /* 0x0000000000007b1d */ /* 0x000fe20000010000 */
[C---:B------:R-:W-:Y:S02]  /*2100*/  LEA R26, P0, R11.reuse, c[0x0][0x1f8], 0x1 ;  /* 0x00007e000b1a7a11 */ /* 0x040fe400078008ff */
[----:B------:R-:W-:Y:S02]  /*2110*/  @P4 IADD3 R196, R12, -0x20, RZ ;  /* 0xffffffe00cc44810 */ /* 0x000fe40007ffe0ff */
[----:B------:R-:W-:Y:S02]  /*2120*/  LEA.HI.X R27, R11, c[0x0][0x1fc], R10, 0x1, P0 ;  /* 0x00007f000b1b7a11 */ /* 0x000fe400000f0c0a */
[----:B------:R-:W-:Y:S02]  /*2130*/  IADD3 R76, P0, R26, UR11, RZ ;  /* 0x0000000b1a4c7c10 */ /* 0x000fe4000ff1e0ff */
[----:B------:R-:W-:Y:S02]  /*2140*/  LOP3.LUT P4, RZ, R9, 0x4, RZ, 0xc0, !PT ;  /* 0x0000000409ff7812 */ /* 0x000fe4000788c0ff */
[----:B------:R-:W-:-:S02]  /*2150*/  IADD3.X R77, R27, UR10, RZ, P0, !PT ;  /* 0x0000000a1b4d7c10 */ /* 0x000fc400087fe4ff */
[C---:B------:R-:W-:Y:S02]  /*2160*/  ISETP.LT.OR P0, PT, R0.reuse, 0x1, !P5 ;  /* 0x000000010000780c */ /* 0x040fe40006f01670 */
[----:B------:R-:W-:Y:S02]  /*2170*/  ISETP.LT.OR P5, PT, R0, 0x21, !P5 ;  /* 0x000000210000780c */ /* 0x000fe40006fa1670 */
[C---:B------:R-:W-:Y:S02]  /*2180*/  IADD3 R187, R196.reuse, 0x800, RZ ;  /* 0x00000800c4bb7810 */ /* 0x040fe40007ffe0ff */
[C---:B------:R-:W-:Y:S02]  /*2190*/  IADD3 R186, R196.reuse, 0x1000, RZ ;  /* 0x00001000c4ba7810 */ /* 0x040fe40007ffe0ff */
[C---:B------:R-:W-:Y:S02]  /*21a0*/  IADD3 R185, R196.reuse, 0x1800, RZ ;  /* 0x00001800c4b97810 */ /* 0x040fe40007ffe0ff */
[C---:B------:R-:W-:Y:S01]  /*21b0*/  IADD3 R183, R196.reuse, 0x2000, RZ ;  /* 0x00002000c4b77810 */ /* 0x040fe20007ffe0ff */
[----:B------:R-:W-:Y:S01]  /*21c0*/  LDSM.16.M88.4 R44, [R198+0xc100] ;  /* 0x00c10000c62c783b */ /* 0x000fe20000000200 */
[----:B------:R-:W-:-:S02]  /*21d0*/  IADD3 R182, R196, 0x2800, RZ ;  /* 0x00002800c4b67810 */ /* 0x000fc40007ffe0ff */
[C---:B------:R-:W-:Y:S01]  /*21e0*/  IADD3 R181, R196.reuse, 0x3000, RZ ;  /* 0x00003000c4b57810 */ /* 0x040fe20007ffe0ff */
[----:B------:R-:W2:Y:S01]  /*21f0*/  LDSM.16.M88.4 R52, [R197+0x7100] ;  /* 0x00710000c534783b */ /* 0x000ea20000000200 */
[C---:B------:R-:W-:Y:S02]  /*2200*/  IADD3 R180, R196.reuse, 0x3800, RZ ;  /* 0x00003800c4b47810 */ /* 0x040fe40007ffe0ff */
[C---:B------:R-:W-:Y:S01]  /*2210*/  IADD3 R179, R196.reuse, 0x4000, RZ ;  /* 0x00004000c4b37810 */ /* 0x040fe20007ffe0ff */
[----:B-1----:R-:W1:Y:S01]  /*2220*/  LDSM.16.M88.4 R16, [R197+0x6100] ;  /* 0x00610000c510783b */ /* 0x002e620000000200 */
[C---:B------:R-:W-:Y:S02]  /*2230*/  IADD3 R178, R196.reuse, 0x4800, RZ ;  /* 0x00004800c4b27810 */ /* 0x040fe40007ffe0ff */
[C---:B------:R-:W-:Y:S01]  /*2240*/  IADD3 R177, R196.reuse, 0x5000, RZ ;  /* 0x00005000c4b17810 */ /* 0x040fe20007ffe0ff */
[----:B------:R-:W5:Y:S01]  /*2250*/  LDSM.16.M88.4 R60, [R197+0x6900] ;  /* 0x00690000c53c783b */ /* 0x000f620000000200 */
[----:B------:R-:W-:-:S03]  /*2260*/  IADD3 R176, R196, 0x5800, RZ ;  /* 0x00005800c4b07810 */ /* 0x000fc60007ffe0ff */
[----:B------:R-:W4:Y:S04]  /*2270*/  LDSM.16.M88.4 R68, [R197+0x7900] ;  /* 0x00790000c544783b */ /* 0x000f280000000200 */
[----:B---3--:R-:W-:Y:S04]  /*2280*/  LDSM.16.M88.4 R12, [R194+0xc100] ;  /* 0x00c10000c20c783b */ /* 0x008fe80000000200 */
[----:B------:R-:W3:Y:S04]  /*2290*/  LDSM.16.M88.4 R8, [R196+0x1000] ;  /* 0x00100000c408783b */ /* 0x000ee80000000200 */
[----:B------:R-:W3:Y:S04]  /*22a0*/  LDSM.16.M88.4 R36, [R196] ;  /* 0x00000000c424783b */ /* 0x000ee80000000200 */
[----:B------:R-:W3:Y:S04]  /*22b0*/  LDSM.16.M88.4 R32, [R196+0x800] ;  /* 0x00080000c420783b */ /* 0x000ee80000000200 */
[----:B------:R-:W3:Y:S04]  /*22c0*/  LDSM.16.M88.4 R28, [R196+0x1800] ;  /* 0x00180000c41c783b */ /* 0x000ee80000000200 */
[----:B------:R-:W-:Y:S01]  /*22d0*/  @!PT LDS RZ, [RZ] ;  /* 0x00000000fffff984 */ /* 0x000fe20000000800 */
[----:B------:R-:W-:Y:S01]  /*22e0*/  @!PT LDS RZ, [RZ] ;  /* 0x00000000fffff984 */ /* 0x000fe20000000800 */
[----:B------:R-:W-:Y:S01]  /*22f0*/  @!PT LDS RZ, [RZ] ;  /* 0x00000000fffff984 */ /* 0x000fe20000000800 */
[----:B------:R3:W-:Y:S01]  /*2300*/  LDGSTS.E.BYPASS.LTC128B.128 [R199+0x100], [R26.64], !P6 ;  /* 0x001000001ac77fae */ /* 0x0007e2000f101d52 */
[----:B------:R-:W-:-:S02]  /*2310*/  ISETP.LT.OR P6, PT, R0, 0x1, !P4 ;  /* 0x000000010000780c */ /* 0x000fc400067c1670 */
[----:B------:R-:W-:Y:S01]  /*2320*/  ISETP.LT.OR P4, PT, R0, 0x21, !P4 ;  /* 0x000000210000780c */ /* 0x000fe20006781670 */
[----:B--2---:R-:W-:Y:S01]  /*2330*/  HMMA.16816.F32.BF16 R56, R44, R52, RZ ;  /* 0x000000342c38723c */ /* 0x004fe200000418ff */
[----:B------:R3:W-:Y:S01]  /*2340*/  LDGSTS.E.BYPASS.LTC128B.128 [R199+0x2100], [R26.64+0x80], !P0 ;  /* 0x021000801ac77fae */ /* 0x0007e2000c101d52 */
[----:B------:R-:W-:-:S06]  /*2350*/  LOP3.LUT P0, RZ, R24, 0x4, RZ, 0xc0, !PT ;  /* 0x0000000418ff7812 */ /* 0x000fcc000780c0ff */
[----:B------:R-:W-:Y:S02]  /*2360*/  HMMA.16816.F32.BF16 R52, R44, R54, RZ ;  /* 0x000000362c34723c */ /* 0x000fe400000418ff */
[----:B------:R3:W-:Y:S01]  /*2370*/  LDGSTS.E.BYPASS.LTC128B.128 [R199+0x4100], [R26.64+0x100], !P6 ;  /* 0x041001001ac77fae */ /* 0x0007e2000f101d52 */
[----:B------:R-:W-:Y:S01]  /*2380*/  ISETP.LT.OR P6, PT, R0, 0x21, P3 ;  /* 0x000000210000780c */ /* 0x000fe20001fc1670 */
[----:B------:R-:W-:-:S04]  /*2390*/  IMAD.MOV.U32 R0, RZ, RZ, 0x40 ;  /* 0x00000040ff007424 */ /* 0x000fc800078e00ff */
[----:B-1--4-:R-:W-:Y:S01]  /*23a0*/  HMMA.16816.F32.BF16 R20, R44, R16, RZ ;  /* 0x000000102c14723c */ /* 0x012fe200000418ff */
[----:B------:R-:W-:-:S05]  /*23b0*/  SEL R0, R0, 0xffffffc0, !P0 ;  /* 0xffffffc000007807 */ /* 0x000fca0004000000 */
[----:B------:R-:W-:Y:S02]  /*23c0*/  IMAD.IADD R192, R197, 0x1, R0 ;  /* 0x00000001c5c07824 */ /* 0x000fe400078e0200 */
[C---:B------:R-:W-:Y:S01]  /*23d0*/  HMMA.16816.F32.BF16 R16, R44.reuse, R18, RZ ;  /* 0x000000122c10723c */ /* 0x040fe200000418ff */
[----:B------:R1:W-:Y:S01]  /*23e0*/  LDGSTS.E.BYPASS.LTC128B.128 [R199+0x1100], [R76.64], !P6 ;  /* 0x011000004cc77fae */ /* 0x0003e2000f101d52 */
[----:B------:R-:W-:Y:S01]  /*23f0*/  IMAD.IADD R184, R0, 0x1, R196 ;  /* 0x0000000100b87824 */ /* 0x000fe200078e02c4 */
[----:B------:R-:W-:Y:S02]  /*2400*/  SHF.R.S32.HI R0, RZ, 0x1f, R85 ;  /* 0x0000001fff007819 */ /* 0x000fe40000011455 */
[----:B------:R1:W-:Y:S01]  /*2410*/  LDGSTS.E.BYPASS.LTC128B.128 [R199+0x3100], [R76.64+0x80], !P5 ;  /* 0x031000804cc77fae */ /* 0x0003e2000e901d52 */
[----:B------:R-:W-:Y:S02]  /*2420*/  PLOP3.LUT P5, PT, PT, PT, UP0, 0x80, 0x0 ;  /* 0x000000000000781c */ /* 0x000fe40003faf008 */
[----:B-----5:R-:W-:Y:S01]  /*2430*/  HMMA.16816.F32.BF16 R64, R44, R60, RZ ;  /* 0x0000003c2c40723c */ /* 0x020fe200000418ff */
[----:B------:R1:W-:Y:S01]  /*2440*/  LDGSTS.E.BYPASS.LTC128B.128 [R199+0x5100], [R76.64+0x100], !P4 ;  /* 0x051001004cc77fae */ /* 0x0003e2000e101d52 */
[----:B------:R-:W-:-:S02]  /*2450*/  LEA.HI R0, R0, R85, RZ, 0x3 ;  /* 0x0000005500007211 */ /* 0x000fc400078f18ff */
[----:B------:R-:W-:Y:S01]  /*2460*/  PLOP3.LUT P4, PT, PT, PT, UP2, 0x80, 0x0 ;  /* 0x000000000000781c */ /* 0x000fe20003f8f028 */
[----:B------:R-:W-:Y:S01]  /*2470*/  LDSM.16.M88.4 R40, [R193+0xc100] ;  /* 0x00c10000c128783b */ /* 0x000fe20000000200 */
[----:B------:R-:W-:Y:S02]  /*2480*/  LOP3.LUT R0, R0, 0xffffff8, RZ, 0xc0, !PT ;  /* 0x0ffffff800007812 */ /* 0x000fe400078ec0ff */
[C---:B------:R-:W-:Y:S01]  /*2490*/  HMMA.16816.F32.BF16 R60, R44.reuse, R62, RZ ;  /* 0x0000003e2c3c723c */ /* 0x040fe200000418ff */
[----:B---3--:R-:W2:Y:S02]  /*24a0*/  LDSM.16.M88.4 R24, [R192+0x6100] ;  /* 0x00610000c018783b */ /* 0x008ea40000000200 */
[----:B------:R-:W-:Y:S02]  /*24b0*/  IMAD.IADD R85, R85, 0x1, -R0 ;  /* 0x0000000155557824 */ /* 0x000fe400078e0a00 */
[----:B------:R-:W-:Y:S03]  /*24c0*/  LDSM.16.M88.4 R72, [R192+0x6900] ;  /* 0x00690000c048783b */ /* 0x000fe60000000200 */
[C---:B------:R-:W-:Y:S01]  /*24d0*/  HMMA.16816.F32.BF16 R48, R44.reuse, R68, RZ ;  /* 0x000000442c30723c */ /* 0x040fe200000418ff */
[----:B------:R-:W-:Y:S04]  /*24e0*/  LDSM.16.M88.4 R80, [R198+0x10100] ;  /* 0x01010000c650783b */ /* 0x000fe80000000200 */
[----:B------:R-:W0:Y:S03]  /*24f0*/  LDGDEPBAR ;  /* 0x00000000000079af */ /* 0x000e260000000000 */
[----:B------:R-:W-:Y:S01]  /*2500*/  HMMA.16816.F32.BF16 R44, R44, R70, RZ ;  /* 0x000000462c2c723c */ /* 0x000fe200000418ff */
[----:B------:R-:W-:Y:S04]  /*2510*/  LDSM.16.M88.4 R68, [R192+0x7900] ;  /* 0x00790000c044783b */ /* 0x000fe80000000200 */
[----:B-1----:R-:W-:Y:S03]  /*2520*/  LDSM.16.M88.4 R76, [R197+0x8900] ;  /* 0x00890000c54c783b */ /* 0x002fe60000000200 */
[C---:B------:R-:W-:Y:S08]  /*2530*/  HMMA.16816.F32.BF16 R56, R12.reuse, R8, R56 ;  /* 0x000000080c38723c */ /* 0x040ff00000041838 */
[C---:B------:R-:W-:Y:S01]  /*2540*/  HMMA.16816.F32.BF16 R52, R12.reuse, R10, R52 ;  /* 0x0000000a0c34723c */ /* 0x040fe20000041834 */
[----:B------:R-:W1:Y:S07]  /*2550*/  LDSM.16.M88.4 R8, [R192+0x7100] ;  /* 0x00710000c008783b */ /* 0x000e6e0000000200 */
[C---:B------:R-:W-:Y:S08]  /*2560*/  HMMA.16816.F32.BF16 R20, R12.reuse, R36, R20 ;  /* 0x000000240c14723c */ /* 0x040ff00000041814 */
[C---:B------:R-:W-:Y:S01]  /*2570*/  HMMA.16816.F32.BF16 R16, R12.reuse, R38, R16 ;  /* 0x000000260c10723c */ /* 0x040fe20000041810 */
[----:B------:R-:W-:Y:S07]  /*2580*/  LDSM.16.M88.4 R36, [R184] ;  /* 0x00000000b824783b */ /* 0x000fee0000000200 */
[C---:B------:R-:W-:Y:S08]  /*2590*/  HMMA.16816.F32.BF16 R64, R12.reuse, R32, R64 ;  /* 0x000000200c40723c */ /* 0x040ff00000041840 */
[C---:B------:R-:W-:Y:S01]  /*25a0*/  HMMA.16816.F32.BF16 R60, R12.reuse, R34, R60 ;  /* 0x000000220c3c723c */ /* 0x040fe2000004183c */
[----:B------:R-:W-:Y:S07]  /*25b0*/  LDSM.16.M88.4 R32, [R184+0x800] ;  /* 0x00080000b820783b */ /* 0x000fee0000000200 */
[C---:B------:R-:W-:Y:S08]  /*25c0*/  HMMA.16816.F32.BF16 R48, R12.reuse, R28, R48 ;  /* 0x0000001c0c30723c */ /* 0x040ff00000041830 */
[----:B------:R-:W-:Y:S01]  /*25d0*/  HMMA.16816.F32.BF16 R44, R12, R30, R44 ;  /* 0x0000001e0c2c723c */ /* 0x000fe2000004182c */
[----:B------:R-:W3:Y:S04]  /*25e0*/  LDSM.16.M88.4 R12, [R191+0xc100] ;  /* 0x00c10000bf0c783b */ /* 0x000ee80000000200 */
[----:B------:R-:W-:Y:S03]  /*25f0*/  LDSM.16.M88.4 R28, [R184+0x1000] ;  /* 0x00100000b81c783b */ /* 0x000fe60000000200 */
[C---:B--2---:R-:W-:Y:S08]  /*2600*/  HMMA.16816.F32.BF16 R20, R40.reuse, R24, R20 ;  /* 0x000000182814723c */ /* 0x044ff00000041814 */
[C---:B------:R-:W-:Y:S01]  /*2610*/  HMMA.16816.F32.BF16 R16, R40.reuse, R26, R16 ;  /* 0x0000001a2810723c */ /* 0x040fe20000041810 */
[----:B------:R-:W2:Y:S07]  /*2620*/  LDSM.16.M88.4 R24, [R184+0x1800] ;  /* 0x00180000b818783b */ /* 0x000eae0000000200 */
[C---:B-1----:R-:W-:Y:S08]  /*2630*/  HMMA.16816.F32.BF16 R56, R40.reuse, R8, R56 ;  /* 0x000000082838723c */ /* 0x042ff00000041838 */
[C---:B------:R-:W-:Y:S01]  /*2640*/  HMMA.16816.F32.BF16 R52, R40.reuse, R10, R52 ;  /* 0x0000000a2834723c */ /* 0x040fe20000041834 */
[----:B------:R-:W1:Y:S07]  /*2650*/  LDSM.16.M88.4 R8, [R197+0x8100] ;  /* 0x00810000c508783b */ /* 0x000e6e0000000200 */
[C---:B------:R-:W-:Y:S08]  /*2660*/  HMMA.16816.F32.BF16 R64, R40.reuse, R72, R64 ;  /* 0x000000482840723c */ /* 0x040ff00000041840 */
[C---:B------:R-:W-:Y:S01]  /*2670*/  HMMA.16816.F32.BF16 R60, R40.reuse, R74, R60 ;  /* 0x0000004a283c723c */ /* 0x040fe2000004183c */
[----:B------:R-:W-:Y:S07]  /*2680*/  LDSM.16.M88.4 R72, [R197+0x9100] ;  /* 0x00910000c548783b */ /* 0x000fee0000000200 */
[C---:B------:R-:W-:Y:S08]  /*2690*/  HMMA.16816.F32.BF16 R48, R40.reuse, R68, R48 ;  /* 0x000000442830723c */ /* 0x040ff00000041830 */
[----:B------:R-:W-:Y:S01]  /*26a0*/  HMMA.16816.F32.BF16 R44, R40, R70, R44 ;  /* 0x00000046282c723c */ /* 0x000fe2000004182c */
[----:B------:R-:W4:Y:S04]  /*26b0*/  LDSM.16.M88.4 R68, [R197+0x9900] ;  /* 0x00990000c544783b */ /* 0x000f280000000200 */
[----:B------:R-:W-:Y:S03]  /*26c0*/  LDSM.16.M88.4 R40, [R194+0x10100] ;  /* 0x01010000c228783b */ /* 0x000fe60000000200 */
[C---:B---3--:R-:W-:Y:S08]  /*26d0*/  HMMA.16816.F32.BF16 R20, R12.reuse, R36, R20 ;  /* 0x000000240c14723c */ /* 0x048ff00000041814 */
[C---:B------:R-:W-:Y:S01]  /*26e0*/  HMMA.16816.F32.BF16 R16, R12.reuse, R38, R16 ;  /* 0x000000260c10723c */ /* 0x040fe20000041810 */
[----:B------:R-:W3:Y:S07]  /*26f0*/  LDSM.16.M88.4 R36, [R196+0x2000] ;  /* 0x00200000c424783b */ /* 0x000eee0000000200 */
[C---:B------:R-:W-:Y:S08]  /*2700*/  HMMA.16816.F32.BF16 R64, R12.reuse, R32, R64 ;  /* 0x000000200c40723c */ /* 0x040ff00000041840 */
[C---:B------:R-:W-:Y:S01]  /*2710*/  HMMA.16816.F32.BF16 R60, R12.reuse, R34, R60 ;  /* 0x000000220c3c723c */ /* 0x040fe2000004183c */
[----:B------:R-:W5:Y:S07]  /*2720*/  LDSM.16.M88.4 R32, [R196+0x2800] ;  /* 0x00280000c420783b */ /* 0x000f6e0000000200 */
[C---:B--2---:R-:W-:Y:S08]  /*2730*/  HMMA.16816.F32.BF16 R48, R12.reuse, R24, R48 ;  /* 0x000000180c30723c */ /* 0x044ff00000041830 */
[C---:B------:R-:W-:Y:S01]  /*2740*/  HMMA.16816.F32.BF16 R44, R12.reuse, R26, R44 ;  /* 0x0000001a0c2c723c */ /* 0x040fe2000004182c */
[----:B------:R-:W2:Y:S07]  /*2750*/  LDSM.16.M88.4 R24, [R196+0x3800] ;  /* 0x00380000c418783b */ /* 0x000eae0000000200 */
[C---:B------:R-:W-:Y:S08]  /*2760*/  HMMA.16816.F32.BF16 R56, R12.reuse, R28, R56 ;  /* 0x0000001c0c38723c */ /* 0x040ff00000041838 */
[----:B------:R-:W-:Y:S01]  /*2770*/  HMMA.16816.F32.BF16 R52, R12, R30, R52 ;  /* 0x0000001e0c34723c */ /* 0x000fe20000041834 */
[----:B------:R-:W2:Y:S04]  /*2780*/  LDSM.16.M88.4 R28, [R196+0x3000] ;  /* 0x00300000c41c783b */ /* 0x000ea80000000200 */
[----:B------:R-:W-:Y:S03]  /*2790*/  LDSM.16.M88.4 R12, [R193+0x10100] ;  /* 0x01010000c10c783b */ /* 0x000fe60000000200 */
[C---:B-1----:R-:W-:Y:S08]  /*27a0*/  HMMA.16816.F32.BF16 R20, R80.reuse, R8, R20 ;  /* 0x000000085014723c */ /* 0x042ff00000041814 */
[C---:B------:R-:W-:Y:S01]  /*27b0*/  HMMA.16816.F32.BF16 R16, R80.reuse, R10, R16 ;  /* 0x0000000a5010723c */ /* 0x040fe20000041810 */
[----:B------:R-:W1:Y:S07]  /*27c0*/  LDSM.16.M88.4 R8, [R192+0x8100] ;  /* 0x00810000c008783b */ /* 0x000e6e0000000200 */
[C---:B------:R-:W-:Y:S08]  /*27d0*/  HMMA.16816.F32.BF16 R64, R80.reuse, R76, R64 ;  /* 0x0000004c5040723c */ /* 0x040ff00000041840 */
[C---:B------:R-:W-:Y:S08]  /*27e0*/  HMMA.16816.F32.BF16 R60, R80.reuse, R78, R60 ;  /* 0x0000004e503c723c */ /* 0x040ff0000004183c */
[C---:B----4-:R-:W-:Y:S08]  /*27f0*/  HMMA.16816.F32.BF16 R48, R80.reuse, R68, R48 ;  /* 0x000000445030723c */ /* 0x050ff00000041830 */
[C---:B------:R-:W-:Y:S01]  /*2800*/  HMMA.16816.F32.BF16 R44, R80.reuse, R70, R44 ;  /* 0x00000046502c723c */ /* 0x040fe2000004182c */
[----:B------:R-:W-:Y:S07]  /*2810*/  LDSM.16.M88.4 R68, [R192+0x9100] ;  /* 0x00910000c044783b */ /* 0x000fee0000000200 */
[C---:B------:R-:W-:Y:S08]  /*2820*/  HMMA.16816.F32.BF16 R56, R80.reuse, R72, R56 ;  /* 0x000000485038723c */ /* 0x040ff00000041838 */
[----:B------:R-:W-:Y:S08]  /*2830*/  HMMA.16816.F32.BF16 R52, R80, R74, R52 ;  /* 0x0000004a5034723c */ /* 0x000ff00000041834 */
[C---:B---3--:R-:W-:Y:S08]  /*2840*/  HMMA.16816.F32.BF16 R20, R40.reuse, R36, R20 ;  /* 0x000000242814723c */ /* 0x048ff00000041814 */
[C---:B------:R-:W-:Y:S01]  /*2850*/  HMMA.16816.F32.BF16 R16, R40.reuse, R38, R16 ;  /* 0x000000262810723c */ /* 0x040fe20000041810 */
[----:B------:R-:W3:Y:S07]  /*2860*/  LDSM.16.M88.4 R36, [R192+0x8900] ;  /* 0x00890000c024783b */ /* 0x000eee0000000200 */
[C---:B-----5:R-:W-:Y:S08]  /*2870*/  HMMA.16816.F32.BF16 R64, R40.reuse, R32, R64 ;  /* 0x000000202840723c */ /* 0x060ff00000041840 */
[C---:B------:R-:W-:Y:S01]  /*2880*/  HMMA.16816.F32.BF16 R60, R40.reuse, R34, R60 ;  /* 0x00000022283c723c */ /* 0x040fe2000004183c */
[----:B------:R-:W-:Y:S07]  /*2890*/  LDSM.16.M88.4 R32, [R184+0x2800] ;  /* 0x00280000b820783b */ /* 0x000fee0000000200 */
[C---:B--2---:R-:W-:Y:S08]  /*28a0*/  HMMA.16816.F32.BF16 R48, R40.reuse, R24, R48 ;  /* 0x000000182830723c */ /* 0x044ff00000041830 */
[C---:B------:R-:W-:Y:S01]  /*28b0*/  HMMA.16816.F32.BF16 R44, R40.reuse, R26, R44 ;  /* 0x0000001a282c723c */ /* 0x040fe2000004182c */
[----:B------:R-:W2:Y:S07]  /*28c0*/  LDSM.16.M88.4 R24, [R192+0x9900] ;  /* 0x00990000c018783b */ /* 0x000eae0000000200 */
[C---:B------:R-:W-:Y:S08]  /*28d0*/  HMMA.16816.F32.BF16 R56, R40.reuse, R28, R56 ;  /* 0x0000001c2838723c */ /* 0x040ff00000041838 */
[----:B------:R-:W-:Y:S01]  /*28e0*/  HMMA.16816.F32.BF16 R52, R40, R30, R52 ;  /* 0x0000001e2834723c */ /* 0x000fe20000041834 */
[----:B------:R-:W-:Y:S04]  /*28f0*/  LDSM.16.M88.4 R28, [R191+0x10100] ;  /* 0x01010000bf1c783b */ /* 0x000fe80000000200 */
[----:B------:R-:W-:Y:S03]  /*2900*/  LDSM.16.M88.4 R40, [R184+0x3000] ;  /* 0x00300000b828783b */ /* 0x000fe60000000200 */
[C---:B-1----:R-:W-:Y:S08]  /*2910*/  HMMA.16816.F32.BF16 R20, R12.reuse, R8, R20 ;  /* 0x000000080c14723c */ /* 0x042ff00000041814 */
[C---:B------:R-:W-:Y:S01]  /*2920*/  HMMA.16816.F32.BF16 R16, R12.reuse, R10, R16 ;  /* 0x0000000a0c10723c */ /* 0x040fe20000041810 */
[----:B------:R-:W1:Y:S07]  /*2930*/  LDSM.16.M88.4 R8, [R184+0x2000] ;  /* 0x00200000b808783b */ /* 0x000e6e0000000200 */
[C---:B---3--:R-:W-:Y:S08]  /*2940*/  HMMA.16816.F32.BF16 R64, R12.reuse, R36, R64 ;  /* 0x000000240c40723c */ /* 0x048ff00000041840 */
[C---:B------:R-:W-:Y:S01]  /*2950*/  HMMA.16816.F32.BF16 R60, R12.reuse, R38, R60 ;  /* 0x000000260c3c723c */ /* 0x040fe2000004183c */
[----:B------:R-:W3:Y:S07]  /*2960*/  LDSM.16.M88.4 R36, [R184+0x3800] ;  /* 0x00380000b824783b */ /* 0x000eee0000000200 */
[C---:B--2---:R-:W-:Y:S08]  /*2970*/  HMMA.16816.F32.BF16 R48, R12.reuse, R24, R48 ;  /* 0x000000180c30723c */ /* 0x044ff00000041830 */
[C---:B------:R-:W-:Y:S01]  /*2980*/  HMMA.16816.F32.BF16 R44, R12.reuse, R26, R44 ;  /* 0x0000001a0c2c723c */ /* 0x040fe2000004182c */
[----:B------:R-:W-:Y:S07]  /*2990*/  LDSM.16.M88.4 R24, [R197+0xb100] ;  /* 0x00b10000c518783b */ /* 0x000fee0000000200 */
[C---:B------:R-:W-:Y:S08]  /*29a0*/  HMMA.16816.F32.BF16 R56, R12.reuse, R68, R56 ;  /* 0x000000440c38723c */ /* 0x040ff00000041838 */
[----:B------:R-:W-:Y:S01]  /*29b0*/  HMMA.16816.F32.BF16 R72, R12, R70, R52 ;  /* 0x000000460c48723c */ /* 0x000fe20000041834 */
[----:B------:R-:W-:Y:S04]  /*29c0*/  LDSM.16.M88.4 R68, [R198+0x14100] ;  /* 0x01410000c644783b */ /* 0x000fe80000000200 */
[----:B------:R-:W2:Y:S03]  /*29d0*/  LDSM.16.M88.4 R52, [R197+0xa100] ;  /* 0x00a10000c534783b */ /* 0x000ea60000000200 */
[C---:B-1----:R-:W-:Y:S01]  /*29e0*/  HMMA.16816.F32.BF16 R20, R28.reuse, R8, R20 ;  /* 0x000000081c14723c */ /* 0x042fe20000041814 */
[----:B------:R-:W-:Y:S07]  /*29f0*/  LDSM.16.M88.4 R12, [R197+0xa900] ;  /* 0x00a90000c50c783b */ /* 0x000fee0000000200 */
[C---:B------:R-:W-:Y:S01]  /*2a00*/  HMMA.16816.F32.BF16 R16, R28.reuse, R10, R16 ;  /* 0x0000000a1c10723c */ /* 0x040fe20000041810 */
[----:B------:R-:W1:Y:S07]  /*2a10*/  LDSM.16.M88.4 R8, [R197+0xb900] ;  /* 0x00b90000c508783b */ /* 0x000e6e0000000200 */
[C---:B---3--:R-:W-:Y:S08]  /*2a20*/  HMMA.16816.F32.BF16 R48, R28.reuse, R36, R48 ;  /* 0x000000241c30723c */ /* 0x048ff00000041830 */
[C---:B------:R-:W-:Y:S01]  /*2a30*/  HMMA.16816.F32.BF16 R44, R28.reuse, R38, R44 ;  /* 0x000000261c2c723c */ /* 0x040fe2000004182c */
[----:B------:R-:W-:Y:S07]  /*2a40*/  LDSM.16.M88.4 R36, [R196+0x4800] ;  /* 0x00480000c424783b */ /* 0x000fee0000000200 */
[C---:B------:R-:W-:Y:S08]  /*2a50*/  HMMA.16816.F32.BF16 R64, R28.reuse, R32, R64 ;  /* 0x000000201c40723c */ /* 0x040ff00000041840 */
[C---:B------:R-:W-:Y:S01]  /*2a60*/  HMMA.16816.F32.BF16 R60, R28.reuse, R34, R60 ;  /* 0x000000221c3c723c */ /* 0x040fe2000004183c */
[----:B------:R-:W-:Y:S07]  /*2a70*/  LDSM.16.M88.4 R32, [R194+0x14100] ;  /* 0x01410000c220783b */ /* 0x000fee0000000200 */
[C---:B------:R-:W-:Y:S08]  /*2a80*/  HMMA.16816.F32.BF16 R56, R28.reuse, R40, R56 ;  /* 0x000000281c38723c */ /* 0x040ff00000041838 */
[----:B------:R-:W-:Y:S01]  /*2a90*/  HMMA.16816.F32.BF16 R72, R28, R42, R72 ;  /* 0x0000002a1c48723c */ /* 0x000fe20000041848 */
[----:B------:R-:W3:Y:S04]  /*2aa0*/  LDSM.16.M88.4 R28, [R196+0x4000] ;  /* 0x00400000c41c783b */ /* 0x000ee80000000200 */
[----:B------:R-:W4:Y:S03]  /*2ab0*/  LDSM.16.M88.4 R40, [R196+0x5800] ;  /* 0x00580000c428783b */ /* 0x000f260000000200 */
[C---:B--2---:R-:W-:Y:S08]  /*2ac0*/  HMMA.16816.F32.BF16 R20, R68.reuse, R52, R20 ;  /* 0x000000344414723c */ /* 0x044ff00000041814 */
[C---:B------:R-:W-:Y:S01]  /*2ad0*/  HMMA.16816.F32.BF16 R16, R68.reuse, R54, R16 ;  /* 0x000000364410723c */ /* 0x040fe20000041810 */
[----:B------:R-:W2:Y:S07]  /*2ae0*/  LDSM.16.M88.4 R52, [R196+0x5000] ;  /* 0x00500000c434783b */ /* 0x000eae0000000200 */
[C---:B-1----:R-:W-:Y:S08]  /*2af0*/  HMMA.16816.F32.BF16 R48, R68.reuse, R8, R48 ;  /* 0x000000084430723c */ /* 0x042ff00000041830 */
[C---:B------:R-:W-:Y:S01]  /*2b00*/  HMMA.16816.F32.BF16 R44, R68.reuse, R10, R44 ;  /* 0x0000000a442c723c */ /* 0x040fe2000004182c */
[----:B------:R-:W-:Y:S07]  /*2b10*/  LDSM.16.M88.4 R8, [R192+0xa900] ;  /* 0x00a90000c008783b */ /* 0x000fee0000000200 */
[C---:B------:R-:W-:Y:S08]  /*2b20*/  HMMA.16816.F32.BF16 R64, R68.reuse, R12, R64 ;  /* 0x0000000c4440723c */ /* 0x040ff00000041840 */
[C---:B------:R-:W-:Y:S01]  /*2b30*/  HMMA.16816.F32.BF16 R60, R68.reuse, R14, R60 ;  /* 0x0000000e443c723c */ /* 0x040fe2000004183c */
[----:B------:R-:W-:Y:S07]  /*2b40*/  LDSM.16.M88.4 R12, [R192+0xa100] ;  /* 0x00a10000c00c783b */ /* 0x000fee0000000200 */
[C---:B------:R-:W-:Y:S08]  /*2b50*/  HMMA.16816.F32.BF16 R56, R68.reuse, R24, R56 ;  /* 0x000000184438723c */ /* 0x040ff00000041838 */
        /* <DEDUP_REMOVED lines=9> */
[C---:B------:R-:W-:Y:S08]  /*2bf0*/  HMMA.16816.F32.BF16 R64, R32.reuse, R36, R64 ;  /* 0x000000242040723c */ /* 0x040ff00000041840 */
[C---:B------:R-:W-:Y:S01]  /*2c00*/  HMMA.16816.F32.BF16 R60, R32.reuse, R38, R60 ;  /* 0x00000026203c723c */ /* 0x040fe2000004183c */
[----:B------:R-:W-:Y:S07]  /*2c10*/  LDSM.16.M88.4 R36, [R184+0x4000] ;  /* 0x00400000b824783b */ /* 0x000fee0000000200 */
[----:B------:R-:W-:Y:S01]  /*2c20*/  HMMA.16816.F32.BF16 R72, R32, R54, R72 ;  /* 0x000000362048723c */ /* 0x000fe20000041848 */
[----:B------:R-:W-:Y:S04]  /*2c30*/  LDSM.16.M88.4 R32, [R191+0x14100] ;  /* 0x01410000bf20783b */ /* 0x000fe80000000200 */
[----:B------:R-:W-:Y:S03]  /*2c40*/  LDSM.16.M88.4 R52, [R184+0x4800] ;  /* 0x00480000b834783b */ /* 0x000fe60000000200 */
[C---:B-1----:R-:W-:Y:S08]  /*2c50*/  HMMA.16816.F32.BF16 R20, R24.reuse, R12, R20 ;  /* 0x0000000c1814723c */ /* 0x042ff00000041814 */
[C---:B------:R-:W-:Y:S01]  /*2c60*/  HMMA.16816.F32.BF16 R16, R24.reuse, R14, R16 ;  /* 0x0000000e1810723c */ /* 0x040fe20000041810 */
[----:B------:R-:W1:Y:S07]  /*2c70*/  LDSM.16.M88.4 R12, [R184+0x5000] ;  /* 0x00500000b80c783b */ /* 0x000e6e0000000200 */
[C---:B---3--:R-:W-:Y:S08]  /*2c80*/  HMMA.16816.F32.BF16 R56, R24.reuse, R28, R56 ;  /* 0x0000001c1838723c */ /* 0x048ff00000041838 */
[C---:B------:R-:W-:Y:S08]  /*2c90*/  HMMA.16816.F32.BF16 R64, R24.reuse, R8, R64 ;  /* 0x000000081840723c */ /* 0x040ff00000041840 */
[----:B------:R-:W-:Y:S01]  /*2ca0*/  HMMA.16816.F32.BF16 R60, R24, R10, R60 ;  /* 0x0000000a183c723c */ /* 0x000fe2000004183c */
[----:B------:R-:W2:Y:S01]  /*2cb0*/  LDSM.16.M88.4 R8, [R184+0x5800] ;  /* 0x00580000b808783b */ /* 0x000ea20000000200 */
[----:B------:R-:W-:-:S06]  /*2cc0*/  DEPBAR.LE SB0, 0x0 ;  /* 0x000080000000791a */ /* 0x000fcc0000000000 */
[C---:B------:R-:W-:Y:S08]  /*2cd0*/  HMMA.16816.F32.BF16 R72, R24.reuse, R30, R72 ;  /* 0x0000001e1848723c */ /* 0x040ff00000041848 */
[C---:B----4-:R-:W-:Y:S08]  /*2ce0*/  HMMA.16816.F32.BF16 R48, R24.reuse, R40, R48 ;  /* 0x000000281830723c */ /* 0x050ff00000041830 */
[----:B------:R-:W-:Y:S07]  /*2cf0*/  HMMA.16816.F32.BF16 R44, R24, R42, R44 ;  /* 0x0000002a182c723c */ /* 0x000fee000004182c */
[----:B------:R-:W-:Y:S01]  /*2d00*/  LEA.HI R25, R87, R6, RZ, 0x2 ;  /* 0x0000000657197211 */ /* 0x000fe200078f10ff */
[----:B-1----:R-:W-:Y:S01]  /*2d10*/  HMMA.16816.F32.BF16 R56, R32, R12, R56 ;  /* 0x0000000c2038723c */ /* 0x002fe20000041838 */
[----:B------:R-:W-:-:S02]  /*2d20*/  LOP3.LUT R27, R84, 0xffffffe0, RZ, 0xc0, !PT ;  /* 0xffffffe0541b7812 */ /* 0x000fc400078ec0ff */
[----:B------:R-:W-:-:S03]  /*2d30*/  LOP3.LUT R25, R25, 0xfffffffc, RZ, 0xc0, !PT ;  /* 0xfffffffc19197812 */ /* 0x000fc600078ec0ff */
[C---:B------:R-:W-:Y:S02]  /*2d40*/  IMAD.IADD R24, R6.reuse, 0x1, -R27 ;  /* 0x0000000106187824 */ /* 0x040fe400078e0a1b */
[----:B------:R-:W-:Y:S01]  /*2d50*/  @P5 IMAD.WIDE.U32 R26, R7, UR5, R210 ;  /* 0x00000005071a5c25 */ /* 0x000fe2000f8e00d2 */
[----:B------:R-:W-:Y:S01]  /*2d60*/  @UP0 UIMAD UR5, UR21, UR5, URZ ;  /* 0x00000005150502a4 */ /* 0x000fe2000f8e023f */
[C---:B------:R-:W-:Y:S01]  /*2d70*/  HMMA.16816.F32.BF16 R72, R32.reuse, R14, R72 ;  /* 0x0000000e2048723c */ /* 0x040fe20000041848 */
[----:B------:R-:W-:Y:S01]  /*2d80*/  SHF.R.S32.HI R7, RZ, 0x1f, R24 ;  /* 0x0000001fff077819 */ /* 0x000fe20000011418 */
[----:B------:R-:W-:Y:S01]  /*2d90*/  IMAD.IADD R25, R6, 0x1, -R25 ;  /* 0x0000000106197824 */ /* 0x000fe200078e0a19 */
[----:B------:R-:W-:Y:S01]  /*2da0*/  @UP0 UIMAD UR4, UR4, UR22, UR5 ;  /* 0x00000016040402a4 */ /* 0x000fe2000f8e0205 */
[----:B------:R-:W-:Y:S02]  /*2db0*/  @P5 LEA R12, P0, R26, c[0x0][0x1c8], 0x1 ;  /* 0x000072001a0c5a11 */ /* 0x000fe400078008ff */
[----:B------:R-:W-:Y:S01]  /*2dc0*/  LEA.HI R0, R7, R24, RZ, 0x2 ;  /* 0x0000001807007211 */ /* 0x000fe200078f10ff */
[----:B------:R-:W-:Y:S01]  /*2dd0*/  IMAD.U32 R15, RZ, RZ, UR12 ;  /* 0x0000000cff0f7e24 */ /* 0x000fe2000f8e00ff */
[----:B------:R-:W-:Y:S01]  /*2de0*/  LEA.HI R28, R25, R25, RZ, 0x1 ;  /* 0x00000019191c7211 */ /* 0x000fe200078f08ff */
[----:B--2---:R-:W-:Y:S01]  /*2df0*/  HMMA.16816.F32.BF16 R48, R32, R8, R48 ;  /* 0x000000082030723c */ /* 0x004fe20000041830 */
[----:B------:R-:W-:-:S02]  /*2e00*/  LEA.HI.SX32 R6, R0, UR7, 0x1e ;  /* 0x0000000700067c11 */ /* 0x000fc4000f8ff2ff */
[----:B------:R-:W-:Y:S02]  /*2e10*/  LOP3.LUT R28, R28, 0x1ffffffe, RZ, 0xc0, !PT ;  /* 0x1ffffffe1c1c7812 */ /* 0x000fe400078ec0ff */
[----:B------:R-:W-:Y:S01]  /*2e20*/  @P5 IADD3 R7, R27, UR4, RZ ;  /* 0x000000041b075c10 */ /* 0x000fe2000fffe0ff */
[----:B------:R-:W-:Y:S02]  /*2e30*/  IMAD R85, R85, 0x10, R6 ;  /* 0x0000001055557824 */ /* 0x000fe400078e0206 */
[----:B------:R-:W-:Y:S01]  /*2e40*/  IMAD.IADD R28, R25, 0x1, -R28 ;  /* 0x00000001191c7824 */ /* 0x000fe200078e0a1c */
[----:B------:R-:W-:Y:S01]  /*2e50*/  @P5 LEA.HI.X R13, R26, c[0x0][0x1cc], R7, 0x1, P0 ;  /* 0x000073001a0d5a11 */ /* 0x000fe200000f0c07 */
[----:B------:R-:W-:Y:S01]  /*2e60*/  IMAD.U32 R7, RZ, RZ, UR13 ;  /* 0x0000000dff077e24 */ /* 0x000fe2000f8e00ff */
[----:B------:R-:W-:Y:S01]  /*2e70*/  PLOP3.LUT P0, PT, PT, PT, UP2, 0x80, 0x0 ;  /* 0x000000000000781c */ /* 0x000fe20003f0f028 */
[----:B------:R-:W-:Y:S01]  /*2e80*/  IMAD R201, R28, 0x8, R85 ;  /* 0x000000081cc97824 */ /* 0x000fe200078e0255 */
[----:B------:R-:W-:Y:S01]  /*2e90*/  LOP3.LUT R25, R0, 0x7ffffffc, RZ, 0xc0, !PT ;  /* 0x7ffffffc00197812 */ /* 0x000fe200078ec0ff */
[----:B------:R-:W-:Y:S01]  /*2ea0*/  BAR.SYNC.DEFER_BLOCKING 0x0 ;  /* 0x0000000000007b1d */ /* 0x000fe20000010000 */
[----:B------:R-:W-:Y:S01]  /*2eb0*/  @P5 LEA R14, P6, R7, R12, 0x1 ;  /* 0x0000000c070e5211 */ /* 0x000fe200078c08ff */
[----:B------:R-:W-:Y:S01]  /*2ec0*/  @P4 IMAD.HI.U32 R7, R201, c[0x0][0x2c8], RZ ;  /* 0x0000b200c9074a27 */ /* 0x000fe200078e00ff */
[----:B------:R-:W-:Y:S03]  /*2ed0*/  HMMA.16816.F32.BF16 R44, R32, R10, R44 ;  /* 0x0000000a202c723c */ /* 0x000fe6000004182c */
[----:B------:R-:W-:-:S02]  /*2ee0*/  IMAD.MOV.U32 R0, RZ, RZ, R201 ;  /* 0x000000ffff007224 */ /* 0x000fc400078e00c9 */
[----:B------:R-:W-:Y:S02]  /*2ef0*/  IMAD.IADD R208, R24, 0x1, -R25 ;  /* 0x0000000118d07824 */ /* 0x000fe400078e0a19 */
[----:B------:R-:W-:Y:S01]  /*2f00*/  @P0 SHF.R.U32.HI R0, RZ, c[0x0][0x2cc], R7 ;  /* 0x0000b300ff000a19 */ /* 0x000fe20000011607 */
[----:B------:R-:W-:Y:S01]  /*2f10*/  IMAD.U32 R9, RZ, RZ, UR15 ;  /* 0x0000000fff097e24 */ /* 0x000fe2000f8e00ff */
[----:B------:R-:W-:Y:S01]  /*2f20*/  PLOP3.LUT P0, PT, PT, PT, UP1, 0x40, 0x0 ;  /* 0x000000000000781c */ /* 0x000fe20003f0e818 */
[----:B------:R-:W-:Y:S01]  /*2f30*/  IMAD.SHL.U32 R208, R208, 0x2, RZ ;  /* 0x00000002d0d07824 */ /* 0x000fe200078e00ff */
[----:B------:R-:W-:Y:S01]  /*2f40*/  ULDC UR15, c[0x0][0x324] ;  /* 0x0000c900000f7ab9 */ /* 0x000fe20000000800 */
[----:B------:R-:W1:Y:S01]  /*2f50*/  SHFL.IDX PT, R7, R0, RZ, 0x1c1f ;  /* 0x001c1fff00077589 */ /* 0x000e6200000e0000 */
[----:B------:R-:W-:Y:S01]  /*2f60*/  IMAD.U32 R6, RZ, RZ, UR13 ;  /* 0x0000000dff067e24 */ /* 0x000fe2000f8e00ff */
[----:B------:R-:W-:Y:S01]  /*2f70*/  ULOP3.LUT UR15, URZ, UR15, URZ, 0x33, !UPT ;  /* 0x0000000f3f0f7292 */ /* 0x000fe2000f8e333f */
[----:B------:R-:W-:Y:S01]  /*2f80*/  IADD3 R8, R9, -UR16, -R208 ;  /* 0x8000001009087c10 */ /* 0x000fe2000fffe8d0 */
[----:B------:R-:W-:Y:S02]  /*2f90*/  HMMA.16816.F32.BF16 R20, R32, R36, R20 ;  /* 0x000000242014723c */ /* 0x000fe40000041814 */
[----:B------:R-:W-:-:S02]  /*2fa0*/  @P5 LEA.HI.X R15, R6, R13, R15, 0x1, P6 ;  /* 0x0000000d060f5211 */ /* 0x000fc400030f0c0f */
[C---:B------:R-:W-:Y:S01]  /*2fb0*/  IADD3 R10, R8.reuse, c[0x0][0x328], RZ ;  /* 0x0000ca00080a7a10 */ /* 0x040fe20007ffe0ff */
[----:B------:R-:W-:Y:S01]  /*2fc0*/  @!PT LDS RZ, [RZ] ;  /* 0x00000000fffff984 */ /* 0x000fe20000000800 */
[----:B------:R-:W-:Y:S01]  /*2fd0*/  @!PT LDS RZ, [RZ] ;  /* 0x00000000fffff984 */ /* 0x000fe20000000800 */
[----:B------:R2:W-:Y:S01]  /*2fe0*/  @P5 LDGSTS.E.BYPASS.LTC128B.128 [R199+0x6100], [R12.64], !P3 ;  /* 0x061000000cc75fae */ /* 0x0005e2000d901d52 */
[----:B------:R-:W-:Y:S02]  /*2ff0*/  IADD3 R8, R8, UR15, RZ ;  /* 0x0000000f08087c10 */ /* 0x000fe4000fffe0ff */
[----:B------:R-:W-:Y:S01]  /*3000*/  IADD3 R6, -R208, UR9, -R5 ;  /* 0x00000009d0067c10 */ /* 0x000fe2000fffe905 */
[----:B------:R2:W-:Y:S01]  /*3010*/  @P5 LDGSTS.E.BYPASS.LTC128B.128 [R199+0x8100], [R12.64+0x80], !P2 ;  /* 0x081000800cc75fae */ /* 0x0005e2000d101d52 */
[C---:B------:R-:W-:Y:S03]  /*3020*/  HMMA.16816.F32.BF16 R16, R32.reuse, R38, R16 ;  /* 0x000000262010723c */ /* 0x040fe60000041810 */
[----:B------:R2:W-:Y:S04]  /*3030*/  @P5 LDGSTS.E.BYPASS.LTC128B.128 [R199+0xa100], [R12.64+0x100], !P1 ;  /* 0x0a1001000cc75fae */ /* 0x0005e8000c901d52 */
[----:B------:R3:W-:Y:S01]  /*3040*/  @P5 LDGSTS.E.BYPASS.LTC128B.128 [R199+0x7100], [R14.64], !P3 ;  /* 0x071000000ec75fae */ /* 0x0007e2000d901d52 */
[----:B------:R-:W-:Y:S01]  /*3050*/  HMMA.16816.F32.BF16 R64, R32, R52, R64 ;  /* 0x000000342040723c */ /* 0x000fe20000041840 */
[----:B-1----:R-:W-:-:S02]  /*3060*/  IMAD.IADD R9, R10, 0x1, R7 ;  /* 0x000000010a097824 */ /* 0x002fc400078e0207 */
[----:B------:R3:W-:Y:S04]  /*3070*/  @P5 LDGSTS.E.BYPASS.LTC128B.128 [R199+0x9100], [R14.64+0x80], !P2 ;  /* 0x091000800ec75fae */ /* 0x0007e8000d101d52 */
[----:B------:R3:W-:Y:S01]  /*3080*/  @P5 LDGSTS.E.BYPASS.LTC128B.128 [R199+0xb100], [R14.64+0x100], !P1 ;  /* 0x0b1001000ec75fae */ /* 0x0007e2000c901d52 */
[----:B------:R-:W-:Y:S03]  /*3090*/  HMMA.16816.F32.BF16 R60, R32, R54, R60 ;  /* 0x00000036203c723c */ /* 0x000fe6000004183c */
[----:B------:R-:W0:Y:S01]  /*30a0*/  LDGDEPBAR ;  /* 0x00000000000079af */ /* 0x000e220000000000 */
[----:B--2---:R-:W-:Y:S01]  /*30b0*/  IMAD.IADD R12, R8, 0x1, R7 ;  /* 0x00000001080c7824 */ /* 0x004fe200078e0207 */
[----:B---3--:R-:W-:Y:S01]  /*30c0*/  IMNMX R14, R9, R6, PT ;  /* 0x00000006090e7217 */ /* 0x008fe20003800200 */
[----:B------:R-:W-:Y:S05]  /*30d0*/  @P0 BRA `(.L_x_231) ;  /* 0x0000016000000947 */ /* 0x000fea0003800000 */
[----:B------:R-:W-:Y:S01]  /*30e0*/  IMAD.U32 R24, RZ, RZ, UR16 ;  /* 0x00000010ff187e24 */ /* 0x000fe2000f8e00ff */
[----:B------:R-:W-:Y:S04]  /*30f0*/  BSSY B0, `(.L_x_232) ;  /* 0x000000f000007945 */ /* 0x000fe80003800000 */
[----:B------:R-:W-:-:S04]  /*3100*/  IADD3 R24, -R24, UR9, R7 ;  /* 0x0000000918187c10 */ /* 0x000fc8000fffe107 */
[----:B------:R-:W-:-:S13]  /*3110*/  ISETP.GT.AND P0, PT, R24, -0x1, PT ;  /* 0xffffffff1800780c */ /* 0x000fda0003f04270 */
[----:B------:R-:W-:Y:S05]  /*3120*/  @P0 BRA `(.L_x_233) ;  /* 0x0000007000000947 */ /* 0x000fea0003800000 */
[----:B------:R-:W-:Y:S01]  /*3130*/  IMAD.MOV.U32 R7, RZ, RZ, c[0x0][0x32c] ;  /* 0x0000cb00ff077624 */ /* 0x000fe200078e00ff */
[----:B------:R-:W-:-:S04]  /*3140*/  LOP3.LUT R24, RZ, R24, RZ, 0x33, !PT ;  /* 0x00000018ff187212 */ /* 0x000fc800078e33ff */
[----:B------:R-:W-:-:S13]  /*3150*/  ISETP.NE.AND P0, PT, R7, 0x1, PT ;  /* 0x000000010700780c */ /* 0x000fda0003f05270 */
[----:B------:R-:W-:-:S05]  /*3160*/  @P0 IMAD.HI.U32 R7, R24, c[0x0][0x330], RZ ;  /* 0x0000cc0018070a27 */ /* 0x000fca00078e00ff */
[----:B------:R-:W-:-:S04]  /*3170*/  @P0 SHF.R.U32.HI R24, RZ, c[0x0][0x334], R7 ;  /* 0x0000cd00ff180a19 */ /* 0x000fc80000011607 */
[----:B------:R-:W-:Y:S01]  /*3180*/  LOP3.LUT R24, RZ, R24, RZ, 0x33, !PT ;  /* 0x00000018ff187212 */ /* 0x000fe200078e33ff */
[----:B------:R-:W-:Y:S05]  /*3190*/  BRA `(.L_x_234) ;  /* 0x0000004000007947 */ /* 0x000fea0003800000 */
.L_x_233:
[----:B------:R-:W-:-:S04]  /*31a0*/  MOV R7, c[0x0][0x32c] ;  /* 0x0000cb0000077a02 */ /* 0x000fc80000000f00 */
[----:B------:R-:W-:-:S13]  /*31b0*/  ISETP.NE.AND P0, PT, R7, 0x1, PT ;  /* 0x000000010700780c */ /* 0x000fda0003f05270 */
[----:B------:R-:W-:-:S05]  /*31c0*/  @P0 IMAD.HI.U32 R7, R24, c[0x0][0x330], RZ ;  /* 0x0000cc0018070a27 */ /* 0x000fca00078e00ff */
[----:B------:R-:W-:Y:S02]  /*31d0*/  @P0 SHF.R.U32.HI R24, RZ, c[0x0][0x334], R7 ;  /* 0x0000cd00ff180a19 */ /* 0x000fe40000011607 */
.L_x_234:
[----:B------:R-:W-:Y:S05]  /*31e0*/  BSYNC B0 ;  /* 0x0000000000007941 */ /* 0x000fea0003800000 */
.L_x_232:
[----:B------:R-:W-:-:S04]  /*31f0*/  IMAD R9, R24, c[0x0][0x32c], -R5 ;  /* 0x0000cb0018097a24 */ /* 0x000fc800078e0a05 */
[----:B------:R-:W-:-:S05]  /*3200*/  IMAD.IADD R9, R9, 0x1, -R208 ;  /* 0x0000000109097824 */ /* 0x000fca00078e0ad0 */
[----:B------:R-:W-:Y:S02]  /*3210*/  IADD3 R7, R9, c[0x0][0x32c], RZ ;  /* 0x0000cb0009077a10 */ /* 0x000fe40007ffe0ff */
[----:B------:R-:W-:Y:S02]  /*3220*/  IMNMX R12, R12, R9, !PT ;  /* 0x000000090c0c7217 */ /* 0x000fe40007800200 */
[----:B------:R-:W-:Y:S02]  /*3230*/  IMNMX R14, R14, R7, PT ;  /* 0x000000070e0e7217 */ /* 0x000fe40003800200 */
.L_x_231:
[----:B------:R-:W-:Y:S01]  /*3240*/  ISETP.LT.AND P0, PT, RZ, UR14, PT ;  /* 0x0000000eff007c0c */ /* 0x000fe2000bf01270 */
[----:B------:R-:W1:Y:S03]  /*3250*/  SHFL.IDX PT, R25, R0, 0x1, 0x1c1f ;  /* 0x003c1f0000197f89 */ /* 0x000e6600000e0000 */
        /* <DEDUP_REMOVED lines=9> */
[----:B------:R-:W-:Y:S02]  /*32f0*/  ISETP.GT.AND P5, PT, R12, 0x9, P0 ;  /* 0x000000090c00780c */ /* 0x000fe400007a4270 */
[----:B------:R-:W-:Y:S01]  /*3300*/  FSEL R13, R64, -INF , !P4 ;  /* 0xff800000400d7808 */ /* 0x000fe20006000000 */
[----:B-1----:R-:W-:Y:S01]  /*3310*/  IMAD.IADD R27, R10, 0x1, R25 ;  /* 0x000000010a1b7824 */ /* 0x002fe200078e0219 */
        /* <DEDUP_REMOVED lines=16> */
[----:B------:R-:W-:Y:S02]  /*3420*/  ISETP.GT.AND P5, PT, R12, 0x21, P0 ;  /* 0x000000210c00780c */ /* 0x000fe400007a4270 */
        /* <DEDUP_REMOVED lines=17> */
[----:B------:R-:W-:Y:S01]  /*3540*/  IMAD.IADD R12, R8, 0x1, R25 ;  /* 0x00000001080c7824 */ /* 0x000fe200078e0219 */
[C---:B------:R-:W-:Y:S02]  /*3550*/  ISETP.LT.OR P6, PT, R14.reuse, 0x39, P6 ;  /* 0x000000390e00780c */ /* 0x040fe400037c1670 */
[----:B------:R-:W-:Y:S02]  /*3560*/  ISETP.LT.OR P5, PT, R14, 0x3a, P5 ;  /* 0x0000003a0e00780c */ /* 0x000fe40002fa1670 */
[----:B------:R-:W-:Y:S02]  /*3570*/  IMNMX R0, R27, R6, PT ;  /* 0x000000061b007217 */ /* 0x000fe40003800200 */
[----:B------:R-:W-:Y:S02]  /*3580*/  FSEL R143, R44, -INF , !P6 ;  /* 0xff8000002c8f7808 */ /* 0x000fe40007000000 */
[----:B------:R-:W-:Y:S01]  /*3590*/  FSEL R141, R45, -INF , !P5 ;  /* 0xff8000002d8d7808 */ /* 0x000fe20006800000 */
        /* <DEDUP_REMOVED lines=13> */
.L_x_237:
[----:B------:R-:W-:-:S04]  /*3670*/  MOV R6, c[0x0][0x32c] ;  /* 0x0000cb0000067a02 */ /* 0x000fc80000000f00 */
[----:B------:R-:W-:-:S13]  /*3680*/  ISETP.NE.AND P4, PT, R6, 0x1, PT ;  /* 0x000000010600780c */ /* 0x000fda0003f85270 */
[----:B------:R-:W-:-:S05]  /*3690*/  @P4 IMAD.HI.U32 R6, R8, c[0x0][0x330], RZ ;  /* 0x0000cc0008064a27 */ /* 0x000fca00078e00ff */
[----:B------:R-:W-:Y:S02]  /*36a0*/  @P4 SHF.R.U32.HI R8, RZ, c[0x0][0x334], R6 ;  /* 0x0000cd00ff084a19 */ /* 0x000fe40000011606 */
.L_x_238:
[----:B------:R-:W-:Y:S05]  /*36b0*/  BSYNC B0 ;  /* 0x0000000000007941 */ /* 0x000fea0003800000 */
.L_x_236:
[----:B------:R-:W-:-:S04]  /*36c0*/  IMAD R25, R8, c[0x0][0x32c], -R5 ;  /* 0x0000cb0008197a24 */ /* 0x000fc800078e0a05 */
[----:B------:R-:W-:-:S05]  /*36d0*/  IMAD.IADD R25, R25, 0x1, -R208 ;  /* 0x0000000119197824 */ /* 0x000fca00078e0ad0 */
[----:B------:R-:W-:Y:S02]  /*36e0*/  IADD3 R5, R25, c[0x0][0x32c], RZ ;  /* 0x0000cb0019057a10 */ /* 0x000fe40007ffe0ff */
[----:B------:R-:W-:Y:S02]  /*36f0*/  IMNMX R12, R12, R25, !PT ;  /* 0x000000190c0c7217 */ /* 0x000fe40007800200 */
[----:B------:R-:W-:Y:S02]  /*3700*/  IMNMX R0, R0, R5, PT ;  /* 0x0000000500007217 */ /* 0x000fe40003800200 */
.L_x_235:
[----:B------:R-:W-:Y:S01]  /*3710*/  ISETP.GT.AND P5, PT, R12, 0x8, P0 ;  /* 0x000000080c00780c */ /* 0x000fe200007a4270 */
[----:B------:R-:W-:Y:S01]  /*3720*/  IMAD.SHL.U32 R195, R4, 0x2, RZ ;  /* 0x0000000204c37824 */ /* 0x000fe200078e00ff */
[----:B------:R-:W-:Y:S01]  /*3730*/  ISETP.GT.AND P6, PT, R12, 0x10, P0 ;  /* 0x000000100c00780c */ /* 0x000fe200007c4270 */
[----:B------:R-:W-:Y:S01]  /*3740*/  @UP2 USHF.L.U32 UR17, UR17, 0x7, URZ ;  /* 0x0000000711112899 */ /* 0x000fe2000800063f */
[C---:B------:R-:W-:Y:S01]  /*3750*/  ISETP.LT.OR P5, PT, R0.reuse, 0x9, P5 ;  /* 0x000000090000780c */ /* 0x040fe20002fa1670 */
[C-C-:B------:R-:W-:Y:S01]  /*3760*/  IMAD R189, R3.reuse, 0x2, R195.reuse ;  /* 0x0000000203bd7824 */ /* 0x140fe200078e02c3 */
[----:B------:R-:W-:Y:S01]  /*3770*/  ISETP.LT.OR P6, PT, R0, 0x11, P6 ;  /* 0x000000110000780c */ /* 0x000fe200037c1670 */
[----:B------:R-:W-:Y:S01]  /*3780*/  LDSM.16.MT88.4 R40, [R195+0x2100] ;  /* 0x00210000c328783b */ /* 0x000fe20000004200 */
[----:B------:R-:W-:Y:S01]  /*3790*/  FSEL R14, R18, -INF , !P5 ;  /* 0xff800000120e7808 */ /* 0x000fe20006800000 */
[----:B------:R-:W-:Y:S01]  /*37a0*/  IMAD R190, R2, 0x2, R195 ;  /* 0x0000000202be7824 */ /* 0x000fe200078e02c3 */
[----:B------:R-:W-:Y:S01]  /*37b0*/  FSEL R18, R66, -INF , !P6 ;  /* 0xff80000042127808 */ /* 0x000fe20007000000 */
[----:B------:R-:W-:Y:S01]  /*37c0*/  LDSM.16.MT88.4 R124, [R195+0x100] ;  /* 0x00010000c37c783b */ /* 0x000fe20000004200 */
[C---:B------:R-:W-:Y:S01]  /*37d0*/  ISETP.GT.AND P5, PT, R12.reuse, 0x1, P0 ;  /* 0x000000010c00780c */ /* 0x040fe200007a4270 */
[----:B------:R-:W-:Y:S01]  /*37e0*/  IMAD R188, R3, 0x2, R190 ;  /* 0x0000000203bc7824 */ /* 0x000fe200078e02be */
[C---:B------:R-:W-:Y:S01]  /*37f0*/  ISETP.GT.AND P6, PT, R12.reuse, RZ, P0 ;  /* 0x000000ff0c00720c */ /* 0x040fe200007c4270 */
[----:B------:R-:W-:Y:S01]  /*3800*/  LDSM.16.MT88.4 R104, [R190+0x100] ;  /* 0x00010000be68783b */ /* 0x000fe20000004200 */
[----:B------:R-:W-:Y:S01]  /*3810*/  ISETP.GT.AND P4, PT, R12, 0x9, P0 ;  /* 0x000000090c00780c */ /* 0x000fe20000784270 */
[----:B------:R-:W-:Y:S01]  /*3820*/  ULDC.64 UR4, c[0x0][0x2c8] ;  /* 0x0000b20000047ab9 */ /* 0x000fe20000000a00 */
[C---:B------:R-:W-:Y:S01]  /*3830*/  ISETP.LT.OR P5, PT, R0.reuse, 0x2, P5 ;  /* 0x000000020000780c */ /* 0x040fe20002fa1670 */
[----:B------:R-:W-:Y:S01]  /*3840*/  LDSM.16.MT88.4 R112, [R189+0x100] ;  /* 0x00010000bd70783b */ /* 0x000fe20000004200 */
[----:B------:R-:W-:Y:S01]  /*3850*/  ISETP.LT.OR P6, PT, R0, 0x1, P6 ;  /* 0x000000010000780c */ /* 0x000fe200037c1670 */
[----:B------:R-:W-:Y:S01]  /*3860*/  UIMAD.WIDE.U32 UR20, UR17, UR4, URZ ;  /* 0x00000004111472a5 */ /* 0x000fe2000f8e003f */
[----:B------:R-:W-:Y:S01]  /*3870*/  FMNMX.FTZ R8, R20, R21, !PT ;  /* 0x0000001514087209 */ /* 0x000fe20007810000 */
[----:B------:R-:W-:Y:S01]  /*3880*/  LDSM.16.MT88.4 R120, [R188+0x100] ;  /* 0x00010000bc78783b */ /* 0x000fe20000004200 */
[----:B------:R-:W-:Y:S01]  /*3890*/  ISETP.LT.OR P4, PT, R0, 0xa, P4 ;  /* 0x0000000a0000780c */ /* 0x000fe20002781670 */
[----:B------:R-:W-:Y:S01]  /*38a0*/  UIADD3 UR14, UR14, -0x2, URZ ;  /* 0xfffffffe0e0e7890 */ /* 0x000fe2000fffe03f */
[----:B------:R-:W-:Y:S01]  /*38b0*/  FSEL R24, R23, -INF , !P5 ;  /* 0xff80000017187808 */ /* 0x000fe20006800000 */
[----:B------:R-:W-:Y:S01]  /*38c0*/  LDSM.16.MT88.4 R80, [R190+0x4100] ;  /* 0x00410000be50783b */ /* 0x000fe20000004200 */
[----:B------:R-:W-:Y:S01]  /*38d0*/  FSEL R22, R22, -INF , !P6 ;  /* 0xff80000016167808 */ /* 0x000fe20007000000 */
[----:B------:R-:W-:Y:S01]  /*38e0*/  @UP2 UMOV UR17, UR21 ;  /* 0x0000001500112c82 */ /* 0x000fe20008000000 */
[----:B------:R-:W-:Y:S01]  /*38f0*/  FMNMX.FTZ R8, R15, R8, !PT ;  /* 0x000000080f087209 */ /* 0x000fe20007810000 */
[----:B------:R-:W-:Y:S01]  /*3900*/  LDSM.16.MT88.4 R88, [R189+0x4100] ;  /* 0x00410000bd58783b */ /* 0x000fe20000004200 */
[----:B------:R-:W-:Y:S01]  /*3910*/  FSEL R6, R19, -INF , !P4 ;  /* 0xff80000013067808 */ /* 0x000fe20006000000 */
[----:B------:R-:W-:Y:S01]  /*3920*/  @UP2 USHF.R.U32.HI UR7, URZ, UR5, UR17 ;  /* 0x000000053f072299 */ /* 0x000fe20008011611 */
[----:B------:R-:W-:Y:S01]  /*3930*/  FMNMX.FTZ R5, R22, R24, !PT ;  /* 0x0000001816057209 */ /* 0x000fe20007810000 */
[----:B------:R-:W-:Y:S01]  /*3940*/  LDSM.16.MT88.4 R136, [R190+0x900] ;  /* 0x00090000be88783b */ /* 0x000fe20000004200 */
[----:B------:R-:W-:Y:S01]  /*3950*/  FMNMX.FTZ R8, R17, R8, !PT ;  /* 0x0000000811087209 */ /* 0x000fe20007810000 */
[----:B------:R-:W-:Y:S01]  /*3960*/  UIADD3 UR4, UR6, UR7, URZ ;  /* 0x0000000706047290 */ /* 0x000fe2000fffe03f */
[----:B------:R-:W-:Y:S01]  /*3970*/  ISETP.GT.AND P4, PT, R12, 0x11, P0 ;  /* 0x000000110c00780c */ /* 0x000fe20000784270 */
[----:B------:R-:W-:Y:S01]  /*3980*/  LDSM.16.MT88.4 R132, [R189+0x900] ;  /* 0x00090000bd84783b */ /* 0x000fe20000004200 */
[----:B------:R-:W-:Y:S01]  /*3990*/  FMNMX.FTZ R5, R14, R5, !PT ;  /* 0x000000050e057209 */ /* 0x000fe20007810000 */
[----:B------:R-:W-:Y:S01]  /*39a0*/  ULDC UR7, c[0x0][0x328] ;  /* 0x0000ca0000077ab9 */ /* 0x000fe20000000800 */
[----:B------:R-:W-:Y:S01]  /*39b0*/  FMNMX.FTZ R8, R13, R8, !PT ;  /* 0x000000080d087209 */ /* 0x000fe20007810000 */
[----:B------:R-:W-:Y:S01]  /*39c0*/  LDSM.16.MT88.4 R32, [R188+0x900] ;  /* 0x00090000bc20783b */ /* 0x000fe20000004200 */
[----:B------:R-:W-:Y:S01]  /*39d0*/  ISETP.LT.OR P4, PT, R0, 0x12, P4 ;  /* 0x000000120000780c */ /* 0x000fe20002781670 */
[----:B------:R-:W-:Y:S01]  /*39e0*/  UIADD3 UR7, UR4, UR7, URZ ;  /* 0x0000000704077290 */ /* 0x000fe2000fffe03f */
[----:B------:R-:W-:Y:S01]  /*39f0*/  ISETP.GT.AND P5, PT, R12, 0x18, P0 ;  /* 0x000000180c00780c */ /* 0x000fe200007a4270 */
[----:B------:R-:W-:Y:S01]  /*3a00*/  LDSM.16.MT88.4 R28, [R190+0x2900] ;  /* 0x00290000be1c783b */ /* 0x000fe20000004200 */
[----:B------:R-:W-:-:S02]  /*3a10*/  FMNMX.FTZ R5, R6, R5, !PT ;  /* 0x0000000506057209 */ /* 0x000fc40007810000 */
[----:B------:R-:W-:Y:S02]  /*3a20*/  FMNMX.FTZ R8, R11, R8, !PT ;  /* 0x000000080b087209 */ /* 0x000fe40007810000 */
[----:B------:R-:W-:Y:S02]  /*3a30*/  FSEL R16, R67, -INF , !P4 ;  /* 0xff80000043107808 */ /* 0x000fe40006000000 */
[----:B------:R-:W-:Y:S01]  /*3a40*/  ISETP.GT.AND P4, PT, R12, 0x19, P0 ;  /* 0x000000190c00780c */ /* 0x000fe20000784270 */
[----:B------:R-:W-:Y:S01]  /*3a50*/  LDSM.16.MT88.4 R64, [R188+0x2100] ;  /* 0x00210000bc40783b */ /* 0x000fe20000004200 */
[----:B------:R-:W-:Y:S02]  /*3a60*/  ISETP.LT.OR P5, PT, R0, 0x19, P5 ;  /* 0x000000190000780c */ /* 0x000fe40002fa1670 */
[----:B------:R-:W-:Y:S02]  /*3a70*/  FMNMX.FTZ R5, R18, R5, !PT ;  /* 0x0000000512057209 */ /* 0x000fe40007810000 */
[----:B------:R-:W-:-:S02]  /*3a80*/  FMNMX.FTZ R8, R9, R8, !PT ;  /* 0x0000000809087209 */ /* 0x000fc40007810000 */
[----:B------:R-:W-:Y:S02]  /*3a90*/  ISETP.LT.OR P4, PT, R0, 0x1a, P4 ;  /* 0x0000001a0000780c */ /* 0x000fe40002781670 */
[----:B------:R-:W-:Y:S02]  /*3aa0*/  FSEL R10, R62, -INF , !P5 ;  /* 0xff8000003e0a7808 */ /* 0x000fe40006800000 */
[----:B------:R-:W-:Y:S02]  /*3ab0*/  ISETP.GT.AND P5, PT, R12, 0x20, P0 ;  /* 0x000000200c00780c */ /* 0x000fe400007a4270 */
[----:B------:R-:W-:Y:S02]  /*3ac0*/  FMNMX.FTZ R5, R16, R5, !PT ;  /* 0x0000000510057209 */ /* 0x000fe40007810000 */
[----:B------:R-:W-:Y:S02]  /*3ad0*/  FMNMX.FTZ R26, R7, R8, !PT ;  /* 0x00000008071a7209 */ /* 0x000fe40007810000 */
[----:B------:R-:W-:-:S02]  /*3ae0*/  FSEL R8, R63, -INF , !P4 ;  /* 0xff8000003f087808 */ /* 0x000fc40006000000 */
[----:B------:R-:W-:Y:S02]  /*3af0*/  ISETP.GT.AND P4, PT, R12, 0x21, P0 ;  /* 0x000000210c00780c */ /* 0x000fe40000784270 */
[----:B------:R-:W-:Y:S02]  /*3b00*/  ISETP.LT.OR P5, PT, R0, 0x21, P5 ;  /* 0x000000210000780c */ /* 0x000fe40002fa1670 */
[----:B------:R-:W-:Y:S02]  /*3b10*/  FMNMX.FTZ R5, R10, R5, !PT ;  /* 0x000000050a057209 */ /* 0x000fe40007810000 */
[----:B------:R-:W-:Y:S02]  /*3b20*/  FMNMX.FTZ R26, R155, R26, !PT ;  /* 0x0000001a9b1a7209 */ /* 0x000fe40007810000 */
[----:B------:R-:W-:Y:S02]  /*3b30*/  ISETP.LT.OR P4, PT, R0, 0x22, P4 ;  /* 0x000000220000780c */ /* 0x000fe40002781670 */
[----:B------:R-:W-:-:S02]  /*3b40*/  FSEL R172, R58, -INF , !P5 ;  /* 0xff8000003aac7808 */ /* 0x000fc40006800000 */
[----:B------:R-:W-:Y:S02]  /*3b50*/  ISETP.GT.AND P5, PT, R12, 0x28, P0 ;  /* 0x000000280c00780c */ /* 0x000fe400007a4270 */
[----:B------:R-:W-:Y:S02]  /*3b60*/  FMNMX.FTZ R19, R8, R5, !PT ;  /* 0x0000000508137209 */ /* 0x000fe40007810000 */
[----:B------:R-:W-:Y:S02]  /*3b70*/  FMNMX.FTZ R26, R163, R26, !PT ;  /* 0x0000001aa31a7209 */ /* 0x000fe40007810000 */
[----:B------:R-:W-:Y:S02]  /*3b80*/  FSEL R162, R59, -INF , !P4 ;  /* 0xff8000003ba27808 */ /* 0x000fe40006000000 */
[----:B------:R-:W-:Y:S01]  /*3b90*/  ISETP.GT.AND P4, PT, R12, 0x29, P0 ;  /* 0x000000290c00780c */ /* 0x000fe20000784270 */
[----:B------:R-:W-:Y:S01]  /*3ba0*/  LDSM.16.MT88.4 R56, [R189+0x2100] ;  /* 0x00210000bd38783b */ /* 0x000fe20000004200 */
[----:B------:R-:W-:-:S02]  /*3bb0*/  ISETP.LT.OR P5, PT, R0, 0x29, P5 ;  /* 0x000000290000780c */ /* 0x000fc40002fa1670 */
[----:B------:R-:W-:Y:S02]  /*3bc0*/  FMNMX.FTZ R19, R172, R19, !PT ;  /* 0x00000013ac137209 */ /* 0x000fe40007810000 */
[----:B------:R-:W-:Y:S02]  /*3bd0*/  FMNMX.FTZ R26, R161, R26, !PT ;  /* 0x0000001aa11a7209 */ /* 0x000fe40007810000 */
[----:B------:R-:W-:Y:S02]  /*3be0*/  ISETP.GT.AND P6, PT, R12, 0x30, P0 ;  /* 0x000000300c00780c */ /* 0x000fe400007c4270 */
[----:B------:R-:W-:Y:S02]  /*3bf0*/  ISETP.LT.OR P4, PT, R0, 0x2a, P4 ;  /* 0x0000002a0000780c */ /* 0x000fe40002781670 */
[----:B------:R-:W-:Y:S02]  /*3c00*/  FSEL R170, R74, -INF , !P5 ;  /* 0xff8000004aaa7808 */ /* 0x000fe40006800000 */
        /* <DEDUP_REMOVED lines=8> */
[----:B------:R-:W-:Y:S02]  /*3c90*/  ISETP.GT.AND P4, PT, R12, 0x38, P0 ;  /* 0x000000380c00780c */ /* 0x000fe40000784270 */
[----:B------:R-:W-:Y:S02]  /*3ca0*/  ISETP.LT.OR P5, PT, R0, 0x32, P5 ;  /* 0x000000320000780c */ /* 0x000fe40002fa1670 */
[----:B------:R-:W-:Y:S02]  /*3cb0*/  FSEL R166, R50, -INF , !P6 ;  /* 0xff80000032a67808 */ /* 0x000fe40007000000 */
[----:B------:R-:W-:Y:S02]  /*3cc0*/  FMNMX.FTZ R19, R164, R19, !PT ;  /* 0x00000013a4137209 */ /* 0x000fe40007810000 */
[----:B------:R-:W-:Y:S02]  /*3cd0*/  FMNMX.FTZ R26, R165, R26, !PT ;  /* 0x0000001aa51a7209 */ /* 0x000fe40007810000 */
[----:B------:R-:W-:-:S02]  /*3ce0*/  ISETP.GT.AND P0, PT, R12, 0x39, P0 ;  /* 0x000000390c00780c */ /* 0x000fc40000704270 */
[----:B------:R-:W-:Y:S02]  /*3cf0*/  FSEL R142, R51, -INF , !P5 ;  /* 0xff800000338e7808 */ /* 0x000fe40006800000 */
[----:B------:R-:W-:Y:S01]  /*3d00*/  ISETP.LT.OR P4, PT, R0, 0x39, P4 ;  /* 0x000000390000780c */ /* 0x000fe20002781670 */
[----:B------:R-:W-:Y:S01]  /*3d10*/  LDSM.16.MT88.4 R48, [R190+0x2100] ;  /* 0x00210000be30783b */ /* 0x000fe20000004200 */
[----:B------:R-:W-:Y:S02]  /*3d20*/  FMNMX.FTZ R19, R166, R19, !PT ;  /* 0x00000013a6137209 */ /* 0x000fe40007810000 */
[----:B------:R-:W-:Y:S02]  /*3d30*/  FMNMX.FTZ R26, R143, R26, !PT ;  /* 0x0000001a8f1a7209 */ /* 0x000fe40007810000 */
[----:B------:R-:W-:Y:S02]  /*3d40*/  ISETP.LT.OR P0, PT, R0, 0x3a, P0 ;  /* 0x0000003a0000780c */ /* 0x000fe40000701670 */
[----:B------:R-:W-:-:S02]  /*3d50*/  FSEL R140, R46, -INF , !P4 ;  /* 0xff8000002e8c7808 */ /* 0x000fc40006000000 */
[----:B------:R-:W-:Y:S02]  /*3d60*/  FMNMX.FTZ R19, R142, R19, !PT ;  /* 0x000000138e137209 */ /* 0x000fe40007810000 */
[----:B------:R-:W-:Y:S02]  /*3d70*/  FMNMX.FTZ R5, R141, R26, !PT ;  /* 0x0000001a8d057209 */ /* 0x000fe40007810000 */
[----:B------:R-:W-:Y:S02]  /*3d80*/  FSEL R160, R47, -INF , !P0 ;  /* 0xff8000002fa07808 */ /* 0x000fe40004000000 */
[----:B------:R-:W-:Y:S01]  /*3d90*/  FMNMX.FTZ R19, R140, R19, !PT ;  /* 0x000000138c137209 */ /* 0x000fe20007810000 */
[----:B------:R-:W1:Y:S03]  /*3da0*/  SHFL.BFLY PT, R26, R5, 0x2, 0x1f ;  /* 0x0c401f00051a7f89 */ /* 0x000e6600000e0000 */
[----:B------:R-:W-:-:S05]  /*3db0*/  FMNMX.FTZ R19, R160, R19, !PT ;  /* 0x00000013a0137209 */ /* 0x000fca0007810000 */
[----:B------:R-:W2:Y:S01]  /*3dc0*/  SHFL.BFLY PT, R12, R19, 0x2, 0x1f ;  /* 0x0c401f00130c7f89 */ /* 0x000ea200000e0000 */
[----:B-1----:R-:W-:-:S05]  /*3dd0*/  FMNMX.FTZ R23, R5, R26, !PT ;  /* 0x0000001a05177209 */ /* 0x002fca0007810000 */
[----:B------:R-:W1:Y:S01]  /*3de0*/  SHFL.BFLY PT, R0, R23, 0x1, 0x1f ;  /* 0x0c201f0017007f89 */ /* 0x000e6200000e0000 */
[----:B--2---:R-:W-:-:S05]  /*3df0*/  FMNMX.FTZ R5, R19, R12, !PT ;  /* 0x0000000c13057209 */ /* 0x004fca0007810000 */
[----:B------:R-:W2:Y:S01]  /*3e00*/  SHFL.BFLY PT, R12, R5, 0x1, 0x1f ;  /* 0x0c201f00050c7f89 */ /* 0x000ea200000e0000 */
[----:B-1----:R-:W-:-:S04]  /*3e10*/  FMNMX.FTZ R0, R23, R0, !PT ;  /* 0x0000000017007209 */ /* 0x002fc80007810000 */
[C---:B------:R-:W-:Y:S01]  /*3e20*/  FSETP.NEU.FTZ.AND P0, PT, R0.reuse, -INF , PT ;  /* 0xff8000000000780b */ /* 0x040fe20003f1d000 */
[----:B------:R-:W-:Y:S01]  /*3e30*/  FMUL.FTZ R168, R0, c[0x0][0x2d0] ;  /* 0x0000b40000a87a20 */ /* 0x000fe20000410000 */
[----:B--2---:R-:W-:-:S04]  /*3e40*/  FMNMX.FTZ R12, R5, R12, !PT ;  /* 0x0000000c050c7209 */ /* 0x004fc80007810000 */
[----:B------:R-:W-:Y:S02]  /*3e50*/  FSEL R168, R168, RZ, P0 ;  /* 0x000000ffa8a87208 */ /* 0x000fe40000000000 */
[C---:B------:R-:W-:Y:S01]  /*3e60*/  FSETP.NEU.FTZ.AND P0, PT, R12.reuse, -INF , PT ;  /* 0xff8000000c00780b */ /* 0x040fe20003f1d000 */
[----:B------:R-:W-:Y:S02]  /*3e70*/  FMUL.FTZ R159, R12, c[0x0][0x2d0] ;  /* 0x0000b4000c9f7a20 */ /* 0x000fe40000410000 */
[--C-:B------:R-:W-:Y:S02]  /*3e80*/  FFMA.FTZ R152, R15, c[0x0][0x2d0], -R168.reuse ;  /* 0x0000b4000f987a23 */ /* 0x100fe400000108a8 */
[--C-:B------:R-:W-:Y:S01]  /*3e90*/  FFMA.FTZ R154, R20, c[0x0][0x2d0], -R168.reuse ;  /* 0x0000b400149a7a23 */ /* 0x100fe200000108a8 */
[----:B------:R-:W-:Y:S01]  /*3ea0*/  FSEL R159, R159, RZ, P0 ;  /* 0x000000ff9f9f7208 */ /* 0x000fe20000000000 */
[--C-:B------:R-:W-:Y:S01]  /*3eb0*/  FFMA.FTZ R153, R21, c[0x0][0x2d0], -R168.reuse ;  /* 0x0000b40015997a23 */ /* 0x100fe200000108a8 */
[----:B------:R-:W-:Y:S01]  /*3ec0*/  PLOP3.LUT P0, PT, PT, PT, UP1, 0x40, 0x0 ;  /* 0x000000000000781c */ /* 0x000fe20003f0e818 */
[----:B------:R-:W-:Y:S01]  /*3ed0*/  FFMA.FTZ R147, R17, c[0x0][0x2d0], -R168 ;  /* 0x0000b40011937a23 */ /* 0x000fe200000108a8 */
[----:B------:R-:W-:Y:S01]  /*3ee0*/  MUFU.EX2 R152, R152 ;  /* 0x0000009800987308 */ /* 0x000fe20000000800 */
[----:B------:R-:W-:-:S02]  /*3ef0*/  FFMA.FTZ R148, R22, c[0x0][0x2d0], -R159 ;  /* 0x0000b40016947a23 */ /* 0x000fc4000001089f */
[--C-:B------:R-:W-:Y:S01]  /*3f00*/  FFMA.FTZ R149, R24, c[0x0][0x2d0], -R159.reuse ;  /* 0x0000b40018957a23 */ /* 0x100fe2000001089f */
[----:B------:R-:W-:Y:S01]  /*3f10*/  LDSM.16.MT88.4 R20, [R189+0x2900] ;  /* 0x00290000bd14783b */ /* 0x000fe20000004200 */
[--C-:B------:R-:W-:Y:S02]  /*3f20*/  FFMA.FTZ R150, R14, c[0x0][0x2d0], -R159.reuse ;  /* 0x0000b4000e967a23 */ /* 0x100fe4000001089f */
[--C-:B------:R-:W-:Y:S01]  /*3f30*/  FFMA.FTZ R15, R6, c[0x0][0x2d0], -R159.reuse ;  /* 0x0000b400060f7a23 */ /* 0x100fe2000001089f */
[----:B------:R-:W-:Y:S01]  /*3f40*/  MUFU.EX2 R154, R154 ;  /* 0x0000009a009a7308 */ /* 0x000fe20000000800 */
[--C-:B------:R-:W-:Y:S01]  /*3f50*/  FFMA.FTZ R14, R7, c[0x0][0x2d0], -R168.reuse ;  /* 0x0000b400070e7a23 */ /* 0x100fe200000108a8 */
[----:B------:R-:W-:Y:S01]  /*3f60*/  LDSM.16.MT88.4 R24, [R195+0x900] ;  /* 0x00090000c318783b */ /* 0x000fe20000004200 */
[--C-:B------:R-:W-:Y:S02]  /*3f70*/  FFMA.FTZ R146, R11, c[0x0][0x2d0], -R168.reuse ;  /* 0x0000b4000b927a23 */ /* 0x100fe400000108a8 */
[----:B------:R-:W-:Y:S01]  /*3f80*/  FFMA.FTZ R145, R9, c[0x0][0x2d0], -R168 ;  /* 0x0000b40009917a23 */ /* 0x000fe200000108a8 */
[----:B------:R-:W1:Y:S01]  /*3f90*/  LDSM.16.MT88.4 R4, [R188+0x4100] ;  /* 0x00410000bc04783b */ /* 0x000e620000004200 */
[--C-:B------:R-:W-:Y:S01]  /*3fa0*/  FFMA.FTZ R3, R10, c[0x0][0x2d0], -R159.reuse ;  /* 0x0000b4000a037a23 */ /* 0x100fe2000001089f */
[----:B------:R-:W2:Y:S01]  /*3fb0*/  MUFU.EX2 R153, R153 ;  /* 0x0000009900997308 */ /* 0x000ea20000000800 */
[----:B------:R-:W-:-:S02]  /*3fc0*/  FFMA.FTZ R2, R8, c[0x0][0x2d0], -R159 ;  /* 0x0000b40008027a23 */ /* 0x000fc4000001089f */
[----:B------:R-:W3:Y:S01]  /*3fd0*/  LDSM.16.MT88.4 R8, [R195+0x2900] ;  /* 0x00290000c308783b */ /* 0x000ee20000004200 */
[--C-:B------:R-:W-:Y:S02]  /*3fe0*/  FFMA.FTZ R151, R13, c[0x0][0x2d0], -R168.reuse ;  /* 0x0000b4000d977a23 */ /* 0x100fe400000108a8 */
[--C-:B------:R-:W-:Y:S02]  /*3ff0*/  FFMA.FTZ R144, R18, c[0x0][0x2d0], -R159.reuse ;  /* 0x0000b40012907a23 */ /* 0x100fe4000001089f */
[----:B------:R-:W4:Y:S01]  /*4000*/  MUFU.EX2 R147, R147 ;  /* 0x0000009300937308 */ /* 0x000f220000000800 */
[----:B------:R-:W-:Y:S02]  /*4010*/  FFMA.FTZ R13, R16, c[0x0][0x2d0], -R159 ;  /* 0x0000b400100d7a23 */ /* 0x000fe4000001089f */
[----:B------:R-:W5:Y:S01]  /*4020*/  LDSM.16.MT88.4 R16, [R188+0x2900] ;  /* 0x00290000bc10783b */ /* 0x000f620000004200 */
[--C-:B------:R-:W-:Y:S02]  /*4030*/  FFMA.FTZ R158, R163, c[0x0][0x2d0], -R168.reuse ;  /* 0x0000b400a39e7a23 */ /* 0x100fe400000108a8 */
[----:B------:R-:W-:-:S02]  /*4040*/  FFMA.FTZ R156, R161, c[0x0][0x2d0], -R168 ;  /* 0x0000b400a19c7a23 */ /* 0x000fc400000108a8 */
[----:B------:R-:W-:Y:S01]  /*4050*/  MUFU.EX2 R148, R148 ;  /* 0x0000009400947308 */ /* 0x000fe20000000800 */
[----:B--2---:R-:W-:Y:S01]  /*4060*/  F2FP.BF16.PACK_AB R96, R153, R154 ;  /* 0x0000009a9960723e */ /* 0x004fe200000010ff */
[--C-:B------:R-:W-:Y:S02]  /*4070*/  FFMA.FTZ R155, R155, c[0x0][0x2d0], -R168.reuse ;  /* 0x0000b4009b9b7a23 */ /* 0x100fe400000108a8 */
[----:B------:R-:W-:Y:S02]  /*4080*/  FFMA.FTZ R157, R157, c[0x0][0x2d0], -R168 ;  /* 0x0000b4009d9d7a23 */ /* 0x000fe400000108a8 */
[--C-:B------:R-:W-:Y:S02]  /*4090*/  FFMA.FTZ R161, R172, c[0x0][0x2d0], -R159.reuse ;  /* 0x0000b400aca17a23 */ /* 0x100fe4000001089f */
[----:B------:R-:W2:Y:S01]  /*40a0*/  MUFU.EX2 R149, R149 ;  /* 0x0000009500957308 */ /* 0x000ea20000000800 */
[----:B----4-:R-:W-:Y:S01]  /*40b0*/  F2FP.BF16.PACK_AB R98, R147, R152 ;  /* 0x000000989362723e */ /* 0x010fe200000010ff */
[----:B------:R-:W-:-:S02]  /*40c0*/  FFMA.FTZ R162, R162, c[0x0][0x2d0], -R159 ;  /* 0x0000b400a2a27a23 */ /* 0x000fc4000001089f */
[--C-:B------:R-:W-:Y:S02]  /*40d0*/  FFMA.FTZ R163, R170, c[0x0][0x2d0], -R159.reuse ;  /* 0x0000b400aaa37a23 */ /* 0x100fe4000001089f */
[--C-:B------:R-:W-:Y:S02]  /*40e0*/  FFMA.FTZ R164, R164, c[0x0][0x2d0], -R159.reuse ;  /* 0x0000b400a4a47a23 */ /* 0x100fe4000001089f */
[----:B------:R-:W-:Y:S01]  /*40f0*/  MUFU.EX2 R150, R150 ;  /* 0x0000009600967308 */ /* 0x000fe20000000800 */
[--C-:B------:R-:W-:Y:S02]  /*4100*/  FFMA.FTZ R170, R165, c[0x0][0x2d0], -R168.reuse ;  /* 0x0000b400a5aa7a23 */ /* 0x100fe400000108a8 */
[--C-:B------:R-:W-:Y:S02]  /*4110*/  FFMA.FTZ R167, R167, c[0x0][0x2d0], -R168.reuse ;  /* 0x0000b400a7a77a23 */ /* 0x100fe400000108a8 */
[--C-:B------:R-:W-:Y:S02]  /*4120*/  FFMA.FTZ R165, R143, c[0x0][0x2d0], -R168.reuse ;  /* 0x0000b4008fa57a23 */ /* 0x100fe400000108a8 */
[----:B------:R-:W-:Y:S01]  /*4130*/  FFMA.FTZ R212, R141, c[0x0][0x2d0], -R168 ;  /* 0x0000b4008dd47a23 */ /* 0x000fe200000108a8 */
[----:B------:R-:W4:Y:S01]  /*4140*/  MUFU.EX2 R15, R15 ;  /* 0x0000000f000f7308 */ /* 0x000f220000000800 */
[----:B--2---:R-:W-:Y:S01]  /*4150*/  F2FP.BF16.PACK_AB R97, R149, R148 ;  /* 0x000000949561723e */ /* 0x004fe200000010ff */
[----:B------:R-:W-:-:S02]  /*4160*/  FFMA.FTZ R166, R166, c[0x0][0x2d0], -R159 ;  /* 0x0000b400a6a67a23 */ /* 0x000fc4000001089f */
[--C-:B------:R-:W-:Y:S02]  /*4170*/  FFMA.FTZ R169, R142, c[0x0][0x2d0], -R159.reuse ;  /* 0x0000b4008ea97a23 */ /* 0x100fe4000001089f */
[--C-:B------:R-:W-:Y:S02]  /*4180*/  FFMA.FTZ R168, R140, c[0x0][0x2d0], -R159.reuse ;  /* 0x0000b4008ca87a23 */ /* 0x100fe4000001089f */
[----:B------:R-:W-:Y:S01]  /*4190*/  MUFU.EX2 R151, R151 ;  /* 0x0000009700977308 */ /* 0x000fe20000000800 */
[----:B------:R-:W-:Y:S01]  /*41a0*/  FFMA.FTZ R209, R160, c[0x0][0x2d0], -R159 ;  /* 0x0000b400a0d17a23 */ /* 0x000fe2000001089f */
[----:B------:R-:W-:Y:S01]  /*41b0*/  LDSM.16.MT88.4 R140, [R190+0x1900] ;  /* 0x00190000be8c783b */ /* 0x000fe20000004200 */
[----:B------:R-:W-:Y:S02]  /*41c0*/  FADD.FTZ R153, R154, R153 ;  /* 0x000000999a997221 */ /* 0x000fe40000010000 */
[----:B------:R-:W-:Y:S02]  /*41d0*/  FADD.FTZ R149, R148, R149 ;  /* 0x0000009594957221 */ /* 0x000fe40000010000 */
[----:B------:R-:W-:Y:S01]  /*41e0*/  FADD.FTZ R152, R152, R153 ;  /* 0x0000009998987221 */ /* 0x000fe20000010000 */
[----:B----4-:R-:W-:Y:S01]  /*41f0*/  F2FP.BF16.PACK_AB R99, R15, R150 ;  /* 0x000000960f63723e */ /* 0x010fe200000010ff */
[----:B------:R-:W2:Y:S01]  /*4200*/  MUFU.EX2 R146, R146 ;  /* 0x0000009200927308 */ /* 0x000ea20000000800 */
[----:B------:R-:W-:-:S02]  /*4210*/  FADD.FTZ R150, R150, R149 ;  /* 0x0000009596967221 */ /* 0x000fc40000010000 */
[----:B------:R-:W-:Y:S02]  /*4220*/  FADD.FTZ R152, R147, R152 ;  /* 0x0000009893987221 */ /* 0x000fe40000010000 */
[----:B------:R-:W-:Y:S01]  /*4230*/  FADD.FTZ R15, R15, R150 ;  /* 0x000000960f0f7221 */ /* 0x000fe20000010000 */
[C---:B------:R-:W-:Y:S02]  /*4240*/  HMMA.16816.F32.BF16 R36, R96.reuse, R40, RZ ;  /* 0x000000286024723c */ /* 0x040fe400000418ff */
[----:B------:R-:W-:Y:S06]  /*4250*/  MUFU.EX2 R145, R145 ;  /* 0x0000009100917308 */ /* 0x000fec0000000800 */
[C---:B------:R-:W-:Y:S02]  /*4260*/  HMMA.16816.F32.BF16 R52, R96.reuse, R56, RZ ;  /* 0x000000386034723c */ /* 0x040fe400000418ff */
[----:B------:R-:W-:Y:S06]  /*4270*/  MUFU.EX2 R14, R14 ;  /* 0x0000000e000e7308 */ /* 0x000fec0000000800 */
[C---:B------:R-:W-:Y:S02]  /*4280*/  HMMA.16816.F32.BF16 R40, R96.reuse, R42, RZ ;  /* 0x0000002a6028723c */ /* 0x040fe400000418ff */
        /* <DEDUP_REMOVED lines=38> */
[----:B------:R-:W3:Y:S06]  /*44f0*/  MUFU.EX2 R209, R209 ;  /* 0x000000d100d17308 */ /* 0x000eec0000000800 */
[C---:B-1----:R-:W-:Y:S07]  /*4500*/  HMMA.16816.F32.BF16 R92, R96.reuse, R4, RZ ;  /* 0x00000004605c723c */ /* 0x042fee00000418ff */
[----:B--2---:R-:W-:Y:S01]  /*4510*/  F2FP.BF16.PACK_AB R4, R146, R151 ;  /* 0x000000979204723e */ /* 0x004fe200000010ff */
[----:B------:R-:W-:Y:S01]  /*4520*/  HMMA.16816.F32.BF16 R96, R96, R6, RZ ;  /* 0x000000066060723c */ /* 0x000fe200000418ff */
[----:B----4-:R-:W-:Y:S01]  /*4530*/  F2FP.BF16.PACK_AB R5, R13, R144 ;  /* 0x000000900d05723e */ /* 0x010fe200000010ff */
[----:B------:R-:W-:-:S02]  /*4540*/  FADD.FTZ R151, R151, R152 ;  /* 0x0000009897977221 */ /* 0x000fc40000010000 */
[----:B------:R-:W-:Y:S02]  /*4550*/  FADD.FTZ R144, R144, R15 ;  /* 0x0000000f90907221 */ /* 0x000fe40000010000 */
[----:B------:R-:W-:Y:S01]  /*4560*/  FADD.FTZ R146, R146, R151 ;  /* 0x0000009792927221 */ /* 0x000fe20000010000 */
[----:B------:R-:W-:Y:S01]  /*4570*/  F2FP.BF16.PACK_AB R6, R14, R145 ;  /* 0x000000910e06723e */ /* 0x000fe200000010ff */
[----:B------:R-:W-:Y:S01]  /*4580*/  FADD.FTZ R144, R13, R144 ;  /* 0x000000900d907221 */ /* 0x000fe20000010000 */
[----:B------:R-:W-:Y:S01]  /*4590*/  F2FP.BF16.PACK_AB R7, R2, R3 ;  /* 0x000000030207723e */ /* 0x000fe200000010ff */
[----:B------:R-:W-:Y:S02]  /*45a0*/  FADD.FTZ R145, R145, R146 ;  /* 0x0000009291917221 */ /* 0x000fe40000010000 */
[----:B------:R-:W-:Y:S02]  /*45b0*/  FADD.FTZ R3, R3, R144 ;  /* 0x0000009003037221 */ /* 0x000fe40000010000 */
[----:B------:R-:W-:-:S02]  /*45c0*/  FADD.FTZ R14, R14, R145 ;  /* 0x000000910e0e7221 */ /* 0x000fc40000010000 */
[----:B---3--:R-:W-:Y:S01]  /*45d0*/  HMMA.16816.F32.BF16 R36, R4, R8, R36 ;  /* 0x000000080424723c */ /* 0x008fe20000041824 */
        /* <DEDUP_REMOVED lines=125> */
[----:B------:R-:W-:-:S02]  /*4db0*/  UIADD3 UR17, UR4, -0x1, URZ ;  /* 0xffffffff04117890 */ /* 0x000fc4000fffe03f */
[----:B------:R-:W-:-:S10]  /*4dc0*/  ULDC UR6, c[0x0][0x32c] ;  /* 0x0000cb0000067ab9 */ /* 0x000fd40000000800 */
[----:B------:R-:W-:Y:S05]  /*4dd0*/  @P0 BRA `(.L_x_240) ;  /* 0x0000007000000947 */ /* 0x000fea0003800000 */
[----:B------:R-:W-:Y:S02]  /*4de0*/  UISETP.NE.AND UP0, UPT, UR6, 0x1, UPT ;  /* 0x000000010600788c */ /* 0x000fe4000bf05270 */
[----:B------:R-:W-:-:S03]  /*4df0*/  UIADD3 UR17, -UR4, URZ, URZ ;  /* 0x0000003f04117290 */ /* 0x000fc6000fffe13f */
[----:B------:R-:W-:Y:S02]  /*4e00*/  ULDC.64 UR4, c[0x0][0x330] ;  /* 0x0000cc0000047ab9 */ /* 0x000fe40000000a00 */
[----:B------:R-:W-:-:S04]  /*4e10*/  UIMAD.WIDE.U32 UR20, UR17, UR4, URZ ;  /* 0x00000004111472a5 */ /* 0x000fc8000f8e003f */
[----:B------:R-:W-:-:S04]  /*4e20*/  @UP0 USHF.R.U32.HI UR17, URZ, UR5, UR21 ;  /* 0x000000053f110299 */ /* 0x000fc80008011615 */
[----:B------:R-:W-:Y:S01]  /*4e30*/  ULOP3.LUT UR17, URZ, UR17, URZ, 0x33, !UPT ;  /* 0x000000113f117292 */ /* 0x000fe2000f8e333f */
[----:B------:R-:W-:Y:S05]  /*4e40*/  BRA `(.L_x_241) ;  /* 0x0000004000007947 */ /* 0x000fea0003800000 */
.L_x_240:
[----:B------:R-:W-:Y:S02]  /*4e50*/  UISETP.NE.AND UP0, UPT, UR6, 0x1, UPT ;  /* 0x000000010600788c */ /* 0x000fe4000bf05270 */
[----:B------:R-:W-:Y:S02]  /*4e60*/  ULDC.64 UR4, c[0x0][0x330] ;  /* 0x0000cc0000047ab9 */ /* 0x000fe40000000a00 */
[----:B------:R-:W-:-:S07]  /*4e70*/  UIMAD.WIDE.U32 UR20, UR17, UR4, URZ ;  /* 0x00000004111472a5 */ /* 0x000fce000f8e003f */
[----:B------:R-:W-:Y:S02]  /*4e80*/  @UP0 USHF.R.U32.HI UR17, URZ, UR5, UR21 ;  /* 0x000000053f110299 */ /* 0x000fe40008011615 */
.L_x_241:
[----:B------:R-:W-:Y:S02]  /*4e90*/  ULDC UR4, c[0x0][0x32c] ;  /* 0x0000cb0000047ab9 */ /* 0x000fe40000000800 */
[----:B------:R-:W-:-:S04]  /*4ea0*/  UIMAD UR4, UR17, UR6, UR4 ;  /* 0x00000006110472a4 */ /* 0x000fc8000f8e0204 */
[----:B------:R-:W-:-:S04]  /*4eb0*/  UISETP.LT.AND UP0, UPT, UR7, UR4, UPT ;  /* 0x000000040700728c */ /* 0x000fc8000bf01270 */
[----:B------:R-:W-:-:S04]  /*4ec0*/  USEL UR7, UR7, UR4, UP0 ;  /* 0x0000000407077287 */ /* 0x000fc80008000000 */
.L_x_239:
        /* <DEDUP_REMOVED lines=21> */
[----:B------:R-:W-:Y:S01]  /*5020*/  IMAD.X R214, RZ, RZ, R211, P6 ;  /* 0x000000ffffd67224 */ /* 0x000fe200030e06d3 */
[----:B------:R-:W-:Y:S01]  /*5030*/  @P0 SHF.R.U32.HI R213, RZ, c[0x0][0x2cc], R213 ;  /* 0x0000b300ffd50a19 */ /* 0x000fe200000116d5 */
[----:B------:R-:W-:Y:S02]  /*5040*/  IMAD.X R216, RZ, RZ, R211, P4 ;  /* 0x000000ffffd87224 */ /* 0x000fe400020e06d3 */
.L_x_251:
        /* <DEDUP_REMOVED lines=20> */
[C---:B------:R-:W-:Y:S02]  /*5190*/  @!P0 LEA R230, P6, R223.reuse, c[0x0][0x1f8], 0x1 ;  /* 0x00007e00dfe68a11 */ /* 0x040fe400078c08ff */
[----:B------:R-:W-:Y:S02]  /*51a0*/  @!P0 IADD3.X R222, R220, UR20, RZ, P5, !PT ;  /* 0x00000014dcde8c10 */ /* 0x000fe4000affe4ff */
[----:B------:R-:W4:Y:S01]  /*51b0*/  LDSM.16.M88.4 R148, [R197+0x7900] ;  /* 0x00790000c594783b */ /* 0x000f220000000200 */
[----:B------:R-:W-:Y:S02]  /*51c0*/  @!P0 LEA.HI.X R231, R223, c[0x0][0x1fc], R0, 0x1, P6 ;  /* 0x00007f00dfe78a11 */ /* 0x000fe400030f0c00 */
[C---:B------:R-:W-:Y:S02]  /*51d0*/  @!P0 LEA R228, P5, R225.reuse, c[0x0][0x1f8], 0x1 ;  /* 0x00007e00e1e48a11 */ /* 0x040fe400078a08ff */
        /* <DEDUP_REMOVED lines=12> */
[C---:B------:R-:W-:Y:S02]  /*52a0*/  @!P0 LEA R232, P6, R0.reuse, c[0x0][0x1f8], 0x1 ;  /* 0x00007e0000e88a11 */ /* 0x040fe400078c08ff */
        /* <DEDUP_REMOVED lines=39> */
[----:B------:R-:W4:Y:S05]  /*5520*/  LDSM.16.M88.4 R168, [R192+0x6100] ;  /* 0x00610000c0a8783b */ /* 0x000f2a0000000200 */
[----:B------:R-:W4:Y:S02]  /*5530*/  LDSM.16.M88.4 R172, [R192+0x6900] ;  /* 0x00690000c0ac783b */ /* 0x000f240000000200 */
[C---:B-----5:R-:W-:Y:S03]  /*5540*/  HMMA.16816.F32.BF16 R4, R152.reuse, R156, R4 ;  /* 0x0000009c9804723c */ /* 0x060fe60000041804 */
[----:B------:R-:W5:Y:S02]  /*5550*/  LDSM.16.M88.4 R132, [R192+0x7100] ;  /* 0x00710000c084783b */ /* 0x000f640000000200 */
[C---:B-1----:R-:W-:Y:S02]  /*5560*/  @P0 LEA R222, P4, R0.reuse, c[0x0][0x1c8], 0x1 ;  /* 0x0000720000de0a11 */ /* 0x042fe400078808ff */
[----:B------:R-:W-:Y:S01]  /*5570*/  @P0 IADD3.X R223, R211, UR20, RZ, P5, !PT ;  /* 0x00000014d3df0c10 */ /* 0x000fe2000affe4ff */
[C---:B------:R-:W-:Y:S01]  /*5580*/  HMMA.16816.F32.BF16 R8, R152.reuse, R158, R8 ;  /* 0x0000009e9808723c */ /* 0x040fe20000041808 */
[----:B------:R-:W1:Y:S03]  /*5590*/  LDSM.16.M88.4 R144, [R192+0x7900] ;  /* 0x00790000c090783b */ /* 0x000e660000000200 */
[----:B------:R-:W-:Y:S02]  /*55a0*/  @P0 LEA.HI.X R223, R0, c[0x0][0x1cc], R223, 0x1, P4 ;  /* 0x0000730000df0a11 */ /* 0x000fe400020f0cdf */
[----:B------:R-:W-:Y:S01]  /*55b0*/  LDSM.16.M88.4 R148, [R184] ;  /* 0x00000000b894783b */ /* 0x000fe20000000200 */
[----:B------:R-:W-:Y:S01]  /*55c0*/  @P0 IADD3 R0, P4, R217, UR21, RZ ;  /* 0x00000015d9000c10 */ /* 0x000fe2000ff9e0ff */
[C---:B------:R-:W-:Y:S03]  /*55d0*/  HMMA.16816.F32.BF16 R12, R152.reuse, R160, R12 ;  /* 0x000000a0980c723c */ /* 0x040fe6000004180c */
[----:B------:R-:W-:Y:S01]  /*55e0*/  LDSM.16.M88.4 R156, [R184+0x1000] ;  /* 0x00100000b89c783b */ /* 0x000fe20000000200 */
[----:B------:R-:W-:Y:S02]  /*55f0*/  @P0 LEA R226, P6, R0, c[0x0][0x1c8], 0x1 ;  /* 0x0000720000e20a11 */ /* 0x000fe400078c08ff */
[----:B--2---:R-:W-:Y:S01]  /*5600*/  @P0 IADD3 R229, P5, R215, UR21, RZ ;  /* 0x00000015d7e50c10 */ /* 0x004fe2000ffbe0ff */
[----:B------:R-:W-:Y:S01]  /*5610*/  @UP3 UIADD3 UR21, UP0, UR13, UR21, URZ ;  /* 0x000000150d153290 */ /* 0x000fe2000ff1e03f */
[C---:B------:R-:W-:Y:S01]  /*5620*/  HMMA.16816.F32.BF16 R16, R152.reuse, R162, R16 ;  /* 0x000000a29810723c */ /* 0x040fe20000041810 */
[----:B------:R-:W-:Y:S03]  /*5630*/  LDSM.16.M88.4 R160, [R184+0x1800] ;  /* 0x00180000b8a0783b */ /* 0x000fe60000000200 */
[----:B---3--:R-:W-:Y:S02]  /*5640*/  @P0 IADD3.X R225, R216, UR20, RZ, P4, !PT ;  /* 0x00000014d8e10c10 */ /* 0x008fe4000a7fe4ff */
[C---:B------:R-:W-:Y:S02]  /*5650*/  @P0 LEA R224, P4, R229.reuse, c[0x0][0x1c8], 0x1 ;  /* 0x00007200e5e00a11 */ /* 0x040fe400078808ff */
[C---:B------:R-:W-:Y:S04]  /*5660*/  HMMA.16816.F32.BF16 R20, R152.reuse, R136, R20 ;  /* 0x000000889814723c */ /* 0x040fe80000041814 */
[----:B------:R-:W-:Y:S02]  /*5670*/  @P0 LEA.HI.X R227, R0, c[0x0][0x1cc], R225, 0x1, P6 ;  /* 0x0000730000e30a11 */ /* 0x000fe400030f0ce1 */
[----:B------:R-:W-:Y:S01]  /*5680*/  @P0 IADD3.X R228, R214, UR20, RZ, P5, !PT ;  /* 0x00000014d6e40c10 */ /* 0x000fe2000affe4ff */
[----:B------:R-:W-:Y:S01]  /*5690*/  @UP3 UIADD3.X UR20, UR12, UR20, URZ, UP0, !UPT ;  /* 0x000000140c143290 */ /* 0x000fe200087fe43f */
[C---:B------:R-:W-:Y:S01]  /*56a0*/  HMMA.16816.F32.BF16 R24, R152.reuse, R138, R24 ;  /* 0x0000008a9818723c */ /* 0x040fe20000041818 */
[----:B------:R-:W2:Y:S03]  /*56b0*/  LDSM.16.M88.4 R136, [R191+0xc100] ;  /* 0x00c10000bf88783b */ /* 0x000ea60000000200 */
[----:B------:R-:W-:Y:S02]  /*56c0*/  @P0 LEA.HI.X R225, R229, c[0x0][0x1cc], R228, 0x1, P4 ;  /* 0x00007300e5e10a11 */ /* 0x000fe400020f0ce4 */
[----:B------:R-:W-:Y:S02]  /*56d0*/  @P0 IADD3 R232, P5, R217, UR21, RZ ;  /* 0x00000015d9e80c10 */ /* 0x000fe4000ffbe0ff */
[C---:B------:R-:W-:Y:S04]  /*56e0*/  HMMA.16816.F32.BF16 R28, R152.reuse, R164, R28 ;  /* 0x000000a4981c723c */ /* 0x040fe8000004181c */
[----:B------:R-:W-:Y:S02]  /*56f0*/  @P0 IADD3 R0, P6, R204, UR21, RZ ;  /* 0x00000015cc000c10 */ /* 0x000fe4000ffde0ff */
[----:B------:R-:W-:Y:S02]  /*5700*/  @P0 IADD3.X R231, R216, UR20, RZ, P5, !PT ;  /* 0x00000014d8e70c10 */ /* 0x000fe4000affe4ff */
[----:B------:R-:W-:Y:S01]  /*5710*/  HMMA.16816.F32.BF16 R32, R152, R166, R32 ;  /* 0x000000a69820723c */ /* 0x000fe20000041820 */
[----:B------:R-:W3:Y:S03]  /*5720*/  LDSM.16.M88.4 R152, [R184+0x800] ;  /* 0x00080000b898783b */ /* 0x000ee60000000200 */
[----:B------:R-:W-:Y:S02]  /*5730*/  @P0 LEA R230, P5, R232, c[0x0][0x1c8], 0x1 ;  /* 0x00007200e8e60a11 */ /* 0x000fe400078a08ff */
[----:B------:R-:W-:Y:S01]  /*5740*/  LDSM.16.M88.4 R164, [R197+0x8100] ;  /* 0x00810000c5a4783b */ /* 0x000fe20000000200 */
[----:B------:R-:W-:Y:S01]  /*5750*/  @P0 IADD3.X R229, R211, UR20, RZ, P6, !PT ;  /* 0x00000014d3e50c10 */ /* 0x000fe2000b7fe4ff */
[C---:B----4-:R-:W-:Y:S05]  /*5760*/  HMMA.16816.F32.BF16 R4, R140.reuse, R168, R4 ;  /* 0x000000a88c04723c */ /* 0x050fea0000041804 */
[----:B------:R-:W-:Y:S02]  /*5770*/  @P0 LEA R236, P6, R0, c[0x0][0x1c8], 0x1 ;  /* 0x0000720000ec0a11 */ /* 0x000fe400078c08ff */
[----:B------:R-:W-:Y:S01]  /*5780*/  @P0 LEA.HI.X R231, R232, c[0x0][0x1cc], R231, 0x1, P5 ;  /* 0x00007300e8e70a11 */ /* 0x000fe200028f0ce7 */
[C---:B------:R-:W-:Y:S01]  /*5790*/  HMMA.16816.F32.BF16 R8, R140.reuse, R170, R8 ;  /* 0x000000aa8c08723c */ /* 0x040fe20000041808 */
[----:B------:R-:W-:Y:S01]  /*57a0*/  LDSM.16.M88.4 R168, [R198+0x14100] ;  /* 0x01410000c6a8783b */ /* 0x000fe20000000200 */
[----:B------:R-:W-:Y:S02]  /*57b0*/  PLOP3.LUT P5, PT, PT, PT, UP2, 0x80, 0x0 ;  /* 0x000000000000781c */ /* 0x000fe40003faf028 */
[----:B------:R-:W-:Y:S01]  /*57c0*/  @P0 LEA.HI.X R237, R0, c[0x0][0x1cc], R229, 0x1, P6 ;  /* 0x0000730000ed0a11 */ /* 0x000fe200030f0ce5 */
[----:B------:R-:W-:Y:S01]  /*57d0*/  IMAD.MOV.U32 R0, RZ, RZ, R201 ;  /* 0x000000ffff007224 */ /* 0x000fe200078e00c9 */
[----:B------:R-:W-:Y:S02]  /*57e0*/  @P0 IADD3 R234, P4, R215, UR21, RZ ;  /* 0x00000015d7ea0c10 */ /* 0x000fe4000ff9e0ff */
[C---:B------:R-:W-:Y:S04]  /*57f0*/  HMMA.16816.F32.BF16 R12, R140.reuse, R172, R12 ;  /* 0x000000ac8c0c723c */ /* 0x040fe8000004180c */
[----:B------:R-:W-:Y:S01]  /*5800*/  @P0 IADD3.X R233, R214, UR20, RZ, P4, !PT ;  /* 0x00000014d6e90c10 */ /* 0x000fe2000a7fe4ff */
[----:B------:R-:W-:Y:S01]  /*5810*/  USHF.L.U32 UR20, UR14, 0x6, URZ ;  /* 0x000000060e147899 */ /* 0x000fe2000800063f */
[C---:B------:R-:W-:Y:S01]  /*5820*/  @P0 LEA R228, P4, R234.reuse, c[0x0][0x1c8], 0x1 ;  /* 0x00007200eae40a11 */ /* 0x040fe200078808ff */
[----:B------:R-:W-:Y:S01]  /*5830*/  @P5 IMAD.MOV.U32 R0, RZ, RZ, R213 ;  /* 0x000000ffff005224 */ /* 0x000fe200078e00d5 */
[C---:B------:R-:W-:Y:S01]  /*5840*/  HMMA.16816.F32.BF16 R16, R140.reuse, R174, R16 ;  /* 0x000000ae8c10723c */ /* 0x040fe20000041810 */
[----:B------:R-:W-:Y:S03]  /*5850*/  LDSM.16.M88.4 R172, [R197+0xa100] ;  /* 0x00a10000c5ac783b */ /* 0x000fe60000000200 */
[----:B------:R-:W-:Y:S02]  /*5860*/  @P0 LEA.HI.X R229, R234, c[0x0][0x1cc], R233, 0x1, P4 ;  /* 0x00007300eae50a11 */ /* 0x000fe400020f0ce9 */
[----:B------:R-:W-:Y:S02]  /*5870*/  SHFL.IDX PT, R232, R0, RZ, 0x1c1f ;  /* 0x001c1fff00e87589 */ /* 0x000fe400000e0000 */
[C---:B-----5:R-:W-:Y:S08]  /*5880*/  HMMA.16816.F32.BF16 R20, R140.reuse, R132, R20 ;  /* 0x000000848c14723c */ /* 0x060ff00000041814 */
[C---:B------:R-:W-:Y:S01]  /*5890*/  HMMA.16816.F32.BF16 R24, R140.reuse, R134, R24 ;  /* 0x000000868c18723c */ /* 0x040fe20000041818 */
[----:B------:R-:W4:Y:S07]  /*58a0*/  LDSM.16.M88.4 R132, [R198+0x10100] ;  /* 0x01010000c684783b */ /* 0x000f2e0000000200 */
[C---:B-1----:R-:W-:Y:S08]  /*58b0*/  HMMA.16816.F32.BF16 R28, R140.reuse, R144, R28 ;  /* 0x000000908c1c723c */ /* 0x042ff0000004181c */
[----:B------:R-:W-:Y:S01]  /*58c0*/  HMMA.16816.F32.BF16 R32, R140, R146, R32 ;  /* 0x000000928c20723c */ /* 0x000fe20000041820 */
[----:B------:R-:W1:Y:S05]  /*58d0*/  LDSM.16.M88.4 R140, [R197+0x8900] ;  /* 0x00890000c58c783b */ /* 0x000e6a0000000200 */
[----:B------:R-:W5:Y:S02]  /*58e0*/  LDSM.16.M88.4 R144, [R197+0x9100] ;  /* 0x00910000c590783b */ /* 0x000f640000000200 */
[C---:B--2---:R-:W-:Y:S08]  /*58f0*/  HMMA.16816.F32.BF16 R4, R136.reuse, R148, R4 ;  /* 0x000000948804723c */ /* 0x044ff00000041804 */
[C---:B------:R-:W-:Y:S01]  /*5900*/  HMMA.16816.F32.BF16 R8, R136.reuse, R150, R8 ;  /* 0x000000968808723c */ /* 0x040fe20000041808 */
[----:B------:R-:W2:Y:S07]  /*5910*/  LDSM.16.M88.4 R148, [R197+0x9900] ;  /* 0x00990000c594783b */ /* 0x000eae0000000200 */
[C---:B---3--:R-:W-:Y:S08]  /*5920*/  HMMA.16816.F32.BF16 R12, R136.reuse, R152, R12 ;  /* 0x00000098880c723c */ /* 0x048ff0000004180c */
[C---:B------:R-:W-:Y:S01]  /*5930*/  HMMA.16816.F32.BF16 R16, R136.reuse, R154, R16 ;  /* 0x0000009a8810723c */ /* 0x040fe20000041810 */
[----:B------:R-:W-:Y:S07]  /*5940*/  LDSM.16.M88.4 R152, [R183] ;  /* 0x00000000b798783b */ /* 0x000fee0000000200 */
[C---:B------:R-:W-:Y:S08]  /*5950*/  HMMA.16816.F32.BF16 R20, R136.reuse, R156, R20 ;  /* 0x0000009c8814723c */ /* 0x040ff00000041814 */
[C---:B------:R-:W-:Y:S01]  /*5960*/  HMMA.16816.F32.BF16 R24, R136.reuse, R158, R24 ;  /* 0x0000009e8818723c */ /* 0x040fe20000041818 */
[----:B------:R-:W-:Y:S07]  /*5970*/  LDSM.16.M88.4 R156, [R182] ;  /* 0x00000000b69c783b */ /* 0x000fee0000000200 */
[C---:B------:R-:W-:Y:S08]  /*5980*/  HMMA.16816.F32.BF16 R28, R136.reuse, R160, R28 ;  /* 0x000000a0881c723c */ /* 0x040ff0000004181c */
[----:B------:R-:W-:Y:S01]  /*5990*/  HMMA.16816.F32.BF16 R32, R136, R162, R32 ;  /* 0x000000a28820723c */ /* 0x000fe20000041820 */
[----:B------:R-:W3:Y:S05]  /*59a0*/  LDSM.16.M88.4 R136, [R194+0x10100] ;  /* 0x01010000c288783b */ /* 0x000eea0000000200 */
[----:B------:R-:W2:Y:S02]  /*59b0*/  LDSM.16.M88.4 R160, [R181] ;  /* 0x00000000b5a0783b */ /* 0x000ea40000000200 */
[C---:B----4-:R-:W-:Y:S08]  /*59c0*/  HMMA.16816.F32.BF16 R4, R132.reuse, R164, R4 ;  /* 0x000000a48404723c */ /* 0x050ff00000041804 */
[C---:B------:R-:W-:Y:S01]  /*59d0*/  HMMA.16816.F32.BF16 R8, R132.reuse, R166, R8 ;  /* 0x000000a68408723c */ /* 0x040fe20000041808 */
[----:B------:R-:W4:Y:S07]  /*59e0*/  LDSM.16.M88.4 R164, [R180] ;  /* 0x00000000b4a4783b */ /* 0x000f2e0000000200 */
[C---:B-1----:R-:W-:Y:S08]  /*59f0*/  HMMA.16816.F32.BF16 R12, R132.reuse, R140, R12 ;  /* 0x0000008c840c723c */ /* 0x042ff0000004180c */
[C---:B------:R-:W-:Y:S01]  /*5a00*/  HMMA.16816.F32.BF16 R16, R132.reuse, R142, R16 ;  /* 0x0000008e8410723c */ /* 0x040fe20000041810 */
[----:B------:R-:W-:Y:S07]  /*5a10*/  LDSM.16.M88.4 R140, [R193+0x10100] ;  /* 0x01010000c18c783b */ /* 0x000fee0000000200 */
[C---:B-----5:R-:W-:Y:S08]  /*5a20*/  HMMA.16816.F32.BF16 R20, R132.reuse, R144, R20 ;  /* 0x000000908414723c */ /* 0x060ff00000041814 */
[C---:B------:R-:W-:Y:S01]  /*5a30*/  HMMA.16816.F32.BF16 R24, R132.reuse, R146, R24 ;  /* 0x000000928418723c */ /* 0x040fe20000041818 */
[----:B------:R-:W1:Y:S07]  /*5a40*/  LDSM.16.M88.4 R144, [R192+0x8100] ;  /* 0x00810000c090783b */ /* 0x000e6e0000000200 */
[C---:B--2---:R-:W-:Y:S08]  /*5a50*/  HMMA.16816.F32.BF16 R28, R132.reuse, R148, R28 ;  /* 0x00000094841c723c */ /* 0x044ff0000004181c */
[----:B------:R-:W-:Y:S01]  /*5a60*/  HMMA.16816.F32.BF16 R32, R132, R150, R32 ;  /* 0x000000968420723c */ /* 0x000fe20000041820 */
[----:B------:R-:W2:Y:S05]  /*5a70*/  LDSM.16.M88.4 R132, [R192+0x8900] ;  /* 0x00890000c084783b */ /* 0x000eaa0000000200 */
[----:B------:R-:W5:Y:S02]  /*5a80*/  LDSM.16.M88.4 R148, [R192+0x9100] ;  /* 0x00910000c094783b */ /* 0x000f640000000200 */
[C---:B---3--:R-:W-:Y:S08]  /*5a90*/  HMMA.16816.F32.BF16 R4, R136.reuse, R152, R4 ;  /* 0x000000988804723c */ /* 0x048ff00000041804 */
        /* <DEDUP_REMOVED lines=8> */
[C---:B----4-:R-:W-:Y:S08]  /*5b20*/  HMMA.16816.F32.BF16 R28, R136.reuse, R164, R28 ;  /* 0x000000a4881c723c */ /* 0x050ff0000004181c */
[----:B------:R-:W-:Y:S01]  /*5b30*/  HMMA.16816.F32.BF16 R32, R136, R166, R32 ;  /* 0x000000a68820723c */ /* 0x000fe20000041820 */
[----:B------:R-:W3:Y:S05]  /*5b40*/  LDSM.16.M88.4 R136, [R192+0x9900] ;  /* 0x00990000c088783b */ /* 0x000eea0000000200 */
[----:B------:R-:W-:Y:S02]  /*5b50*/  LDSM.16.M88.4 R164, [R184+0x3800] ;  /* 0x00380000b8a4783b */ /* 0x000fe40000000200 */
[C---:B-1----:R-:W-:Y:S08]  /*5b60*/  HMMA.16816.F32.BF16 R4, R140.reuse, R144, R4 ;  /* 0x000000908c04723c */ /* 0x042ff00000041804 */
[C---:B------:R-:W-:Y:S01]  /*5b70*/  HMMA.16816.F32.BF16 R8, R140.reuse, R146, R8 ;  /* 0x000000928c08723c */ /* 0x040fe20000041808 */
[----:B------:R-:W1:Y:S07]  /*5b80*/  LDSM.16.M88.4 R144, [R184+0x3000] ;  /* 0x00300000b890783b */ /* 0x000e6e0000000200 */
[C---:B--2---:R-:W-:Y:S08]  /*5b90*/  HMMA.16816.F32.BF16 R12, R140.reuse, R132, R12 ;  /* 0x000000848c0c723c */ /* 0x044ff0000004180c */
[C---:B------:R-:W-:Y:S01]  /*5ba0*/  HMMA.16816.F32.BF16 R16, R140.reuse, R134, R16 ;  /* 0x000000868c10723c */ /* 0x040fe20000041810 */
[----:B------:R-:W2:Y:S07]  /*5bb0*/  LDSM.16.M88.4 R132, [R197+0xa900] ;  /* 0x00a90000c584783b */ /* 0x000eae0000000200 */
[C---:B-----5:R-:W-:Y:S08]  /*5bc0*/  HMMA.16816.F32.BF16 R20, R140.reuse, R148, R20 ;  /* 0x000000948c14723c */ /* 0x060ff00000041814 */
[C---:B------:R-:W-:Y:S01]  /*5bd0*/  HMMA.16816.F32.BF16 R24, R140.reuse, R150, R24 ;  /* 0x000000968c18723c */ /* 0x040fe20000041818 */
[----:B------:R-:W-:Y:S07]  /*5be0*/  LDSM.16.M88.4 R148, [R194+0x14100] ;  /* 0x01410000c294783b */ /* 0x000fee0000000200 */
[C---:B---3--:R-:W-:Y:S08]  /*5bf0*/  HMMA.16816.F32.BF16 R28, R140.reuse, R136, R28 ;  /* 0x000000888c1c723c */ /* 0x048ff0000004181c */
[----:B------:R-:W-:Y:S01]  /*5c00*/  HMMA.16816.F32.BF16 R32, R140, R138, R32 ;  /* 0x0000008a8c20723c */ /* 0x000fe20000041820 */
[----:B------:R-:W3:Y:S05]  /*5c10*/  LDSM.16.M88.4 R136, [R197+0xb100] ;  /* 0x00b10000c588783b */ /* 0x000eea0000000200 */
        /* <DEDUP_REMOVED lines=16> */
[C---:B--2---:R-:W-:Y:S08]  /*5d20*/  HMMA.16816.F32.BF16 R12, R168.reuse, R132, R12 ;  /* 0x00000084a80c723c */ /* 0x044ff0000004180c */
[C---:B------:R-:W-:Y:S01]  /*5d30*/  HMMA.16816.F32.BF16 R16, R168.reuse, R134, R16 ;  /* 0x00000086a810723c */ /* 0x040fe20000041810 */
[----:B------:R-:W2:Y:S07]  /*5d40*/  LDSM.16.M88.4 R132, [R176] ;  /* 0x00000000b084783b */ /* 0x000eae0000000200 */
[C---:B---3--:R-:W-:Y:S08]  /*5d50*/  HMMA.16816.F32.BF16 R20, R168.reuse, R136, R20 ;  /* 0x00000088a814723c */ /* 0x048ff00000041814 */
[C---:B------:R-:W-:Y:S01]  /*5d60*/  HMMA.16816.F32.BF16 R24, R168.reuse, R138, R24 ;  /* 0x0000008aa818723c */ /* 0x040fe20000041818 */
[----:B------:R-:W-:Y:S07]  /*5d70*/  LDSM.16.M88.4 R136, [R193+0x14100] ;  /* 0x01410000c188783b */ /* 0x000fee0000000200 */
[C---:B----4-:R-:W-:Y:S08]  /*5d80*/  HMMA.16816.F32.BF16 R28, R168.reuse, R140, R28 ;  /* 0x0000008ca81c723c */ /* 0x050ff0000004181c */
[----:B------:R-:W-:Y:S01]  /*5d90*/  HMMA.16816.F32.BF16 R32, R168, R142, R32 ;  /* 0x0000008ea820723c */ /* 0x000fe20000041820 */
[----:B------:R-:W3:Y:S07]  /*5da0*/  LDSM.16.M88.4 R140, [R192+0xa100] ;  /* 0x00a10000c08c783b */ /* 0x000eee0000000200 */
        /* <DEDUP_REMOVED lines=9> */
[C---:B--2---:R-:W-:Y:S08]  /*5e40*/  HMMA.16816.F32.BF16 R28, R148.reuse, R132, R28 ;  /* 0x00000084941c723c */ /* 0x044ff0000004181c */
[----:B------:R-:W-:Y:S01]  /*5e50*/  HMMA.16816.F32.BF16 R32, R148, R134, R32 ;  /* 0x000000869420723c */ /* 0x000fe20000041820 */
[----:B------:R-:W2:Y:S07]  /*5e60*/  LDSM.16.M88.4 R132, [R184+0x4800] ;  /* 0x00480000b884783b */ /* 0x000eae0000000200 */
[C---:B---3--:R-:W-:Y:S08]  /*5e70*/  HMMA.16816.F32.BF16 R4, R136.reuse, R140, R4 ;  /* 0x0000008c8804723c */ /* 0x048ff00000041804 */
[C---:B------:R-:W-:Y:S01]  /*5e80*/  HMMA.16816.F32.BF16 R8, R136.reuse, R142, R8 ;  /* 0x0000008e8808723c */ /* 0x040fe20000041808 */
[----:B------:R-:W-:Y:S07]  /*5e90*/  LDSM.16.M88.4 R140, [R184+0x5800] ;  /* 0x00580000b88c783b */ /* 0x000fee0000000200 */
[C---:B----4-:R-:W-:Y:S08]  /*5ea0*/  HMMA.16816.F32.BF16 R12, R136.reuse, R156, R12 ;  /* 0x0000009c880c723c */ /* 0x050ff0000004180c */
[C---:B------:R-:W-:Y:S08]  /*5eb0*/  HMMA.16816.F32.BF16 R16, R136.reuse, R158, R16 ;  /* 0x0000009e8810723c */ /* 0x040ff00000041810 */
[C---:B------:R-:W-:Y:S08]  /*5ec0*/  HMMA.16816.F32.BF16 R20, R136.reuse, R160, R20 ;  /* 0x000000a08814723c */ /* 0x040ff00000041814 */
[C---:B------:R-:W-:Y:S08]  /*5ed0*/  HMMA.16816.F32.BF16 R24, R136.reuse, R162, R24 ;  /* 0x000000a28818723c */ /* 0x040ff00000041818 */
[C---:B-1----:R-:W-:Y:S08]  /*5ee0*/  HMMA.16816.F32.BF16 R28, R136.reuse, R144, R28 ;  /* 0x00000090881c723c */ /* 0x042ff0000004181c */
[----:B------:R-:W-:Y:S01]  /*5ef0*/  HMMA.16816.F32.BF16 R32, R136, R146, R32 ;  /* 0x000000928820723c */ /* 0x000fe20000041820 */
[----:B------:R-:W1:Y:S01]  /*5f00*/  LDSM.16.M88.4 R136, [R184+0x5000] ;  /* 0x00500000b888783b */ /* 0x000e620000000200 */
[----:B------:R-:W-:Y:S04]  /*5f10*/  DEPBAR.LE SB0, 0x0 ;  /* 0x000080000000791a */ /* 0x000fe80000000000 */
[----:B------:R-:W-:Y:S02]  /*5f20*/  BAR.SYNC.DEFER_BLOCKING 0x0 ;  /* 0x0000000000007b1d */ /* 0x000fe40000010000 */
[C---:B-----5:R-:W-:Y:S08]  /*5f30*/  HMMA.16816.F32.BF16 R4, R152.reuse, R164, R4 ;  /* 0x000000a49804723c */ /* 0x060ff00000041804 */
[C---:B------:R-:W-:Y:S08]  /*5f40*/  HMMA.16816.F32.BF16 R8, R152.reuse, R166, R8 ;  /* 0x000000a69808723c */ /* 0x040ff00000041808 */
[C---:B--2---:R-:W-:Y:S01]  /*5f50*/  HMMA.16816.F32.BF16 R12, R152.reuse, R132, R12 ;  /* 0x00000084980c723c */ /* 0x044fe2000004180c */
[----:B------:R-:W-:Y:S01]  /*5f60*/  @!PT LDS RZ, [RZ] ;  /* 0x00000000fffff984 */ /* 0x000fe20000000800 */
[----:B------:R-:W-:Y:S01]  /*5f70*/  @!PT LDS RZ, [RZ] ;  /* 0x00000000fffff984 */ /* 0x000fe20000000800 */
[----:B------:R-:W-:Y:S01]  /*5f80*/  @!PT LDS RZ, [RZ] ;  /* 0x00000000fffff984 */ /* 0x000fe20000000800 */
[----:B------:R2:W-:Y:S07]  /*5f90*/  @P0 LDGSTS.E.BYPASS.LTC128B.128 [R199+0x6100], [R222.64], !P3 ;  /* 0x06100000dec70fae */ /* 0x0005ee000d901d52 */
[C---:B------:R-:W-:Y:S01]  /*5fa0*/  HMMA.16816.F32.BF16 R16, R152.reuse, R134, R16 ;  /* 0x000000869810723c */ /* 0x040fe20000041810 */
[----:B------:R3:W-:Y:S05]  /*5fb0*/  @P0 LDGSTS.E.BYPASS.LTC128B.128 [R199+0x8100], [R226.64], !P2 ;  /* 0x08100000e2c70fae */ /* 0x0007ea000d101d52 */
[----:B------:R4:W-:Y:S02]  /*5fc0*/  @P0 LDGSTS.E.BYPASS.LTC128B.128 [R199+0xa100], [R224.64], !P1 ;  /* 0x0a100000e0c70fae */ /* 0x0009e4000c901d52 */
[C---:B-1----:R-:W-:Y:S03]  /*5fd0*/  HMMA.16816.F32.BF16 R20, R152.reuse, R136, R20 ;  /* 0x000000889814723c */ /* 0x042fe60000041814 */
[----:B------:R3:W-:Y:S05]  /*5fe0*/  @P0 LDGSTS.E.BYPASS.LTC128B.128 [R199+0x7100], [R236.64], !P3 ;  /* 0x07100000ecc70fae */ /* 0x0007ea000d901d52 */
[C---:B------:R-:W-:Y:S01]  /*5ff0*/  HMMA.16816.F32.BF16 R24, R152.reuse, R138, R24 ;  /* 0x0000008a9818723c */ /* 0x040fe20000041818 */
[----:B------:R3:W-:Y:S05]  /*6000*/  @P0 LDGSTS.E.BYPASS.LTC128B.128 [R199+0x9100], [R230.64], !P2 ;  /* 0x09100000e6c70fae */ /* 0x0007ea000d101d52 */
[----:B------:R3:W-:Y:S01]  /*6010*/  @P0 LDGSTS.E.BYPASS.LTC128B.128 [R199+0xb100], [R228.64], !P1 ;  /* 0x0b100000e4c70fae */ /* 0x0007e2000c901d52 */
[----:B------:R-:W-:Y:S01]  /*6020*/  PLOP3.LUT P0, PT, PT, PT, UP1, 0x40, 0x0 ;  /* 0x000000000000781c */ /* 0x000fe20003f0e818 */
[C---:B------:R-:W-:Y:S01]  /*6030*/  HMMA.16816.F32.BF16 R28, R152.reuse, R140, R28 ;  /* 0x0000008c981c723c */ /* 0x040fe2000004181c */
[----:B--2---:R-:W-:Y:S02]  /*6040*/  IMAD.U32 R223, RZ, RZ, UR20 ;  /* 0x00000014ffdf7e24 */ /* 0x004fe4000f8e00ff */
[----:B------:R-:W0:Y:S01]  /*6050*/  LDGDEPBAR ;  /* 0x00000000000079af */ /* 0x000e220000000000 */
[----:B------:R-:W-:Y:S02]  /*6060*/  IMAD.U32 R222, RZ, RZ, UR16 ;  /* 0x00000010ffde7e24 */ /* 0x000fe4000f8e00ff */
[----:B------:R-:W-:Y:S02]  /*6070*/  IADD3 R223, -R208, 0x1, -R223 ;  /* 0x00000001d0df7810 */ /* 0x000fe40007ffe9df */
[----:B------:R-:W-:Y:S04]  /*6080*/  HMMA.16816.F32.BF16 R32, R152, R142, R32 ;  /* 0x0000008e9820723c */ /* 0x000fe80000041820 */
[----:B------:R-:W-:Y:S04]  /*6090*/  IADD3 R222, -R222, UR9, R223 ;  /* 0x00000009dede7c10 */ /* 0x000fe8000fffe1df */
[C---:B----4-:R-:W-:Y:S04]  /*60a0*/  IADD3 R225, R222.reuse, c[0x0][0x328], RZ ;  /* 0x0000ca00dee17a10 */ /* 0x050fe80007ffe0ff */
[----:B------:R-:W-:Y:S01]  /*60b0*/  IADD3 R223, R222, UR15, RZ ;  /* 0x0000000fdedf7c10 */ /* 0x000fe2000fffe0ff */
[--C-:B------:R-:W-:Y:S04]  /*60c0*/  IMAD.IADD R224, R225, 0x1, R232.reuse ;  /* 0x00000001e1e07824 */ /* 0x100fe800078e02e8 */
[----:B------:R-:W-:Y:S01]  /*60d0*/  IMAD.IADD R222, R223, 0x1, R232 ;  /* 0x00000001dfde7824 */ /* 0x000fe200078e02e8 */
[----:B------:R-:W-:-:S05]  /*60e0*/  @P0 BRA `(.L_x_243) ;  /* 0x000001a000000947 */ /* 0x000fca0003800000 */
[----:B---3--:R-:W-:Y:S01]  /*60f0*/  IMAD.U32 R133, RZ, RZ, UR16 ;  /* 0x00000010ff857e24 */ /* 0x008fe2000f8e00ff */
[----:B------:R-:W-:Y:S04]  /*6100*/  BSSY B0, `(.L_x_244) ;  /* 0x0000012000007945 */ /* 0x000fe80003800000 */
[----:B------:R-:W-:Y:S04]  /*6110*/  IADD3 R133, -R133, UR9, R232 ;  /* 0x0000000985857c10 */ /* 0x000fe8000fffe1e8 */
        /* <DEDUP_REMOVED lines=11> */
.L_x_245:
[----:B------:R-:W-:Y:S04]  /*61d0*/  MOV R132, c[0x0][0x32c] ;  /* 0x0000cb0000847a02 */ /* 0x000fe80000000f00 */
[----:B------:R-:W-:Y:S11]  /*61e0*/  ISETP.NE.AND P0, PT, R132, 0x1, PT ;  /* 0x000000018400780c */ /* 0x000ff60003f05270 */
[----:B------:R-:W-:Y:S02]  /*61f0*/  @!UPT UIADD3 URZ, URZ, URZ, URZ ;  /* 0x0000003f3f3ff290 */ /* 0x000fe4000fffe03f */
[----:B------:R-:W-:Y:S05]  /*6200*/  @P0 IMAD.HI.U32 R132, R133, c[0x0][0x330], RZ ;  /* 0x0000cc0085840a27 */ /* 0x000fea00078e00ff */
[----:B------:R-:W-:Y:S02]  /*6210*/  @P0 SHF.R.U32.HI R133, RZ, c[0x0][0x334], R132 ;  /* 0x0000cd00ff850a19 */ /* 0x000fe40000011684 */
.L_x_246:
[----:B------:R-:W-:Y:S05]  /*6220*/  BSYNC B0 ;  /* 0x0000000000007941 */ /* 0x000fea0003800000 */
.L_x_244:
[----:B------:R-:W-:Y:S04]  /*6230*/  IMAD.MOV.U32 R132, RZ, RZ, c[0x0][0x32c] ;  /* 0x0000cb00ff847624 */ /* 0x000fe800078e00ff */
[----:B------:R-:W-:Y:S04]  /*6240*/  IMAD R135, R133, R132, -UR20 ;  /* 0x8000001485877e24 */ /* 0x000fe8000f8e0284 */
[----:B------:R-:W-:Y:S05]  /*6250*/  IMAD.IADD R135, R135, 0x1, -R208 ;  /* 0x0000000187877824 */ /* 0x000fea00078e0ad0 */
[----:B------:R-:W-:Y:S02]  /*6260*/  IADD3 R133, R135, c[0x0][0x32c], RZ ;  /* 0x0000cb0087857a10 */ /* 0x000fe40007ffe0ff */
[----:B------:R-:W-:Y:S02]  /*6270*/  IMNMX R222, R222, R135, !PT ;  /* 0x00000087dede7217 */ /* 0x000fe40007800200 */
[----:B------:R-:W-:Y:S02]  /*6280*/  IMNMX R224, R224, R133, PT ;  /* 0x00000085e0e07217 */ /* 0x000fe40003800200 */
.L_x_243:
[----:B---3--:R-:W-:Y:S01]  /*6290*/  UISETP.GT.AND UP0, UPT, UR14, -0x1, UPT ;  /* 0xffffffff0e00788c */ /* 0x008fe2000bf04270 */
[----:B------:R-:W1:Y:S05]  /*62a0*/  SHFL.IDX PT, R0, R0, 0x1, 0x1c1f ;  /* 0x003c1f0000007f89 */ /* 0x000e6a00000e0000 */
[----:B------:R-:W-:Y:S04]  /*62b0*/  PLOP3.LUT P0, PT, PT, PT, UP0, 0x80, 0x0 ;  /* 0x000000000000781c */ /* 0x000fe80003f0f008 */
[C---:B------:R-:W-:Y:S02]  /*62c0*/  ISETP.GT.AND P4, PT, R222.reuse, 0x1, P0 ;  /* 0x00000001de00780c */ /* 0x040fe40000784270 */
[----:B------:R-:W-:Y:S02]  /*62d0*/  ISETP.GT.AND P5, PT, R222, RZ, P0 ;  /* 0x000000ffde00720c */ /* 0x000fe400007a4270 */
[C---:B------:R-:W-:Y:S02]  /*62e0*/  ISETP.LT.OR P4, PT, R224.reuse, 0x2, P4 ;  /* 0x00000002e000780c */ /* 0x040fe40002781670 */
[----:B------:R-:W-:Y:S02]  /*62f0*/  ISETP.LT.OR P5, PT, R224, 0x1, P5 ;  /* 0x00000001e000780c */ /* 0x000fe40002fa1670 */
[----:B------:R-:W-:Y:S02]  /*6300*/  FSEL R136, R5, -INF , !P4 ;  /* 0xff80000005887808 */ /* 0x000fe40006000000 */
[C---:B------:R-:W-:Y:S02]  /*6310*/  ISETP.GT.AND P4, PT, R222.reuse, 0x10, P0 ;  /* 0x00000010de00780c */ /* 0x040fe40000784270 */
[----:B------:R-:W-:Y:S02]  /*6320*/  ISETP.GT.AND P6, PT, R222, 0x8, P0 ;  /* 0x00000008de00780c */ /* 0x000fe400007c4270 */
[----:B------:R-:W-:Y:S01]  /*6330*/  ISETP.LT.OR P4, PT, R224, 0x11, P4 ;  /* 0x00000011e000780c */ /* 0x000fe20002781670 */
[--C-:B-1----:R-:W-:Y:S01]  /*6340*/  IMAD.IADD R225, R225, 0x1, R0.reuse ;  /* 0x00000001e1e17824 */ /* 0x102fe200078e0200 */
[----:B------:R-:W-:Y:S01]  /*6350*/  FSEL R138, R4, -INF , !P5 ;  /* 0xff800000048a7808 */ /* 0x000fe20006800000 */
[----:B------:R-:W-:Y:S01]  /*6360*/  IMAD.IADD R223, R223, 0x1, R0 ;  /* 0x00000001dfdf7824 */ /* 0x000fe200078e0200 */
[----:B------:R-:W-:Y:S02]  /*6370*/  ISETP.GT.AND P5, PT, R222, 0x9, P0 ;  /* 0x00000009de00780c */ /* 0x000fe400007a4270 */
        /* <DEDUP_REMOVED lines=26> */
[----:B------:R-:W-:Y:S02]  /*6520*/  ISETP.GT.AND P5, PT, R222, 0x30, P0 ;  /* 0x00000030de00780c */ /* 0x000fe400007a4270 */
[----:B------:R-:W-:Y:S02]  /*6530*/  FSEL R150, R29, -INF , !P4 ;  /* 0xff8000001d967808 */ /* 0x000fe40006000000 */
[----:B------:R-:W-:Y:S02]  /*6540*/  PLOP3.LUT P4, PT, PT, PT, UP1, 0x40, 0x0 ;  /* 0x000000000000781c */ /* 0x000fe40003f8e818 */
[C---:B------:R-:W-:Y:S02]  /*6550*/  ISETP.LT.OR P6, PT, R224.reuse, 0x2a, P6 ;  /* 0x0000002ae000780c */ /* 0x040fe400037c1670 */
[----:B------:R-:W-:Y:S02]  /*6560*/  ISETP.LT.OR P5, PT, R224, 0x31, P5 ;  /* 0x00000031e000780c */ /* 0x000fe40002fa1670 */
[----:B------:R-:W-:Y:S02]  /*6570*/  FSEL R152, R25, -INF , !P6 ;  /* 0xff80000019987808 */ /* 0x000fe40007000000 */
[----:B------:R-:W-:Y:S02]  /*6580*/  ISETP.GT.AND P6, PT, R222, 0x38, P0 ;  /* 0x00000038de00780c */ /* 0x000fe400007c4270 */
[----:B------:R-:W-:Y:S02]  /*6590*/  FSEL R151, R28, -INF , !P5 ;  /* 0xff8000001c977808 */ /* 0x000fe40006800000 */
[----:B------:R-:W-:Y:S02]  /*65a0*/  ISETP.GT.AND P5, PT, R222, 0x39, P0 ;  /* 0x00000039de00780c */ /* 0x000fe400007a4270 */
[C---:B------:R-:W-:Y:S02]  /*65b0*/  ISETP.LT.OR P6, PT, R224.reuse, 0x39, P6 ;  /* 0x00000039e000780c */ /* 0x040fe400037c1670 */
[----:B------:R-:W-:Y:S02]  /*65c0*/  ISETP.LT.OR P5, PT, R224, 0x3a, P5 ;  /* 0x0000003ae000780c */ /* 0x000fe40002fa1670 */
[----:B------:R-:W-:Y:S02]  /*65d0*/  FSEL R148, R32, -INF , !P6 ;  /* 0xff80000020947808 */ /* 0x000fe40007000000 */
[----:B------:R-:W-:Y:S01]  /*65e0*/  FSEL R146, R33, -INF , !P5 ;  /* 0xff80000021927808 */ /* 0x000fe20006800000 */
[----:B------:R-:W-:-:S05]  /*65f0*/  @P4 BRA `(.L_x_247) ;  /* 0x000001a000004947 */ /* 0x000fca0003800000 */
[----:B------:R-:W-:Y:S01]  /*6600*/  IMAD.U32 R5, RZ, RZ, UR16 ;  /* 0x00000010ff057e24 */ /* 0x000fe2000f8e00ff */
        /* <DEDUP_REMOVED lines=13> */
.L_x_249:
[----:B------:R-:W-:Y:S04]  /*66e0*/  MOV R0, c[0x0][0x32c] ;  /* 0x0000cb0000007a02 */ /* 0x000fe80000000f00 */
[----:B------:R-:W-:Y:S11]  /*66f0*/  ISETP.NE.AND P4, PT, R0, 0x1, PT ;  /* 0x000000010000780c */ /* 0x000ff60003f85270 */
[----:B------:R-:W-:Y:S02]  /*6700*/  @!UPT UIADD3 URZ, URZ, URZ, URZ ;  /* 0x0000003f3f3ff290 */ /* 0x000fe4000fffe03f */
[----:B------:R-:W-:Y:S05]  /*6710*/  @P4 IMAD.HI.U32 R0, R5, c[0x0][0x330], RZ ;  /* 0x0000cc0005004a27 */ /* 0x000fea00078e00ff */
[----:B------:R-:W-:Y:S02]  /*6720*/  @P4 SHF.R.U32.HI R5, RZ, c[0x0][0x334], R0 ;  /* 0x0000cd00ff054a19 */ /* 0x000fe40000011600 */
.L_x_250:
[----:B------:R-:W-:Y:S05]  /*6730*/  BSYNC B0 ;  /* 0x0000000000007941 */ /* 0x000fea0003800000 */
.L_x_248:
[----:B------:R-:W-:Y:S04]  /*6740*/  IMAD.MOV.U32 R0, RZ, RZ, c[0x0][0x32c] ;  /* 0x0000cb00ff007624 */ /* 0x000fe800078e00ff */
[----:B------:R-:W-:Y:S04]  /*6750*/  IMAD R5, R5, R0, -UR20 ;  /* 0x8000001405057e24 */ /* 0x000fe8000f8e0200 */
[----:B------:R-:W-:Y:S05]  /*6760*/  IMAD.IADD R4, R5, 0x1, -R208 ;  /* 0x0000000105047824 */ /* 0x000fea00078e0ad0 */
[----:B------:R-:W-:Y:S02]  /*6770*/  IADD3 R0, R4, c[0x0][0x32c], RZ ;  /* 0x0000cb0004007a10 */ /* 0x000fe40007ffe0ff */
[----:B------:R-:W-:Y:S02]  /*6780*/  IMNMX R223, R223, R4, !PT ;  /* 0x00000004dfdf7217 */ /* 0x000fe40007800200 */
[----:B------:R-:W-:Y:S02]  /*6790*/  IMNMX R225, R225, R0, PT ;  /* 0x00000000e1e17217 */ /* 0x000fe40003800200 */
.L_x_247:
[----:B------:R-:W-:Y:S01]  /*67a0*/  FMNMX.FTZ R5, R138, R3, !PT ;  /* 0x000000038a057209 */ /* 0x000fe20007810000 */
[----:B------:R-:W-:Y:S01]  /*67b0*/  UISETP.GT.AND UP0, UPT, UR14, UR17, UPT ;  /* 0x000000110e00728c */ /* 0x000fe2000bf04270 */
[C---:B------:R-:W-:Y:S01]  /*67c0*/  ISETP.GT.AND P6, PT, R223.reuse, RZ, P0 ;  /* 0x000000ffdf00720c */ /* 0x040fe200007c4270 */
[----:B------:R-:W-:Y:S01]  /*67d0*/  UIADD3 UR14, UR14, -0x1, URZ ;  /* 0xffffffff0e0e7890 */ /* 0x000fe2000fffe03f */
[----:B------:R-:W-:Y:S02]  /*67e0*/  FMNMX.FTZ R5, R136, R5, !PT ;  /* 0x0000000588057209 */ /* 0x000fe40007810000 */
[----:B------:R-:W-:Y:S02]  /*67f0*/  ISETP.GT.AND P5, PT, R223, 0x1, P0 ;  /* 0x00000001df00780c */ /* 0x000fe400007a4270 */
[----:B------:R-:W-:Y:S02]  /*6800*/  FMNMX.FTZ R5, R134, R5, !PT ;  /* 0x0000000586057209 */ /* 0x000fe40007810000 */
[C---:B------:R-:W-:Y:S02]  /*6810*/  ISETP.LT.OR P6, PT, R225.reuse, 0x1, P6 ;  /* 0x00000001e100780c */ /* 0x040fe400037c1670 */
        /* <DEDUP_REMOVED lines=57> */
[----:B------:R-:W-:Y:S02]  /*6bb0*/  ISETP.GT.AND P6, PT, R223, 0x30, P0 ;  /* 0x00000030df00780c */ /* 0x000fe400007c4270 */
        /* <DEDUP_REMOVED lines=43> */
[--C-:B------:R-:W-:Y:S02]  /*6e70*/  FFMA.FTZ R228, R151, c[0x0][0x2d0], -R153.reuse ;  /* 0x0000b40097e47a23 */ /* 0x100fe40000010899 */
        /* <DEDUP_REMOVED lines=351> */
.L_x_242:
[----:B------:R-:W1:Y:S01]  /*8470*/  S2UR UR6, SR_CTAID.X ;  /* 0x00000000000679c3 */ /* 0x000e620000002500 */
[----:B------:R-:W-:Y:S01]  /*8480*/  ULDC.64 UR4, c[0x0][0x2c8] ;  /* 0x0000b20000047ab9 */ /* 0x000fe20000000a00 */
[----:B------:R-:W-:Y:S01]  /*8490*/  PLOP3.LUT P0, PT, PT, PT, UP1, 0x40, 0x0 ;  /* 0x000000000000781c */ /* 0x000fe20003f0e818 */
[----:B-1----:R-:W-:-:S04]  /*84a0*/  ULEA UR6, UR6, 0x7f, 0x7 ;  /* 0x0000007f06067891 */ /* 0x002fc8000f8e383f */
[----:B------:R-:W-:Y:S02]  /*84b0*/  UIMAD.WIDE.U32 UR20, UR6, UR4, URZ ;  /* 0x00000004061472a5 */ /* 0x000fe4000f8e003f */
[----:B------:R-:W-:Y:S02]  /*84c0*/  UIADD3 UR4, UR9, 0x1, -UR16 ;  /* 0x0000000109047890 */ /* 0x000fe4000fffe810 */
[----:B------:R-:W-:-:S04]  /*84d0*/  @UP2 USHF.R.U32.HI UR6, URZ, UR5, UR21 ;  /* 0x000000053f062299 */ /* 0x000fc80008011615 */
[----:B------:R-:W-:-:S03]  /*84e0*/  UIADD3 UR7, UR4, UR6, URZ ;  /* 0x0000000604077290 */ /* 0x000fc6000fffe03f */
[----:B------:R-:W-:Y:S02]  /*84f0*/  ULDC UR6, c[0x0][0x324] ;  /* 0x0000c90000067ab9 */ /* 0x000fe40000000800 */
        /* <DEDUP_REMOVED lines=14> */
.L_x_253:
[----:B------:R-:W-:Y:S02]  /*85e0*/  ULDC UR4, c[0x0][0x32c] ;  /* 0x0000cb0000047ab9 */ /* 0x000fe40000000800 */
[----:B------:R-:W-:-:S03]  /*85f0*/  UISETP.NE.AND UP0, UPT, UR4, 0x1, UPT ;  /* 0x000000010400788c */ /* 0x000fc6000bf05270 */
[----:B------:R-:W-:Y:S02]  /*8600*/  ULDC.64 UR4, c[0x0][0x330] ;  /* 0x0000cc0000047ab9 */ /* 0x000fe40000000a00 */
[----:B------:R-:W-:-:S07]  /*8610*/  UIMAD.WIDE.U32 UR20, UR7, UR4, URZ ;  /* 0x00000004071472a5 */ /* 0x000fce000f8e003f */
[----:B------:R-:W-:Y:S02]  /*8620*/  @UP0 UMOV UR17, UR21 ;  /* 0x0000001500110c82 */ /* 0x000fe40008000000 */
[----:B------:R-:W-:Y:S02]  /*8630*/  @UP0 USHF.R.U32.HI UR7, URZ, UR5, UR17 ;  /* 0x000000053f070299 */ /* 0x000fe40008011611 */
.L_x_254:
[----:B------:R-:W-:Y:S02]  /*8640*/  ULDC UR4, c[0x0][0x32c] ;  /* 0x0000cb0000047ab9 */ /* 0x000fe40000000800 */
[----:B------:R-:W-:-:S04]  /*8650*/  UIMAD UR4, UR7, UR4, URZ ;  /* 0x00000004070472a4 */ /* 0x000fc8000f8e023f */
[----:B------:R-:W-:-:S04]  /*8660*/  UISETP.LT.AND UP0, UPT, UR6, UR4, UPT ;  /* 0x000000040600728c */ /* 0x000fc8000bf01270 */
[----:B------:R-:W-:-:S04]  /*8670*/  USEL UR6, UR6, UR4, !UP0 ;  /* 0x0000000406067287 */ /* 0x000fc8000c000000 */
.L_x_252:
        /* <DEDUP_REMOVED lines=22> */
.L_x_256:
        /* <DEDUP_REMOVED lines=21> */
[----:B------:R-:W-:Y:S02]  /*8930*/  @!P0 LEA R168, P4, R0, c[0x0][0x1f8], 0x1 ;  /* 0x00007e0000a88a11 */ /* 0x000fe400078808ff */
        /* <DEDUP_REMOVED lines=14> */
[----:B------:R-:W-:Y:S01]  /*8a20*/  @!P0 IADD3.X R25, R218, UR14, RZ, P6, !PT ;  /* 0x0000000eda198c10 */ /* 0x000fe2000b7fe4ff */
        /* <DEDUP_REMOVED lines=257> */
[----:B------:R-:W-:Y:S01]  /*9a40*/  @P0 LEA R150, P6, R4, c[0x0][0x1c8], 0x1 ;  /* 0x0000720004960a11 */ /* 0x000fe200078c08ff */
[C---:B------:R-:W-:Y:S01]  /*9a50*/  FMUL.FTZ R101, R3.reuse, R101 ;  /* 0x0000006503657220 */ /* 0x040fe20000410000 */
        /* <DEDUP_REMOVED lines=359> */
.L_x_255:
        /* <DEDUP_REMOVED lines=18> */
.L_x_266:
        /* <DEDUP_REMOVED lines=214> */
[C---:B------:R-:W-:Y:S04]  /*bf50*/  HMMA.16816.F32.BF16 R16, R136.reuse, R142, R16 ;  /* 0x0000008e8810723c */ /* 0x040fe80000041810 */
[----:B------:R-:W-:Y:S02]  /*bf60*/  @P4 SHF.R.U32.HI R0, RZ, c[0x0][0x2cc], R140 ;  /* 0x0000b300ff004a19 */ /* 0x000fe4000001168c */
[----:B------:R-:W2:Y:S01]  /*bf70*/  LDSM.16.M88.4 R140, [R184+0x5800] ;  /* 0x00580000b88c783b */ /* 0x000ea20000000200 */
[----:B------:R-:W-:Y:S01]  /*bf80*/  @P0 IADD3 R152, P5, R216, UR7, RZ ;  /* 0x00000007d8980c10 */ /* 0x000fe2000ffbe0ff */
[----:B------:R-:W-:Y:S04]  /*bf90*/  DEPBAR.LE SB0, 0x0 ;  /* 0x000080000000791a */ /* 0x000fe80000000000 */
[----:B------:R-:W-:Y:S01]  /*bfa0*/  BAR.SYNC.DEFER_BLOCKING 0x0 ;  /* 0x0000000000007b1d */ /* 0x000fe20000010000 */
[----:B------:R-:W-:Y:S01]  /*bfb0*/  @P0 IADD3 R154, P4, R214, UR7, RZ ;  /* 0x00000007d69a0c10 */ /* 0x000fe2000ff9e0ff */
[C---:B-1----:R-:W-:Y:S05]  /*bfc0*/  HMMA.16816.F32.BF16 R20, R136.reuse, R132, R20 ;  /* 0x000000848814723c */ /* 0x042fea0000041814 */
[----:B------:R-:W-:Y:S02]  /*bfd0*/  @P0 IADD3.X R147, R215, UR6, RZ, P5, !PT ;  /* 0x00000006d7930c10 */ /* 0x000fe4000affe4ff */
[C---:B------:R-:W-:Y:S01]  /*bfe0*/  @P0 LEA R148, P5, R152.reuse, c[0x0][0x1c8], 0x1 ;  /* 0x0000720098940a11 */ /* 0x040fe200078a08ff */
[C---:B------:R-:W-:Y:S04]  /*bff0*/  HMMA.16816.F32.BF16 R24, R136.reuse, R134, R24 ;  /* 0x000000868818723c */ /* 0x040fe80000041818 */
[----:B------:R-:W-:Y:S02]  /*c000*/  @P0 LEA.HI.X R149, R152, c[0x0][0x1cc], R147, 0x1, P5 ;  /* 0x0000730098950a11 */ /* 0x000fe400028f0c93 */
[----:B------:R-:W-:Y:S01]  /*c010*/  @P0 IADD3.X R153, R213, UR6, RZ, P4, !PT ;  /* 0x00000006d5990c10 */ /* 0x000fe2000a7fe4ff */
[----:B------:R-:W-:Y:S01]  /*c020*/  @UP3 UIADD3.X UR6, UR12, UR6, URZ, UP0, !UPT ;  /* 0x000000060c063290 */ /* 0x000fe200087fe43f */
[C---:B------:R-:W-:Y:S04]  /*c030*/  @P0 LEA R146, P4, R154.reuse, c[0x0][0x1c8], 0x1 ;  /* 0x000072009a920a11 */ /* 0x040fe800078808ff */
[----:B------:R-:W-:Y:S01]  /*c040*/  @P0 LEA.HI.X R147, R154, c[0x0][0x1cc], R153, 0x1, P4 ;  /* 0x000073009a930a11 */ /* 0x000fe200020f0c99 */
[----:B------:R-:W-:Y:S01]  /*c050*/  @!PT LDS RZ, [RZ] ;  /* 0x00000000fffff984 */ /* 0x000fe20000000800 */
[----:B------:R-:W-:Y:S01]  /*c060*/  @!PT LDS RZ, [RZ] ;  /* 0x00000000fffff984 */ /* 0x000fe20000000800 */
[----:B------:R-:W-:Y:S01]  /*c070*/  @!PT LDS RZ, [RZ] ;  /* 0x00000000fffff984 */ /* 0x000fe20000000800 */
[----:B------:R1:W-:Y:S01]  /*c080*/  @P0 LDGSTS.E.BYPASS.LTC128B.128 [R199+0x6100], [R150.64], !P3 ;  /* 0x0610000096c70fae */ /* 0x0003e2000d901d52 */
[----:B------:R-:W-:Y:S02]  /*c090*/  @P0 IADD3.X R133, R211, UR6, RZ, P6, !PT ;  /* 0x00000006d3850c10 */ /* 0x000fe4000b7fe4ff */
[----:B------:R-:W-:Y:S02]  /*c0a0*/  @P0 LEA R158, P6, R144, c[0x0][0x1c8], 0x1 ;  /* 0x00007200909e0a11 */ /* 0x000fe400078c08ff */
[----:B------:R1:W-:Y:S01]  /*c0b0*/  @P0 LDGSTS.E.BYPASS.LTC128B.128 [R199+0x8100], [R148.64], !P2 ;  /* 0x0810000094c70fae */ /* 0x0003e2000d101d52 */
[----:B------:R-:W-:Y:S02]  /*c0c0*/  @P0 IADD3 R145, P5, R216, UR17, RZ ;  /* 0x00000011d8910c10 */ /* 0x000fe4000ffbe0ff */
[----:B------:R-:W-:Y:S01]  /*c0d0*/  @P0 LEA.HI.X R159, R144, c[0x0][0x1cc], R133, 0x1, P6 ;  /* 0x00007300909f0a11 */ /* 0x000fe200030f0c85 */
[----:B------:R-:W-:Y:S01]  /*c0e0*/  IMAD.U32 R133, RZ, RZ, UR16 ;  /* 0x00000010ff857e24 */ /* 0x000fe2000f8e00ff */
[----:B------:R1:W-:Y:S01]  /*c0f0*/  @P0 LDGSTS.E.BYPASS.LTC128B.128 [R199+0xa100], [R146.64], !P1 ;  /* 0x0a10000092c70fae */ /* 0x0003e2000c901d52 */
[----:B------:R-:W-:Y:S01]  /*c100*/  @P0 IADD3.X R132, R215, UR6, RZ, P5, !PT ;  /* 0x00000006d7840c10 */ /* 0x000fe2000affe4ff */
[C---:B--2---:R-:W-:Y:S03]  /*c110*/  HMMA.16816.F32.BF16 R28, R136.reuse, R140, R28 ;  /* 0x0000008c881c723c */ /* 0x044fe6000004181c */
[----:B------:R1:W-:Y:S01]  /*c120*/  @P0 LDGSTS.E.BYPASS.LTC128B.128 [R199+0x7100], [R158.64], !P3 ;  /* 0x071000009ec70fae */ /* 0x0003e2000d901d52 */
[C---:B------:R-:W-:Y:S02]  /*c130*/  @P0 LEA R156, P5, R145.reuse, c[0x0][0x1c8], 0x1 ;  /* 0x00007200919c0a11 */ /* 0x040fe400078a08ff */
[----:B------:R-:W-:Y:S02]  /*c140*/  @P0 IADD3 R153, P4, R214, UR17, RZ ;  /* 0x00000011d6990c10 */ /* 0x000fe4000ff9e0ff */
[----:B------:R-:W-:Y:S01]  /*c150*/  @P0 LEA.HI.X R157, R145, c[0x0][0x1cc], R132, 0x1, P5 ;  /* 0x00007300919d0a11 */ /* 0x000fe200028f0c84 */
[----:B------:R-:W-:Y:S01]  /*c160*/  HMMA.16816.F32.BF16 R32, R136, R142, R32 ;  /* 0x0000008e8820723c */ /* 0x000fe20000041820 */
[----:B------:R-:W2:Y:S02]  /*c170*/  SHFL.IDX PT, R132, R0, RZ, 0x1c1f ;  /* 0x001c1fff00847589 */ /* 0x000ea400000e0000 */
[----:B------:R-:W-:Y:S01]  /*c180*/  @P0 IADD3.X R152, R213, UR6, RZ, P4, !PT ;  /* 0x00000006d5980c10 */ /* 0x000fe2000a7fe4ff */
[----:B------:R-:W-:Y:S01]  /*c190*/  USHF.L.U32 UR6, UR14, 0x6, URZ ;  /* 0x000000060e067899 */ /* 0x000fe2000800063f */
[C---:B------:R-:W-:Y:S01]  /*c1a0*/  @P0 LEA R154, P4, R153.reuse, c[0x0][0x1c8], 0x1 ;  /* 0x00007200999a0a11 */ /* 0x040fe200078808ff */
[----:B------:R1:W-:Y:S03]  /*c1b0*/  @P0 LDGSTS.E.BYPASS.LTC128B.128 [R199+0x9100], [R156.64], !P2 ;  /* 0x091000009cc70fae */ /* 0x0003e6000d101d52 */
[----:B------:R-:W-:Y:S03]  /*c1c0*/  @P0 LEA.HI.X R155, R153, c[0x0][0x1cc], R152, 0x1, P4 ;  /* 0x00007300999b0a11 */ /* 0x000fe600020f0c98 */
[----:B------:R-:W-:Y:S02]  /*c1d0*/  IMAD.U32 R135, RZ, RZ, UR6 ;  /* 0x00000006ff877e24 */ /* 0x000fe4000f8e00ff */
[----:B------:R1:W-:Y:S01]  /*c1e0*/  @P0 LDGSTS.E.BYPASS.LTC128B.128 [R199+0xb100], [R154.64], !P1 ;  /* 0x0b1000009ac70fae */ /* 0x0003e2000c901d52 */
[----:B------:R-:W-:Y:S02]  /*c1f0*/  PLOP3.LUT P0, PT, PT, PT, UP1, 0x40, 0x0 ;  /* 0x000000000000781c */ /* 0x000fe40003f0e818 */
[----:B------:R-:W-:Y:S02]  /*c200*/  IADD3 R134, -R208, 0x1, -R135 ;  /* 0x00000001d0867810 */ /* 0x000fe40007ffe987 */
[----:B------:R-:W0:Y:S02]  /*c210*/  LDGDEPBAR ;  /* 0x00000000000079af */ /* 0x000e240000000000 */
[----:B------:R-:W-:Y:S04]  /*c220*/  IADD3 R133, -R133, UR9, R134 ;  /* 0x0000000985857c10 */ /* 0x000fe8000fffe186 */
[C---:B------:R-:W-:Y:S02]  /*c230*/  IADD3 R135, R133.reuse, c[0x0][0x328], RZ ;  /* 0x0000ca0085877a10 */ /* 0x040fe40007ffe0ff */
[----:B------:R-:W-:Y:S03]  /*c240*/  IADD3 R133, R133, UR15, RZ ;  /* 0x0000000f85857c10 */ /* 0x000fe6000fffe0ff */
[--C-:B--2---:R-:W-:Y:S02]  /*c250*/  IMAD.IADD R139, R135, 0x1, R132.reuse ;  /* 0x00000001878b7824 */ /* 0x104fe400078e0284 */
[----:B------:R-:W-:Y:S01]  /*c260*/  IMAD.IADD R137, R133, 0x1, R132 ;  /* 0x0000000185897824 */ /* 0x000fe200078e0284 */
        /* <DEDUP_REMOVED lines=15> */
.L_x_260:
[----:B------:R-:W-:Y:S04]  /*c360*/  MOV R132, c[0x0][0x32c] ;  /* 0x0000cb0000847a02 */ /* 0x000fe80000000f00 */
[----:B------:R-:W-:Y:S11]  /*c370*/  ISETP.NE.AND P0, PT, R132, 0x1, PT ;  /* 0x000000018400780c */ /* 0x000ff60003f05270 */
[----:B------:R-:W-:Y:S02]  /*c380*/  @!UPT UIADD3 URZ, URZ, URZ, URZ ;  /* 0x0000003f3f3ff290 */ /* 0x000fe4000fffe03f */
[----:B------:R-:W-:Y:S05]  /*c390*/  @P0 IMAD.HI.U32 R132, R141, c[0x0][0x330], RZ ;  /* 0x0000cc008d840a27 */ /* 0x000fea00078e00ff */
[----:B------:R-:W-:Y:S02]  /*c3a0*/  @P0 SHF.R.U32.HI R141, RZ, c[0x0][0x334], R132 ;  /* 0x0000cd00ff8d0a19 */ /* 0x000fe40000011684 */
.L_x_261:
[----:B------:R-:W-:Y:S05]  /*c3b0*/  BSYNC B0 ;  /* 0x0000000000007941 */ /* 0x000fea0003800000 */
.L_x_259:
[----:B------:R-:W-:Y:S04]  /*c3c0*/  IMAD.MOV.U32 R132, RZ, RZ, c[0x0][0x32c] ;  /* 0x0000cb00ff847624 */ /* 0x000fe800078e00ff */
[----:B------:R-:W-:Y:S04]  /*c3d0*/  IMAD R141, R141, R132, -UR6 ;  /* 0x800000068d8d7e24 */ /* 0x000fe8000f8e0284 */
[----:B------:R-:W-:Y:S05]  /*c3e0*/  IMAD.IADD R134, R141, 0x1, -R208 ;  /* 0x000000018d867824 */ /* 0x000fea00078e0ad0 */
[----:B------:R-:W-:Y:S02]  /*c3f0*/  IADD3 R132, R134, c[0x0][0x32c], RZ ;  /* 0x0000cb0086847a10 */ /* 0x000fe40007ffe0ff */
[----:B------:R-:W-:Y:S02]  /*c400*/  IMNMX R137, R137, R134, !PT ;  /* 0x0000008689897217 */ /* 0x000fe40007800200 */
[----:B------:R-:W-:Y:S02]  /*c410*/  IMNMX R139, R139, R132, PT ;  /* 0x000000848b8b7217 */ /* 0x000fe40003800200 */
.L_x_258:
        /* <DEDUP_REMOVED lines=69> */
.L_x_264:
[----:B------:R-:W-:Y:S04]  /*c870*/  MOV R5, c[0x0][0x32c] ;  /* 0x0000cb0000057a02 */ /* 0x000fe80000000f00 */
[----:B------:R-:W-:Y:S11]  /*c880*/  ISETP.NE.AND P4, PT, R5, 0x1, PT ;  /* 0x000000010500780c */ /* 0x000ff60003f85270 */
[----:B------:R-:W-:Y:S02]  /*c890*/  @!UPT UIADD3 URZ, URZ, URZ, URZ ;  /* 0x0000003f3f3ff290 */ /* 0x000fe4000fffe03f */
[----:B------:R-:W-:Y:S05]  /*c8a0*/  @P4 IMAD.HI.U32 R5, R12, c[0x0][0x330], RZ ;  /* 0x0000cc000c054a27 */ /* 0x000fea00078e00ff */
[----:B------:R-:W-:Y:S02]  /*c8b0*/  @P4 SHF.R.U32.HI R12, RZ, c[0x0][0x334], R5 ;  /* 0x0000cd00ff0c4a19 */ /* 0x000fe40000011605 */
.L_x_265:
[----:B------:R-:W-:Y:S05]  /*c8c0*/  BSYNC B0 ;  /* 0x0000000000007941 */ /* 0x000fea0003800000 */
.L_x_263:
[----:B------:R-:W-:Y:S04]  /*c8d0*/  IMAD.MOV.U32 R5, RZ, RZ, c[0x0][0x32c] ;  /* 0x0000cb00ff057624 */ /* 0x000fe800078e00ff */
[----:B------:R-:W-:Y:S04]  /*c8e0*/  IMAD R5, R12, R5, -UR6 ;  /* 0x800000060c057e24 */ /* 0x000fe8000f8e0205 */
[----:B------:R-:W-:Y:S05]  /*c8f0*/  IMAD.IADD R9, R5, 0x1, -R208 ;  /* 0x0000000105097824 */ /* 0x000fea00078e0ad0 */
[----:B------:R-:W-:Y:S02]  /*c900*/  IADD3 R5, R9, c[0x0][0x32c], RZ ;  /* 0x0000cb0009057a10 */ /* 0x000fe40007ffe0ff */
[----:B------:R-:W-:Y:S02]  /*c910*/  IMNMX R4, R4, R9, !PT ;  /* 0x0000000904047217 */ /* 0x000fe40007800200 */
[----:B------:R-:W-:Y:S02]  /*c920*/  IMNMX R0, R0, R5, PT ;  /* 0x0000000500007217 */ /* 0x000fe40003800200 */
.L_x_262:
        /* <DEDUP_REMOVED lines=460> */
.L_x_257:
[----:B------:R-:W1:Y:S01]  /*e5f0*/  SHFL.BFLY PT, R3, R212, 0x2, 0x1f ;  /* 0x0c401f00d4037f89 */ /* 0x000e6200000e0000 */
[----:B------:R-:W-:-:S02]  /*e600*/  MOV R4, RZ ;  /* 0x000000ff00047202 */ /* 0x000fc40000000f00 */
[----:B------:R-:W-:Y:S01]  /*e610*/  PLOP3.LUT P1, PT, PT, PT, PT, 0x8, 0x0 ;  /* 0x000000000000781c */ /* 0x000fe20003f2e170 */
[----:B------:R-:W2:Y:S01]  /*e620*/  SHFL.BFLY PT, R2, R209, 0x2, 0x1f ;  /* 0x0c401f00d1027f89 */ /* 0x000ea200000e0000 */
[----:B-1----:R-:W-:Y:S01]  /*e630*/  FADD.FTZ R6, R3, R212 ;  /* 0x000000d403067221 */ /* 0x002fe20000010000 */
[----:B------:R-:W-:Y:S01]  /*e640*/  MOV R3, RZ ;  /* 0x000000ff00037202 */ /* 0x000fe20000000f00 */
        /* <DEDUP_REMOVED lines=23> */
[C---:B------:R-:W-:Y:S02]  /*e7c0*/  FMUL.FTZ R105, R4.reuse, R105 ;  /* 0x0000006904697220 */ /* 0x040fe40000410000 */
        /* <DEDUP_REMOVED lines=42> */
[----:B------:R-:W-:Y:S01]  /*ea70*/  MOV R4, 0xff800000 ;  /* 0xff80000000047802 */ /* 0x000fe20000000f00 */
        /* <DEDUP_REMOVED lines=50> */
.L_x_224:
[----:B------:R-:W-:Y:S05]  /*eda0*/  @P1 BRA `(.L_x_267) ;  /* 0x000016a000001947 */ /* 0x000fea0003800000 */
[----:B------:R-:W1:Y:S01]  /*edb0*/  S2R R0, SR_TID.X ;  /* 0x0000000000007919 */ /* 0x000e620000002100 */
[----:B------:R-:W-:Y:S02]  /*edc0*/  F2FP.BF16.PACK_AB R128, R129, R128 ;  /* 0x000000808180723e */ /* 0x000fe400000010ff */
[----:B------:R-:W-:Y:S01]  /*edd0*/  F2FP.BF16.PACK_AB R130, R131, R130 ;  /* 0x000000828382723e */ /* 0x000fe200000010ff */
[----:B------:R-:W-:Y:S01]  /*ede0*/  BAR.SYNC.DEFER_BLOCKING 0x1, 0x100 ;  /* 0x0044000000007b1d */ /* 0x000fe20000010000 */
        /* <DEDUP_REMOVED lines=10> */
[----:B-1----:R-:W-:Y:S02]  /*ee90*/  SHF.R.S32.HI R5, RZ, 0x1f, R0 ;  /* 0x0000001fff057819 */ /* 0x002fe40000011400 */
[----:B------:R-:W-:Y:S02]  /*eea0*/  F2FP.BF16.PACK_AB R116, R117, R116 ;  /* 0x000000747574723e */ /* 0x000fe400000010ff */
[----:B------:R-:W-:-:S02]  /*eeb0*/  LEA.HI R2, R5, R0, RZ, 0x2 ;  /* 0x0000000005027211 */ /* 0x000fc400078f10ff */
[----:B------:R-:W-:Y:S02]  /*eec0*/  F2FP.BF16.PACK_AB R118, R119, R118 ;  /* 0x000000767776723e */ /* 0x000fe400000010ff */
[--C-:B------:R-:W-:Y:S02]  /*eed0*/  SHF.R.S32.HI R9, RZ, 0x2, R2.reuse ;  /* 0x00000002ff097819 */ /* 0x100fe40000011402 */
[----:B------:R-:W-:Y:S02]  /*eee0*/  SHF.R.S32.HI R6, RZ, 0x1f, R2 ;  /* 0x0000001fff067819 */ /* 0x000fe40000011402 */
[----:B------:R-:W-:Y:S02]  /*eef0*/  LOP3.LUT R11, R2, 0xfffffffc, RZ, 0xc0, !PT ;  /* 0xfffffffc020b7812 */ /* 0x000fe400078ec0ff */
[----:B------:R-:W-:Y:S02]  /*ef00*/  LEA.HI R6, R6, R9, RZ, 0x3 ;  /* 0x0000000906067211 */ /* 0x000fe400078f18ff */
[----:B------:R-:W-:Y:S01]  /*ef10*/  F2FP.BF16.PACK_AB R120, R121, R120 ;  /* 0x000000787978723e */ /* 0x000fe200000010ff */
[----:B------:R-:W-:Y:S01]  /*ef20*/  IMAD.IADD R11, R0, 0x1, -R11 ;  /* 0x00000001000b7824 */ /* 0x000fe200078e0a0b */
[----:B------:R-:W-:-:S02]  /*ef30*/  LOP3.LUT R6, R6, 0xfffffff8, RZ, 0xc0, !PT ;  /* 0xfffffff806067812 */ /* 0x000fc400078ec0ff */
[----:B------:R-:W-:Y:S02]  /*ef40*/  F2FP.BF16.PACK_AB R122, R123, R122 ;  /* 0x0000007a7b7a723e */ /* 0x000fe400000010ff */
[----:B------:R-:W-:Y:S01]  /*ef50*/  F2FP.BF16.PACK_AB R36, R37, R36 ;  /* 0x000000242524723e */ /* 0x000fe200000010ff */
[----:B------:R-:W-:Y:S01]  /*ef60*/  IMAD.IADD R9, R9, 0x1, -R6 ;  /* 0x0000000109097824 */ /* 0x000fe200078e0a06 */
[----:B------:R-:W-:Y:S02]  /*ef70*/  LEA.HI R6, R5, R0, RZ, 0x5 ;  /* 0x0000000005067211 */ /* 0x000fe400078f28ff */
[----:B------:R-:W-:Y:S01]  /*ef80*/  F2FP.BF16.PACK_AB R38, R39, R38 ;  /* 0x000000262726723e */ /* 0x000fe200000010ff */
[C---:B------:R-:W-:Y:S01]  /*ef90*/  IMAD.SHL.U32 R8, R9.reuse, 0x40, RZ ;  /* 0x0000004009087824 */ /* 0x040fe200078e00ff */
[----:B------:R-:W-:Y:S02]  /*efa0*/  SHF.R.S32.HI R2, RZ, 0x5, R6 ;  /* 0x00000005ff027819 */ /* 0x000fe40000011406 */
[----:B------:R-:W-:-:S02]  /*efb0*/  LOP3.LUT R12, R9, 0x1, RZ, 0xc0, !PT ;  /* 0x00000001090c7812 */ /* 0x000fc400078ec0ff */
[----:B------:R-:W-:Y:S01]  /*efc0*/  LOP3.LUT R8, R8, 0x1c0, RZ, 0xc0, !PT ;  /* 0x000001c008087812 */ /* 0x000fe200078ec0ff */
[----:B------:R-:W-:Y:S01]  /*efd0*/  IMAD R10, R2, 0x200, R11 ;  /* 0x00000200020a7824 */ /* 0x000fe200078e020b */
[----:B------:R-:W-:Y:S02]  /*efe0*/  ISETP.NE.U32.AND P0, PT, R12, 0x1, PT ;  /* 0x000000010c00780c */ /* 0x000fe40003f05070 */
[----:B------:R-:W-:Y:S02]  /*eff0*/  LEA.HI R13, R8, R8, RZ, 0x1d ;  /* 0x00000008080d7211 */ /* 0x000fe400078fe8ff */
[----:B------:R-:W-:Y:S01]  /*f000*/  R2P PR, R9, 0x6 ;  /* 0x0000000609007804 */ /* 0x000fe20000000000 */
[----:B------:R-:W-:Y:S01]  /*f010*/  IMAD.MOV.U32 R9, RZ, RZ, 0x20 ;  /* 0x00000020ff097424 */ /* 0x000fe200078e00ff */
[----:B------:R-:W-:Y:S01]  /*f020*/  F2FP.BF16.PACK_AB R40, R41, R40 ;  /* 0x000000282928723e */ /* 0x000fe200000010ff */
[----:B------:R-:W-:Y:S01]  /*f030*/  IMAD.U32 R10, R10, 0x2, R13 ;  /* 0x000000020a0a7824 */ /* 0x000fe200078e000d */
[----:B------:R-:W-:-:S02]  /*f040*/  F2FP.BF16.PACK_AB R42, R43, R42 ;  /* 0x0000002a2b2a723e */ /* 0x000fc400000010ff */
[----:B------:R-:W-:Y:S01]  /*f050*/  F2FP.BF16.PACK_AB R44, R45, R44 ;  /* 0x0000002c2d2c723e */ /* 0x000fe200000010ff */
[----:B------:R-:W-:Y:S01]  /*f060*/  IMAD.SHL.U32 R13, R10, 0x2, RZ ;  /* 0x000000020a0d7824 */ /* 0x000fe200078e00ff */
[----:B------:R-:W-:Y:S02]  /*f070*/  F2FP.BF16.PACK_AB R46, R47, R46 ;  /* 0x0000002e2f2e723e */ /* 0x000fe400000010ff */
[----:B------:R-:W-:Y:S02]  /*f080*/  F2FP.BF16.PACK_AB R48, R49, R48 ;  /* 0x000000303130723e */ /* 0x000fe400000010ff */
        /* <DEDUP_REMOVED lines=76> */
[----:B------:R2:W-:Y:S04]  /*f550*/  STS [R15+0x8400], R74 ;  /* 0x0084004a0f007388 */ /* 0x0005e80000000800 */
[----:B------:R-:W-:Y:S04]  /*f560*/  STS [R17+0x8080], R76 ;  /* 0x0080804c11007388 */ /* 0x000fe80000000800 */
[----:B------:R-:W-:Y:S04]  /*f570*/  STS [R17+0x8480], R78 ;  /* 0x0084804e11007388 */ /* 0x000fe80000000800 */
[----:B------:R-:W-:Y:S04]  /*f580*/  STS [R9+0x8000], R80 ;  /* 0x0080005009007388 */ /* 0x000fe80000000800 */
[----:B------:R3:W-:Y:S01]  /*f590*/  STS [R9+0x8400], R82 ;  /* 0x0084005209007388 */ /* 0x0007e20000000800 */
[----:B-1----:R-:W-:-:S03]  /*f5a0*/  IMAD.MOV.U32 R13, RZ, RZ, 0x4 ;  /* 0x00000004ff0d7424 */ /* 0x002fc600078e00ff */
[----:B------:R-:W-:Y:S04]  /*f5b0*/  STS [R19+0x8080], R84 ;  /* 0x0080805413007388 */ /* 0x000fe80000000800 */
[----:B------:R1:W-:Y:S01]  /*f5c0*/  STS [R19+0x8480], R86 ;  /* 0x0084805613007388 */ /* 0x0003e20000000800 */
[----:B--2---:R-:W-:-:S03]  /*f5d0*/  IMAD.WIDE R14, R200, R13, c[0x0][0x500] ;  /* 0x00014000c80e7625 */ /* 0x004fc600078e020d */
        /* <DEDUP_REMOVED lines=8> */
[----:B------:R-:W-:-:S03]  /*f660*/  @P1 IMAD.WIDE R12, R200, R13, c[0x0][0x508] ;  /* 0x00014200c80c1625 */ /* 0x000fc600078e020d */
[----:B---3--:R-:W3:Y:S04]  /*f670*/  @P0 LDG.E R9, [R14.64] ;  /* 0x000000120e090981 */ /* 0x008ee8000c1e1900 */
[----:B------:R2:W5:Y:S01]  /*f680*/  @P1 LDG.E R8, [R12.64] ;  /* 0x000000120c081981 */ /* 0x000562000c1e1900 */
[----:B-1----:R-:W-:Y:S02]  /*f690*/  CS2R R18, SRZ ;  /* 0x0000000000127805 */ /* 0x002fe4000001ff00 */
[--C-:B---3--:R-:W-:Y:S01]  /*f6a0*/  @P0 SHF.R.S32.HI R19, RZ, 0x1f, R9.reuse ;  /* 0x0000001fff130819 */ /* 0x108fe20000011409 */
[----:B------:R-:W-:Y:S01]  /*f6b0*/  @P0 IMAD.MOV.U32 R18, RZ, RZ, R9 ;  /* 0x000000ffff120224 */ /* 0x000fe200078e0009 */
[----:B------:R-:W-:Y:S05]  /*f6c0*/  @P1 BRA `(.L_x_268) ;  /* 0x0000004000001947 */ /* 0x000fea0003800000 */
[----:B--2---:R-:W-:Y:S05]  /*f6d0*/  @!P0 BRA `(.L_x_268) ;  /* 0x0000003000008947 */ /* 0x004fea0003800000 */
[----:B-----5:R-:W2:Y:S04]  /*f6e0*/  LDG.E R8, [R14.64] ;  /* 0x000000120e087981 */ /* 0x020ea8000c1e1900 */
[----:B------:R-:W2:Y:S02]  /*f6f0*/  LDG.E R3, [R14.64+0x4] ;  /* 0x000004120e037981 */ /* 0x000ea4000c1e1900 */
[----:B--2---:R-:W-:-:S02]  /*f700*/  IADD3 R8, -R8, R3, RZ ;  /* 0x0000000308087210 */ /* 0x004fc40007ffe1ff */
.L_x_268:
[----:B--2---:R-:W-:Y:S01]  /*f710*/  LOP3.LUT R9, R6, 0xffffffe0, RZ, 0xc0, !PT ;  /* 0xffffffe006097812 */ /* 0x004fe200078ec0ff */
[----:B------:R-:W1:Y:S01]  /*f720*/  S2R R57, SR_CTAID.X ;  /* 0x0000000000397919 */ /* 0x000e620000002500 */
[----:B------:R-:W-:Y:S01]  /*f730*/  SHF.R.S32.HI R13, RZ, 0x1f, R2 ;  /* 0x0000001fff0d7819 */ /* 0x000fe20000011402 */
[----:B------:R-:W-:Y:S01]  /*f740*/  IMAD.MOV.U32 R3, RZ, RZ, c[0x0][0x4e8] ;  /* 0x00013a00ff037624 */ /* 0x000fe200078e00ff */
[----:B------:R-:W-:Y:S01]  /*f750*/  LEA.HI R10, R11, R11, RZ, 0x1 ;  /* 0x0000000b0b0a7211 */ /* 0x000fe200078f08ff */
[----:B------:R-:W-:Y:S01]  /*f760*/  IMAD.IADD R9, R0, 0x1, -R9 ;  /* 0x0000000100097824 */ /* 0x000fe200078e0a09 */
[----:B------:R-:W2:Y:S01]  /*f770*/  S2R R14, SR_CTAID.Y ;  /* 0x00000000000e7919 */ /* 0x000ea20000002600 */
[----:B------:R-:W-:Y:S01]  /*f780*/  LEA.HI R13, R13, R2, RZ, 0x3 ;  /* 0x000000020d0d7211 */ /* 0x000fe200078f18ff */
[----:B------:R-:W-:Y:S01]  /*f790*/  IMAD.WIDE.U32 R16, R18, c[0x0][0x3a0], RZ ;  /* 0x0000e80012107a25 */ /* 0x000fe200078e00ff */
[----:B------:R-:W-:Y:S01]  /*f7a0*/  ISETP.NE.AND P1, PT, R3, 0x1, PT ;  /* 0x000000010300780c */ /* 0x000fe20003f25270 */
[----:B------:R-:W-:Y:S01]  /*f7b0*/  BSSY B0, `(.L_x_269) ;  /* 0x0000081000007945 */ /* 0x000fe20003800000 */
[----:B------:R-:W-:Y:S01]  /*f7c0*/  SHF.R.S32.HI R6, RZ, 0x1f, R9 ;  /* 0x0000001fff067819 */ /* 0x000fe20000011409 */
[----:B------:R-:W-:Y:S01]  /*f7d0*/  IMAD.MOV.U32 R23, RZ, RZ, R19 ;  /* 0x000000ffff177224 */ /* 0x000fe200078e0013 */
[----:B------:R-:W-:-:S02]  /*f7e0*/  LOP3.LUT R13, R13, 0xffffff8, RZ, 0xc0, !PT ;  /* 0x0ffffff80d0d7812 */ /* 0x000fc400078ec0ff */
[----:B------:R-:W-:Y:S02]  /*f7f0*/  LEA.HI R3, R6, R9, RZ, 0x2 ;  /* 0x0000000906037211 */ /* 0x000fe400078f10ff */
[----:B------:R-:W-:Y:S02]  /*f800*/  LOP3.LUT R10, R10, 0x1ffffffe, RZ, 0xc0, !PT ;  /* 0x1ffffffe0a0a7812 */ /* 0x000fe400078ec0ff */
[----:B------:R-:W-:Y:S02]  /*f810*/  IADD3 R2, -R13, R2, RZ ;  /* 0x000000020d027210 */ /* 0x000fe40007ffe1ff */
[-C--:B------:R-:W-:Y:S02]  /*f820*/  LEA.HI R6, R5, R0.reuse, RZ, 0x3 ;  /* 0x0000000005067211 */ /* 0x080fe400078f18ff */
[----:B------:R-:W-:Y:S02]  /*f830*/  SHF.R.S32.HI R3, RZ, 0x2, R3 ;  /* 0x00000002ff037819 */ /* 0x000fe40000011403 */
[----:B------:R-:W-:Y:S01]  /*f840*/  LOP3.LUT P2, RZ, R9, 0x3, RZ, 0xc0, !PT ;  /* 0x0000000309ff7812 */ /* 0x000fe2000784c0ff */
[----:B------:R-:W-:Y:S01]  /*f850*/  IMAD.IADD R9, R11, 0x1, -R10 ;  /* 0x000000010b097824 */ /* 0x000fe200078e0a0a */
[----:B------:R-:W-:Y:S01]  /*f860*/  LOP3.LUT R11, R6, 0xfffffff8, RZ, 0xc0, !PT ;  /* 0xfffffff8060b7812 */ /* 0x000fe200078ec0ff */
[----:B------:R-:W-:Y:S01]  /*f870*/  IMAD R2, R2, 0x10, R3 ;  /* 0x0000001002027824 */ /* 0x000fe200078e0203 */
[-C--:B------:R-:W-:Y:S01]  /*f880*/  LEA.HI R5, R5, R0.reuse, RZ, 0x6 ;  /* 0x0000000005057211 */ /* 0x080fe200078f30ff */
[----:B------:R-:W-:Y:S01]  /*f890*/  IMAD R3, R19, c[0x0][0x3a0], RZ ;  /* 0x0000e80013037a24 */ /* 0x000fe200078e02ff */
[----:B------:R-:W-:Y:S01]  /*f8a0*/  IADD3 R11, -R11, R0, RZ ;  /* 0x000000000b0b7210 */ /* 0x000fe20007ffe1ff */
[----:B------:R-:W-:Y:S01]  /*f8b0*/  IMAD R0, R9, 0x8, R2 ;  /* 0x0000000809007824 */ /* 0x000fe200078e0202 */
[----:B--2---:R-:W-:Y:S01]  /*f8c0*/  SHF.R.S32.HI R9, RZ, 0x1f, R14 ;  /* 0x0000001fff097819 */ /* 0x004fe2000001140e */
[----:B------:R-:W-:Y:S01]  /*f8d0*/  IMAD R3, R18, c[0x0][0x3a4], R3 ;  /* 0x0000e90012037a24 */ /* 0x000fe200078e0203 */
[----:B------:R-:W-:Y:S01]  /*f8e0*/  MOV R22, R18 ;  /* 0x0000001200167202 */ /* 0x000fe20000000f00 */
[----:B-1----:R-:W-:Y:S01]  /*f8f0*/  IMAD R13, R57, 0x80, R0 ;  /* 0x00000080390d7824 */ /* 0x002fe200078e0200 */
[----:B------:R-:W-:Y:S01]  /*f900*/  SHF.R.S32.HI R6, RZ, 0x3, R6 ;  /* 0x00000003ff067819 */ /* 0x000fe20000011406 */
[----:B------:R-:W-:-:S02]  /*f910*/  IMAD R15, R9, c[0x0][0x490], RZ ;  /* 0x00012400090f7a24 */ /* 0x000fc400078e02ff */
[----:B------:R-:W-:Y:S01]  /*f920*/  @P1 IMAD.HI.U32 R0, R13, c[0x0][0x4ec], RZ ;  /* 0x00013b000d001a27 */ /* 0x000fe200078e00ff */
[----:B------:R-:W-:Y:S02]  /*f930*/  MOV R20, R13 ;  /* 0x0000000d00147202 */ /* 0x000fe40000000f00 */
[----:B------:R-:W-:Y:S01]  /*f940*/  LEA R10, R11, R6, 0x5 ;  /* 0x000000060b0a7211 */ /* 0x000fe200078e28ff */
[----:B------:R-:W-:Y:S01]  /*f950*/  IMAD.IADD R17, R17, 0x1, R3 ;  /* 0x0000000111117824 */ /* 0x000fe200078e0203 */
[----:B------:R-:W-:Y:S01]  /*f960*/  @P1 SHF.R.U32.HI R20, RZ, c[0x0][0x4f0], R0 ;  /* 0x00013c00ff141a19 */ /* 0x000fe20000011600 */
[----:B------:R-:W-:Y:S01]  /*f970*/  IMAD.WIDE.U32 R22, R14, c[0x0][0x490], R22 ;  /* 0x000124000e167a25 */ /* 0x000fe200078e0016 */
[----:B------:R-:W-:Y:S02]  /*f980*/  SHF.R.S32.HI R3, RZ, 0x1f, R200 ;  /* 0x0000001fff037819 */ /* 0x000fe400000114c8 */
[----:B------:R-:W-:Y:S01]  /*f990*/  SEL R200, R200, RZ, !P0 ;  /* 0x000000ffc8c87207 */ /* 0x000fe20004000000 */
[----:B------:R-:W-:Y:S01]  /*f9a0*/  IMAD R15, R14, c[0x0][0x494], R15 ;  /* 0x000125000e0f7a24 */ /* 0x000fe200078e020f */
[----:B------:R-:W-:Y:S01]  /*f9b0*/  SEL R3, R3, RZ, !P0 ;  /* 0x000000ff03037207 */ /* 0x000fe20004000000 */
[----:B------:R-:W-:-:S02]  /*f9c0*/  IMAD.MOV R12, RZ, RZ, -R20 ;  /* 0x000000ffff0c7224 */ /* 0x000fc400078e0a14 */
[----:B------:R-:W-:Y:S02]  /*f9d0*/  IMAD.IADD R23, R23, 0x1, R15 ;  /* 0x0000000117177824 */ /* 0x000fe400078e020f */
[----:B------:R-:W-:Y:S02]  /*f9e0*/  IMAD R9, R9, c[0x0][0x3e8], RZ ;  /* 0x0000fa0009097a24 */ /* 0x000fe400078e02ff */
[----:B------:R-:W-:Y:S02]  /*f9f0*/  IMAD R12, R12, c[0x0][0x4e8], R13 ;  /* 0x00013a000c0c7a24 */ /* 0x000fe400078e020d */
[----:B------:R-:W-:Y:S02]  /*fa00*/  IMAD R13, R3, c[0x0][0x498], RZ ;  /* 0x00012600030d7a24 */ /* 0x000fe400078e02ff */
[----:B------:R-:W-:-:S04]  /*fa10*/  IMAD.WIDE.U32 R22, R200, c[0x0][0x498], R22 ;  /* 0x00012600c8167a25 */ /* 0x000fc800078e0016 */
[C---:B------:R-:W-:Y:S02]  /*fa20*/  IMAD R9, R14.reuse, c[0x0][0x3ec], R9 ;  /* 0x0000fb000e097a24 */ /* 0x040fe400078e0209 */
[----:B------:R-:W-:Y:S01]  /*fa30*/  IMAD.WIDE.U32 R14, R14, c[0x0][0x3e8], R16 ;  /* 0x0000fa000e0e7a25 */ /* 0x000fe200078e0010 */
[----:B------:R-:W-:Y:S02]  /*fa40*/  SHF.R.S32.HI R16, RZ, 0x1f, R20 ;  /* 0x0000001fff107819 */ /* 0x000fe40000011414 */
[----:B------:R-:W-:Y:S01]  /*fa50*/  IADD3 R20, P0, R20, R22, RZ ;  /* 0x0000001614147210 */ /* 0x000fe20007f1e0ff */
[----:B------:R-:W-:Y:S01]  /*fa60*/  IMAD R13, R200, c[0x0][0x49c], R13 ;  /* 0x00012700c80d7a24 */ /* 0x000fe200078e020d */
[----:B------:R-:W-:Y:S01]  /*fa70*/  SHF.R.S32.HI R17, RZ, 0x1f, R12 ;  /* 0x0000001fff117819 */ /* 0x000fe2000001140c */
[----:B------:R-:W-:Y:S01]  /*fa80*/  IMAD.SHL.U32 R0, R6, 0x40, RZ ;  /* 0x0000004006007824 */ /* 0x000fe200078e00ff */
[----:B------:R-:W-:Y:S01]  /*fa90*/  IADD3 R15, R15, R9, RZ ;  /* 0x000000090f0f7210 */ /* 0x000fe20007ffe0ff */
[----:B------:R-:W-:Y:S01]  /*faa0*/  IMAD R10, R57, 0x80, R10 ;  /* 0x00000080390a7824 */ /* 0x000fe200078e020a */
[----:B------:R-:W-:Y:S01]  /*fab0*/  IADD3.X R21, R16, R23, R13, P0, !PT ;  /* 0x0000001710157210 */ /* 0x000fe200007fe40d */
[----:B------:R-:W-:Y:S01]  /*fac0*/  IMAD R17, R17, c[0x0][0x488], RZ ;  /* 0x0001220011117a24 */ /* 0x000fe200078e02ff */
[----:B------:R-:W-:Y:S01]  /*fad0*/  LOP3.LUT R13, R0, 0x1c0, RZ, 0xc0, !PT ;  /* 0x000001c0000d7812 */ /* 0x000fe200078ec0ff */
[----:B------:R-:W-:-:S02]  /*fae0*/  IMAD.SHL.U32 R0, R11, 0x8, RZ ;  /* 0x000000080b007824 */ /* 0x000fc400078e00ff */
[----:B------:R-:W-:-:S04]  /*faf0*/  IMAD.WIDE.U32 R20, R12, c[0x0][0x488], R20 ;  /* 0x000122000c147a25 */ /* 0x000fc800078e0014 */
[----:B------:R-:W-:Y:S01]  /*fb00*/  IMAD R17, R12, c[0x0][0x48c], R17 ;  /* 0x000123000c117a24 */ /* 0x000fe200078e0211 */
[----:B------:R-:W-:Y:S01]  /*fb10*/  LOP3.LUT R12, R13, 0x38, R0, 0xf8, !PT ;  /* 0x000000380d0c7812 */ /* 0x000fe200078ef800 */
[----:B------:R-:W-:Y:S01]  /*fb20*/  IMAD R11, R3, c[0x0][0x3f0], RZ ;  /* 0x0000fc00030b7a24 */ /* 0x000fe200078e02ff */
[----:B------:R-:W-:Y:S01]  /*fb30*/  SHF.R.U32.HI R3, RZ, 0x3, R13 ;  /* 0x00000003ff037819 */ /* 0x000fe2000001160d */
[----:B------:R-:W-:Y:S01]  /*fb40*/  @P1 IMAD.HI.U32 R18, R10, c[0x0][0x4ec], RZ ;  /* 0x00013b000a121a27 */ /* 0x000fe200078e00ff */
[----:B------:R-:W-:Y:S02]  /*fb50*/  LEA R13, P0, R20, c[0x0][0x450], 0x2 ;  /* 0x00011400140d7a11 */ /* 0x000fe400078010ff */
[----:B------:R-:W-:Y:S01]  /*fb60*/  IADD3 R17, R21, R17, RZ ;  /* 0x0000001115117210 */ /* 0x000fe20007ffe0ff */
[----:B------:R-:W-:Y:S01]  /*fb70*/  IMAD R11, R200, c[0x0][0x3f4], R11 ;  /* 0x0000fd00c80b7a24 */ /* 0x000fe200078e020b */
[----:B------:R-:W-:Y:S01]  /*fb80*/  LOP3.LUT R3, R12, R3, RZ, 0x3c, !PT ;  /* 0x000000030c037212 */ /* 0x000fe200078e3cff */
[----:B------:R-:W-:Y:S01]  /*fb90*/  IMAD.WIDE.U32 R14, R200, c[0x0][0x3f0], R14 ;  /* 0x0000fc00c80e7a25 */ /* 0x000fe200078e000e */
[----:B------:R-:W-:Y:S01]  /*fba0*/  LEA.HI.X R17, R20, c[0x0][0x454], R17, 0x2, P0 ;  /* 0x0001150014117a11 */ /* 0x000fe200000f1411 */
[----:B------:R-:W-:Y:S02]  /*fbb0*/  SHFL.IDX PT, R34, R13, RZ, 0x1c1f ;  /* 0x001c1fff0d227589 */ /* 0x000fe400000e0000 */
[----:B------:R-:W-:Y:S01]  /*fbc0*/  IMAD.MOV.U32 R9, RZ, RZ, R10 ;  /* 0x000000ffff097224 */ /* 0x000fe200078e000a */
[----:B------:R-:W-:Y:S01]  /*fbd0*/  @P1 SHF.R.U32.HI R9, RZ, c[0x0][0x4f0], R18 ;  /* 0x00013c00ff091a19 */ /* 0x000fe20000011612 */
[----:B------:R-:W1:Y:S01]  /*fbe0*/  SHFL.IDX PT, R35, R17, RZ, 0x1c1f ;  /* 0x001c1fff11237589 */ /* 0x000e6200000e0000 */
[----:B------:R-:W-:Y:S01]  /*fbf0*/  IMAD.IADD R15, R15, 0x1, R11 ;  /* 0x000000010f0f7824 */ /* 0x000fe200078e020b */
[----:B------:R-:W-:Y:S01]  /*fc00*/  LEA R11, R57, R2, 0x7 ;  /* 0x00000002390b7211 */ /* 0x000fe200078e38ff */
[----:B-----5:R-:W-:Y:S01]  /*fc10*/  IMAD R2, R8, c[0x0][0x4e8], RZ ;  /* 0x00013a0008027a24 */ /* 0x020fe200078e02ff */
[----:B------:R-:W-:Y:S01]  /*fc20*/  SHFL.IDX PT, R48, R13, 0x1, 0x1c1f ;  /* 0x003c1f000d307f89 */ /* 0x000fe200000e0000 */
[--C-:B------:R-:W-:Y:S01]  /*fc30*/  IMAD.MOV R19, RZ, RZ, -R9.reuse ;  /* 0x000000ffff137224 */ /* 0x100fe200078e0a09 */
[----:B------:R-:W-:Y:S01]  /*fc40*/  SHF.R.S32.HI R12, RZ, 0x1f, R9 ;  /* 0x0000001fff0c7819 */ /* 0x000fe20000011409 */
[----:B------:R-:W-:Y:S01]  /*fc50*/  IMAD.WIDE.U32 R14, R9, c[0x0][0x3e0], R14 ;  /* 0x0000f800090e7a25 */ /* 0x000fe200078e000e */
[----:B------:R-:W2:Y:S01]  /*fc60*/  SHFL.IDX PT, R49, R17, 0x1, 0x1c1f ;  /* 0x003c1f0011317f89 */ /* 0x000ea200000e0000 */
[----:B------:R-:W-:-:S02]  /*fc70*/  IADD3 R21, R11, 0x8, RZ ;  /* 0x000000080b157810 */ /* 0x000fc40007ffe0ff */
[----:B------:R-:W-:Y:S01]  /*fc80*/  IMAD R19, R19, c[0x0][0x4e8], R10 ;  /* 0x00013a0013137a24 */ /* 0x000fe200078e020a */
[-C--:B------:R-:W-:Y:S01]  /*fc90*/  ISETP.GE.OR P0, PT, R11, R2.reuse, P2 ;  /* 0x000000020b00720c */ /* 0x080fe20001706670 */
[----:B------:R-:W-:Y:S01]  /*fca0*/  IMAD R12, R12, c[0x0][0x3e0], RZ ;  /* 0x0000f8000c0c7a24 */ /* 0x000fe200078e02ff */
[----:B------:R-:W-:Y:S01]  /*fcb0*/  ISETP.GE.OR P2, PT, R21, R2, P2 ;  /* 0x000000021500720c */ /* 0x000fe20001746670 */
[----:B------:R-:W-:Y:S01]  /*fcc0*/  IMAD.SHL.U32 R10, R5, 0x8, RZ ;  /* 0x00000008050a7824 */ /* 0x000fe200078e00ff */
[----:B------:R-:W-:Y:S01]  /*fcd0*/  SHF.R.S32.HI R8, RZ, 0x1f, R19 ;  /* 0x0000001fff087819 */ /* 0x000fe20000011413 */
[----:B------:R-:W-:Y:S01]  /*fce0*/  IMAD R12, R9, c[0x0][0x3e4], R12 ;  /* 0x0000f900090c7a24 */ /* 0x000fe200078e020c */
[----:B------:R-:W-:Y:S02]  /*fcf0*/  LEA R57, R57, R6, 0x7 ;  /* 0x0000000639397211 */ /* 0x000fe400078e38ff */
[----:B------:R-:W-:Y:S01]  /*fd00*/  LOP3.LUT R10, R3, 0x7ffffe00, R10, 0xf8, !PT ;  /* 0x7ffffe00030a7812 */ /* 0x000fe200078ef80a */
[----:B------:R-:W-:-:S02]  /*fd10*/  IMAD.IADD R15, R15, 0x1, R12 ;  /* 0x000000010f0f7824 */ /* 0x000fc400078e020c */
[----:B------:R-:W-:Y:S01]  /*fd20*/  IMAD R8, R8, c[0x0][0x3d8], RZ ;  /* 0x0000f60008087a24 */ /* 0x000fe200078e02ff */
[----:B------:R-:W-:Y:S01]  /*fd30*/  SHF.L.U32 R58, R10, 0x1, RZ ;  /* 0x000000010a3a7819 */ /* 0x000fe200000006ff */
[----:B-1----:R1:W-:Y:S01]  /*fd40*/  @!P0 ST.E [R34.64], R4 ;  /* 0x0000000422008985 */ /* 0x0023e2000c101912 */
[----:B------:R-:W-:-:S04]  /*fd50*/  IMAD.WIDE.U32 R32, R19, c[0x0][0x3d8], R14 ;  /* 0x0000f60013207a25 */ /* 0x000fc800078e000e */
[----:B------:R-:W-:Y:S01]  /*fd60*/  IMAD R3, R19, c[0x0][0x3dc], R8 ;  /* 0x0000f70013037a24 */ /* 0x000fe200078e0208 */
[C---:B------:R-:W-:Y:S01]  /*fd70*/  LEA R56, P0, R32.reuse, c[0x0][0x380], 0x1 ;  /* 0x0000e00020387a11 */ /* 0x040fe200078008ff */
[----:B--2---:R1:W-:Y:S02]  /*fd80*/  @!P2 ST.E [R48.64], R7 ;  /* 0x000000073000a985 */ /* 0x0043e4000c101912 */
[----:B------:R-:W-:Y:S02]  /*fd90*/  IMAD.IADD R3, R33, 0x1, R3 ;  /* 0x0000000121037824 */ /* 0x000fe400078e0203 */
        /* <DEDUP_REMOVED lines=34> */
.L_x_270:
[----:B--2---:R-:W-:Y:S05]  /*ffc0*/  BSYNC B0 ;  /* 0x0000000000007941 */ /* 0x004fea0003800000 */
.L_x_269:
        /* <DEDUP_REMOVED lines=23> */
.L_x_272:
[----:B------:R-:W-:Y:S05]  /*10140*/  BSYNC B0 ;  /* 0x0000000000007941 */ /* 0x000fea0003800000 */
.L_x_271:
[----:B------:R-:W-:Y:S01]  /*10150*/  IADD3 R3, R57, 0x40, RZ ;  /* 0x0000004039037810 */ /* 0x000fe20007ffe0ff */
[----:B--2---:R2:W1:Y:S01]  /*10160*/  SHFL.IDX PT, R17, R55, 0x2, 0x181f ;  /* 0x00581f0037117f89 */ /* 0x00446200000e0000 */
        /* <DEDUP_REMOVED lines=21> */
.L_x_274:
[----:B------:R-:W-:Y:S05]  /*102c0*/  BSYNC B0 ;  /* 0x0000000000007941 */ /* 0x000fea0003800000 */
.L_x_273:
        /* <DEDUP_REMOVED lines=24> */
.L_x_267:
        /* <DEDUP_REMOVED lines=18> */
.L_x_275:
[----:B-1----:R-:W1:Y:S01]  /*10570*/  S2R R0, SR_TID.X ;  /* 0x0000000000007919 */ /* 0x002e620000002100 */
[----:B------:R-:W-:Y:S01]  /*10580*/  SHF.R.S32.HI R9, RZ, 0x1f, R200 ;  /* 0x0000001fff097819 */ /* 0x000fe200000114c8 */
[----:B------:R-:W-:Y:S01]  /*10590*/  BSSY B0, `(.L_x_276) ;  /* 0x0000028000007945 */ /* 0x000fe20003800000 */
[----:B------:R-:W-:-:S02]  /*105a0*/  SEL R200, R200, RZ, !P1 ;  /* 0x000000ffc8c87207 */ /* 0x000fc40004800000 */
[----:B------:R-:W-:Y:S02]  /*105b0*/  SEL R9, R9, RZ, !P1 ;  /* 0x000000ff09097207 */ /* 0x000fe40004800000 */
[----:B-1----:R-:W-:-:S13]  /*105c0*/  ISETP.GT.AND P0, PT, R0, 0x7f, PT ;  /* 0x0000007f0000780c */ /* 0x002fda0003f04270 */
        /* <DEDUP_REMOVED lines=9> */
[----:B------:R-:W-:Y:S01]  /*10660*/  MOV R10, R12 ;  /* 0x0000000c000a7202 */ /* 0x000fe20000000f00 */
[----:B------:R-:W-:Y:S01]  /*10670*/  IMAD.MOV.U32 R6, RZ, RZ, R7 ;  /* 0x000000ffff067224 */ /* 0x000fe200078e0007 */
[----:B------:R-:W-:-:S13]  /*10680*/  ISETP.NE.AND P0, PT, R3, 0x1, PT ;  /* 0x000000010300780c */ /* 0x000fda0003f05270 */
[----:B------:R-:W-:-:S05]  /*10690*/  @P0 IMAD.HI.U32 R5, R7, c[0x0][0x4ec], RZ ;  /* 0x00013b0007050a27 */ /* 0x000fca00078e00ff */
[----:B------:R-:W-:Y:S01]  /*106a0*/  @P0 SHF.R.U32.HI R6, RZ, c[0x0][0x4f0], R5 ;  /* 0x00013c00ff060a19 */ /* 0x000fe20000011605 */
[----:B-1----:R-:W-:Y:S01]  /*106b0*/  IMAD.WIDE.U32 R10, R4, c[0x0][0x490], R10 ;  /* 0x00012400040a7a25 */ /* 0x002fe200078e000a */
[----:B------:R-:W-:Y:S02]  /*106c0*/  SHF.R.S32.HI R3, RZ, 0x1f, R4 ;  /* 0x0000001fff037819 */ /* 0x000fe40000011404 */
[----:B------:R-:W-:-:S03]  /*106d0*/  SHF.R.S32.HI R8, RZ, 0x1f, R6 ;  /* 0x0000001fff087819 */ /* 0x000fc60000011406 */
[----:B------:R-:W-:-:S04]  /*106e0*/  IMAD R3, R3, c[0x0][0x490], RZ ;  /* 0x0001240003037a24 */ /* 0x000fc800078e02ff */
[----:B------:R-:W-:Y:S01]  /*106f0*/  IMAD R3, R4, c[0x0][0x494], R3 ;  /* 0x0001250004037a24 */ /* 0x000fe200078e0203 */
[----:B------:R-:W-:-:S03]  /*10700*/  IADD3 R4, -R6, RZ, RZ ;  /* 0x000000ff06047210 */ /* 0x000fc60007ffe1ff */
[----:B------:R-:W-:Y:S02]  /*10710*/  IMAD.IADD R11, R3, 0x1, R11 ;  /* 0x00000001030b7824 */ /* 0x000fe400078e020b */
[----:B------:R-:W-:Y:S02]  /*10720*/  IMAD R3, R9, c[0x0][0x498], RZ ;  /* 0x0001260009037a24 */ /* 0x000fe400078e02ff */
[----:B------:R-:W-:Y:S02]  /*10730*/  IMAD R4, R4, c[0x0][0x4e8], R7 ;  /* 0x00013a0004047a24 */ /* 0x000fe400078e0207 */
[----:B------:R-:W-:-:S03]  /*10740*/  IMAD.WIDE.U32 R10, R200, c[0x0][0x498], R10 ;  /* 0x00012600c80a7a25 */ /* 0x000fc600078e000a */
[----:B------:R-:W-:Y:S01]  /*10750*/  SHF.R.S32.HI R5, RZ, 0x1f, R4 ;  /* 0x0000001fff057819 */ /* 0x000fe20000011404 */
[----:B------:R-:W-:Y:S01]  /*10760*/  IMAD R3, R200, c[0x0][0x49c], R3 ;  /* 0x00012700c8037a24 */ /* 0x000fe200078e0203 */
[----:B------:R-:W-:-:S03]  /*10770*/  IADD3 R6, P0, R6, R10, RZ ;  /* 0x0000000a06067210 */ /* 0x000fc60007f1e0ff */
[----:B------:R-:W-:Y:S01]  /*10780*/  IMAD R5, R5, c[0x0][0x488], RZ ;  /* 0x0001220005057a24 */ /* 0x000fe200078e02ff */
[----:B------:R-:W-:Y:S02]  /*10790*/  IADD3.X R7, R8, R11, R3, P0, !PT ;  /* 0x0000000b08077210 */ /* 0x000fe400007fe403 */
[----:B------:R-:W-:Y:S01]  /*107a0*/  MOV R3, 0xff800000 ;  /* 0xff80000000037802 */ /* 0x000fe20000000f00 */
[C---:B------:R-:W-:Y:S02]  /*107b0*/  IMAD R5, R4.reuse, c[0x0][0x48c], R5 ;  /* 0x0001230004057a24 */ /* 0x040fe400078e0205 */
[----:B------:R-:W-:-:S05]  /*107c0*/  IMAD.WIDE.U32 R6, R4, c[0x0][0x488], R6 ;  /* 0x0001220004067a25 */ /* 0x000fca00078e0006 */
[----:B------:R-:W-:Y:S02]  /*107d0*/  IADD3 R5, R7, R5, RZ ;  /* 0x0000000507057210 */ /* 0x000fe40007ffe0ff */
[----:B------:R-:W-:-:S04]  /*107e0*/  LEA R4, P0, R6, c[0x0][0x450], 0x2 ;  /* 0x0001140006047a11 */ /* 0x000fc800078010ff */
[----:B------:R-:W-:-:S05]  /*107f0*/  LEA.HI.X R5, R6, c[0x0][0x454], R5, 0x2, P0 ;  /* 0x0001150006057a11 */ /* 0x000fca00000f1405 */
[----:B------:R1:W-:Y:S04]  /*10800*/  STG.E [R4.64], R3 ;  /* 0x0000000304007986 */ /* 0x0003e8000c101912 */
.L_x_277:
[----:B------:R-:W-:Y:S05]  /*10810*/  BSYNC B0 ;  /* 0x0000000000007941 */ /* 0x000fea0003800000 */
.L_x_276:
[----:B------:R-:W2:Y:S01]  /*10820*/  S2R R7, SR_CTAID.Y ;  /* 0x0000000000077919 */ /* 0x000ea20000002600 */
[----:B-1----:R-:W-:Y:S01]  /*10830*/  SHF.R.S32.HI R3, RZ, 0x1f, R0 ;  /* 0x0000001fff037819 */ /* 0x002fe20000011400 */
[----:B------:R-:W-:Y:S01]  /*10840*/  IMAD R5, R13, c[0x0][0x3a0], RZ ;  /* 0x0000e8000d057a24 */ /* 0x000fe200078e02ff */
[----:B------:R-:W-:Y:S01]  /*10850*/  BSSY B0, `(.L_x_278) ;  /* 0x000003f000007945 */ /* 0x000fe20003800000 */
[----:B------:R-:W1:Y:S01]  /*10860*/  S2R R8, SR_CTAID.X ;  /* 0x0000000000087919 */ /* 0x000e620000002500 */
[----:B------:R-:W-:Y:S01]  /*10870*/  LEA.HI R4, R3, R0, RZ, 0x3 ;  /* 0x0000000003047211 */ /* 0x000fe200078f18ff */
[C---:B------:R-:W-:Y:S01]  /*10880*/  IMAD R10, R12.reuse, c[0x0][0x3a4], R5 ;  /* 0x0000e9000c0a7a24 */ /* 0x040fe200078e0205 */
[----:B------:R-:W-:Y:S01]  /*10890*/  MOV R3, c[0x0][0x4e8] ;  /* 0x00013a0000037a02 */ /* 0x000fe20000000f00 */
[----:B------:R-:W-:Y:S01]  /*108a0*/  IMAD.WIDE.U32 R12, R12, c[0x0][0x3a0], RZ ;  /* 0x0000e8000c0c7a25 */ /* 0x000fe200078e00ff */
[----:B------:R-:W-:Y:S02]  /*108b0*/  LOP3.LUT R5, R4, 0xfffffff8, RZ, 0xc0, !PT ;  /* 0xfffffff804057812 */ /* 0x000fe400078ec0ff */
[----:B------:R-:W-:Y:S01]  /*108c0*/  ISETP.NE.AND P0, PT, R3, 0x1, PT ;  /* 0x000000010300780c */ /* 0x000fe20003f05270 */
[----:B------:R-:W-:Y:S01]  /*108d0*/  IMAD R9, R9, c[0x0][0x3f0], RZ ;  /* 0x0000fc0009097a24 */ /* 0x000fe200078e02ff */
[----:B------:R-:W-:Y:S01]  /*108e0*/  SHF.R.S32.HI R4, RZ, 0x3, R4 ;  /* 0x00000003ff047819 */ /* 0x000fe20000011404 */
[----:B------:R-:W-:Y:S01]  /*108f0*/  IMAD.IADD R5, R0, 0x1, -R5 ;  /* 0x0000000100057824 */ /* 0x000fe200078e0a05 */
[----:B------:R-:W-:Y:S01]  /*10900*/  IADD3 R13, R13, R10, RZ ;  /* 0x0000000a0d0d7210 */ /* 0x000fe20007ffe0ff */
[----:B------:R-:W-:-:S02]  /*10910*/  IMAD R9, R200, c[0x0][0x3f4], R9 ;  /* 0x0000fd00c8097a24 */ /* 0x000fc400078e0209 */
[----:B-----5:R-:W-:Y:S01]  /*10920*/  IMAD R2, R2, c[0x0][0x4e8], RZ ;  /* 0x00013a0002027a24 */ /* 0x020fe200078e02ff */
[C---:B------:R-:W-:Y:S02]  /*10930*/  LEA R3, R5.reuse, R4, 0x5 ;  /* 0x0000000405037211 */ /* 0x040fe400078e28ff */
[----:B------:R-:W-:Y:S02]  /*10940*/  SHF.L.U32 R11, R5, 0x3, RZ ;  /* 0x00000003050b7819 */ /* 0x000fe400000006ff */
[----:B--2---:R-:W-:Y:S01]  /*10950*/  SHF.R.S32.HI R6, RZ, 0x1f, R7 ;  /* 0x0000001fff067819 */ /* 0x004fe20000011407 */
[----:B------:R-:W-:Y:S01]  /*10960*/  IMAD.WIDE.U32 R12, R7, c[0x0][0x3e8], R12 ;  /* 0x0000fa00070c7a25 */ /* 0x000fe200078e000c */
[----:B------:R-:W-:-:S03]  /*10970*/  IADD3 R5, R11, 0x40, RZ ;  /* 0x000000400b057810 */ /* 0x000fc60007ffe0ff */
[----:B------:R-:W-:Y:S02]  /*10980*/  IMAD R6, R6, c[0x0][0x3e8], RZ ;  /* 0x0000fa0006067a24 */ /* 0x000fe400078e02ff */
[----:B-1----:R-:W-:Y:S02]  /*10990*/  IMAD R3, R8, 0x80, R3 ;  /* 0x0000008008037824 */ /* 0x002fe400078e0203 */
[----:B------:R-:W-:Y:S02]  /*109a0*/  IMAD R6, R7, c[0x0][0x3ec], R6 ;  /* 0x0000fb0007067a24 */ /* 0x000fe400078e0206 */
[----:B------:R-:W-:-:S03]  /*109b0*/  @P0 IMAD.HI.U32 R0, R3, c[0x0][0x4ec], RZ ;  /* 0x00013b0003000a27 */ /* 0x000fc600078e00ff */
[----:B------:R-:W-:Y:S02]  /*109c0*/  IADD3 R13, R6, R13, RZ ;  /* 0x0000000d060d7210 */ /* 0x000fe40007ffe0ff */
[----:B------:R-:W-:Y:S02]  /*109d0*/  MOV R6, R3 ;  /* 0x0000000300067202 */ /* 0x000fe40000000f00 */
[----:B------:R-:W-:Y:S01]  /*109e0*/  @P0 SHF.R.U32.HI R6, RZ, c[0x0][0x4f0], R0 ;  /* 0x00013c00ff060a19 */ /* 0x000fe20000011600 */
[----:B------:R-:W-:-:S03]  /*109f0*/  IMAD.WIDE.U32 R12, R200, c[0x0][0x3f0], R12 ;  /* 0x0000fc00c80c7a25 */ /* 0x000fc600078e000c */
[--C-:B------:R-:W-:Y:S01]  /*10a00*/  SHF.R.S32.HI R7, RZ, 0x1f, R6.reuse ;  /* 0x0000001fff077819 */ /* 0x100fe20000011406 */
[----:B------:R-:W-:Y:S01]  /*10a10*/  IMAD.MOV R0, RZ, RZ, -R6 ;  /* 0x000000ffff007224 */ /* 0x000fe200078e0a06 */
[----:B------:R-:W-:Y:S02]  /*10a20*/  IADD3 R13, R13, R9, RZ ;  /* 0x000000090d0d7210 */ /* 0x000fe40007ffe0ff */
[----:B------:R-:W-:Y:S01]  /*10a30*/  LEA R9, R8, R4, 0x7 ;  /* 0x0000000408097211 */ /* 0x000fe200078e38ff */
[----:B------:R-:W-:Y:S01]  /*10a40*/  IMAD R7, R7, c[0x0][0x3e0], RZ ;  /* 0x0000f80007077a24 */ /* 0x000fe200078e02ff */
[----:B------:R-:W-:Y:S01]  /*10a50*/  IADD3 R4, R11, 0x80, RZ ;  /* 0x000000800b047810 */ /* 0x000fe20007ffe0ff */
[----:B------:R-:W-:Y:S02]  /*10a60*/  IMAD R0, R0, c[0x0][0x4e8], R3 ;  /* 0x00013a0000007a24 */ /* 0x000fe400078e0203 */
        /* <DEDUP_REMOVED lines=29> */
.L_x_279:
[----:B------:R-:W-:Y:S05]  /*10c40*/  BSYNC B0 ;  /* 0x0000000000007941 */ /* 0x000fea0003800000 */
.L_x_278:
[----:B--23--:R-:W-:Y:S01]  /*10c50*/  IADD3 R7, R9, 0x20, RZ ;  /* 0x0000002009077810 */ /* 0x00cfe20007ffe0ff */
[----:B------:R2:W3:Y:S01]  /*10c60*/  SHFL.IDX PT, R13, R0, 0x1, 0x181f ;  /* 0x00381f00000d7f89 */ /* 0x0004e200000e0000 */
        /* <DEDUP_REMOVED lines=19> */
.L_x_281:
[----:B------:R-:W-:Y:S05]  /*10da0*/  BSYNC B0 ;  /* 0x0000000000007941 */ /* 0x000fea0003800000 */
.L_x_280:
        /* <DEDUP_REMOVED lines=21> */
.L_x_283:
[----:B------:R-:W-:Y:S05]  /*10f00*/  BSYNC B0 ;  /* 0x0000000000007941 */ /* 0x000fea0003800000 */
.L_x_282:
[----:B------:R-:W-:Y:S01]  /*10f10*/  IADD3 R9, R9, 0x60, RZ ;  /* 0x0000006009097810 */ /* 0x000fe20007ffe0ff */
[----:B-1----:R1:W2:Y:S03]  /*10f20*/  SHFL.IDX PT, R7, R0, 0x3, 0x181f ;  /* 0x00781f0000077f89 */ /* 0x0022a600000e0000 */
[----:B------:R-:W-:Y:S01]  /*10f30*/  ISETP.GE.AND P0, PT, R9, R2, PT ;  /* 0x000000020900720c */ /* 0x000fe20003f06270 */
[----:B------:R1:W3:-:S12]  /*10f40*/  SHFL.IDX PT, R6, R3, 0x3, 0x181f ;  /* 0x00781f0003067f89 */ /* 0x0002d800000e0000 */
[----:B------:R-:W-:Y:S05]  /*10f50*/  @P0 EXIT ;  /* 0x000000000000094d */ /* 0x000fea0003800000 */
[----:B------:R-:W-:Y:S02]  /*10f60*/  ISETP.GE.AND P0, PT, R5, c[0x0][0x3c8], PT ;  /* 0x0000f20005007a0c */ /* 0x000fe40003f06270 */
[----:B------:R-:W-:-:S11]  /*10f70*/  ISETP.GE.AND P1, PT, R11, c[0x0][0x3c8], PT ;  /* 0x0000f2000b007a0c */ /* 0x000fd60003f26270 */
[----:B-123--:R-:W-:Y:S02]  /*10f80*/  @!P0 SHF.R.S32.HI R0, RZ, 0x1f, R5 ;  /* 0x0000001fff008819 */ /* 0x00efe40000011405 */
[----:B------:R-:W-:Y:S02]  /*10f90*/  @!P1 IMAD.WIDE R8, R11, 0x2, R6 ;  /* 0x000000020b089825 */ /* 0x000fe400078e0206 */
[----:B------:R-:W-:-:S03]  /*10fa0*/  @!P0 LEA.HI R0, R0, R5, RZ, 0x3 ;  /* 0x0000000500008211 */ /* 0x000fc600078f18ff */
[----:B------:R1:W-:Y:S01]  /*10fb0*/  @!P1 ST.E.128 [R8.64], RZ ;  /* 0x000000ff08009985 */ /* 0x0003e2000c101d12 */
[----:B------:R-:W-:-:S05]  /*10fc0*/  @!P0 LOP3.LUT R3, R0, 0xfffffff8, RZ, 0xc0, !PT ;  /* 0xfffffff800038812 */ /* 0x000fca00078ec0ff */
[----:B------:R-:W-:-:S05]  /*10fd0*/  @!P0 IMAD.WIDE R2, R3, 0x2, R6 ;  /* 0x0000000203028825 */ /* 0x000fca00078e0206 */
[----:B------:R1:W-:Y:S01]  /*10fe0*/  @!P0 ST.E.128 [R2.64], RZ ;  /* 0x000000ff02008985 */ /* 0x0003e2000c101d12 */
[----:B------:R-:W-:-:S13]  /*10ff0*/  ISETP.GE.AND P0, PT, R4, c[0x0][0x3c8], PT ;  /* 0x0000f20004007a0c */ /* 0x000fda0003f06270 */
[----:B------:R-:W-:Y:S05]  /*11000*/  @P0 EXIT ;  /* 0x000000000000094d */ /* 0x000fea0003800000 */
[----:B-1----:R-:W-:-:S04]  /*11010*/  SHF.R.S32.HI R3, RZ, 0x1f, R4 ;  /* 0x0000001fff037819 */ /* 0x002fc80000011404 */
[----:B------:R-:W-:-:S04]  /*11020*/  LEA.HI R3, R3, R4, RZ, 0x3 ;  /* 0x0000000403037211 */ /* 0x000fc800078f18ff */
[----:B------:R-:W-:-:S05]  /*11030*/  LOP3.LUT R3, R3, 0xfffffff8, RZ, 0xc0, !PT ;  /* 0xfffffff803037812 */ /* 0x000fca00078ec0ff */
[----:B------:R-:W-:-:S05]  /*11040*/  IMAD.WIDE R6, R3, 0x2, R6 ;  /* 0x0000000203067825 */ /* 0x000fca00078e0206 */
[----:B------:R-:W-:Y:S01]  /*11050*/  ST.E.128 [R6.64], RZ ;  /* 0x000000ff06007985 */ /* 0x000fe2000c101d12 */
[----:B------:R-:W-:Y:S05]  /*11060*/  EXIT ;  /* 0x000000000000794d */ /* 0x000fea0003800000 */
.L_x_284:
        /* <DEDUP_REMOVED lines=9> */
.L_x_1287:


//--------------------- .text._ZN7cutlass13device_kernelIN5flash19enable_sm80_to_sm89INS1_16FlashAttnFwdSm80INS1_25CollectiveMainloopFwdSm80ILi8ELi1ELb0EN4cute5tupleIJNS5_1CILi128EEENS7_ILi64EEENS7_ILi192EEEEEELi192ENS_10bfloat16_tEfNS_4arch4Sm80ELb0ELb1ELb0ELb1ELb0ELb1ELb1ELb0EEENS1_21CollectiveEpilogueFwdINS6_IJS8_SA_S9_EEENS6_IJNS7_ILi1EEESI_SI_EEESC_SE_Li256ELb1ELb1ELb0ELb0EEENS1_19SingleTileSchedulerILb1ELb0ELb1ELi128EEEEEEEEEvNT_6ParamsE --------------------------
	.section	.text._ZN7cutlass13device_kernelIN5flash19enable_sm80_to_sm89INS1_16FlashAttnFwdSm80INS1_25CollectiveMainloopFwdSm80ILi8ELi1ELb0EN4cute5tupleIJNS5_1CILi128EEENS7_ILi64EEENS7_ILi192EEEEEELi192ENS_10bfloat16_tEfNS_4arch4Sm80ELb0ELb1ELb0ELb1ELb0ELb1ELb1ELb0EEENS1_21CollectiveEpilogueFwdINS6_IJS8_SA_S9_EEENS6_IJNS7_ILi1EEESI_SI_EEESC_SE_Li256ELb1ELb1ELb0ELb0EEENS1_19SingleTileSchedulerILb1ELb0ELb1ELi128EEEEEEEEEvNT_6ParamsE,"ax",@progbits
	.sectioninfo	@"SHI_REGISTERS=241"
	.align	128
.text._ZN7cutlass13device_kernelIN5flash19enable_sm80_to_sm89INS1_16FlashAttnFwdSm80INS1_25CollectiveMainloopFwdSm80ILi8ELi1ELb0EN4cute5tupleIJNS5_1CILi128EEENS7_ILi64EEENS7_ILi192EEEEEELi192ENS_10bfloat16_tEfNS_4arch4Sm80ELb0ELb1ELb0ELb1ELb0ELb1ELb1ELb0EEENS1_21CollectiveEpilogueFwdINS6_IJS8_SA_S9_EEENS6_IJNS7_ILi1EEESI_SI_EEESC_SE_Li256ELb1ELb1ELb0ELb0EEENS1_19SingleTileSchedulerILb1ELb0ELb1ELi128EEEEEEEEEvNT_6ParamsE:
        .type           _ZN7cutlass13device_kernelIN5flash19enable_sm80_to_sm89INS1_16FlashAttnFwdSm80INS1_25CollectiveMainloopFwdSm80ILi8ELi1ELb0EN4cute5tupleIJNS5_1CILi128EEENS7_ILi64EEENS7_ILi192EEEEEELi192ENS_10bfloat16_tEfNS_4arch4Sm80ELb0ELb1ELb0ELb1ELb0ELb1ELb1ELb0EEENS1_21CollectiveEpilogueFwdINS6_IJS8_SA_S9_EEENS6_IJNS7_ILi1EEESI_SI_EEESC_SE_Li256ELb1ELb1ELb0ELb0EEENS1_19SingleTileSchedulerILb1ELb0ELb1ELi128EEEEEEEEEvNT_6ParamsE,@function
        .size           _ZN7cutlass13device_kernelIN5flash19enable_sm80_to_sm89INS1_16FlashAttnFwdSm80INS1_25CollectiveMainloopFwdSm80ILi8ELi1ELb0EN4cute5tupleIJNS5_1CILi128EEENS7_ILi64EEENS7_ILi192EEEEEELi192ENS_10bfloat16_tEfNS_4arch4Sm80ELb0ELb1ELb0ELb1ELb0ELb1ELb1ELb0EEENS1_21CollectiveEpilogueFwdINS6_IJS8_SA_S9_EEENS6_IJNS7_ILi1EEESI_SI_EEESC_SE_Li256ELb1ELb1ELb0ELb0EEENS1_19SingleTileSchedulerILb1ELb0ELb1ELi128EEEEEEEEEvNT_6ParamsE,(.L_x_1288 - _ZN7cutlass13device_kernelIN5flash19enable_sm80_to_sm89INS1_16FlashAttnFwdSm80INS1_25CollectiveMainloopFwdSm80ILi8ELi1ELb0EN4cute5tupleIJNS5_1CILi128EEENS7_ILi64EEENS7_ILi192EEEEEELi192ENS_10bfloat16_tEfNS_4arch4Sm80ELb0ELb1ELb0ELb1ELb0ELb1ELb1ELb0EEENS1_21CollectiveEpilogueFwdINS6_IJS8_SA_S9_EEENS6_IJNS7_ILi1EEESI_SI_EEESC_SE_Li256ELb1ELb1ELb0ELb0EEENS1_19SingleTileSchedulerILb1ELb0ELb1ELi128EEEEEEEEEvNT_6ParamsE)
        .other          _ZN7cutlass13device_kernelIN5flash19enable_sm80_to_sm89INS1_16FlashAttnFwdSm80INS1_25CollectiveMainloopFwdSm80ILi8ELi1ELb0EN4cute5tupleIJNS5_1CILi128EEENS7_ILi64EEENS7_ILi192EEEEEELi192ENS_10bfloat16_tEfNS_4arch4Sm80ELb0ELb1ELb0ELb1ELb0ELb1ELb1ELb0EEENS1_21CollectiveEpilogueFwdINS6_IJS8_SA_S9_EEENS6_IJNS7_ILi1EEESI_SI_EEESC_SE_Li256ELb1ELb1ELb0ELb0EEENS1_19SingleTileSchedulerILb1ELb0ELb1ELi128EEEEEEEEEvNT_6ParamsE,@"STO_CUDA_ENTRY STV_DEFAULT"
_ZN7cutlass13device_kernelIN5flash19enable_sm80_to_sm89INS1_16FlashAttnFwdSm80INS1_25CollectiveMainloopFwdSm80ILi8ELi1ELb0EN4cute5tupleIJNS5_1CILi128EEENS7_ILi64EEENS7_ILi192EEEEEELi192ENS_10bfloat16_tEfNS_4arch4Sm80ELb0ELb1ELb0ELb1ELb0ELb1ELb1ELb0EEENS1_21CollectiveEpilogueFwdINS6_IJS8_SA_S9_EEENS6_IJNS7_ILi1EEESI_SI_EEESC_SE_Li256ELb1ELb1ELb0ELb0EEENS1_19SingleTileSchedulerILb1ELb0ELb1ELi128EEEEEEEEEvNT_6ParamsE:
[----:B------:R-:W-:Y:S02]  /*0000*/  MOV R1, c[0x0][0x28] ;  /* 0x00000a0000017a02 */ /* 0x000fe40000000f00 */
[----:B------:R-:W1:Y:S01]  /*0010*/  S2R R83, SR_TID.X ;  /* 0x0000000000537919 */ /* 0x000e620000002100 */
[----:B------:R-:W2:Y:S01]  /*0020*/  S2UR UR24, SR_CTAID.Z ;  /* 0x00000000001879c3 */ /* 0x000ea20000002700 */
[----:B------:R-:W-:Y:S02]  /*0030*/  UMOV UR13, 0x4 ;  /* 0x00000004000d7882 */ /* 0x000fe40000000000 */
[----:B------:R-:W-:Y:S02]  /*0040*/  ULDC.64 UR4, c[0x0][0x568] ;  /* 0x00015a0000047ab9 */ /* 0x000fe40000000a00 */
[----:B------:R-:W-:-:S03]  /*0050*/  ULDC.64 UR28, c[0x0][0x118] ;  /* 0x00004600001c7ab9 */ /* 0x000fc60000000a00 */
[----:B------:R-:W3:Y:S01]  /*0060*/  S2UR UR16, SR_CTAID.X ;  /* 0x00000000001079c3 */ /* 0x000ee20000002500 */
[----:B-1----:R-:W-:Y:S01]  /*0070*/  SHF.R.U32.HI R0, RZ, 0x5, R83 ;  /* 0x00000005ff007819 */ /* 0x002fe20000011653 */
[----:B--2---:R-:W-:-:S05]  /*0080*/  UIMAD.WIDE UR4, UR24, UR13, UR4 ;  /* 0x0000000d180472a5 */ /* 0x004fca000f8e0204 */
[----:B------:R-:W1:Y:S02]  /*0090*/  SHFL.IDX PT, R0, R0, RZ, 0x1f ;  /* 0x00001fff00007589 */ /* 0x000e6400000e0000 */
[----:B-1----:R-:W-:-:S13]  /*00a0*/  ISETP.NE.AND P0, PT, R0, RZ, PT ;  /* 0x000000ff0000720c */ /* 0x002fda0003f05270 */
[----:B------:R-:W-:Y:S05]  /*00b0*/  @!P0 BRA `(.L_x_285) ;  /* 0x000001c000008947 */ /* 0x000fea0003800000 */
[----:B---3--:R-:W-:-:S04]  /*00c0*/  ISETP.NE.U32.AND P0, PT, RZ, c[0x0][0x568], PT ;  /* 0x00015a00ff007a0c */ /* 0x008fc80003f05070 */
[----:B------:R-:W-:-:S13]  /*00d0*/  ISETP.NE.AND.EX P0, PT, RZ, c[0x0][0x56c], PT, P0 ;  /* 0x00015b00ff007a0c */ /* 0x000fda0003f05300 */
[----:B------:R-:W-:Y:S05]  /*00e0*/  @!P0 BRA `(.L_x_286) ;  /* 0x0000005000008947 */ /* 0x000fea0003800000 */
[----:B------:R-:W-:Y:S02]  /*00f0*/  MOV R2, UR4 ;  /* 0x0000000400027c02 */ /* 0x000fe40008000f00 */
[----:B------:R-:W-:-:S05]  /*0100*/  MOV R3, UR5 ;  /* 0x0000000500037c02 */ /* 0x000fca0008000f00 */
[----:B------:R-:W2:Y:S02]  /*0110*/  LDG.E R2, [R2.64] ;  /* 0x0000001c02027981 */ /* 0x000ea4000c1e1900 */
[----:B--2---:R1:W2:Y:S02]  /*0120*/  R2UR UR5, R2 ;  /* 0x00000000020573c2 */ /* 0x0042a400000e0000 */
[----:B-12---:R-:W-:Y:S05]  /*0130*/  BRA `(.L_x_287) ;  /* 0x000000e000007947 */ /* 0x006fea0003800000 */
.L_x_286:
[----:B------:R-:W-:-:S04]  /*0140*/  ISETP.NE.U32.AND P0, PT, RZ, c[0x0][0x560], PT ;  /* 0x00015800ff007a0c */ /* 0x000fc80003f05070 */
[----:B------:R-:W-:-:S13]  /*0150*/  ISETP.NE.AND.EX P0, PT, RZ, c[0x0][0x564], PT, P0 ;  /* 0x00015900ff007a0c */ /* 0x000fda0003f05300 */
[----:B------:R-:W-:Y:S05]  /*0160*/  @!P0 BRA `(.L_x_288) ;  /* 0x000000a000008947 */ /* 0x000fea0003800000 */
[----:B------:R-:W-:Y:S02]  /*0170*/  ULDC.64 UR4, c[0x0][0x560] ;  /* 0x0001580000047ab9 */ /* 0x000fe40000000a00 */
[----:B------:R-:W-:-:S06]  /*0180*/  UIMAD.WIDE UR4, UR24, UR13, UR4 ;  /* 0x0000000d180472a5 */ /* 0x000fcc000f8e0204 */
[----:B------:R-:W-:Y:S02]  /*0190*/  MOV R4, UR4 ;  /* 0x0000000400047c02 */ /* 0x000fe40008000f00 */
[----:B------:R-:W-:-:S05]  /*01a0*/  MOV R5, UR5 ;  /* 0x0000000500057c02 */ /* 0x000fca0008000f00 */
[----:B------:R-:W2:Y:S04]  /*01b0*/  LDG.E R2, [R4.64] ;  /* 0x0000001c04027981 */ /* 0x000ea8000c1e1900 */
[----:B------:R-:W3:Y:S01]  /*01c0*/  LDG.E R0, [R4.64+0x4] ;  /* 0x0000041c04007981 */ /* 0x000ee2000c1e1900 */
[----:B--2---:R-:W1:Y:S08]  /*01d0*/  R2UR UR4, R2 ;  /* 0x00000000020473c2 */ /* 0x004e7000000e0000 */
[----:B---3--:R-:W1:Y:S02]  /*01e0*/  R2UR UR5, R0 ;  /* 0x00000000000573c2 */ /* 0x008e6400000e0000 */
[----:B-1----:R-:W-:Y:S01]  /*01f0*/  UIADD3 UR5, -UR4, UR5, URZ ;  /* 0x0000000504057290 */ /* 0x002fe2000fffe13f */
[----:B------:R-:W-:Y:S05]  /*0200*/  BRA `(.L_x_287) ;  /* 0x0000001000007947 */ /* 0x000fea0003800000 */
.L_x_288:
[----:B------:R-:W-:Y:S02]  /*0210*/  ULDC UR5, c[0x0][0x54c] ;  /* 0x0001530000057ab9 */ /* 0x000fe40000000800 */
.L_x_287:
[----:B------:R-:W-:Y:S02]  /*0220*/  ULDC UR4, c[0x0][0x548] ;  /* 0x0001520000047ab9 */ /* 0x000fe40000000800 */
[----:B------:R-:W-:-:S02]  /*0230*/  USHF.L.U32 UR18, UR16, 0x7, URZ ;  /* 0x0000000710127899 */ /* 0x000fc4000800063f */
[----:B------:R-:W-:-:S04]  /*0240*/  UIMAD UR4, UR5, UR4, URZ ;  /* 0x00000004050472a4 */ /* 0x000fc8000f8e023f */
[----:B------:R-:W-:-:S04]  /*0250*/  UISETP.GE.AND UP0, UPT, UR18, UR4, UPT ;  /* 0x000000041200728c */ /* 0x000fc8000bf06270 */
[----:B------:R-:W-:Y:S01]  /*0260*/  USEL UR24, UR24, 0xffffffff, !UP0 ;  /* 0xffffffff18187887 */ /* 0x000fe2000c000000 */
[----:B------:R-:W-:Y:S05]  /*0270*/  BRA `(.L_x_289) ;  /* 0x000001b000007947 */ /* 0x000fea0003800000 */
.L_x_285:
        /* <DEDUP_REMOVED lines=8> */
.L_x_290:
        /* <DEDUP_REMOVED lines=13> */
.L_x_292:
[----:B------:R-:W-:Y:S02]  /*03d0*/  ULDC UR5, c[0x0][0x54c] ;  /* 0x0001530000057ab9 */ /* 0x000fe40000000800 */
.L_x_291:
[----:B------:R-:W-:Y:S02]  /*03e0*/  ULDC UR4, c[0x0][0x548] ;  /* 0x0001520000047ab9 */ /* 0x000fe40000000800 */
[----:B------:R-:W-:-:S02]  /*03f0*/  USHF.L.U32 UR18, UR16, 0x7, URZ ;  /* 0x0000000710127899 */ /* 0x000fc4000800063f */
[----:B------:R-:W-:-:S04]  /*0400*/  UIMAD UR4, UR5, UR4, URZ ;  /* 0x00000004050472a4 */ /* 0x000fc8000f8e023f */
[----:B------:R-:W-:-:S04]  /*0410*/  UISETP.GE.AND UP0, UPT, UR18, UR4, UPT ;  /* 0x000000041200728c */ /* 0x000fc8000bf06270 */
[----:B------:R-:W-:-:S06]  /*0420*/  USEL UR24, UR24, 0xffffffff, !UP0 ;  /* 0xffffffff18187887 */ /* 0x000fcc000c000000 */
.L_x_289:
[----:B------:R-:W-:-:S13]  /*0430*/  ISETP.LE.AND P0, PT, RZ, UR24, PT ;  /* 0x00000018ff007c0c */ /* 0x000fda000bf03270 */
[----:B------:R-:W-:Y:S05]  /*0440*/  @!P0 EXIT ;  /* 0x000000000000894d */ /* 0x000fea0003800000 */
[----:B------:R-:W-:Y:S01]  /*0450*/  ULDC.64 UR4, c[0x0][0x360] ;  /* 0x0000d80000047ab9 */ /* 0x000fe20000000a00 */
[----:B------:R-:W-:Y:S01]  /*0460*/  ISETP.NE.U32.AND P4, PT, RZ, c[0x0][0x348], PT ;  /* 0x0000d200ff007a0c */ /* 0x000fe20003f85070 */
[----:B------:R-:W-:Y:S02]  /*0470*/  UISETP.NE.U32.AND UP0, UPT, URZ, UR4, UPT ;  /* 0x000000043f00728c */ /* 0x000fe4000bf05070 */
[----:B------:R-:W-:Y:S01]  /*0480*/  ULDC.64 UR8, c[0x0][0x370] ;  /* 0x0000dc0000087ab9 */ /* 0x000fe20000000a00 */
[----:B------:R-:W-:Y:S01]  /*0490*/  ISETP.NE.AND.EX P4, PT, RZ, c[0x0][0x34c], PT, P4 ;  /* 0x0000d300ff007a0c */ /* 0x000fe20003f85340 */
[----:B------:R-:W-:Y:S02]  /*04a0*/  UISETP.NE.AND.EX UP0, UPT, URZ, UR5, UPT, UP0 ;  /* 0x000000053f00728c */ /* 0x000fe4000bf05300 */
[----:B------:R-:W-:Y:S02]  /*04b0*/  UISETP.NE.U32.AND UP1, UPT, URZ, UR8, UPT ;  /* 0x000000083f00728c */ /* 0x000fe4000bf25070 */
[----:B------:R-:W-:-:S02]  /*04c0*/  ULDC.64 UR4, c[0x0][0x360] ;  /* 0x0000d80000047ab9 */ /* 0x000fc40000000a00 */
[----:B------:R-:W-:Y:S01]  /*04d0*/  ULDC.64 UR6, c[0x0][0x350] ;  /* 0x0000d40000067ab9 */ /* 0x000fe20000000a00 */
[----:B------:R-:W-:Y:S01]  /*04e0*/  PLOP3.LUT P1, PT, PT, PT, UP0, 0x80, 0x0 ;  /* 0x000000000000781c */ /* 0x000fe20003f2f008 */
[----:B------:R-:W-:Y:S02]  /*04f0*/  UISETP.NE.U32.AND UP5, UPT, URZ, UR6, UPT ;  /* 0x000000063f00728c */ /* 0x000fe4000bfa5070 */
[----:B------:R-:W-:Y:S02]  /*0500*/  UISETP.NE.AND.EX UP1, UPT, URZ, UR9, UPT, UP1 ;  /* 0x000000093f00728c */ /* 0x000fe4000bf25310 */
[----:B------:R-:W-:Y:S02]  /*0510*/  @UP0 UIMAD.WIDE UR4, UR24, UR13, UR4 ;  /* 0x0000000d180402a5 */ /* 0x000fe4000f8e0204 */
[----:B------:R-:W-:Y:S02]  /*0520*/  UISETP.NE.AND.EX UP5, UPT, URZ, UR7, UPT, UP5 ;  /* 0x000000073f00728c */ /* 0x000fe4000bfa5350 */
[----:B------:R-:W-:Y:S01]  /*0530*/  ULDC.64 UR10, c[0x0][0x370] ;  /* 0x0000dc00000a7ab9 */ /* 0x000fe20000000a00 */
[----:B------:R-:W-:Y:S01]  /*0540*/  PLOP3.LUT P3, PT, PT, PT, UP1, 0x80, 0x0 ;  /* 0x000000000000781c */ /* 0x000fe20003f6f018 */
[----:B------:R-:W-:Y:S01]  /*0550*/  IMAD.U32 R13, RZ, RZ, UR5 ;  /* 0x00000005ff0d7e24 */ /* 0x000fe2000f8e00ff */
[----:B------:R-:W-:Y:S01]  /*0560*/  MOV R12, UR4 ;  /* 0x00000004000c7c02 */ /* 0x000fe20008000f00 */
[----:B------:R-:W-:Y:S01]  /*0570*/  ULDC.64 UR4, c[0x0][0x358] ;  /* 0x0000d60000047ab9 */ /* 0x000fe20000000a00 */
[----:B------:R-:W-:Y:S01]  /*0580*/  PLOP3.LUT P2, PT, PT, PT, UP5, 0x80, 0x0 ;  /* 0x000000000000781c */ /* 0x000fe20003f4f058 */
[----:B------:R-:W-:-:S02]  /*0590*/  UISETP.NE.U32.AND UP4, UPT, URZ, UR4, UPT ;  /* 0x000000043f00728c */ /* 0x000fc4000bf85070 */
[----:B------:R-:W-:Y:S01]  /*05a0*/  ULDC.64 UR8, c[0x0][0x348] ;  /* 0x0000d20000087ab9 */ /* 0x000fe20000000a00 */
[----:B------:R-:W2:Y:S01]  /*05b0*/  @P1 LDG.E R0, [R12.64] ;  /* 0x0000001c0c001981 */ /* 0x000ea2000c1e1900 */
[----:B------:R-:W-:Y:S02]  /*05c0*/  ULDC.64 UR6, c[0x0][0x350] ;  /* 0x0000d40000067ab9 */ /* 0x000fe40000000a00 */
[----:B------:R-:W-:Y:S02]  /*05d0*/  @UP1 UIMAD.WIDE UR10, UR24, UR13, UR10 ;  /* 0x0000000d180a12a5 */ /* 0x000fe4000f8e020a */
[----:B------:R-:W-:Y:S02]  /*05e0*/  UISETP.NE.AND.EX UP4, UPT, URZ, UR5, UPT, UP4 ;  /* 0x000000053f00728c */ /* 0x000fe4000bf85340 */
[----:B------:R-:W-:Y:S02]  /*05f0*/  UIMAD.WIDE UR8, UR24, UR13, UR8 ;  /* 0x0000000d180872a5 */ /* 0x000fe4000f8e0208 */
[----:B------:R-:W-:Y:S01]  /*0600*/  UIMAD.WIDE UR6, UR24, UR13, UR6 ;  /* 0x0000000d180672a5 */ /* 0x000fe2000f8e0206 */
[----:B------:R-:W-:Y:S01]  /*0610*/  IMAD.U32 R4, RZ, RZ, UR10 ;  /* 0x0000000aff047e24 */ /* 0x000fe2000f8e00ff */
[----:B------:R-:W-:Y:S01]  /*0620*/  ULDC.64 UR4, c[0x0][0x358] ;  /* 0x0000d60000047ab9 */ /* 0x000fe20000000a00 */
[----:B------:R-:W-:Y:S01]  /*0630*/  PLOP3.LUT P0, PT, PT, PT, UP4, 0x80, 0x0 ;  /* 0x000000000000781c */ /* 0x000fe20003f0f048 */
[----:B------:R-:W-:Y:S01]  /*0640*/  IMAD.U32 R5, RZ, RZ, UR11 ;  /* 0x0000000bff057e24 */ /* 0x000fe2000f8e00ff */
[----:B------:R-:W-:Y:S01]  /*0650*/  MOV R11, UR9 ;  /* 0x00000009000b7c02 */ /* 0x000fe20008000f00 */
[----:B------:R-:W-:Y:S01]  /*0660*/  IMAD.U32 R10, RZ, RZ, UR8 ;  /* 0x00000008ff0a7e24 */ /* 0x000fe2000f8e00ff */
[----:B------:R-:W-:Y:S01]  /*0670*/  UIMAD.WIDE UR4, UR24, UR13, UR4 ;  /* 0x0000000d180472a5 */ /* 0x000fe2000f8e0204 */
[----:B------:R-:W-:Y:S01]  /*0680*/  IMAD.U32 R8, RZ, RZ, UR6 ;  /* 0x00000006ff087e24 */ /* 0x000fe2000f8e00ff */
[----:B------:R-:W3:Y:S01]  /*0690*/  @P3 LDG.E R4, [R4.64] ;  /* 0x0000001c04043981 */ /* 0x000ee2000c1e1900 */
[----:B------:R-:W-:Y:S01]  /*06a0*/  IMAD.U32 R9, RZ, RZ, UR7 ;  /* 0x00000007ff097e24 */ /* 0x000fe2000f8e00ff */
[----:B------:R-:W-:-:S02]  /*06b0*/  MOV R100, RZ ;  /* 0x000000ff00647202 */ /* 0x000fc40000000f00 */
[----:B------:R-:W4:Y:S01]  /*06c0*/  @P4 LDG.E R3, [R10.64] ;  /* 0x0000001c0a034981 */ /* 0x000f22000c1e1900 */
[----:B------:R-:W-:Y:S01]  /*06d0*/  IMAD.U32 R6, RZ, RZ, UR4 ;  /* 0x00000004ff067e24 */ /* 0x000fe2000f8e00ff */
[----:B------:R-:W-:Y:S02]  /*06e0*/  MOV R7, UR5 ;  /* 0x0000000500077c02 */ /* 0x000fe40008000f00 */
[----:B------:R-:W4:Y:S04]  /*06f0*/  @P2 LDG.E R2, [R8.64] ;  /* 0x0000001c08022981 */ /* 0x000f28000c1e1900 */
[----:B------:R1:W5:Y:S01]  /*0700*/  @P0 LDG.E R100, [R6.64] ;  /* 0x0000001c06640981 */ /* 0x000362000c1e1900 */
[----:B------:R-:W1:Y:S01]  /*0710*/  S2UR UR15, SR_CTAID.Y ;  /* 0x00000000000f79c3 */ /* 0x000e620000002600 */
[----:B------:R-:W-:-:S02]  /*0720*/  UMOV UR20, URZ ;  /* 0x0000003f00147c82 */ /* 0x000fc40008000000 */
[----:B------:R-:W-:Y:S02]  /*0730*/  ULDC UR23, c[0x0][0x168] ;  /* 0x00005a0000177ab9 */ /* 0x000fe40000000800 */
[----:B------:R-:W-:Y:S02]  /*0740*/  UMOV UR21, URZ ;  /* 0x0000003f00157c82 */ /* 0x000fe40008000000 */
[----:B------:R-:W-:Y:S02]  /*0750*/  UMOV UR19, URZ ;  /* 0x0000003f00137c82 */ /* 0x000fe40008000000 */
[----:B------:R-:W-:Y:S02]  /*0760*/  ULDC UR37, c[0x0][0x1d0] ;  /* 0x0000740000257ab9 */ /* 0x000fe40000000800 */
[----:B------:R-:W-:Y:S02]  /*0770*/  ULDC UR22, c[0x0][0x228] ;  /* 0x00008a0000167ab9 */ /* 0x000fe40000000800 */
[----:B-1----:R-:W-:Y:S01]  /*0780*/  USHF.R.S32.HI UR14, URZ, 0x1f, UR15 ;  /* 0x0000001f3f0e7899 */ /* 0x002fe2000801140f */
[----:B--2---:R1:W2:Y:S08]  /*0790*/  @P1 R2UR UR23, R0 ;  /* 0x00000000001713c2 */ /* 0x0042b000000e0000 */
[----:B---3--:R1:W3:Y:S08]  /*07a0*/  @P3 R2UR UR20, R4 ;  /* 0x00000000041433c2 */ /* 0x0082f000000e0000 */
[----:B----4-:R1:W4:Y:S08]  /*07b0*/  @P4 R2UR UR21, R3 ;  /* 0x00000000031543c2 */ /* 0x01033000000e0000 */
[----:B------:R1:W1:Y:S01]  /*07c0*/  @P2 R2UR UR19, R2 ;  /* 0x00000000021323c2 */ /* 0x00026200000e0000 */
[----:B------:R-:W-:Y:S05]  /*07d0*/  @P1 BRA `(.L_x_293) ;  /* 0x0000006000001947 */ /* 0x000fea0003800000 */
[----:B--2---:R-:W-:Y:S05]  /*07e0*/  @!P4 BRA `(.L_x_293) ;  /* 0x000000500000c947 */ /* 0x004fea0003800000 */
[----:B-1----:R-:W2:Y:S04]  /*07f0*/  LDG.E R0, [R10.64] ;  /* 0x0000001c0a007981 */ /* 0x002ea8000c1e1900 */
[----:B----4-:R-:W4:Y:S01]  /*0800*/  LDG.E R2, [R10.64+0x4] ;  /* 0x0000041c0a027981 */ /* 0x010f22000c1e1900 */
[----:B--2---:R-:W1:Y:S08]  /*0810*/  R2UR UR23, R0 ;  /* 0x00000000001773c2 */ /* 0x004e7000000e0000 */
[----:B----4-:R-:W1:Y:S02]  /*0820*/  R2UR UR4, R2 ;  /* 0x00000000020473c2 */ /* 0x010e6400000e0000 */
[----:B-1----:R-:W-:-:S06]  /*0830*/  UIADD3 UR23, -UR23, UR4, URZ ;  /* 0x0000000417177290 */ /* 0x002fcc000fffe13f */
.L_x_293:
[----:B--2---:R-:W-:-:S04]  /*0840*/  ISETP.NE.U32.AND P1, PT, RZ, c[0x0][0x368], PT ;  /* 0x0000da00ff007a0c */ /* 0x004fc80003f25070 */
[----:B------:R-:W-:-:S13]  /*0850*/  ISETP.NE.AND.EX P1, PT, RZ, c[0x0][0x36c], PT, P1 ;  /* 0x0000db00ff007a0c */ /* 0x000fda0003f25310 */
[----:B------:R-:W-:Y:S05]  /*0860*/  @!P1 BRA `(.L_x_294) ;  /* 0x0000007000009947 */ /* 0x000fea0003800000 */
[----:B------:R-:W-:Y:S02]  /*0870*/  ULDC.64 UR4, c[0x0][0x368] ;  /* 0x0000da0000047ab9 */ /* 0x000fe40000000a00 */
[----:B------:R-:W-:-:S06]  /*0880*/  UIMAD.WIDE UR4, UR24, UR13, UR4 ;  /* 0x0000000d180472a5 */ /* 0x000fcc000f8e0204 */
[----:B-1----:R-:W-:Y:S02]  /*0890*/  MOV R2, UR4 ;  /* 0x0000000400027c02 */ /* 0x002fe40008000f00 */
[----:B------:R-:W-:-:S05]  /*08a0*/  MOV R3, UR5 ;  /* 0x0000000500037c02 */ /* 0x000fca0008000f00 */
[----:B------:R-:W2:Y:S02]  /*08b0*/  LDG.E R0, [R2.64] ;  /* 0x0000001c02007981 */ /* 0x000ea4000c1e1900 */
[----:B--2---:R1:W2:Y:S02]  /*08c0*/  R2UR UR37, R0 ;  /* 0x00000000002573c2 */ /* 0x0042a400000e0000 */
[----:B-12---:R-:W-:Y:S05]  /*08d0*/  BRA `(.L_x_295) ;  /* 0x0000006000007947 */ /* 0x006fea0003800000 */
.L_x_294:
[----:B------:R-:W-:Y:S05]  /*08e0*/  @!P2 BRA `(.L_x_295) ;  /* 0x000000500000a947 */ /* 0x000fea0003800000 */
[----:B-1----:R-:W2:Y:S04]  /*08f0*/  LDG.E R0, [R8.64] ;  /* 0x0000001c08007981 */ /* 0x002ea8000c1e1900 */
[----:B----4-:R-:W4:Y:S01]  /*0900*/  LDG.E R2, [R8.64+0x4] ;  /* 0x0000041c08027981 */ /* 0x010f22000c1e1900 */
[----:B--2---:R-:W1:Y:S08]  /*0910*/  R2UR UR37, R0 ;  /* 0x00000000002573c2 */ /* 0x004e7000000e0000 */
[----:B----4-:R-:W1:Y:S02]  /*0920*/  R2UR UR4, R2 ;  /* 0x00000000020473c2 */ /* 0x010e6400000e0000 */
[----:B-1----:R-:W-:-:S06]  /*0930*/  UIADD3 UR37, -UR37, UR4, URZ ;  /* 0x0000000425257290 */ /* 0x002fcc000fffe13f */
.L_x_295:
[----:B-1----:R-:W2:Y:S01]  /*0940*/  @P0 LDG.E R0, [R6.64] ;  /* 0x0000001c06000981 */ /* 0x002ea2000c1e1900 */
[----:B------:R-:W-:-:S03]  /*0950*/  ULDC.64 UR4, c[0x0][0x378] ;  /* 0x0000de0000047ab9 */ /* 0x000fc60000000a00 */
[----:B----4-:R-:W4:Y:S01]  /*0960*/  @P0 LDG.E R2, [R6.64+0x4] ;  /* 0x0000041c06020981 */ /* 0x010f22000c1e1900 */
[----:B------:R-:W-:Y:S01]  /*0970*/  UISETP.NE.U32.AND UP0, UPT, URZ, UR4, UPT ;  /* 0x000000043f00728c */ /* 0x000fe2000bf05070 */
[----:B------:R-:W-:-:S03]  /*0980*/  IMAD.U32 R84, RZ, RZ, UR37 ;  /* 0x00000025ff547e24 */ /* 0x000fc6000f8e00ff */
[----:B------:R-:W-:-:S03]  /*0990*/  UISETP.NE.AND.EX UP0, UPT, URZ, UR5, UPT, UP0 ;  /* 0x000000053f00728c */ /* 0x000fc6000bf05300 */
[----:B------:R-:W-:-:S03]  /*09a0*/  ULDC.64 UR4, c[0x0][0x378] ;  /* 0x0000de0000047ab9 */ /* 0x000fc60000000a00 */
[----:B------:R-:W-:-:S05]  /*09b0*/  PLOP3.LUT P1, PT, PT, PT, UP0, 0x80, 0x0 ;  /* 0x000000000000781c */ /* 0x000fca0003f2f008 */
[----:B------:R-:W-:-:S06]  /*09c0*/  @UP0 UIMAD.WIDE UR4, UR24, UR13, UR4 ;  /* 0x0000000d180402a5 */ /* 0x000fcc000f8e0204 */
[----:B------:R-:W-:Y:S01]  /*09d0*/  MOV R4, UR4 ;  /* 0x0000000400047c02 */ /* 0x000fe20008000f00 */
[----:B------:R-:W-:-:S05]  /*09e0*/  IMAD.U32 R5, RZ, RZ, UR5 ;  /* 0x00000005ff057e24 */ /* 0x000fca000f8e00ff */
[----:B------:R1:W5:Y:S01]  /*09f0*/  @P1 LDG.E R84, [R4.64] ;  /* 0x0000001c04541981 */ /* 0x000362000c1e1900 */
[----:B------:R-:W-:Y:S02]  /*0a00*/  ULDC UR4, c[0x0][0x2c4] ;  /* 0x0000b10000047ab9 */ /* 0x000fe40000000800 */
[----:B------:R-:W-:Y:S02]  /*0a10*/  UISETP.NE.AND UP3, UPT, UR4, 0x1, UPT ;  /* 0x000000010400788c */ /* 0x000fe4000bf65270 */
[----:B---3--:R-:W-:Y:S02]  /*0a20*/  UIADD3 UR8, -UR20, UR37, URZ ;  /* 0x0000002514087290 */ /* 0x008fe4000fffe13f */
[----:B------:R-:W-:-:S07]  /*0a30*/  ULDC.64 UR4, c[0x0][0x2c8] ;  /* 0x0000b20000047ab9 */ /* 0x000fce0000000a00 */
[----:B------:R-:W-:-:S04]  /*0a40*/  @UP3 UIADD3 UR10, UR18, 0x7f, URZ ;  /* 0x0000007f120a3890 */ /* 0x000fc8000fffe03f */
[----:B------:R-:W-:Y:S01]  /*0a50*/  UIMAD.WIDE.U32 UR10, UR10, UR4, URZ ;  /* 0x000000040a0a72a5 */ /* 0x000fe2000f8e003f */
[----:B--2---:R-:W2:Y:S08]  /*0a60*/  @P0 R2UR UR6, R0 ;  /* 0x00000000000603c2 */ /* 0x004eb000000e0000 */
[----:B----4-:R-:W2:Y:S02]  /*0a70*/  @P0 R2UR UR7, R2 ;  /* 0x00000000020703c2 */ /* 0x010ea400000e0000 */
[----:B--2---:R-:W-:-:S02]  /*0a80*/  @UP4 UIADD3 UR22, -UR6, UR7, URZ ;  /* 0x0000000706164290 */ /* 0x004fc4000fffe13f */
[----:B------:R-:W-:Y:S02]  /*0a90*/  UIADD3 UR6, UR18, 0x7f, URZ ;  /* 0x0000007f12067890 */ /* 0x000fe4000fffe03f */
[----:B------:R-:W-:Y:S02]  /*0aa0*/  @UP3 USHF.R.U32.HI UR6, URZ, UR5, UR11 ;  /* 0x000000053f063299 */ /* 0x000fe4000801160b */
[----:B------:R-:W-:Y:S02]  /*0ab0*/  UIADD3 UR12, UR8, UR22, URZ ;  /* 0x00000016080c7290 */ /* 0x000fe4000fffe03f */
[----:B------:R-:W-:Y:S02]  /*0ac0*/  ULDC.64 UR4, c[0x0][0x328] ;  /* 0x0000ca0000047ab9 */ /* 0x000fe40000000a00 */
[----:B------:R-:W-:Y:S02]  /*0ad0*/  UISETP.GE.AND UP2, UPT, UR5, 0x1, UPT ;  /* 0x000000010500788c */ /* 0x000fe4000bf46270 */
[----:B------:R-:W-:-:S04]  /*0ae0*/  UIADD3 UR11, UR12, 0x1, -UR23 ;  /* 0x000000010c0b7890 */ /* 0x000fc8000fffe817 */
[----:B------:R-:W-:Y:S01]  /*0af0*/  PLOP3.LUT P0, PT, PT, PT, UP2, 0x40, 0x0 ;  /* 0x000000000000781c */ /* 0x000fe20003f0e828 */
[----:B------:R-:W-:-:S04]  /*0b00*/  UIADD3 UR6, UR11, UR6, URZ ;  /* 0x000000060b067290 */ /* 0x000fc8000fffe03f */
[----:B------:R-:W-:-:S08]  /*0b10*/  UIADD3 UR17, UR6, UR4, URZ ;  /* 0x0000000406117290 */ /* 0x000fd0000fffe03f */
[----:B------:R-:W-:Y:S05]  /*0b20*/  @P0 BRA `(.L_x_296) ;  /* 0x0000014000000947 */ /* 0x000fea0003800000 */
[----:B-1----:R-:W-:Y:S01]  /*0b30*/  ISETP.LT.AND P0, PT, RZ, UR6, PT ;  /* 0x00000006ff007c0c */ /* 0x002fe2000bf01270 */
[----:B------:R-:W-:-:S12]  /*0b40*/  UIADD3 UR4, UR6, -0x1, URZ ;  /* 0xffffffff06047890 */ /* 0x000fd8000fffe03f */
[----:B------:R-:W-:Y:S05]  /*0b50*/  @P0 BRA `(.L_x_297) ;  /* 0x0000008000000947 */ /* 0x000fea0003800000 */
[----:B------:R-:W-:Y:S02]  /*0b60*/  UISETP.NE.AND UP0, UPT, UR5, 0x1, UPT ;  /* 0x000000010500788c */ /* 0x000fe4000bf05270 */
[----:B------:R-:W-:-:S03]  /*0b70*/  UIADD3 UR4, -UR6, URZ, URZ ;  /* 0x0000003f06047290 */ /* 0x000fc6000fffe13f */
[----:B------:R-:W-:Y:S02]  /*0b80*/  ULDC.64 UR6, c[0x0][0x330] ;  /* 0x0000cc0000067ab9 */ /* 0x000fe40000000a00 */
[----:B------:R-:W-:-:S07]  /*0b90*/  UIMAD.WIDE.U32 UR26, UR4, UR6, URZ ;  /* 0x00000006041a72a5 */ /* 0x000fce000f8e003f */
[----:B------:R-:W-:Y:S02]  /*0ba0*/  @UP0 UMOV UR9, UR27 ;  /* 0x0000001b00090c82 */ /* 0x000fe40008000000 */
[----:B------:R-:W-:-:S04]  /*0bb0*/  @UP0 USHF.R.U32.HI UR4, URZ, UR7, UR9 ;  /* 0x000000073f040299 */ /* 0x000fc80008011609 */
[----:B------:R-:W-:Y:S01]  /*0bc0*/  ULOP3.LUT UR4, URZ, UR4, URZ, 0x33, !UPT ;  /* 0x000000043f047292 */ /* 0x000fe2000f8e333f */
[----:B------:R-:W-:Y:S05]  /*0bd0*/  BRA `(.L_x_298) ;  /* 0x0000005000007947 */ /* 0x000fea0003800000 */
.L_x_297:
[----:B------:R-:W-:Y:S02]  /*0be0*/  UISETP.NE.AND UP0, UPT, UR5, 0x1, UPT ;  /* 0x000000010500788c */ /* 0x000fe4000bf05270 */
[----:B------:R-:W-:Y:S02]  /*0bf0*/  ULDC.64 UR6, c[0x0][0x330] ;  /* 0x0000cc0000067ab9 */ /* 0x000fe40000000a00 */
[----:B------:R-:W-:-:S07]  /*0c00*/  UIMAD.WIDE.U32 UR26, UR4, UR6, URZ ;  /* 0x00000006041a72a5 */ /* 0x000fce000f8e003f */
[----:B------:R-:W-:Y:S02]  /*0c10*/  @UP0 UMOV UR9, UR27 ;  /* 0x0000001b00090c82 */ /* 0x000fe40008000000 */
[----:B------:R-:W-:Y:S02]  /*0c20*/  @UP0 USHF.R.U32.HI UR4, URZ, UR7, UR9 ;  /* 0x000000073f040299 */ /* 0x000fe40008011609 */
.L_x_298:
[----:B------:R-:W-:Y:S02]  /*0c30*/  ULDC UR6, c[0x0][0x32c] ;  /* 0x0000cb0000067ab9 */ /* 0x000fe40000000800 */
[----:B------:R-:W-:-:S04]  /*0c40*/  UIMAD UR6, UR4, UR5, UR6 ;  /* 0x00000005040672a4 */ /* 0x000fc8000f8e0206 */
[----:B------:R-:W-:-:S04]  /*0c50*/  UISETP.LT.AND UP0, UPT, UR17, UR6, UPT ;  /* 0x000000061100728c */ /* 0x000fc8000bf01270 */
[----:B------:R-:W-:-:S03]  /*0c60*/  USEL UR17, UR17, UR6, UP0 ;  /* 0x0000000611117287 */ /* 0x000fc60008000000 */
.L_x_296:
[----:B-1----:R-:W-:Y:S01]  /*0c70*/  ULDC.64 UR6, c[0x0][0x2c8] ;  /* 0x0000b20000067ab9 */ /* 0x002fe20000000a00 */
[----:B------:R-:W-:Y:S01]  /*0c80*/  PLOP3.LUT P0, PT, PT, PT, UP2, 0x40, 0x0 ;  /* 0x000000000000781c */ /* 0x000fe20003f0e828 */
[----:B------:R-:W-:Y:S02]  /*0c90*/  UIMAD.WIDE.U32 UR26, UR18, UR6, URZ ;  /* 0x00000006121a72a5 */ /* 0x000fe4000f8e003f */
[----:B------:R-:W-:Y:S02]  /*0ca0*/  UIADD3 UR9, UR12, 0x3f, URZ ;  /* 0x0000003f0c097890 */ /* 0x000fe4000fffe03f */
[----:B------:R-:W-:Y:S02]  /*0cb0*/  UMOV UR25, UR18 ;  /* 0x0000001200197c82 */ /* 0x000fe40008000000 */
[----:B------:R-:W-:Y:S02]  /*0cc0*/  UIADD3 UR10, UR12, -UR23, URZ ;  /* 0x800000170c0a7290 */ /* 0x000fe4000fffe03f */
[----:B------:R-:W-:-:S02]  /*0cd0*/  USHF.R.S32.HI UR4, URZ, 0x1f, UR9 ;  /* 0x0000001f3f047899 */ /* 0x000fc40008011409 */
[----:B------:R-:W-:Y:S02]  /*0ce0*/  @UP3 USHF.R.U32.HI UR25, URZ, UR7, UR27 ;  /* 0x000000073f193299 */ /* 0x000fe4000801161b */
[----:B------:R-:W-:Y:S02]  /*0cf0*/  ULEA.HI UR9, UR4, UR9, URZ, 0x6 ;  /* 0x0000000904097291 */ /* 0x000fe4000f8f303f */
[----:B------:R-:W-:Y:S02]  /*0d00*/  UIADD3 UR7, UR10, UR25, URZ ;  /* 0x000000190a077290 */ /* 0x000fe4000fffe03f */
[----:B------:R-:W-:Y:S02]  /*0d10*/  ULDC UR6, c[0x0][0x324] ;  /* 0x0000c90000067ab9 */ /* 0x000fe40000000800 */
[----:B------:R-:W-:Y:S02]  /*0d20*/  USHF.R.S32.HI UR9, URZ, 0x6, UR9 ;  /* 0x000000063f097899 */ /* 0x000fe40008011409 */
        /* <DEDUP_REMOVED lines=13> */
.L_x_300:
[----:B------:R-:W-:-:S03]  /*0e00*/  UISETP.NE.AND UP0, UPT, UR5, 0x1, UPT ;  /* 0x000000010500788c */ /* 0x000fc6000bf05270 */
[----:B------:R-:W-:Y:S02]  /*0e10*/  ULDC.64 UR4, c[0x0][0x330] ;  /* 0x0000cc0000047ab9 */ /* 0x000fe40000000a00 */
[----:B------:R-:W-:-:S07]  /*0e20*/  UIMAD.WIDE.U32 UR26, UR7, UR4, URZ ;  /* 0x00000004071a72a5 */ /* 0x000fce000f8e003f */
[----:B------:R-:W-:Y:S02]  /*0e30*/  @UP0 UMOV UR25, UR27 ;  /* 0x0000001b00190c82 */ /* 0x000fe40008000000 */
[----:B------:R-:W-:Y:S02]  /*0e40*/  @UP0 USHF.R.U32.HI UR7, URZ, UR5, UR25 ;  /* 0x000000053f070299 */ /* 0x000fe40008011619 */
.L_x_301:
[----:B------:R-:W-:Y:S02]  /*0e50*/  ULDC UR4, c[0x0][0x32c] ;  /* 0x0000cb0000047ab9 */ /* 0x000fe40000000800 */
[----:B------:R-:W-:-:S04]  /*0e60*/  UIMAD UR4, UR7, UR4, URZ ;  /* 0x00000004070472a4 */ /* 0x000fc8000f8e023f */
[----:B------:R-:W-:-:S04]  /*0e70*/  UISETP.LT.AND UP0, UPT, UR6, UR4, UPT ;  /* 0x000000040600728c */ /* 0x000fc8000bf01270 */
[----:B------:R-:W-:Y:S02]  /*0e80*/  USEL UR6, UR6, UR4, !UP0 ;  /* 0x0000000406067287 */ /* 0x000fe4000c000000 */
.L_x_299:
[----:B------:R-:W-:Y:S02]  /*0e90*/  UIADD3 UR17, UR17, 0x3f, URZ ;  /* 0x0000003f11117890 */ /* 0x000fe4000fffe03f */
[----:B------:R-:W-:Y:S02]  /*0ea0*/  USHF.R.S32.HI UR4, URZ, 0x1f, UR6 ;  /* 0x0000001f3f047899 */ /* 0x000fe40008011406 */
[----:B------:R-:W-:Y:S02]  /*0eb0*/  USHF.R.S32.HI UR5, URZ, 0x1f, UR17 ;  /* 0x0000001f3f057899 */ /* 0x000fe40008011411 */
[----:B------:R-:W-:Y:S02]  /*0ec0*/  ULEA.HI UR4, UR4, UR6, URZ, 0x6 ;  /* 0x0000000604047291 */ /* 0x000fe4000f8f303f */
[----:B------:R-:W-:Y:S02]  /*0ed0*/  ULEA.HI UR5, UR5, UR17, URZ, 0x6 ;  /* 0x0000001105057291 */ /* 0x000fe4000f8f303f */
[----:B------:R-:W-:-:S02]  /*0ee0*/  USHF.R.S32.HI UR4, URZ, 0x6, UR4 ;  /* 0x000000063f047899 */ /* 0x000fc40008011404 */
[----:B------:R-:W-:Y:S02]  /*0ef0*/  USHF.R.S32.HI UR5, URZ, 0x6, UR5 ;  /* 0x000000063f057899 */ /* 0x000fe40008011405 */
[----:B------:R-:W-:Y:S02]  /*0f00*/  UISETP.LT.AND UP1, UPT, URZ, UR4, UPT ;  /* 0x000000043f00728c */ /* 0x000fe4000bf21270 */
[----:B------:R-:W-:Y:S02]  /*0f10*/  UISETP.LT.AND UP0, UPT, UR5, UR9, UPT ;  /* 0x000000090500728c */ /* 0x000fe4000bf01270 */
[----:B------:R-:W-:Y:S02]  /*0f20*/  USEL UR4, URZ, UR4, !UP1 ;  /* 0x000000043f047287 */ /* 0x000fe4000c800000 */
[----:B------:R-:W-:Y:S02]  /*0f30*/  USEL UR5, UR5, UR9, UP0 ;  /* 0x0000000905057287 */ /* 0x000fe40008000000 */
[----:B------:R-:W-:-:S02]  /*0f40*/  ULEA UR4, UR4, -UR8, 0x6 ;  /* 0x8000000804047291 */ /* 0x000fc4000f8e303f */
[----:B------:R-:W-:Y:S02]  /*0f50*/  ULEA UR5, UR5, -UR8, 0x6 ;  /* 0x8000000805057291 */ /* 0x000fe4000f8e303f */
[----:B------:R-:W-:Y:S02]  /*0f60*/  UISETP.LT.AND UP1, UPT, URZ, UR4, UPT ;  /* 0x000000043f00728c */ /* 0x000fe4000bf21270 */
[----:B------:R-:W-:Y:S02]  /*0f70*/  UISETP.LT.AND UP0, UPT, UR5, UR22, UPT ;  /* 0x000000160500728c */ /* 0x000fe4000bf01270 */
[----:B------:R-:W-:Y:S02]  /*0f80*/  USEL UR4, URZ, UR4, !UP1 ;  /* 0x000000043f047287 */ /* 0x000fe4000c800000 */
[----:B------:R-:W-:Y:S02]  /*0f90*/  USEL UR5, UR5, UR22, UP0 ;  /* 0x0000001605057287 */ /* 0x000fe40008000000 */
[----:B------:R-:W-:-:S02]  /*0fa0*/  USHF.R.U32.HI UR8, URZ, 0x6, UR4 ;  /* 0x000000063f087899 */ /* 0x000fc40008011604 */
[----:B------:R-:W-:-:S05]  /*0fb0*/  UISETP.GT.AND UP0, UPT, UR5, UR4, UPT ;  /* 0x000000040500728c */ /* 0x000fca000bf04270 */
[----:B------:R-:W-:-:S06]  /*0fc0*/  UMOV UR6, UR8 ;  /* 0x0000000800067c82 */ /* 0x000fcc0008000000 */
[----:B------:R-:W-:-:S04]  /*0fd0*/  @UP0 UIADD3 UR5, UR5, 0x3f, URZ ;  /* 0x0000003f05050890 */ /* 0x000fc8000fffe03f */
[----:B------:R-:W-:-:S04]  /*0fe0*/  @UP0 USHF.R.S32.HI UR4, URZ, 0x1f, UR5 ;  /* 0x0000001f3f040899 */ /* 0x000fc80008011405 */
[----:B------:R-:W-:-:S04]  /*0ff0*/  @UP0 ULEA.HI UR4, UR4, UR5, URZ, 0x6 ;  /* 0x0000000504040291 */ /* 0x000fc8000f8f303f */
[----:B------:R-:W-:-:S04]  /*1000*/  @UP0 USHF.R.S32.HI UR6, URZ, 0x6, UR4 ;  /* 0x000000063f060899 */ /* 0x000fc80008011404 */
[----:B------:R-:W-:-:S06]  /*1010*/  UISETP.GT.AND UP0, UPT, UR6, UR8, UPT ;  /* 0x000000080600728c */ /* 0x000fcc000bf04270 */
[----:B------:R-:W-:-:S13]  /*1020*/  PLOP3.LUT P0, PT, PT, PT, UP0, 0x80, 0x0 ;  /* 0x000000000000781c */ /* 0x000fda0003f0f008 */
[----:B------:R-:W-:Y:S05]  /*1030*/  @!P0 BRA `(.L_x_302) ;  /* 0x000054f000008947 */ /* 0x000fea0003800000 */
[----:B------:R-:W-:Y:S02]  /*1040*/  ULDC.64 UR4, c[0x0][0x340] ;  /* 0x0000d00000047ab9 */ /* 0x000fe40000000a00 */
[----:B------:R-:W-:-:S04]  /*1050*/  UISETP.NE.U32.AND UP0, UPT, URZ, UR4, UPT ;  /* 0x000000043f00728c */ /* 0x000fc8000bf05070 */
[----:B------:R-:W-:-:S03]  /*1060*/  UISETP.NE.AND.EX UP0, UPT, URZ, UR5, UPT, UP0 ;  /* 0x000000053f00728c */ /* 0x000fc6000bf05300 */
[----:B------:R-:W-:-:S03]  /*1070*/  ULDC.64 UR4, c[0x0][0x340] ;  /* 0x0000d00000047ab9 */ /* 0x000fc60000000a00 */
[----:B------:R-:W-:-:S05]  /*1080*/  PLOP3.LUT P6, PT, PT, PT, UP0, 0x80, 0x0 ;  /* 0x000000000000781c */ /* 0x000fca0003fcf008 */
[----:B------:R-:W-:-:S06]  /*1090*/  @UP0 UIMAD.WIDE UR4, UR24, UR13, UR4 ;  /* 0x0000000d180402a5 */ /* 0x000fcc000f8e0204 */
[----:B------:R-:W-:Y:S02]  /*10a0*/  IMAD.U32 R6, RZ, RZ, UR4 ;  /* 0x00000004ff067e24 */ /* 0x000fe4000f8e00ff */
[----:B------:R-:W-:Y:S01]  /*10b0*/  IMAD.U32 R7, RZ, RZ, UR5 ;  /* 0x00000005ff077e24 */ /* 0x000fe2000f8e00ff */
[----:B------:R-:W-:Y:S01]  /*10c0*/  SHF.R.S32.HI R2, RZ, 0x1f, R83 ;  /* 0x0000001fff027819 */ /* 0x000fe20000011453 */
[----:B------:R-:W-:Y:S01]  /*10d0*/  UIADD3 UR17, UR6, -0x1, URZ ;  /* 0xffffffff06117890 */ /* 0x000fe2000fffe03f */
[----:B-----5:R-:W-:Y:S01]  /*10e0*/  SHF.R.S32.HI R4, RZ, 0x1f, R100 ;  /* 0x0000001fff047819 */ /* 0x020fe20000011464 */
[----:B------:R-:W-:Y:S01]  /*10f0*/  ULDC.64 UR4, c[0x0][0x240] ;  /* 0x0000900000047ab9 */ /* 0x000fe20000000a00 */
[-C--:B------:R-:W-:Y:S01]  /*1100*/  LEA.HI R20, R2, R83.reuse, RZ, 0x3 ;  /* 0x0000005302147211 */ /* 0x080fe200078f18ff */
[----:B------:R1:W2:Y:S01]  /*1110*/  @P6 LDG.E R0, [R6.64] ;  /* 0x0000001c06006981 */ /* 0x0002a2000c1e1900 */
[----:B------:R-:W-:Y:S01]  /*1120*/  UIMAD UR4, UR14, UR4, URZ ;  /* 0x000000040e0472a4 */ /* 0x000fe2000f8e023f */
[----:B------:R-:W-:Y:S01]  /*1130*/  IMAD.U32 R3, RZ, RZ, UR17 ;  /* 0x00000011ff037e24 */ /* 0x000fe2000f8e00ff */
[----:B------:R-:W-:Y:S01]  /*1140*/  SHF.R.S32.HI R5, RZ, 0x3, R20 ;  /* 0x00000003ff057819 */ /* 0x000fe20000011414 */
[----:B------:R-:W-:Y:S01]  /*1150*/  USHF.R.S32.HI UR13, URZ, 0x1f, UR24 ;  /* 0x0000001f3f0d7899 */ /* 0x000fe20008011418 */
[----:B------:R-:W-:Y:S01]  /*1160*/  LOP3.LUT R20, R20, 0x1ffffff8, RZ, 0xc0, !PT ;  /* 0x1ffffff814147812 */ /* 0x000fe200078ec0ff */
[----:B------:R-:W-:Y:S01]  /*1170*/  UIMAD UR6, UR15, UR5, UR4 ;  /* 0x000000050f0672a4 */ /* 0x000fe2000f8e0204 */
[C---:B------:R-:W-:Y:S01]  /*1180*/  IADD3 R98, -R5.reuse, UR22, RZ ;  /* 0x0000001605627c10 */ /* 0x040fe2000fffe1ff */
[----:B------:R-:W-:Y:S01]  /*1190*/  USEL UR31, UR24, URZ, !UP4 ;  /* 0x0000003f181f7287 */ /* 0x000fe2000e000000 */
[----:B------:R-:W-:Y:S01]  /*11a0*/  IADD3 R100, P2, R5, R100, RZ ;  /* 0x0000006405647210 */ /* 0x000fe20007f5e0ff */
[----:B------:R-:W-:Y:S01]  /*11b0*/  IMAD.IADD R20, R83, 0x1, -R20 ;  /* 0x0000000153147824 */ /* 0x000fe200078e0a14 */
[----:B------:R-:W-:Y:S01]  /*11c0*/  USEL UR27, UR13, URZ, !UP4 ;  /* 0x0000003f0d1b7287 */ /* 0x000fe2000e000000 */
[----:B------:R-:W-:Y:S01]  /*11d0*/  IMAD R3, R3, -0x40, R98 ;  /* 0xffffffc003037824 */ /* 0x000fe200078e0262 */
[----:B------:R-:W-:Y:S01]  /*11e0*/  LEA.HI.X.SX32 R99, R5, R4, 0x1, P2 ;  /* 0x0000000405637211 */ /* 0x000fe200010f0eff */
[----:B------:R-:W-:Y:S01]  /*11f0*/  IMAD.SHL.U32 R20, R20, 0x8, RZ ;  /* 0x0000000814147824 */ /* 0x000fe200078e00ff */
[----:B------:R-:W-:Y:S01]  /*1200*/  ULDC.64 UR4, c[0x0][0x248] ;  /* 0x0000920000047ab9 */ /* 0x000fe20000000a00 */
[----:B------:R-:W-:Y:S01]  /*1210*/  IMAD.U32 R138, RZ, RZ, UR31 ;  /* 0x0000001fff8a7e24 */ /* 0x000fe2000f8e00ff */
[C---:B------:R-:W-:Y:S01]  /*1220*/  ISETP.GE.AND P1, PT, R3.reuse, 0x1, PT ;  /* 0x000000010300780c */ /* 0x040fe20003f26270 */
[----:B------:R-:W-:Y:S01]  /*1230*/  UIMAD UR4, UR27, UR4, URZ ;  /* 0x000000041b0472a4 */ /* 0x000fe2000f8e023f */
[----:B------:R-:W-:Y:S01]  /*1240*/  ISETP.GT.AND P0, PT, R3, 0x20, PT ;  /* 0x000000200300780c */ /* 0x000fe20003f04270 */
[----:B------:R-:W-:Y:S01]  /*1250*/  IMAD R3, R99, c[0x0][0x238], RZ ;  /* 0x00008e0063037a24 */ /* 0x000fe200078e02ff */
[--C-:B------:R-:W-:Y:S01]  /*1260*/  SHF.R.S32.HI R21, RZ, 0x1f, R20.reuse ;  /* 0x0000001fff157819 */ /* 0x100fe20000011414 */
[----:B------:R-:W-:Y:S01]  /*1270*/  UIMAD UR5, UR31, UR5, UR4 ;  /* 0x000000051f0572a4 */ /* 0x000fe2000f8e0204 */
[-C--:B------:R-:W-:Y:S01]  /*1280*/  LEA.HI R22, R2, R83.reuse, RZ, 0x2 ;  /* 0x0000005302167211 */ /* 0x080fe200078f10ff */
[C---:B------:R-:W-:Y:S01]  /*1290*/  IMAD R3, R100.reuse, c[0x0][0x23c], R3 ;  /* 0x00008f0064037a24 */ /* 0x040fe200078e0203 */
[----:B------:R-:W-:Y:S01]  /*12a0*/  UMOV UR38, 0x6 ;  /* 0x0000000600267882 */ /* 0x000fe20000000000 */
[----:B------:R-:W-:Y:S01]  /*12b0*/  IMAD.WIDE.U32 R8, R100, c[0x0][0x238], R20 ;  /* 0x00008e0064087a25 */ /* 0x000fe200078e0014 */
[----:B------:R-:W-:Y:S01]  /*12c0*/  USHF.R.S32.HI UR4, URZ, 0x1f, UR17 ;  /* 0x0000001f3f047899 */ /* 0x000fe20008011411 */
[----:B------:R-:W-:Y:S01]  /*12d0*/  LOP3.LUT R18, R22, 0xfffffffc, RZ, 0xc0, !PT ;  /* 0xfffffffc16127812 */ /* 0x000fe200078ec0ff */
[----:B------:R-:W-:Y:S01]  /*12e0*/  ULDC UR32, c[0x0][0x23c] ;  /* 0x00008f0000207ab9 */ /* 0x000fe20000000800 */
[----:B------:R-:W-:Y:S01]  /*12f0*/  IMAD.IADD R9, R9, 0x1, R3 ;  /* 0x0000000109097824 */ /* 0x000fe200078e0203 */
[----:B------:R-:W-:Y:S01]  /*1300*/  ISETP.GE.AND P5, PT, R20, c[0x0][0x1d4], PT ;  /* 0x0000750014007a0c */ /* 0x000fe20003fa6270 */
[----:B------:R-:W-:Y:S01]  /*1310*/  IMAD.U32 R3, RZ, RZ, UR15 ;  /* 0x0000000fff037e24 */ /* 0x000fe2000f8e00ff */
[--C-:B------:R-:W-:Y:S01]  /*1320*/  SHF.R.S32.HI R127, RZ, 0x2, R22.reuse ;  /* 0x00000002ff7f7819 */ /* 0x100fe20000011416 */
[----:B------:R-:W-:Y:S01]  /*1330*/  IMAD.MOV.U32 R101, RZ, RZ, c[0x0][0x27c] ;  /* 0x00009f00ff657624 */ /* 0x000fe200078e00ff */
[----:B------:R-:W-:Y:S01]  /*1340*/  SHF.R.S32.HI R22, RZ, 0x1f, R22 ;  /* 0x0000001fff167819 */ /* 0x000fe20000011416 */
[----:B------:R-:W-:Y:S01]  /*1350*/  IMAD.WIDE.U32 R140, R3, c[0x0][0x240], R8 ;  /* 0x00009000038c7a25 */ /* 0x000fe200078e0008 */
[----:B------:R-:W-:Y:S01]  /*1360*/  LEA.HI R123, R2, R83, RZ, 0x6 ;  /* 0x00000053027b7211 */ /* 0x000fe200078f30ff */
[----:B------:R-:W-:Y:S01]  /*1370*/  UIADD3 UR37, UR19, UR37, URZ ;  /* 0x0000002513257290 */ /* 0x000fe2000fffe03f */
[----:B------:R-:W-:Y:S01]  /*1380*/  ISETP.GE.AND P2, PT, R101, 0x1, PT ;  /* 0x000000016500780c */ /* 0x000fe20003f46270 */
[----:B------:R-:W-:Y:S01]  /*1390*/  IMAD.SHL.U32 R5, R5, 0x40, RZ ;  /* 0x0000004005057824 */ /* 0x000fe200078e00ff */
[----:B------:R-:W-:Y:S01]  /*13a0*/  IADD3 R141, R141, UR6, RZ ;  /* 0x000000068d8d7c10 */ /* 0x000fe2000fffe0ff */
[----:B------:R-:W-:Y:S01]  /*13b0*/  ULDC.64 UR6, c[0x0][0x238] ;  /* 0x00008e0000067ab9 */ /* 0x000fe20000000a00 */
[----:B------:R-:W-:Y:S01]  /*13c0*/  IMAD.IADD R18, R83, 0x1, -R18 ;  /* 0x0000000153127824 */ /* 0x000fe200078e0a12 */
[----:B------:R-:W-:Y:S01]  /*13d0*/  USHF.L.U32 UR26, UR6, 0x6, URZ ;  /* 0x00000006061a7899 */ /* 0x000fe2000800063f */
[----:B------:R-:W-:Y:S01]  /*13e0*/  LOP3.LUT R5, R5, 0x1c0, RZ, 0xc0, !PT ;  /* 0x000001c005057812 */ /* 0x000fe200078ec0ff */
[----:B------:R-:W-:Y:S01]  /*13f0*/  IMAD.WIDE.U32 R140, R138, c[0x0][0x248], R140 ;  /* 0x000092008a8c7a25 */ /* 0x000fe200078e008c */
[----:B------:R-:W-:Y:S01]  /*1400*/  USHF.L.U64.HI UR25, UR6, UR38, UR7 ;  /* 0x0000002606197299 */ /* 0x000fe20008010207 */
[----:B------:R-:W-:Y:S01]  /*1410*/  LEA.HI R22, R22, R127, RZ, 0x3 ;  /* 0x0000007f16167211 */ /* 0x000fe200078f18ff */
[----:B------:R-:W-:Y:S01]  /*1420*/  USHF.L.U32 UR33, UR6, 0x5, URZ ;  /* 0x0000000506217899 */ /* 0x000fe2000800063f */
[----:B------:R-:W-:Y:S01]  /*1430*/  IMAD.U32 R85, RZ, RZ, UR26 ;  /* 0x0000001aff557e24 */ /* 0x000fe2000f8e00ff */
[----:B------:R-:W-:Y:S01]  /*1440*/  UIMAD UR7, UR25, UR17, URZ ;  /* 0x00000011190772a4 */ /* 0x000fe2000f8e023f */
[----:B------:R-:W-:Y:S01]  /*1450*/  IADD3 R145, R141, UR5, RZ ;  /* 0x000000058d917c10 */ /* 0x000fe2000fffe0ff */
[----:B------:R-:W-:Y:S01]  /*1460*/  IMAD.MOV.U32 R144, RZ, RZ, R140 ;  /* 0x000000ffff907224 */ /* 0x000fe200078e008c */
[----:B-1----:R-:W-:Y:S01]  /*1470*/  LOP3.LUT R7, R5, 0x38, R20, 0xf8, !PT ;  /* 0x0000003805077812 */ /* 0x002fe200078ef814 */
[----:B------:R-:W-:Y:S01]  /*1480*/  UIMAD UR7, UR4, UR26, UR7 ;  /* 0x0000001a040772a4 */ /* 0x000fe2000f8e0207 */
[----:B------:R-:W-:Y:S01]  /*1490*/  IMAD.SHL.U32 R16, R18, 0x4, RZ ;  /* 0x0000000412107824 */ /* 0x000fe200078e00ff */
[----:B------:R-:W-:Y:S01]  /*14a0*/  SHF.R.U32.HI R4, RZ, 0x3, R5 ;  /* 0x00000003ff047819 */ /* 0x000fe20000011605 */
[----:B------:R-:W-:Y:S01]  /*14b0*/  IMAD.WIDE.U32 R8, R85, UR17, R144 ;  /* 0x0000001155087c25 */ /* 0x000fe2000f8e0090 */
[----:B------:R-:W-:Y:S01]  /*14c0*/  ULDC.64 UR4, c[0x0][0x260] ;  /* 0x0000980000047ab9 */ /* 0x000fe20000000a00 */
[----:B------:R-:W-:Y:S01]  /*14d0*/  IADD3 R5, R20, 0x40, RZ ;  /* 0x0000004014057810 */ /* 0x000fe20007ffe0ff */
[----:B------:R-:W-:Y:S01]  /*14e0*/  UIMAD UR4, UR14, UR4, URZ ;  /* 0x000000040e0472a4 */ /* 0x000fe2000f8e023f */
[----:B------:R-:W-:Y:S01]  /*14f0*/  IMAD.SHL.U32 R18, R18, 0x8, RZ ;  /* 0x0000000812127824 */ /* 0x000fe200078e00ff */
[C---:B------:R-:W-:Y:S01]  /*1500*/  IADD3 R15, R16.reuse, 0x20, RZ ;  /* 0x00000020100f7810 */ /* 0x040fe20007ffe0ff */
[----:B------:R-:W-:Y:S01]  /*1510*/  IMAD.SHL.U32 R17, R101, 0x2, RZ ;  /* 0x0000000265117824 */ /* 0x000fe200078e00ff */
[----:B------:R-:W-:Y:S01]  /*1520*/  LOP3.LUT R4, R7, R4, RZ, 0x3c, !PT ;  /* 0x0000000407047212 */ /* 0x000fe200078e3cff */
[----:B------:R-:W-:Y:S01]  /*1530*/  UIMAD UR4, UR15, UR5, UR4 ;  /* 0x000000050f0472a4 */ /* 0x000fe2000f8e0204 */
[----:B------:R-:W-:Y:S01]  /*1540*/  ISETP.GE.AND P4, PT, R5, c[0x0][0x1d4], PT ;  /* 0x0000750005007a0c */ /* 0x000fe20003f86270 */
[----:B------:R-:W-:Y:S01]  /*1550*/  IMAD.IADD R12, R16, 0x1, R15 ;  /* 0x00000001100c7824 */ /* 0x000fe200078e020f */
[----:B------:R-:W-:Y:S01]  /*1560*/  IADD3 R24, -R17, c[0x0][0x1d4], RZ ;  /* 0x0000750011187a10 */ /* 0x000fe20007ffe1ff */
[----:B------:R-:W-:Y:S01]  /*1570*/  IMAD.SHL.U32 R123, R123, 0x8, RZ ;  /* 0x000000087b7b7824 */ /* 0x000fe200078e00ff */
[----:B------:R-:W-:Y:S01]  /*1580*/  IADD3 R5, R20, 0x80, RZ ;  /* 0x0000008014057810 */ /* 0x000fe20007ffe0ff */
[----:B------:R-:W-:Y:S01]  /*1590*/  IMAD.WIDE.U32 R20, R3, c[0x0][0x260], R20 ;  /* 0x0000980003147a25 */ /* 0x000fe200078e0014 */
[----:B------:R-:W-:Y:S01]  /*15a0*/  IADD3 R14, R16, 0x40, RZ ;  /* 0x00000040100e7810 */ /* 0x000fe20007ffe0ff */
[----:B------:R-:W-:Y:S01]  /*15b0*/  USHF.R.S32.HI UR40, URZ, 0x1f, UR37 ;  /* 0x0000001f3f287899 */ /* 0x000fe20008011425 */
[----:B------:R-:W-:Y:S01]  /*15c0*/  SHF.R.S32.HI R19, RZ, 0x1f, R18 ;  /* 0x0000001fff137819 */ /* 0x000fe20000011412 */
[----:B------:R-:W-:Y:S01]  /*15d0*/  IMAD.WIDE.U32 R142, R127, c[0x0][0x1e0], RZ ;  /* 0x000078007f8e7a25 */ /* 0x000fe200078e00ff */
[----:B------:R-:W-:Y:S01]  /*15e0*/  IADD3 R21, R21, UR4, RZ ;  /* 0x0000000415157c10 */ /* 0x000fe2000fffe0ff */
[----:B------:R-:W-:Y:S01]  /*15f0*/  ULDC.64 UR4, c[0x0][0x210] ;  /* 0x0000840000047ab9 */ /* 0x000fe20000000a00 */
[----:B------:R-:W-:Y:S01]  /*1600*/  LOP3.LUT R22, R22, 0xfffffff8, RZ, 0xc0, !PT ;  /* 0xfffffff816167812 */ /* 0x000fe200078ec0ff */
[----:B------:R-:W-:Y:S01]  /*1610*/  IMAD.IADD R13, R16, 0x1, R14 ;  /* 0x00000001100d7824 */ /* 0x000fe200078e020e */
[----:B------:R-:W-:Y:S01]  /*1620*/  ISETP.GE.AND P3, PT, R5, c[0x0][0x1d4], PT ;  /* 0x0000750005007a0c */ /* 0x000fe20003f66270 */
[----:B------:R-:W-:Y:S01]  /*1630*/  IMAD.WIDE.U32 R138, R138, c[0x0][0x268], R20 ;  /* 0x00009a008a8a7a25 */ /* 0x000fe200078e0014 */
[----:B------:R-:W-:Y:S01]  /*1640*/  LOP3.LUT R123, R4, 0xfffffe00, R123, 0xf8, !PT ;  /* 0xfffffe00047b7812 */ /* 0x000fe200078ef87b */
[----:B------:R-:W-:Y:S01]  /*1650*/  UIMAD UR4, UR14, UR4, URZ ;  /* 0x000000040e0472a4 */ /* 0x000fe2000f8e023f */
[----:B------:R-:W-:Y:S01]  /*1660*/  LEA.HI R2, R2, R83, RZ, 0x5 ;  /* 0x0000005302027211 */ /* 0x000fe200078f28ff */
[----:B------:R-:W-:Y:S01]  /*1670*/  IMAD.IADD R109, R127, 0x1, -R22 ;  /* 0x000000017f6d7824 */ /* 0x000fe200078e0a16 */
[----:B------:R-:W-:Y:S01]  /*1680*/  SHF.R.S32.HI R94, RZ, 0x1f, R127 ;  /* 0x0000001fff5e7819 */ /* 0x000fe2000001147f */
[----:B------:R-:W-:Y:S01]  /*1690*/  UIMAD UR4, UR15, UR5, UR4 ;  /* 0x000000050f0472a4 */ /* 0x000fe2000f8e0204 */
[----:B------:R-:W-:Y:S01]  /*16a0*/  IMAD.SHL.U32 R123, R123, 0x2, RZ ;  /* 0x000000027b7b7824 */ /* 0x000fe200078e00ff */
[----:B------:R-:W-:Y:S01]  /*16b0*/  IADD3 R126, R18, 0x60, RZ ;  /* 0x00000060127e7810 */ /* 0x000fe20007ffe0ff */
[----:B------:R-:W-:Y:S01]  /*16c0*/  IMAD.SHL.U32 R2, R2, 0x10, RZ ;  /* 0x0000001002027824 */ /* 0x000fe200078e00ff */
[----:B------:R-:W-:Y:S01]  /*16d0*/  IADD3 R125, R18, 0x80, RZ ;  /* 0x00000080127d7810 */ /* 0x000fe20007ffe0ff */
[----:B------:R-:W-:Y:S01]  /*16e0*/  IMAD R130, R94, c[0x0][0x280], RZ ;  /* 0x0000a0005e827a24 */ /* 0x000fe200078e02ff */
[----:B------:R-:W-:Y:S01]  /*16f0*/  IADD3 R124, R18, 0xa0, RZ ;  /* 0x000000a0127c7810 */ /* 0x000fe20007ffe0ff */
[----:B------:R-:W-:Y:S01]  /*1700*/  IMAD R128, R94, c[0x0][0x290], RZ ;  /* 0x0000a4005e807a24 */ /* 0x000fe200078e02ff */
[----:B------:R-:W-:Y:S01]  /*1710*/  LOP3.LUT R2, R2, 0xfffffe00, RZ, 0xc0, !PT ;  /* 0xfffffe0002027812 */ /* 0x000fe200078ec0ff */
[----:B------:R-:W-:-:S02]  /*1720*/  IMAD R130, R127, c[0x0][0x284], R130 ;  /* 0x0000a1007f827a24 */ /* 0x000fc400078e0282 */
[C---:B------:R-:W-:Y:S02]  /*1730*/  IMAD R128, R127.reuse, c[0x0][0x294], R128 ;  /* 0x0000a5007f807a24 */ /* 0x040fe400078e0280 */
[----:B------:R-:W-:-:S04]  /*1740*/  IMAD.WIDE.U32 R28, R127, c[0x0][0x280], R18 ;  /* 0x0000a0007f1c7a25 */ /* 0x000fc800078e0012 */
[----:B------:R-:W-:-:S04]  /*1750*/  IMAD.WIDE.U32 R26, R127, c[0x0][0x290], R18 ;  /* 0x0000a4007f1a7a25 */ /* 0x000fc800078e0012 */
[----:B------:R-:W-:Y:S02]  /*1760*/  IMAD.IADD R131, R130, 0x1, R29 ;  /* 0x0000000182837824 */ /* 0x000fe400078e021d */
[----:B------:R-:W-:Y:S01]  /*1770*/  IMAD.IADD R129, R128, 0x1, R27 ;  /* 0x0000000180817824 */ /* 0x000fe200078e021b */
[----:B--2---:R1:W2:Y:S02]  /*1780*/  @P6 R2UR UR30, R0 ;  /* 0x00000000001e63c2 */ /* 0x0042a400000e0000 */
[----:B-1----:R-:W-:Y:S02]  /*1790*/  P2R R0, PR, RZ, 0x4 ;  /* 0x00000004ff007803 */ /* 0x002fe40000000000 */
[----:B------:R-:W-:Y:S02]  /*17a0*/  IADD3 R0, R9, UR7, RZ ;  /* 0x0000000709007c10 */ /* 0x000fe4000fffe0ff */
[----:B------:R-:W-:-:S04]  /*17b0*/  @P1 LEA R10, P2, R8, c[0x0][0x220], 0x1 ;  /* 0x00008800080a1a11 */ /* 0x000fc800078408ff */
[----:B------:R-:W-:Y:S02]  /*17c0*/  @P1 LEA.HI.X R11, R8, c[0x0][0x224], R0, 0x1, P2 ;  /* 0x00008900080b1a11 */ /* 0x000fe400010f0c00 */
[----:B------:R-:W-:-:S03]  /*17d0*/  ISETP.GE.AND P2, PT, R18, c[0x0][0x27c], PT ;  /* 0x00009f0012007a0c */ /* 0x000fc60003f46270 */
[----:B------:R-:W-:Y:S01]  /*17e0*/  @!PT LDS RZ, [RZ] ;  /* 0x00000000fffff984 */ /* 0x000fe20000000800 */
[----:B------:R-:W-:Y:S01]  /*17f0*/  @!PT LDS RZ, [RZ] ;  /* 0x00000000fffff984 */ /* 0x000fe20000000800 */
[----:B------:R-:W-:Y:S01]  /*1800*/  @!PT LDS RZ, [RZ] ;  /* 0x00000000fffff984 */ /* 0x000fe20000000800 */
[----:B------:R1:W-:Y:S01]  /*1810*/  @P1 LDGSTS.E.BYPASS.LTC128B.128 [R123+0x6100], [R10.64], !P5 ;  /* 0x061000000a7b1fae */ /* 0x0003e2000e901d5c */
[----:B------:R-:W-:Y:S02]  /*1820*/  SEL R7, RZ, c[0x0][0x27c], !P2 ;  /* 0x00009f00ff077a07 */ /* 0x000fe40005000000 */
[----:B------:R-:W-:Y:S01]  /*1830*/  SEL R9, R17, R24, !P2 ;  /* 0x0000001811097207 */ /* 0x000fe20005000000 */
[----:B------:R1:W-:Y:S01]  /*1840*/  @P1 LDGSTS.E.BYPASS.LTC128B.128 [R123+0x8100], [R10.64+0x80], !P4 ;  /* 0x081000800a7b1fae */ /* 0x0003e2000e101d5c */
[----:B------:R-:W-:Y:S01]  /*1850*/  ISETP.GE.AND P2, PT, R12, c[0x0][0x27c], PT ;  /* 0x00009f000c007a0c */ /* 0x000fe20003f46270 */
[----:B------:R-:W-:Y:S01]  /*1860*/  IMAD.IADD R7, R18, 0x1, R7 ;  /* 0x0000000112077824 */ /* 0x000fe200078e0207 */
[----:B------:R-:W-:Y:S01]  /*1870*/  SHF.R.S32.HI R6, RZ, 0x1f, R9 ;  /* 0x0000001fff067819 */ /* 0x000fe20000011409 */
[----:B------:R1:W-:Y:S01]  /*1880*/  @P1 LDGSTS.E.BYPASS.LTC128B.128 [R123+0xa100], [R10.64+0x100], !P3 ;  /* 0x0a1001000a7b1fae */ /* 0x0003e2000d901d5c */
[----:B------:R-:W-:Y:S02]  /*1890*/  SEL R3, RZ, c[0x0][0x27c], !P2 ;  /* 0x00009f00ff037a07 */ /* 0x000fe40005000000 */
[----:B------:R-:W-:-:S02]  /*18a0*/  SHF.R.S32.HI R114, RZ, 0x1f, R7 ;  /* 0x0000001fff727819 */ /* 0x000fc40000011407 */
[----:B------:R-:W-:Y:S01]  /*18b0*/  SEL R5, R17, R24, !P2 ;  /* 0x0000001811057207 */ /* 0x000fe20005000000 */
[----:B------:R-:W-:Y:S01]  /*18c0*/  IMAD.IADD R20, R3, 0x1, R12 ;  /* 0x0000000103147824 */ /* 0x000fe200078e020c */
[CC--:B------:R-:W-:Y:S02]  /*18d0*/  LEA.HI R122, R114.reuse, R7.reuse, RZ, 0x3 ;  /* 0x00000007727a7211 */ /* 0x0c0fe400078f18ff */
[----:B------:R-:W-:Y:S01]  /*18e0*/  LEA.HI R114, R114, R7, RZ, 0x6 ;  /* 0x0000000772727211 */ /* 0x000fe200078f30ff */
[----:B------:R-:W-:Y:S01]  /*18f0*/  IMAD.U32 R7, RZ, RZ, UR15 ;  /* 0x0000000fff077e24 */ /* 0x000fe2000f8e00ff */
[----:B------:R-:W-:Y:S02]  /*1900*/  ISETP.GE.AND P2, PT, R13, c[0x0][0x27c], PT ;  /* 0x00009f000d007a0c */ /* 0x000fe40003f46270 */
[----:B------:R-:W-:Y:S01]  /*1910*/  LEA.HI R6, R6, R9, RZ, 0x4 ;  /* 0x0000000906067211 */ /* 0x000fe200078f20ff */
[----:B------:R-:W-:Y:S01]  /*1920*/  IMAD.WIDE.U32 R136, R7, c[0x0][0x210], R18 ;  /* 0x0000840007887a25 */ /* 0x000fe200078e0012 */
[----:B------:R-:W-:-:S02]  /*1930*/  SHF.R.S32.HI R7, RZ, 0x1f, R20 ;  /* 0x0000001fff077819 */ /* 0x000fc40000011414 */
[----:B------:R-:W-:Y:S01]  /*1940*/  SEL R24, R17, R24, !P2 ;  /* 0x0000001811187207 */ /* 0x000fe20005000000 */
[----:B------:R-:W-:Y:S01]  /*1950*/  IMAD.SHL.U32 R114, R114, 0x40, RZ ;  /* 0x0000004072727824 */ /* 0x000fe200078e00ff */
[CC--:B------:R-:W-:Y:S02]  /*1960*/  LEA.HI R121, R7.reuse, R20.reuse, RZ, 0x3 ;  /* 0x0000001407797211 */ /* 0x0c0fe400078f18ff */
[----:B------:R-:W-:Y:S02]  /*1970*/  LEA.HI R7, R7, R20, RZ, 0x6 ;  /* 0x0000001407077211 */ /* 0x000fe400078f30ff */
[----:B------:R-:W-:Y:S02]  /*1980*/  SEL R20, RZ, c[0x0][0x27c], !P2 ;  /* 0x00009f00ff147a07 */ /* 0x000fe40005000000 */
[C---:B------:R-:W-:Y:S01]  /*1990*/  LOP3.LUT P2, RZ, R109.reuse, 0x4, RZ, 0xc0, !PT ;  /* 0x000000046dff7812 */ /* 0x040fe2000784c0ff */
[----:B------:R-:W-:Y:S01]  /*19a0*/  IMAD.SHL.U32 R109, R109, 0x40, RZ ;  /* 0x000000406d6d7824 */ /* 0x000fe200078e00ff */
[----:B------:R-:W-:Y:S01]  /*19b0*/  SHF.R.S32.HI R4, RZ, 0x1f, R5 ;  /* 0x0000001fff047819 */ /* 0x000fe20000011405 */
[----:B------:R-:W-:Y:S01]  /*19c0*/  IMAD.SHL.U32 R7, R7, 0x40, RZ ;  /* 0x0000004007077824 */ /* 0x000fe200078e00ff */
[----:B------:R-:W-:Y:S01]  /*19d0*/  SHF.R.S32.HI R119, RZ, 0x4, R6 ;  /* 0x00000004ff777819 */ /* 0x000fe20000011406 */
[----:B------:R-:W-:Y:S01]  /*19e0*/  IMAD.IADD R21, R20, 0x1, R13 ;  /* 0x0000000114157824 */ /* 0x000fe200078e020d */
[----:B------:R-:W-:-:S02]  /*19f0*/  LOP3.LUT R109, R109, 0x1c0, RZ, 0xc0, !PT ;  /* 0x000001c06d6d7812 */ /* 0x000fc400078ec0ff */
[----:B------:R-:W-:Y:S02]  /*1a00*/  LEA.HI R4, R4, R5, RZ, 0x4 ;  /* 0x0000000504047211 */ /* 0x000fe400078f20ff */
[----:B------:R-:W-:Y:S02]  /*1a10*/  SHF.R.U32.HI R5, RZ, 0x3, R109 ;  /* 0x00000003ff057819 */ /* 0x000fe4000001166d */
[----:B------:R-:W-:Y:S02]  /*1a20*/  LOP3.LUT R6, R109, 0x38, R121, 0xf8, !PT ;  /* 0x000000386d067812 */ /* 0x000fe400078ef879 */
[----:B------:R-:W-:Y:S02]  /*1a30*/  LEA.HI.SX32 R119, R122, R119, 0x1d ;  /* 0x000000777a777211 */ /* 0x000fe400078feaff */
[----:B------:R-:W-:Y:S02]  /*1a40*/  LOP3.LUT R112, R7, 0x7ffff000, RZ, 0xc0, !PT ;  /* 0x7ffff00007707812 */ /* 0x000fe400078ec0ff */
[----:B------:R-:W-:-:S02]  /*1a50*/  LOP3.LUT R7, R6, R5, RZ, 0x3c, !PT ;  /* 0x0000000506077212 */ /* 0x000fc400078e3cff */
[----:B------:R-:W-:Y:S02]  /*1a60*/  SHF.R.S32.HI R6, RZ, 0x1f, R119 ;  /* 0x0000001fff067819 */ /* 0x000fe40000011477 */
[----:B------:R-:W-:Y:S02]  /*1a70*/  SHF.R.S32.HI R3, RZ, 0x1f, R24 ;  /* 0x0000001fff037819 */ /* 0x000fe40000011418 */
[----:B------:R-:W-:Y:S01]  /*1a80*/  LEA.HI R6, R6, R119, RZ, 0x3 ;  /* 0x0000007706067211 */ /* 0x000fe200078f18ff */
[----:B------:R-:W-:Y:S01]  /*1a90*/  IMAD.SHL.U32 R119, R119, 0x8, RZ ;  /* 0x0000000877777824 */ /* 0x000fe200078e00ff */
[----:B------:R-:W-:Y:S02]  /*1aa0*/  LOP3.LUT R20, R109, 0x38, R122, 0xf8, !PT ;  /* 0x000000386d147812 */ /* 0x000fe400078ef87a */
[----:B------:R-:W-:Y:S01]  /*1ab0*/  LEA.HI R3, R3, R24, RZ, 0x4 ;  /* 0x0000001803037211 */ /* 0x000fe200078f20ff */
[----:B------:R-:W-:Y:S01]  /*1ac0*/  IMAD.SHL.U32 R6, R6, 0x200, RZ ;  /* 0x0000020006067824 */ /* 0x000fe200078e00ff */
[----:B------:R-:W-:-:S02]  /*1ad0*/  SHF.R.S32.HI R110, RZ, 0x1f, R21 ;  /* 0x0000001fff6e7819 */ /* 0x000fc40000011415 */
[----:B------:R-:W-:Y:S02]  /*1ae0*/  LOP3.LUT R9, R20, R5, RZ, 0x3c, !PT ;  /* 0x0000000514097212 */ /* 0x000fe400078e3cff */
[----:B------:R-:W-:Y:S02]  /*1af0*/  LOP3.LUT R20, R109, 0x38, R119, 0xf8, !PT ;  /* 0x000000386d147812 */ /* 0x000fe400078ef877 */
[----:B------:R-:W-:Y:S02]  /*1b00*/  SHF.R.S32.HI R4, RZ, 0x4, R4 ;  /* 0x00000004ff047819 */ /* 0x000fe40000011404 */
[----:B------:R-:W-:Y:S02]  /*1b10*/  LEA.HI R120, R110, R21, RZ, 0x3 ;  /* 0x000000156e787211 */ /* 0x000fe400078f18ff */
[----:B------:R-:W-:Y:S02]  /*1b20*/  SHF.R.S32.HI R3, RZ, 0x4, R3 ;  /* 0x00000004ff037819 */ /* 0x000fe40000011403 */
[----:B------:R-:W-:-:S02]  /*1b30*/  LOP3.LUT R113, R20, R5, RZ, 0x3c, !PT ;  /* 0x0000000514717212 */ /* 0x000fc400078e3cff */
[----:B------:R-:W-:Y:S02]  /*1b40*/  LOP3.LUT R6, R6, 0x7ffff000, RZ, 0xc0, !PT ;  /* 0x7ffff00006067812 */ /* 0x000fe400078ec0ff */
[----:B------:R-:W-:Y:S02]  /*1b50*/  LEA.HI.SX32 R116, R121, R4, 0x1d ;  /* 0x0000000479747211 */ /* 0x000fe400078feaff */
[----:B------:R-:W-:Y:S02]  /*1b60*/  LEA.HI.SX32 R115, R120, R3, 0x1d ;  /* 0x0000000378737211 */ /* 0x000fe400078feaff */
[----:B------:R-:W-:Y:S01]  /*1b70*/  IADD3 R137, R137, UR4, RZ ;  /* 0x0000000489897c10 */ /* 0x000fe2000fffe0ff */
[----:B------:R-:W-:Y:S01]  /*1b80*/  UMOV UR4, 0x5 ;  /* 0x0000000500047882 */ /* 0x000fe20000000000 */
[----:B------:R-:W-:Y:S01]  /*1b90*/  IADD3 R113, R113, R6, R2 ;  /* 0x0000000671717210 */ /* 0x000fe20007ffe002 */
[----:B------:R-:W-:Y:S01]  /*1ba0*/  USHF.L.U64.HI UR32, UR6, UR4, UR32 ;  /* 0x0000000406207299 */ /* 0x000fe20008010220 */
[----:B------:R-:W-:-:S02]  /*1bb0*/  SHF.R.S32.HI R3, RZ, 0x1f, R116 ;  /* 0x0000001fff037819 */ /* 0x000fc40000011474 */
[----:B------:R-:W-:Y:S01]  /*1bc0*/  SHF.R.S32.HI R6, RZ, 0x1f, R115 ;  /* 0x0000001fff067819 */ /* 0x000fe20000011473 */
[----:B------:R-:W-:Y:S01]  /*1bd0*/  ULDC.64 UR4, c[0x0][0x1e0] ;  /* 0x0000780000047ab9 */ /* 0x000fe20000000a00 */
[----:B------:R-:W-:Y:S01]  /*1be0*/  LEA.HI R4, R3, R116, RZ, 0x3 ;  /* 0x0000007403047211 */ /* 0x000fe200078f18ff */
[----:B------:R-:W-:Y:S01]  /*1bf0*/  IMAD.SHL.U32 R116, R116, 0x8, RZ ;  /* 0x0000000874747824 */ /* 0x000fe200078e00ff */
[----:B------:R-:W-:Y:S01]  /*1c00*/  LEA.HI R3, R6, R115, RZ, 0x3 ;  /* 0x0000007306037211 */ /* 0x000fe200078f18ff */
[----:B------:R-:W-:Y:S01]  /*1c10*/  USHF.L.U64.HI UR34, UR4, UR38, UR5 ;  /* 0x0000002604227299 */ /* 0x000fe20008010205 */
[----:B------:R-:W-:Y:S01]  /*1c20*/  IMAD.SHL.U32 R115, R115, 0x8, RZ ;  /* 0x0000000873737824 */ /* 0x000fe200078e00ff */
[----:B------:R-:W-:Y:S01]  /*1c30*/  USHF.L.U32 UR35, UR4, 0x6, URZ ;  /* 0x0000000604237899 */ /* 0x000fe2000800063f */
[----:B------:R-:W-:Y:S01]  /*1c40*/  LEA.HI R110, R110, R21, RZ, 0x6 ;  /* 0x000000156e6e7211 */ /* 0x000fe200078f30ff */
[----:B------:R-:W-:Y:S01]  /*1c50*/  IMAD.SHL.U32 R3, R3, 0x200, RZ ;  /* 0x0000020003037824 */ /* 0x000fe200078e00ff */
[----:B------:R-:W-:Y:S01]  /*1c60*/  ULDC.64 UR4, c[0x0][0x280] ;  /* 0x0000a00000047ab9 */ /* 0x000fe20000000a00 */
[C---:B------:R-:W-:Y:S01]  /*1c70*/  LOP3.LUT R22, R109.reuse, 0x38, R120, 0xf8, !PT ;  /* 0x000000386d167812 */ /* 0x040fe200078ef878 */
[----:B------:R-:W-:Y:S01]  /*1c80*/  USHF.L.U64.HI UR36, UR4, UR38, UR5 ;  /* 0x0000002604247299 */ /* 0x000fe20008010205 */
[C---:B------:R-:W-:Y:S01]  /*1c90*/  LOP3.LUT R118, R109.reuse, 0x18, R18, 0xf8, !PT ;  /* 0x000000186d767812 */ /* 0x040fe200078ef812 */
[----:B------:R-:W-:Y:S01]  /*1ca0*/  USHF.L.U32 UR39, UR4, 0x6, URZ ;  /* 0x0000000604277899 */ /* 0x000fe2000800063f */
[C---:B------:R-:W-:Y:S01]  /*1cb0*/  LOP3.LUT R6, R109.reuse, 0x38, R116, 0xf8, !PT ;  /* 0x000000386d067812 */ /* 0x040fe200078ef874 */
[----:B------:R-:W-:Y:S01]  /*1cc0*/  IMAD.SHL.U32 R110, R110, 0x40, RZ ;  /* 0x000000406e6e7824 */ /* 0x000fe200078e00ff */
[----:B------:R-:W-:Y:S01]  /*1cd0*/  ULDC.64 UR4, c[0x0][0x290] ;  /* 0x0000a40000047ab9 */ /* 0x000fe20000000a00 */
[----:B------:R-:W-:Y:S01]  /*1ce0*/  LOP3.LUT R109, R109, 0x38, R115, 0xf8, !PT ;  /* 0x000000386d6d7812 */ /* 0x000fe200078ef873 */
[----:B------:R-:W-:Y:S01]  /*1cf0*/  USHF.L.U64.HI UR38, UR4, UR38, UR5 ;  /* 0x0000002604267299 */ /* 0x000fe20008010205 */
[----:B------:R-:W-:Y:S01]  /*1d00*/  LOP3.LUT R3, R3, 0x7ffff000, RZ, 0xc0, !PT ;  /* 0x7ffff00003037812 */ /* 0x000fe200078ec0ff */
[----:B------:R-:W-:Y:S01]  /*1d10*/  USHF.L.U32 UR41, UR4, 0x6, URZ ;  /* 0x0000000604297899 */ /* 0x000fe2000800063f */
[----:B------:R-:W-:Y:S01]  /*1d20*/  LOP3.LUT R109, R109, R5, RZ, 0x3c, !PT ;  /* 0x000000056d6d7212 */ /* 0x000fe200078e3cff */
[----:B------:R-:W-:Y:S01]  /*1d30*/  ULDC.64 UR6, c[0x0][0x1e8] ;  /* 0x00007a0000067ab9 */ /* 0x000fe20000000a00 */
[----:B------:R-:W-:Y:S01]  /*1d40*/  @P0 IADD3 R8, P1, R8, UR33, RZ ;  /* 0x0000002108080c10 */ /* 0x000fe2000ff3e0ff */
[----:B------:R-:W-:Y:S01]  /*1d50*/  ULDC.64 UR4, c[0x0][0x1e0] ;  /* 0x0000780000047ab9 */ /* 0x000fe20000000a00 */
[--C-:B------:R-:W-:Y:S01]  /*1d60*/  IADD3 R112, R7, R112, R2.reuse ;  /* 0x0000007007707210 */ /* 0x100fe20007ffe002 */
[----:B------:R-:W-:Y:S01]  /*1d70*/  UIMAD UR43, UR40, UR4, URZ ;  /* 0x00000004282b72a4 */ /* 0x000fe2000f8e023f */
[--C-:B------:R-:W-:Y:S01]  /*1d80*/  IADD3 R109, R109, R3, R2.reuse ;  /* 0x000000036d6d7210 */ /* 0x100fe20007ffe002 */
[----:B------:R-:W-:Y:S01]  /*1d90*/  UIMAD.WIDE.U32 UR44, UR37, UR4, URZ ;  /* 0x00000004252c72a5 */ /* 0x000fe2000f8e003f */
[----:B------:R-:W-:Y:S01]  /*1da0*/  LOP3.LUT R110, R110, 0x7ffff000, RZ, 0xc0, !PT ;  /* 0x7ffff0006e6e7812 */ /* 0x000fe200078ec0ff */
[----:B------:R-:W-:Y:S01]  /*1db0*/  UIMAD UR43, UR37, UR5, UR43 ;  /* 0x00000005252b72a4 */ /* 0x000fe2000f8e022b */
[-C--:B------:R-:W-:Y:S01]  /*1dc0*/  LOP3.LUT R7, R22, R5.reuse, RZ, 0x3c, !PT ;  /* 0x0000000516077212 */ /* 0x080fe200078e3cff */
[----:B------:R-:W-:Y:S01]  /*1dd0*/  UIMAD UR42, UR14, UR6, URZ ;  /* 0x000000060e2a72a4 */ /* 0x000fe2000f8e023f */
[----:B------:R-:W-:Y:S01]  /*1de0*/  LOP3.LUT R111, R6, R5, RZ, 0x3c, !PT ;  /* 0x00000005066f7212 */ /* 0x000fe200078e3cff */
[----:B------:R-:W-:Y:S01]  /*1df0*/  ULDC.64 UR4, c[0x0][0x268] ;  /* 0x00009a0000047ab9 */ /* 0x000fe20000000a00 */
[----:B------:R-:W-:Y:S01]  /*1e00*/  @P0 IADD3.X R3, R0, UR32, RZ, P1, !PT ;  /* 0x0000002000030c10 */ /* 0x000fe20008ffe4ff */
[----:B------:R-:W-:Y:S01]  /*1e10*/  UIMAD UR27, UR27, UR4, URZ ;  /* 0x000000041b1b72a4 */ /* 0x000fe2000f8e023f */
[C---:B------:R-:W-:Y:S01]  /*1e20*/  @P0 LEA R6, P1, R8.reuse, c[0x0][0x220], 0x1 ;  /* 0x0000880008060a11 */ /* 0x040fe200078208ff */
[----:B------:R-:W-:Y:S01]  /*1e30*/  UIADD3 UR45, UR45, UR43, URZ ;  /* 0x0000002b2d2d7290 */ /* 0x000fe2000fffe03f */
[----:B------:R-:W-:Y:S01]  /*1e40*/  IADD3 R110, R7, R110, R2 ;  /* 0x0000006e076e7210 */ /* 0x000fe20007ffe002 */
[----:B------:R-:W-:Y:S01]  /*1e50*/  UIMAD UR27, UR31, UR5, UR27 ;  /* 0x000000051f1b72a4 */ /* 0x000fe2000f8e021b */
[----:B------:R-:W-:Y:S01]  /*1e60*/  @P0 LEA.HI.X R7, R8, c[0x0][0x224], R3, 0x1, P1 ;  /* 0x0000890008070a11 */ /* 0x000fe200008f0c03 */
[----:B--2---:R-:W-:Y:S01]  /*1e70*/  @UP0 USHF.R.S32.HI UR31, URZ, 0x1f, UR30 ;  /* 0x0000001f3f1f0899 */ /* 0x004fe2000801141e */
[----:B------:R-:W-:Y:S01]  /*1e80*/  SHF.R.S32.HI R17, RZ, 0x1f, R16 ;  /* 0x0000001fff117819 */ /* 0x000fe20000011410 */
[----:B------:R-:W-:Y:S01]  /*1e90*/  UIMAD UR42, UR15, UR7, UR42 ;  /* 0x000000070f2a72a4 */ /* 0x000fe2000f8e022a */
[----:B------:R-:W-:Y:S01]  /*1ea0*/  IMAD.SHL.U32 R4, R4, 0x200, RZ ;  /* 0x0000020004047824 */ /* 0x000fe200078e00ff */
[----:B------:R-:W-:Y:S01]  /*1eb0*/  UIMAD.WIDE.U32 UR44, UR15, UR6, UR44 ;  /* 0x000000060f2c72a5 */ /* 0x000fe2000f8e002c */
[----:B------:R2:W-:Y:S01]  /*1ec0*/  @P0 LDGSTS.E.BYPASS.LTC128B.128 [R123+0x7100], [R6.64], !P5 ;  /* 0x07100000067b0fae */ /* 0x0005e2000e901d5c */
[----:B------:R-:W-:Y:S01]  /*1ed0*/  @!UP0 UMOV UR30, UR24 ;  /* 0x00000018001e8c82 */ /* 0x000fe20008000000 */
[----:B------:R-:W-:Y:S01]  /*1ee0*/  SHF.R.S32.HI R3, RZ, 0x1f, R84 ;  /* 0x0000001fff037819 */ /* 0x000fe20000011454 */
[----:B------:R-:W-:Y:S01]  /*1ef0*/  UIADD3 UR45, UR45, UR42, URZ ;  /* 0x0000002a2d2d7290 */ /* 0x000fe2000fffe03f */
[----:B------:R2:W-:Y:S01]  /*1f00*/  @P0 LDGSTS.E.BYPASS.LTC128B.128 [R123+0x9100], [R6.64+0x80], !P4 ;  /* 0x09100080067b0fae */ /* 0x0005e2000e101d5c */
[----:B------:R-:W-:Y:S01]  /*1f10*/  @!UP0 UMOV UR31, UR13 ;  /* 0x0000000d001f8c82 */ /* 0x000fe20008000000 */
[C-C-:B------:R-:W-:Y:S01]  /*1f20*/  IMAD.WIDE.U32 R134, R127.reuse, c[0x0][0x280], R16.reuse ;  /* 0x0000a0007f867a25 */ /* 0x140fe200078e0010 */
[----:B------:R-:W-:Y:S01]  /*1f30*/  USEL UR42, UR30, URZ, !UP5 ;  /* 0x0000003f1e2a7287 */ /* 0x000fe2000e800000 */
[----:B------:R2:W-:Y:S01]  /*1f40*/  @P0 LDGSTS.E.BYPASS.LTC128B.128 [R123+0xb100], [R6.64+0x100], !P3 ;  /* 0x0b100100067b0fae */ /* 0x0005e2000d901d5c */
[----:B------:R-:W-:Y:S01]  /*1f50*/  USEL UR13, UR31, URZ, !UP5 ;  /* 0x0000003f1f0d7287 */ /* 0x000fe2000e800000 */
[----:B------:R-:W-:Y:S01]  /*1f60*/  IMAD.WIDE.U32 R132, R127, c[0x0][0x290], R16 ;  /* 0x0000a4007f847a25 */ /* 0x000fe200078e0010 */
[----:B------:R-:W-:Y:S01]  /*1f70*/  ULDC.64 UR6, c[0x0][0x1f0] ;  /* 0x00007c0000067ab9 */ /* 0x000fe20000000a00 */
[----:B------:R-:W0:Y:S01]  /*1f80*/  LDGDEPBAR ;  /* 0x00000000000079af */ /* 0x000e220000000000 */
[----:B------:R-:W-:Y:S01]  /*1f90*/  UIMAD.WIDE.U32 UR30, UR42, UR6, UR44 ;  /* 0x000000062a1e72a5 */ /* 0x000fe2000f8e002c */
[----:B------:R-:W-:Y:S01]  /*1fa0*/  IMAD R0, R94, c[0x0][0x1e0], RZ ;  /* 0x000078005e007a24 */ /* 0x000fe200078e02ff */
[----:B------:R-:W-:Y:S01]  /*1fb0*/  UIMAD UR6, UR13, UR6, URZ ;  /* 0x000000060d0672a4 */ /* 0x000fe2000f8e023f */
[----:B------:R-:W-:Y:S01]  /*1fc0*/  LOP3.LUT R118, R2, R118, R5, 0xf6, !PT ;  /* 0x0000007602767212 */ /* 0x000fe200078ef605 */
[----:B------:R-:W-:Y:S01]  /*1fd0*/  ULDC.64 UR4, c[0x0][0x218] ;  /* 0x0000860000047ab9 */ /* 0x000fe20000000a00 */
[----:B------:R-:W-:Y:S01]  /*1fe0*/  IMAD.IADD R135, R135, 0x1, R130 ;  /* 0x0000000187877824 */ /* 0x000fe200078e0282 */
[----:B------:R-:W-:Y:S01]  /*1ff0*/  UIMAD UR4, UR13, UR4, URZ ;  /* 0x000000040d0472a4 */ /* 0x000fe2000f8e023f */
[----:B------:R-:W-:Y:S01]  /*2000*/  IMAD.IADD R133, R133, 0x1, R128 ;  /* 0x0000000185857824 */ /* 0x000fe200078e0280 */
[----:B------:R-:W-:Y:S01]  /*2010*/  UIMAD UR6, UR42, UR7, UR6 ;  /* 0x000000072a0672a4 */ /* 0x000fe2000f8e0206 */
[----:B------:R-:W-:Y:S01]  /*2020*/  LOP3.LUT R114, R114, 0x7ffff000, RZ, 0xc0, !PT ;  /* 0x7ffff00072727812 */ /* 0x000fe200078ec0ff */
[----:B------:R-:W-:Y:S01]  /*2030*/  IMAD.U32 R5, RZ, RZ, UR42 ;  /* 0x0000002aff057e24 */ /* 0x000fe2000f8e00ff */
[----:B------:R-:W-:Y:S01]  /*2040*/  LOP3.LUT R4, R4, 0x7ffff000, RZ, 0xc0, !PT ;  /* 0x7ffff00004047812 */ /* 0x000fe200078ec0ff */
[----:B------:R-:W-:Y:S01]  /*2050*/  IMAD R89, R3, c[0x0][0x280], RZ ;  /* 0x0000a00003597a24 */ /* 0x000fe200078e02ff */
[C---:B------:R-:W-:Y:S01]  /*2060*/  IADD3 R95, P0, R127.reuse, UR37, RZ ;  /* 0x000000257f5f7c10 */ /* 0x040fe2000ff1e0ff */
[----:B------:R-:W-:Y:S01]  /*2070*/  IMAD R103, R127, c[0x0][0x1e4], R0 ;  /* 0x000079007f677a24 */ /* 0x000fe200078e0200 */
[----:B------:R-:W-:Y:S01]  /*2080*/  IADD3 R97, R139, UR27, RZ ;  /* 0x0000001b8b617c10 */ /* 0x000fe2000fffe0ff */
[----:B------:R-:W-:Y:S01]  /*2090*/  IMAD.MOV.U32 R130, RZ, RZ, R28 ;  /* 0x000000ffff827224 */ /* 0x000fe200078e001c */
[----:B------:R-:W-:Y:S01]  /*20a0*/  UIMAD UR4, UR42, UR5, UR4 ;  /* 0x000000052a0472a4 */ /* 0x000fe2000f8e0204 */
[----:B------:R-:W-:Y:S01]  /*20b0*/  IMAD.MOV.U32 R128, RZ, RZ, R26 ;  /* 0x000000ffff807224 */ /* 0x000fe200078e001a */
[----:B------:R-:W-:Y:S01]  /*20c0*/  UIADD3 UR27, UR31, UR6, URZ ;  /* 0x000000061f1b7290 */ /* 0x000fe2000fffe03f */
[----:B------:R-:W-:Y:S01]  /*20d0*/  IMAD R3, R3, c[0x0][0x290], RZ ;  /* 0x0000a40003037a24 */ /* 0x000fe200078e02ff */
[----:B------:R-:W-:Y:S01]  /*20e0*/  IADD3 R114, R9, R114, R2 ;  /* 0x0000007209727210 */ /* 0x000fe20007ffe002 */
[----:B------:R-:W-:Y:S01]  /*20f0*/  IMAD.WIDE.U32 R136, R5, c[0x0][0x218], R136 ;  /* 0x0000860005887a25 */ /* 0x000fe200078e0088 */
[----:B------:R-:W-:Y:S01]  /*2100*/  IADD3 R111, R111, R4, R2 ;  /* 0x000000046f6f7210 */ /* 0x000fe20007ffe002 */
[----:B------:R-:W-:Y:S01]  /*2110*/  ULDC.U8 UR5, c[0x0][0x298] ;  /* 0x0000a60000057ab9 */ /* 0x000fe20000000000 */
[----:B------:R-:W-:Y:S01]  /*2120*/  IADD3.X R94, R94, UR40, RZ, P0, !PT ;  /* 0x000000285e5e7c10 */ /* 0x000fe200087fe4ff */
[----:B------:R-:W-:Y:S01]  /*2130*/  IMAD R89, R84, c[0x0][0x284], R89 ;  /* 0x0000a10054597a24 */ /* 0x000fe200078e0259 */
[----:B------:R-:W-:Y:S01]  /*2140*/  LEA R118, R118, 0x100, 0x1 ;  /* 0x0000010076767811 */ /* 0x000fe200078e08ff */
[----:B------:R-:W-:Y:S01]  /*2150*/  IMAD.IADD R103, R143, 0x1, R103 ;  /* 0x000000018f677824 */ /* 0x000fe200078e0267 */
[----:B------:R-:W-:Y:S01]  /*2160*/  LOP3.LUT R122, R122, 0xfffffff8, RZ, 0xc0, !PT ;  /* 0xfffffff87a7a7812 */ /* 0x000fe200078ec0ff */
[----:B------:R-:W-:Y:S01]  /*2170*/  IMAD.WIDE.U32 R134, R84, c[0x0][0x280], R134 ;  /* 0x0000a00054867a25 */ /* 0x000fe200078e0086 */
[----:B------:R-:W-:-:S02]  /*2180*/  LOP3.LUT R121, R121, 0xfffffff8, RZ, 0xc0, !PT ;  /* 0xfffffff879797812 */ /* 0x000fc400078ec0ff */
[----:B------:R-:W-:Y:S01]  /*2190*/  LOP3.LUT R120, R120, 0xfffffff8, RZ, 0xc0, !PT ;  /* 0xfffffff878787812 */ /* 0x000fe200078ec0ff */
[----:B------:R-:W-:Y:S01]  /*21a0*/  IMAD R3, R84, c[0x0][0x294], R3 ;  /* 0x0000a50054037a24 */ /* 0x000fe200078e0203 */
[----:B------:R-:W-:Y:S01]  /*21b0*/  IADD3 R87, P1, P0, R142, UR30, R18 ;  /* 0x0000001e8e577c10 */ /* 0x000fe2000f83e012 */
[----:B------:R-:W-:Y:S01]  /*21c0*/  IMAD.WIDE.U32 R130, R84, c[0x0][0x280], R130 ;  /* 0x0000a00054827a25 */ /* 0x000fe200078e0082 */
[----:B------:R-:W-:Y:S02]  /*21d0*/  IADD3 R117, R118, 0x40, RZ ;  /* 0x0000004076757810 */ /* 0x000fe40007ffe0ff */
[----:B------:R-:W-:Y:S01]  /*21e0*/  ISETP.NE.AND P6, PT, RZ, UR5, PT ;  /* 0x00000005ff007c0c */ /* 0x000fe2000bfc5270 */
[----:B------:R-:W-:Y:S01]  /*21f0*/  IMAD.WIDE.U32 R132, R84, c[0x0][0x290], R132 ;  /* 0x0000a40054847a25 */ /* 0x000fe200078e0084 */
[C---:B-1----:R-:W-:Y:S02]  /*2200*/  IADD3 R11, R16.reuse, 0x50, RZ ;  /* 0x00000050100b7810 */ /* 0x042fe40007ffe0ff */
[----:B------:R-:W-:Y:S01]  /*2210*/  IADD3 R10, R16, 0x30, RZ ;  /* 0x00000030100a7810 */ /* 0x000fe20007ffe0ff */
[----:B------:R-:W-:Y:S01]  /*2220*/  IMAD.WIDE.U32 R128, R84, c[0x0][0x290], R128 ;  /* 0x0000a40054807a25 */ /* 0x000fe200078e0080 */
[----:B------:R-:W-:-:S02]  /*2230*/  IADD3 R9, R16, 0x10, RZ ;  /* 0x0000001010097810 */ /* 0x000fc40007ffe0ff */
[----:B------:R-:W-:Y:S01]  /*2240*/  SHF.R.S32.HI R108, RZ, 0x1f, R122 ;  /* 0x0000001fff6c7819 */ /* 0x000fe2000001147a */
[----:B------:R-:W-:Y:S01]  /*2250*/  IMAD.IADD R91, R135, 0x1, R89 ;  /* 0x00000001875b7824 */ /* 0x000fe200078e0259 */
[----:B------:R-:W-:Y:S01]  /*2260*/  @P2 IADD3 R117, R118, -0x40, RZ ;  /* 0xffffffc076752810 */ /* 0x000fe20007ffe0ff */
[----:B------:R-:W-:Y:S01]  /*2270*/  IMAD.IADD R89, R89, 0x1, R131 ;  /* 0x0000000159597824 */ /* 0x000fe200078e0283 */
[----:B------:R-:W-:Y:S01]  /*2280*/  SHF.R.S32.HI R105, RZ, 0x1f, R119 ;  /* 0x0000001fff697819 */ /* 0x000fe20000011477 */
[----:B------:R-:W-:Y:S01]  /*2290*/  IMAD.IADD R90, R133, 0x1, R3 ;  /* 0x00000001855a7824 */ /* 0x000fe200078e0203 */
[----:B------:R-:W-:Y:S01]  /*22a0*/  SHF.R.S32.HI R107, RZ, 0x1f, R121 ;  /* 0x0000001fff6b7819 */ /* 0x000fe20000011479 */
[----:B------:R-:W-:Y:S01]  /*22b0*/  IMAD.IADD R88, R3, 0x1, R129 ;  /* 0x0000000103587824 */ /* 0x000fe200078e0281 */
[----:B------:R-:W-:Y:S01]  /*22c0*/  SHF.R.S32.HI R106, RZ, 0x1f, R120 ;  /* 0x0000001fff6a7819 */ /* 0x000fe20000011478 */
[----:B------:R-:W-:Y:S01]  /*22d0*/  IMAD.SHL.U32 R114, R114, 0x2, RZ ;  /* 0x0000000272727824 */ /* 0x000fe200078e00ff */
[----:B------:R-:W-:Y:S01]  /*22e0*/  IADD3 R93, R137, UR4, RZ ;  /* 0x00000004895d7c10 */ /* 0x000fe2000fffe0ff */
[----:B------:R-:W-:Y:S01]  /*22f0*/  IMAD.SHL.U32 R112, R112, 0x2, RZ ;  /* 0x0000000270707824 */ /* 0x000fe200078e00ff */
[----:B------:R-:W-:Y:S01]  /*2300*/  SHF.R.S32.HI R104, RZ, 0x1f, R116 ;  /* 0x0000001fff687819 */ /* 0x000fe20000011474 */
[----:B------:R-:W-:Y:S01]  /*2310*/  IMAD.SHL.U32 R110, R110, 0x2, RZ ;  /* 0x000000026e6e7824 */ /* 0x000fe200078e00ff */
[----:B------:R-:W-:Y:S01]  /*2320*/  SHF.R.S32.HI R102, RZ, 0x1f, R115 ;  /* 0x0000001fff667819 */ /* 0x000fe20000011473 */
[----:B------:R-:W-:Y:S01]  /*2330*/  IMAD.SHL.U32 R113, R113, 0x2, RZ ;  /* 0x0000000271717824 */ /* 0x000fe200078e00ff */
[----:B------:R-:W-:Y:S01]  /*2340*/  IADD3.X R86, R103, UR27, R19, P1, P0 ;  /* 0x0000001b67567c10 */ /* 0x000fe20008fe0413 */
[----:B------:R-:W-:-:S02]  /*2350*/  IMAD.SHL.U32 R111, R111, 0x2, RZ ;  /* 0x000000026f6f7824 */ /* 0x000fc400078e00ff */
[----:B------:R-:W-:Y:S01]  /*2360*/  IMAD.SHL.U32 R109, R109, 0x2, RZ ;  /* 0x000000026d6d7824 */ /* 0x000fe200078e00ff */
[----:B--2---:R-:W-:Y:S06]  /*2370*/  BAR.SYNC.DEFER_BLOCKING 0x0 ;  /* 0x0000000000007b1d */ /* 0x004fec0000010000 */
.L_x_327:
[----:B------:R-:W-:Y:S01]  /*2380*/  ISETP.GE.AND P2, PT, R101, 0x1, PT ;  /* 0x000000016500780c */ /* 0x000fe20003f46270 */
[----:B------:R-:W-:Y:S01]  /*2390*/  USHF.R.S32.HI UR13, URZ, 0x1f, UR17 ;  /* 0x0000001f3f0d7899 */ /* 0x000fe20008011411 */
[----:B------:R-:W-:Y:S04]  /*23a0*/  DEPBAR.LE SB0, 0x0 ;  /* 0x000080000000791a */ /* 0x000fe80000000000 */
[----:B------:R-:W-:Y:S01]  /*23b0*/  UIMAD UR7, UR34, UR17, URZ ;  /* 0x00000011220772a4 */ /* 0x000fe2000f8e023f */
[----:B------:R-:W-:Y:S01]  /*23c0*/  BAR.SYNC.DEFER_BLOCKING 0x0 ;  /* 0x0000000000007b1d */ /* 0x000fe20000010000 */
[----:B------:R-:W-:Y:S02]  /*23d0*/  UIMAD.WIDE.U32 UR46, UR35, UR17, URZ ;  /* 0x00000011232e72a5 */ /* 0x000fe4000f8e003f */
[----:B------:R-:W-:Y:S04]  /*23e0*/  UIMAD UR7, UR13, UR35, UR7 ;  /* 0x000000230d0772a4 */ /* 0x000fe8000f8e0207 */
[----:B-1----:R-:W-:Y:S01]  /*23f0*/  IADD3 R3, P1, R87, UR46, RZ ;  /* 0x0000002e57037c10 */ /* 0x002fe2000ff3e0ff */
[----:B------:R-:W-:Y:S03]  /*2400*/  UIADD3 UR7, UR47, UR7, URZ ;  /* 0x000000072f077290 */ /* 0x000fe6000fffe03f */
[C---:B------:R-:W-:Y:S03]  /*2410*/  LEA R72, P0, R3.reuse, c[0x0][0x1c8], 0x1 ;  /* 0x0000720003487a11 */ /* 0x040fe600078008ff */
[----:B------:R-:W-:Y:S04]  /*2420*/  IADD3.X R0, R86, UR7, RZ, P1, !PT ;  /* 0x0000000756007c10 */ /* 0x000fe80008ffe4ff */
[----:B------:R-:W-:Y:S01]  /*2430*/  LEA.HI.X R73, R3, c[0x0][0x1cc], R0, 0x1, P0 ;  /* 0x0000730003497a11 */ /* 0x000fe200000f0c00 */
[----:B------:R-:W-:Y:S01]  /*2440*/  BSSY B1, `(.L_x_303) ;  /* 0x0000397000017945 */ /* 0x000fe20003800000 */
[----:B------:R-:W-:-:S05]  /*2450*/  @!P2 BRA `(.L_x_304) ;  /* 0x000037d00000a947 */ /* 0x000fca0003800000 */
[----:B------:R-:W-:Y:S02]  /*2460*/  UIMAD UR6, UR36, UR17, URZ ;  /* 0x00000011240672a4 */ /* 0x000fe4000f8e023f */
[----:B------:R-:W-:Y:S02]  /*2470*/  UIMAD UR5, UR38, UR17, URZ ;  /* 0x00000011260572a4 */ /* 0x000fe4000f8e023f */
[----:B------:R-:W-:Y:S02]  /*2480*/  UIMAD UR4, UR17, -0x40, UR22 ;  /* 0xffffffc0110478a4 */ /* 0x000fe4000f8e0216 */
[----:B------:R-:W-:Y:S02]  /*2490*/  UIMAD.WIDE.U32 UR44, UR39, UR17, URZ ;  /* 0x00000011272c72a5 */ /* 0x000fe4000f8e003f */
[----:B------:R-:W-:Y:S02]  /*24a0*/  UIMAD.WIDE.U32 UR42, UR41, UR17, URZ ;  /* 0x00000011292a72a5 */ /* 0x000fe4000f8e003f */
[----:B------:R-:W-:Y:S02]  /*24b0*/  UIMAD UR6, UR13, UR39, UR6 ;  /* 0x000000270d0672a4 */ /* 0x000fe4000f8e0206 */
[----:B------:R-:W-:Y:S02]  /*24c0*/  UIMAD UR5, UR13, UR41, UR5 ;  /* 0x000000290d0572a4 */ /* 0x000fe4000f8e0205 */
[----:B------:R-:W-:Y:S02]  /*24d0*/  UISETP.LT.AND UP0, UPT, UR4, 0x40, UPT ;  /* 0x000000400400788c */ /* 0x000fe4000bf01270 */
[----:B------:R-:W-:Y:S02]  /*24e0*/  UIADD3 UR6, UR45, UR6, URZ ;  /* 0x000000062d067290 */ /* 0x000fe4000fffe03f */
[----:B------:R-:W-:Y:S02]  /*24f0*/  UIADD3 UR5, UR43, UR5, URZ ;  /* 0x000000052b057290 */ /* 0x000fe4000fffe03f */
[----:B------:R-:W-:Y:S01]  /*2500*/  USEL UR4, UR4, 0x40, UP0 ;  /* 0x0000004004047887 */ /* 0x000fe20008000000 */
[----:B------:R-:W-:-:S05]  /*2510*/  @!P6 BRA `(.L_x_305) ;  /* 0x00001bc00000e947 */ /* 0x000fca0003800000 */
[----:B------:R-:W-:Y:S01]  /*2520*/  ISETP.GE.AND P1, PT, R127, UR4, PT ;  /* 0x000000047f007c0c */ /* 0x000fe2000bf26270 */
        /* <DEDUP_REMOVED lines=14> */
[----:B------:R-:W-:Y:S01]  /*2610*/  IADD3 R3, P0, R134, UR44, RZ ;  /* 0x0000002c86037c10 */ /* 0x000fe2000ff1e0ff */
[----:B------:R-:W-:Y:S01]  /*2620*/  CS2R R42, SRZ ;  /* 0x00000000002a7805 */ /* 0x000fe2000001ff00 */
[----:B------:R-:W-:Y:S01]  /*2630*/  CS2R R46, SRZ ;  /* 0x00000000002e7805 */ /* 0x000fe2000001ff00 */
[----:B------:R-:W-:Y:S01]  /*2640*/  CS2R R44, SRZ ;  /* 0x00000000002c7805 */ /* 0x000fe2000001ff00 */
[----:B------:R-:W-:Y:S01]  /*2650*/  IADD3.X R0, R91, UR6, RZ, P0, !PT ;  /* 0x000000065b007c10 */ /* 0x000fe200087fe4ff */
[----:B------:R-:W-:Y:S01]  /*2660*/  CS2R R70, SRZ ;  /* 0x0000000000467805 */ /* 0x000fe2000001ff00 */
[----:B------:R-:W-:Y:S01]  /*2670*/  IADD3 R5, P0, R132, UR42, RZ ;  /* 0x0000002a84057c10 */ /* 0x000fe2000ff1e0ff */
[----:B------:R-:W-:Y:S01]  /*2680*/  CS2R R36, SRZ ;  /* 0x0000000000247805 */ /* 0x000fe2000001ff00 */
[----:B------:R-:W-:Y:S01]  /*2690*/  CS2R R66, SRZ ;  /* 0x0000000000427805 */ /* 0x000fe2000001ff00 */
[----:B------:R-:W-:Y:S01]  /*26a0*/  CS2R R32, SRZ ;  /* 0x0000000000207805 */ /* 0x000fe2000001ff00 */
[----:B------:R-:W-:Y:S01]  /*26b0*/  IADD3.X R2, R90, UR5, RZ, P0, !PT ;  /* 0x000000055a027c10 */ /* 0x000fe200087fe4ff */
[----:B------:R-:W-:Y:S01]  /*26c0*/  CS2R R62, SRZ ;  /* 0x00000000003e7805 */ /* 0x000fe2000001ff00 */
        /* <DEDUP_REMOVED lines=32> */
.L_x_307:
[----:B------:R-:W-:Y:S05]  /*28d0*/  BSYNC B0 ;  /* 0x0000000000007941 */ /* 0x000fea0003800000 */
.L_x_306:
        /* <DEDUP_REMOVED lines=99> */
.L_x_310:
[----:B------:R-:W-:Y:S05]  /*2f10*/  BSYNC B0 ;  /* 0x0000000000007941 */ /* 0x000fea0003800000 */
.L_x_309:
        /* <DEDUP_REMOVED lines=56> */
.L_x_312:
[----:B------:R-:W-:Y:S05]  /*32a0*/  BSYNC B0 ;  /* 0x0000000000007941 */ /* 0x000fea0003800000 */
.L_x_311:
        /* <DEDUP_REMOVED lines=56> */
.L_x_314:
[----:B------:R-:W-:Y:S05]  /*3630*/  BSYNC B0 ;  /* 0x0000000000007941 */ /* 0x000fea0003800000 */
.L_x_313:
        /* <DEDUP_REMOVED lines=56> */
.L_x_316:
[----:B------:R-:W-:Y:S05]  /*39c0*/  BSYNC B0 ;  /* 0x0000000000007941 */ /* 0x000fea0003800000 */
.L_x_315:
        /* <DEDUP_REMOVED lines=56> */
.L_x_318:
[----:B------:R-:W-:Y:S05]  /*3d50*/  BSYNC B0 ;  /* 0x0000000000007941 */ /* 0x000fea0003800000 */
.L_x_317:
        /* <DEDUP_REMOVED lines=56> */
.L_x_305:
        /* <DEDUP_REMOVED lines=47> */
.L_x_320:
[----:B------:R-:W-:Y:S05]  /*43d0*/  BSYNC B0 ;  /* 0x0000000000007941 */ /* 0x000fea0003800000 */
.L_x_319:
[----:B------:R-:W-:Y:S04]  /*43e0*/  IADD3 R92, P0, R142, UR46, RZ ;  /* 0x0000002e8e5c7c10 */ /* 0x000fe8000ff1e0ff */
[----:B------:R-:W-:Y:S01]  /*43f0*/  IADD3.X R147, R103, UR7, RZ, P0, !PT ;  /* 0x0000000767937c10 */ /* 0x000fe200087fe4ff */
        /* <DEDUP_REMOVED lines=38> */
[C---:B------:R-:W-:Y:S01]  /*4660*/  IADD3 R151, P1, P0, R92.reuse, UR30, R122 ;  /* 0x0000001e5c977c10 */ /* 0x040fe2000f83e07a */
[----:B------:R-:W-:Y:S01]  /*4670*/  IMAD.MOV.U32 R48, RZ, RZ, R53 ;  /* 0x000000ffff307224 */ /* 0x000fe200078e0035 */
[----:B------:R-:W-:Y:S01]  /*4680*/  MOV R59, R54 ;  /* 0x00000036003b7202 */ /* 0x000fe20000000f00 */
[----:B------:R-:W-:Y:S01]  /*4690*/  IMAD.MOV.U32 R46, RZ, RZ, R42 ;  /* 0x000000ffff2e7224 */ /* 0x000fe200078e002a */
[C---:B------:R-:W-:Y:S01]  /*46a0*/  IADD3.X R146, R147.reuse, UR27, R108, P1, P0 ;  /* 0x0000001b93927c10 */ /* 0x040fe20008fe046c */
[----:B------:R-:W-:Y:S02]  /*46b0*/  IMAD.MOV.U32 R63, RZ, RZ, R55 ;  /* 0x000000ffff3f7224 */ /* 0x000fe400078e0037 */
[----:B------:R-:W2:Y:S01]  /*46c0*/  LDS.128 R72, [R114+0x6100] ;  /* 0x0061000072487984 */ /* 0x000ea20000000c00 */
[----:B------:R-:W-:Y:S02]  /*46d0*/  IMAD.MOV.U32 R50, RZ, RZ, R52 ;  /* 0x000000ffff327224 */ /* 0x000fe400078e0034 */
[----:B------:R-:W-:Y:S01]  /*46e0*/  IMAD.MOV.U32 R44, RZ, RZ, R41 ;  /* 0x000000ffff2c7224 */ /* 0x000fe200078e0029 */
[----:B------:R-:W-:Y:S01]  /*46f0*/  @!P2 IADD3 R149, P1, P0, R92, UR30, R119 ;  /* 0x0000001e5c95ac10 */ /* 0x000fe2000f83e077 */
[----:B------:R-:W-:Y:S03]  /*4700*/  IMAD.MOV.U32 R45, RZ, RZ, R40 ;  /* 0x000000ffff2d7224 */ /* 0x000fe600078e0028 */
[----:B------:R-:W-:Y:S02]  /*4710*/  @!P2 IADD3.X R96, R147, UR27, R105, P1, P0 ;  /* 0x0000001b9360ac10 */ /* 0x000fe40008fe0469 */
        /* <DEDUP_REMOVED lines=62> */
[----:B------:R-:W-:Y:S01]  /*4b00*/  @!P0 FMUL.FTZ R6, R42, R43 ;  /* 0x0000002b2a068220 */ /* 0x000fe20000410000 */
        /* <DEDUP_REMOVED lines=20> */
[----:B------:R-:W-:Y:S01]  /*4c50*/  @!P0 FFMA.FTZ R159, R61, R40, -R159 ;  /* 0x000000283d9f8223 */ /* 0x000fe2000001089f */
[----:B------:R-:W-:Y:S01]  /*4c60*/  @!P0 F2FP.BF16.PACK_AB R146, R153, R146 ;  /* 0x000000929992823e */ /* 0x000fe200000010ff */
[----:B------:R-:W-:Y:S01]  /*4c70*/  @!P0 FFMA.FTZ R154, R60, R41, -R154 ;  /* 0x000000293c9a8223 */ /* 0x000fe2000001089a */
[----:B------:R-:W-:Y:S01]  /*4c80*/  @!P0 F2FP.BF16.PACK_AB R153, R4, R3 ;  /* 0x000000030499823e */ /* 0x000fe200000010ff */
[----:B------:R-:W-:Y:S02]  /*4c90*/  @!P0 FMUL.FTZ R7, R43, R40 ;  /* 0x000000282b078220 */ /* 0x000fe40000410000 */
[----:B------:R-:W-:Y:S01]  /*4ca0*/  @!P0 FFMA.FTZ R5, R54, R57, R5 ;  /* 0x0000003936058223 */ /* 0x000fe20000010005 */
[----:B------:R-:W-:Y:S01]  /*4cb0*/  @!P0 F2FP.BF16.PACK_AB R159, R154, R159 ;  /* 0x0000009f9a9f823e */ /* 0x000fe200000010ff */
[----:B------:R-:W-:Y:S02]  /*4cc0*/  @!P0 FMUL.FTZ R8, R42, R41 ;  /* 0x000000292a088220 */ /* 0x000fe40000410000 */
[----:B------:R-:W-:Y:S01]  /*4cd0*/  @!P0 FFMA.FTZ R6, R59, R56, R6 ;  /* 0x000000383b068223 */ /* 0x000fe20000010006 */
[----:B------:R-:W-:Y:S01]  /*4ce0*/  @!P0 MOV R75, R159 ;  /* 0x0000009f004b8202 */ /* 0x000fe20000000f00 */
[----:B------:R-:W-:Y:S02]  /*4cf0*/  @!P0 FFMA.FTZ R7, R58, R61, R7 ;  /* 0x0000003d3a078223 */ /* 0x000fe40000010007 */
[----:B------:R-:W-:Y:S02]  /*4d00*/  @!P0 FFMA.FTZ R8, R63, R60, R8 ;  /* 0x0000003c3f088223 */ /* 0x000fe40000010008 */
        /* <DEDUP_REMOVED lines=10> */
.L_x_322:
[----:B------:R-:W-:Y:S05]  /*4db0*/  BSYNC B0 ;  /* 0x0000000000007941 */ /* 0x000fea0003800000 */
.L_x_321:
[----:B------:R-:W-:Y:S01]  /*4dc0*/  ISETP.GE.AND P0, PT, R12, c[0x0][0x1d4], PT ;  /* 0x000075000c007a0c */ /* 0x000fe20003f06270 */
[----:B------:R-:W-:Y:S01]  /*4dd0*/  @!UPT UIADD3 URZ, URZ, URZ, URZ ;  /* 0x0000003f3f3ff290 */ /* 0x000fe2000fffe03f */
[----:B------:R-:W-:Y:S11]  /*4de0*/  BSSY B0, `(.L_x_323) ;  /* 0x0000071000007945 */ /* 0x000ff60003800000 */
[----:B------:R-:W-:-:S05]  /*4df0*/  @P0 BRA `(.L_x_324) ;  /* 0x000006f000000947 */ /* 0x000fca0003800000 */
[----:B------:R-:W-:Y:S01]  /*4e00*/  ISETP.GE.AND P2, PT, R116, c[0x0][0x1d4], PT ;  /* 0x0000750074007a0c */ /* 0x000fe20003f46270 */
[----:B-1----:R-:W1:Y:S01]  /*4e10*/  LDS.128 R24, [R111+0x6100] ;  /* 0x006100006f187984 */ /* 0x002e620000000c00 */
[C---:B------:R-:W-:Y:S04]  /*4e20*/  IADD3 R63, P1, P0, R92.reuse, UR30, R121 ;  /* 0x0000001e5c3f7c10 */ /* 0x040fe8000f83e079 */
[C---:B------:R-:W-:Y:S03]  /*4e30*/  IADD3.X R60, R147.reuse, UR27, R107, P1, P0 ;  /* 0x0000001b933c7c10 */ /* 0x040fe60008fe046b */
[----:B------:R-:W2:Y:S04]  /*4e40*/  LDS.128 R56, [R112+0x6100] ;  /* 0x0061000070387984 */ /* 0x000ea80000000c00 */
[----:B------:R-:W-:Y:S04]  /*4e50*/  @!P2 IADD3 R61, P1, P0, R92, UR30, R116 ;  /* 0x0000001e5c3dac10 */ /* 0x000fe8000f83e074 */
[----:B------:R-:W-:Y:S02]  /*4e60*/  @!P2 IADD3.X R54, R147, UR27, R104, P1, P0 ;  /* 0x0000001b9336ac10 */ /* 0x000fe40008fe0468 */
        /* <DEDUP_REMOVED lines=104> */
.L_x_324:
[----:B------:R-:W-:Y:S05]  /*54f0*/  BSYNC B0 ;  /* 0x0000000000007941 */ /* 0x000fea0003800000 */
.L_x_323:
[----:B------:R-:W-:Y:S11]  /*5500*/  ISETP.GE.AND P0, PT, R13, c[0x0][0x1d4], PT ;  /* 0x000075000d007a0c */ /* 0x000ff60003f06270 */
[----:B------:R-:W-:Y:S02]  /*5510*/  @!UPT UIADD3 URZ, URZ, URZ, URZ ;  /* 0x0000003f3f3ff290 */ /* 0x000fe4000fffe03f */
[----:B------:R-:W-:-:S05]  /*5520*/  @P0 BRA `(.L_x_308) ;  /* 0x0000088000000947 */ /* 0x000fca0003800000 */
[----:B-1----:R-:W-:Y:S01]  /*5530*/  IADD3 R58, P1, P0, R92, UR30, R120 ;  /* 0x0000001e5c3a7c10 */ /* 0x002fe2000f83e078 */
[----:B------:R-:W1:Y:S03]  /*5540*/  LDS.128 R24, [R109+0x6100] ;  /* 0x006100006d187984 */ /* 0x000e660000000c00 */
[----:B------:R-:W-:Y:S02]  /*5550*/  IADD3.X R57, R147, UR27, R106, P1, P0 ;  /* 0x0000001b93397c10 */ /* 0x000fe40008fe046a */
        /* <DEDUP_REMOVED lines=9> */
[C---:B------:R-:W-:Y:S02]  /*55f0*/  @!P0 SHF.L.U32 R48, R62.reuse, 0x10, RZ ;  /* 0x000000103e308819 */ /* 0x040fe400000006ff */
[----:B------:R-:W-:Y:S02]  /*5600*/  @!P0 LOP3.LUT R50, R62, 0xffff0000, RZ, 0xc0, !PT ;  /* 0xffff00003e328812 */ /* 0x000fe400078ec0ff */
[----:B------:R-:W-:Y:S02]  /*5610*/  @!P0 SHF.R.U32.HI R37, RZ, 0x10, R65 ;  /* 0x00000010ff258819 */ /* 0x000fe40000011641 */
[----:B------:R-:W-:Y:S02]  /*5620*/  @!P0 SHF.R.U32.HI R29, RZ, 0x10, R21 ;  /* 0x00000010ff1d8819 */ /* 0x000fe40000011615 */
[----:B------:R-:W-:Y:S02]  /*5630*/  @!P0 SHF.R.U32.HI R21, RZ, 0x10, R23 ;  /* 0x00000010ff158819 */ /* 0x000fe40000011617 */
[----:B------:R-:W-:Y:S02]  /*5640*/  @!P0 PRMT R32, R32, 0x5410, R29 ;  /* 0x0000541020208816 */ /* 0x000fe4000000001d */
[----:B------:R-:W-:Y:S01]  /*5650*/  @!P0 PRMT R34, R34, 0x5410, R21 ;  /* 0x0000541022228816 */ /* 0x000fe20000000015 */
[----:B-1----:R-:W-:Y:S01]  /*5660*/  @!P0 IMAD.U32 R31, R26, 0x10000, RZ ;  /* 0x000100001a1f8824 */ /* 0x002fe200078e00ff */
[C---:B------:R-:W-:Y:S01]  /*5670*/  @!P0 LOP3.LUT R20, R32.reuse, 0xffff0000, RZ, 0xc0, !PT ;  /* 0xffff000020148812 */ /* 0x040fe200078ec0ff */
[----:B------:R-:W-:Y:S01]  /*5680*/  @!P0 IMAD.U32 R21, R32, 0x10000, RZ ;  /* 0x0001000020158824 */ /* 0x000fe200078e00ff */
[----:B------:R-:W-:Y:S02]  /*5690*/  @!P0 LOP3.LUT R29, R26, 0xffff0000, RZ, 0xc0, !PT ;  /* 0xffff00001a1d8812 */ /* 0x000fe400078ec0ff */
[----:B------:R-:W-:Y:S02]  /*56a0*/  @!P0 PRMT R78, R78, 0x5410, R37 ;  /* 0x000054104e4e8816 */ /* 0x000fe40000000025 */
[----:B------:R-:W-:Y:S01]  /*56b0*/  @!P0 SHF.R.U64 R22, R22, 0x10, R23 ;  /* 0x0000001016168819 */ /* 0x000fe20000001217 */
[C---:B--2---:R-:W-:Y:S01]  /*56c0*/  @!P0 IMAD.U32 R42, R53.reuse, 0x10000, RZ ;  /* 0x00010000352a8824 */ /* 0x044fe200078e00ff */
[----:B------:R-:W-:Y:S01]  /*56d0*/  @!P0 LOP3.LUT R43, R53, 0xffff0000, RZ, 0xc0, !PT ;  /* 0xffff0000352b8812 */ /* 0x000fe200078ec0ff */
[----:B------:R-:W-:Y:S01]  /*56e0*/  @!P0 IMAD.U32 R40, R78, 0x10000, RZ ;  /* 0x000100004e288824 */ /* 0x000fe200078e00ff */
[----:B------:R-:W-:Y:S01]  /*56f0*/  @!P0 SHF.L.U32 R36, R52, 0x10, RZ ;  /* 0x0000001034248819 */ /* 0x000fe200000006ff */
[----:B------:R-:W-:Y:S01]  /*5700*/  @!P0 IMAD.U32 R45, R54, 0x10000, RZ ;  /* 0x00010000362d8824 */ /* 0x000fe200078e00ff */
[----:B------:R-:W-:Y:S02]  /*5710*/  @!P0 LOP3.LUT R39, R52, 0xffff0000, RZ, 0xc0, !PT ;  /* 0xffff000034278812 */ /* 0x000fe400078ec0ff */
[----:B------:R-:W-:Y:S02]  /*5720*/  @!P0 LOP3.LUT R47, R54, 0xffff0000, RZ, 0xc0, !PT ;  /* 0xffff0000362f8812 */ /* 0x000fe400078ec0ff */
[C---:B------:R-:W-:Y:S02]  /*5730*/  @!P0 SHF.L.U32 R49, R55.reuse, 0x10, RZ ;  /* 0x0000001037318819 */ /* 0x040fe400000006ff */
[----:B------:R-:W-:Y:S02]  /*5740*/  @!P0 LOP3.LUT R51, R55, 0xffff0000, RZ, 0xc0, !PT ;  /* 0xffff000037338812 */ /* 0x000fe400078ec0ff */
[----:B------:R-:W-:Y:S02]  /*5750*/  @!P0 LOP3.LUT R23, R25, 0xffff0000, RZ, 0xc0, !PT ;  /* 0xffff000019178812 */ /* 0x000fe400078ec0ff */
[----:B------:R-:W-:Y:S02]  /*5760*/  @!P0 LOP3.LUT R41, R78, 0xffff0000, RZ, 0xc0, !PT ;  /* 0xffff00004e298812 */ /* 0x000fe400078ec0ff */
[----:B------:R-:W-:Y:S01]  /*5770*/  @!P0 PRMT R35, R35, 0x5410, R22 ;  /* 0x0000541023238816 */ /* 0x000fe20000000016 */
[----:B------:R-:W-:Y:S01]  /*5780*/  @!P0 IMAD.U32 R22, R25, 0x10000, RZ ;  /* 0x0001000019168824 */ /* 0x000fe200078e00ff */
[----:B------:R-:W-:Y:S01]  /*5790*/  @!P0 SHF.R.U64 R64, R64, 0x10, R65 ;  /* 0x0000001040408819 */ /* 0x000fe20000001241 */
[----:B------:R-:W-:Y:S01]  /*57a0*/  @!P0 FMUL.FTZ R59, R23, R41 ;  /* 0x00000029173b8220 */ /* 0x000fe20000410000 */
[----:B------:R-:W-:Y:S01]  /*57b0*/  @!P0 LOP3.LUT R28, R35, 0xffff0000, RZ, 0xc0, !PT ;  /* 0xffff0000231c8812 */ /* 0x000fe200078ec0ff */
[C---:B------:R-:W-:Y:S01]  /*57c0*/  @!P0 FMUL.FTZ R58, R22.reuse, R40 ;  /* 0x00000028163a8220 */ /* 0x040fe20000410000 */
[----:B------:R-:W-:Y:S01]  /*57d0*/  @!P0 PRMT R77, R77, 0x5410, R64 ;  /* 0x000054104d4d8816 */ /* 0x000fe20000000040 */
[-C--:B------:R-:W-:Y:S01]  /*57e0*/  @!P0 FMUL.FTZ R3, R22, R21.reuse ;  /* 0x0000001516038220 */ /* 0x080fe20000410000 */
[----:B------:R-:W-:Y:S01]  /*57f0*/  @!P0 SHF.R.U64 R67, R66, 0x10, R67 ;  /* 0x0000001042438819 */ /* 0x000fe20000001243 */
[----:B------:R-:W-:Y:S01]  /*5800*/  @!P0 IMAD.U32 R22, R24, 0x10000, RZ ;  /* 0x0001000018168824 */ /* 0x000fe200078e00ff */
[C---:B------:R-:W-:Y:S01]  /*5810*/  @!P0 LOP3.LUT R38, R77.reuse, 0xffff0000, RZ, 0xc0, !PT ;  /* 0xffff00004d268812 */ /* 0x040fe200078ec0ff */
[----:B------:R-:W-:Y:S01]  /*5820*/  @!P0 IMAD.U32 R37, R77, 0x10000, RZ ;  /* 0x000100004d258824 */ /* 0x000fe200078e00ff */
[----:B------:R-:W-:Y:S01]  /*5830*/  @!P0 PRMT R76, R76, 0x5410, R67 ;  /* 0x000054104c4c8816 */ /* 0x000fe20000000043 */
[-C--:B------:R-:W-:Y:S01]  /*5840*/  @!P0 FMUL.FTZ R4, R23, R20.reuse ;  /* 0x0000001417048220 */ /* 0x080fe20000410000 */
[----:B------:R-:W-:Y:S01]  /*5850*/  @!P0 LOP3.LUT R23, R24, 0xffff0000, RZ, 0xc0, !PT ;  /* 0xffff000018178812 */ /* 0x000fe200078ec0ff */
[----:B------:R-:W-:Y:S01]  /*5860*/  @!P0 FFMA.FTZ R58, R42, R21, -R58 ;  /* 0x000000152a3a8223 */ /* 0x000fe2000001083a */
[----:B------:R-:W-:Y:S01]  /*5870*/  @!P0 LOP3.LUT R46, R76, 0xffff0000, RZ, 0xc0, !PT ;  /* 0xffff00004c2e8812 */ /* 0x000fe200078ec0ff */
[----:B------:R-:W-:Y:S01]  /*5880*/  @!P0 FFMA.FTZ R59, R43, R20, -R59 ;  /* 0x000000142b3b8223 */ /* 0x000fe2000001083b */
[C---:B------:R-:W-:Y:S01]  /*5890*/  @!P0 LOP3.LUT R20, R33.reuse, 0xffff0000, RZ, 0xc0, !PT ;  /* 0xffff000021148812 */ /* 0x040fe200078ec0ff */
[----:B------:R-:W-:Y:S02]  /*58a0*/  @!P0 IMAD.U32 R21, R33, 0x10000, RZ ;  /* 0x0001000021158824 */ /* 0x000fe400078e00ff */
[C---:B------:R-:W-:Y:S01]  /*58b0*/  @!P0 FMUL.FTZ R60, R22.reuse, R37 ;  /* 0x00000025163c8220 */ /* 0x040fe20000410000 */
[----:B------:R-:W-:Y:S01]  /*58c0*/  @!P0 F2FP.BF16.PACK_AB R58, R59, R58 ;  /* 0x0000003a3b3a823e */ /* 0x000fe200000010ff */
[----:B------:R-:W-:Y:S02]  /*58d0*/  @!P0 FMUL.FTZ R61, R23, R38 ;  /* 0x00000026173d8220 */ /* 0x000fe40000410000 */
[-C--:B------:R-:W-:Y:S02]  /*58e0*/  @!P0 FMUL.FTZ R0, R22, R21.reuse ;  /* 0x0000001516008220 */ /* 0x080fe40000410000 */
[----:B------:R-:W-:Y:S01]  /*58f0*/  @!P0 FFMA.FTZ R60, R36, R21, -R60 ;  /* 0x00000015243c8223 */ /* 0x000fe2000001083c */
[----:B------:R-:W-:Y:S01]  /*5900*/  @!P0 LOP3.LUT R21, R27, 0xffff0000, RZ, 0xc0, !PT ;  /* 0xffff00001b158812 */ /* 0x000fe200078ec0ff */
[----:B------:R-:W-:Y:S02]  /*5910*/  @!P0 IMAD.U32 R44, R76, 0x10000, RZ ;  /* 0x000100004c2c8824 */ /* 0x000fe400078e00ff */
[-C--:B------:R-:W-:Y:S02]  /*5920*/  @!P0 FMUL.FTZ R2, R23, R20.reuse ;  /* 0x0000001417028220 */ /* 0x080fe40000410000 */
[----:B------:R-:W-:Y:S02]  /*5930*/  @!P0 IMAD.U32 R23, R27, 0x10000, RZ ;  /* 0x000100001b178824 */ /* 0x000fe400078e00ff */
[----:B------:R-:W-:Y:S01]  /*5940*/  @!P0 FFMA.FTZ R61, R39, R20, -R61 ;  /* 0x00000014273d8223 */ /* 0x000fe2000001083d */
[C---:B------:R-:W-:Y:S01]  /*5950*/  @!P0 LOP3.LUT R20, R34.reuse, 0xffff0000, RZ, 0xc0, !PT ;  /* 0xffff000022148812 */ /* 0x040fe200078ec0ff */
[----:B------:R-:W-:Y:S02]  /*5960*/  @!P0 IMAD.U32 R30, R35, 0x10000, RZ ;  /* 0x00010000231e8824 */ /* 0x000fe400078e00ff */
[----:B------:R-:W-:Y:S01]  /*5970*/  @!P0 FMUL.FTZ R70, R31, R44 ;  /* 0x0000002c1f468220 */ /* 0x000fe20000410000 */
[----:B------:R-:W-:Y:S01]  /*5980*/  @!P0 F2FP.BF16.PACK_AB R61, R61, R60 ;  /* 0x0000003c3d3d823e */ /* 0x000fe200000010ff */
[----:B------:R-:W-:Y:S02]  /*5990*/  @!P0 FMUL.FTZ R69, R29, R46 ;  /* 0x0000002e1d458220 */ /* 0x000fe40000410000 */
[----:B------:R-:W-:Y:S01]  /*59a0*/  @!P0 IMAD.U32 R22, R34, 0x10000, RZ ;  /* 0x0001000022168824 */ /* 0x000fe200078e00ff */
[----:B------:R-:W-:Y:S01]  /*59b0*/  @!P0 MOV R52, R61 ;  /* 0x0000003d00348202 */ /* 0x000fe20000000f00 */
[----:B------:R-:W-:Y:S02]  /*59c0*/  @!P0 FMUL.FTZ R68, R23, R48 ;  /* 0x0000003017448220 */ /* 0x000fe40000410000 */
[----:B------:R-:W-:Y:S02]  /*59d0*/  @!P0 FMUL.FTZ R63, R21, R50 ;  /* 0x00000032153f8220 */ /* 0x000fe40000410000 */
[----:B------:R-:W-:Y:S02]  /*59e0*/  @!P0 FFMA.FTZ R70, R45, R30, -R70 ;  /* 0x0000001e2d468223 */ /* 0x000fe40000010846 */
[----:B------:R-:W-:Y:S02]  /*59f0*/  @!P0 FFMA.FTZ R69, R47, R28, -R69 ;  /* 0x0000001c2f458223 */ /* 0x000fe40000010845 */
[----:B------:R-:W-:Y:S02]  /*5a00*/  @!P0 FFMA.FTZ R68, R49, R22, -R68 ;  /* 0x0000001631448223 */ /* 0x000fe40000010844 */
[----:B------:R-:W-:Y:S01]  /*5a10*/  @!P0 FFMA.FTZ R63, R51, R20, -R63 ;  /* 0x00000014333f8223 */ /* 0x000fe2000001083f */
[----:B------:R-:W-:Y:S01]  /*5a20*/  @!P0 F2FP.BF16.PACK_AB R70, R69, R70 ;  /* 0x000000464546823e */ /* 0x000fe200000010ff */
[----:B------:R-:W-:Y:S02]  /*5a30*/  @!P0 IMAD.MOV.U32 R53, RZ, RZ, R58 ;  /* 0x000000ffff358224 */ /* 0x000fe400078e003a */
[----:B------:R-:W-:Y:S01]  /*5a40*/  @!P0 FFMA.FTZ R0, R37, R36, R0 ;  /* 0x0000002425008223 */ /* 0x000fe20000010000 */
[----:B------:R-:W-:Y:S01]  /*5a50*/  @!P0 F2FP.BF16.PACK_AB R63, R63, R68 ;  /* 0x000000443f3f823e */ /* 0x000fe200000010ff */
[----:B------:R-:W-:Y:S02]  /*5a60*/  @!P0 IMAD.MOV.U32 R54, RZ, RZ, R70 ;  /* 0x000000ffff368224 */ /* 0x000fe400078e0046 */
[----:B------:R-:W-:Y:S01]  /*5a70*/  @!P0 FFMA.FTZ R2, R38, R39, R2 ;  /* 0x0000002726028223 */ /* 0x000fe20000010002 */
[----:B------:R-:W-:Y:S01]  /*5a80*/  @!P0 MOV R55, R63 ;  /* 0x0000003f00378202 */ /* 0x000fe20000000f00 */
[----:B------:R-:W-:Y:S02]  /*5a90*/  @!P0 FMUL.FTZ R5, R31, R30 ;  /* 0x0000001e1f058220 */ /* 0x000fe40000410000 */
[----:B------:R-:W-:Y:S01]  /*5aa0*/  @!P0 FFMA.FTZ R3, R40, R42, R3 ;  /* 0x0000002a28038223 */ /* 0x000fe20000010003 */
[----:B------:R-:W-:Y:S01]  /*5ab0*/  @!P0 F2FP.BF16.PACK_AB R58, R2, R0 ;  /* 0x00000000023a823e */ /* 0x000fe200000010ff */
[----:B------:R-:W-:Y:S01]  /*5ac0*/  @!P0 FMUL.FTZ R6, R29, R28 ;  /* 0x0000001c1d068220 */ /* 0x000fe20000410000 */
[----:B------:R1:W-:Y:S01]  /*5ad0*/  STG.E.128 [R56.64], R52 ;  /* 0x0000003438007986 */ /* 0x0003e2000c101d1c */
[----:B------:R-:W-:Y:S02]  /*5ae0*/  @!P0 FFMA.FTZ R4, R41, R43, R4 ;  /* 0x0000002b29048223 */ /* 0x000fe40000010004 */
[----:B------:R-:W-:Y:S02]  /*5af0*/  @!P0 FMUL.FTZ R7, R23, R22 ;  /* 0x0000001617078220 */ /* 0x000fe40000410000 */
[----:B------:R-:W-:Y:S01]  /*5b00*/  @!P0 FFMA.FTZ R5, R44, R45, R5 ;  /* 0x0000002d2c058223 */ /* 0x000fe20000010005 */
[----:B------:R-:W-:Y:S01]  /*5b10*/  @!P0 F2FP.BF16.PACK_AB R59, R4, R3 ;  /* 0x00000003043b823e */ /* 0x000fe200000010ff */
[----:B------:R-:W-:Y:S02]  /*5b20*/  @!P0 FMUL.FTZ R8, R21, R20 ;  /* 0x0000001415088220 */ /* 0x000fe40000410000 */
[----:B------:R-:W-:Y:S02]  /*5b30*/  @!P0 FFMA.FTZ R6, R46, R47, R6 ;  /* 0x0000002f2e068223 */ /* 0x000fe40000010006 */
[----:B------:R-:W-:Y:S02]  /*5b40*/  @!P0 FFMA.FTZ R7, R48, R49, R7 ;  /* 0x0000003130078223 */ /* 0x000fe40000010007 */
[----:B------:R-:W-:Y:S02]  /*5b50*/  @!P0 FFMA.FTZ R8, R50, R51, R8 ;  /* 0x0000003332088223 */ /* 0x000fe40000010008 */
[----:B------:R-:W-:Y:S02]  /*5b60*/  @!P0 IMAD.MOV.U32 R24, RZ, RZ, R58 ;  /* 0x000000ffff188224 */ /* 0x000fe400078e003a */
[----:B------:R-:W-:Y:S01]  /*5b70*/  @!P0 IMAD.MOV.U32 R25, RZ, RZ, R59 ;  /* 0x000000ffff198224 */ /* 0x000fe200078e003b */
[----:B-1----:R-:W-:Y:S02]  /*5b80*/  @!P0 F2FP.BF16.PACK_AB R57, R8, R7 ;  /* 0x000000070839823e */ /* 0x002fe400000010ff */
[----:B------:R-:W-:Y:S03]  /*5b90*/  @!P0 F2FP.BF16.PACK_AB R56, R6, R5 ;  /* 0x000000050638823e */ /* 0x000fe600000010ff */
[----:B------:R-:W-:Y:S01]  /*5ba0*/  @!P0 IMAD.MOV.U32 R27, RZ, RZ, R57 ;  /* 0x000000ffff1b8224 */ /* 0x000fe200078e0039 */
[----:B------:R-:W-:Y:S01]  /*5bb0*/  @!P0 MOV R26, R56 ;  /* 0x00000038001a8202 */ /* 0x000fe20000000f00 */
[----:B------:R-:W-:-:S05]  /*5bc0*/  @P1 BRA `(.L_x_308) ;  /* 0x000001e000001947 */ /* 0x000fca0003800000 */
[----:B------:R-:W-:Y:S04]  /*5bd0*/  IADD3 R92, P1, P0, R92, UR30, R115 ;  /* 0x0000001e5c5c7c10 */ /* 0x000fe8000f83e073 */
[----:B------:R-:W-:Y:S02]  /*5be0*/  IADD3.X R147, R147, UR27, R102, P1, P0 ;  /* 0x0000001b93937c10 */ /* 0x000fe40008fe0466 */
[C---:B------:R-:W-:Y:S04]  /*5bf0*/  LEA R2, P0, R92.reuse, c[0x0][0x1c8], 0x1 ;  /* 0x000072005c027a11 */ /* 0x040fe800078008ff */
[----:B------:R-:W-:Y:S05]  /*5c00*/  LEA.HI.X R3, R92, c[0x0][0x1cc], R147, 0x1, P0 ;  /* 0x000073005c037a11 */ /* 0x000fea00000f0c93 */
[----:B------:R1:W-:Y:S01]  /*5c10*/  STG.E.128 [R2.64], R24 ;  /* 0x0000001802007986 */ /* 0x0003e2000c101d1c */
[----:B------:R-:W-:-:S05]  /*5c20*/  BRA `(.L_x_308) ;  /* 0x0000018000007947 */ /* 0x000fca0003800000 */
.L_x_304:
[----:B------:R-:W-:Y:S04]  /*5c30*/  UIMAD UR4, UR17, -0x40, UR22 ;  /* 0xffffffc0110478a4 */ /* 0x000fe8000f8e0216 */
[----:B------:R-:W-:Y:S04]  /*5c40*/  UISETP.LT.AND UP0, UPT, UR4, 0x40, UPT ;  /* 0x000000400400788c */ /* 0x000fe8000bf01270 */
[----:B------:R-:W-:Y:S06]  /*5c50*/  USEL UR4, UR4, 0x40, UP0 ;  /* 0x0000004004047887 */ /* 0x000fec0008000000 */
[----:B------:R-:W-:Y:S11]  /*5c60*/  ISETP.GE.AND P0, PT, R127, UR4, PT ;  /* 0x000000047f007c0c */ /* 0x000ff6000bf06270 */
        /* <DEDUP_REMOVED lines=20> */
.L_x_308:
[----:B------:R-:W-:Y:S05]  /*5db0*/  BSYNC B1 ;  /* 0x0000000000017941 */ /* 0x000fea0003800000 */
.L_x_303:
[----:B------:R-:W-:Y:S01]  /*5dc0*/  USHF.L.U32 UR4, UR17, 0x6, URZ ;  /* 0x0000000611047899 */ /* 0x000fe2000800063f */
[----:B------:R-:W-:Y:S01]  /*5dd0*/  BSSY B0, `(.L_x_325) ;  /* 0x0000048000007945 */ /* 0x000fe20003800000 */
[----:B------:R-:W-:Y:S02]  /*5de0*/  USHF.L.U64.HI UR13, UR17, 0x6, UR13 ;  /* 0x00000006110d7899 */ /* 0x000fe4000801020d */
[----:B------:R-:W-:Y:S02]  /*5df0*/  UIADD3 UR5, -UR4, UR22, URZ ;  /* 0x0000001604057290 */ /* 0x000fe4000fffe13f */
[----:B-1----:R-:W-:Y:S02]  /*5e00*/  IADD3 R2, R98, -UR4, RZ ;  /* 0x8000000462027c10 */ /* 0x002fe4000fffe0ff */
[----:B------:R-:W-:Y:S01]  /*5e10*/  IADD3 R3, P1, R100, UR4, RZ ;  /* 0x0000000464037c10 */ /* 0x000fe2000ff3e0ff */
[----:B------:R-:W-:Y:S01]  /*5e20*/  UISETP.LT.AND UP0, UPT, UR5, 0x40, UPT ;  /* 0x000000400500788c */ /* 0x000fe2000bf01270 */
[C---:B------:R-:W-:Y:S02]  /*5e30*/  ISETP.GE.AND P0, PT, R2.reuse, 0x21, PT ;  /* 0x000000210200780c */ /* 0x040fe40003f06270 */
[----:B------:R-:W-:Y:S01]  /*5e40*/  IADD3.X R0, R99, UR13, RZ, P1, !PT ;  /* 0x0000000d63007c10 */ /* 0x000fe20008ffe4ff */
[----:B------:R-:W-:Y:S10]  /*5e50*/  USEL UR5, UR5, 0x40, UP0 ;  /* 0x0000004005057887 */ /* 0x000ff40008000000 */
[----:B------:R-:W-:Y:S05]  /*5e60*/  @P0 IADD3 R5, P1, R3, 0x20, RZ ;  /* 0x0000002003050810 */ /* 0x000fea0007f3e0ff */
[----:B------:R-:W-:Y:S01]  /*5e70*/  @P0 IMAD.X R4, RZ, RZ, R0, P1 ;  /* 0x000000ffff040224 */ /* 0x000fe200008e0600 */
[----:B------:R-:W-:Y:S03]  /*5e80*/  ISETP.GE.AND P1, PT, R2, 0x1, PT ;  /* 0x000000010200780c */ /* 0x000fe60003f26270 */
[----:B------:R-:W-:Y:S04]  /*5e90*/  @P0 IMAD R4, R4, c[0x0][0x258], RZ ;  /* 0x0000960004040a24 */ /* 0x000fe800078e02ff */
[----:B------:R-:W-:Y:S06]  /*5ea0*/  @P0 IMAD R4, R5, c[0x0][0x25c], R4 ;  /* 0x0000970005040a24 */ /* 0x000fec00078e0204 */
[----:B------:R-:W-:Y:S02]  /*5eb0*/  @P1 IMAD R0, R0, c[0x0][0x258], RZ ;  /* 0x0000960000001a24 */ /* 0x000fe400078e02ff */
[----:B------:R-:W-:Y:S02]  /*5ec0*/  @P1 IMAD.MOV.U32 R96, RZ, RZ, R138 ;  /* 0x000000ffff601224 */ /* 0x000fe400078e008a */
[C---:B------:R-:W-:Y:S02]  /*5ed0*/  @P1 IMAD R0, R3.reuse, c[0x0][0x25c], R0 ;  /* 0x0000970003001a24 */ /* 0x040fe400078e0200 */
[----:B------:R-:W-:Y:S04]  /*5ee0*/  @P1 IMAD.WIDE.U32 R6, R3, c[0x0][0x258], R96 ;  /* 0x0000960003061a25 */ /* 0x000fe800078e0060 */
[----:B------:R-:W-:Y:S01]  /*5ef0*/  @P1 IMAD.IADD R0, R7, 0x1, R0 ;  /* 0x0000000107001824 */ /* 0x000fe200078e0200 */
[C---:B------:R-:W-:Y:S01]  /*5f00*/  @P1 LEA R2, P2, R6.reuse, c[0x0][0x250], 0x1 ;  /* 0x0000940006021a11 */ /* 0x040fe200078408ff */
[----:B------:R-:W-:Y:S03]  /*5f10*/  @P0 IMAD.MOV.U32 R96, RZ, RZ, R138 ;  /* 0x000000ffff600224 */ /* 0x000fe600078e008a */
[----:B------:R-:W-:Y:S01]  /*5f20*/  @P1 LEA.HI.X R3, R6, c[0x0][0x254], R0, 0x1, P2 ;  /* 0x0000950006031a11 */ /* 0x000fe200010f0c00 */
[----:B------:R-:W-:Y:S04]  /*5f30*/  @P0 IMAD.WIDE.U32 R6, R5, c[0x0][0x258], R96 ;  /* 0x0000960005060a25 */ /* 0x000fe800078e0060 */
[----:B------:R-:W-:Y:S01]  /*5f40*/  @!PT LDS RZ, [RZ] ;  /* 0x00000000fffff984 */ /* 0x000fe20000000800 */
[----:B------:R-:W-:Y:S01]  /*5f50*/  @!PT LDS RZ, [RZ] ;  /* 0x00000000fffff984 */ /* 0x000fe20000000800 */
[----:B------:R-:W-:Y:S01]  /*5f60*/  @!PT LDS RZ, [RZ] ;  /* 0x00000000fffff984 */ /* 0x000fe20000000800 */
[----:B------:R1:W-:Y:S01]  /*5f70*/  @P1 LDGSTS.E.BYPASS.LTC128B.128 [R123+0x100], [R2.64], !P5 ;  /* 0x00100000027b1fae */ /* 0x0003e2000e901d5c */
[----:B------:R-:W-:Y:S01]  /*5f80*/  @P0 IMAD.IADD R4, R7, 0x1, R4 ;  /* 0x0000000107040824 */ /* 0x000fe200078e0204 */
[C---:B-----5:R-:W-:Y:S02]  /*5f90*/  @P0 LEA R20, P2, R6.reuse, c[0x0][0x250], 0x1 ;  /* 0x0000940006140a11 */ /* 0x060fe400078408ff */
[----:B------:R1:W-:Y:S02]  /*5fa0*/  @P1 LDGSTS.E.BYPASS.LTC128B.128 [R123+0x2100], [R2.64+0x80], !P4 ;  /* 0x02100080027b1fae */ /* 0x0003e4000e101d5c */
[----:B------:R-:W-:Y:S02]  /*5fb0*/  @P0 LEA.HI.X R21, R6, c[0x0][0x254], R4, 0x1, P2 ;  /* 0x0000950006150a11 */ /* 0x000fe400010f0c04 */
[----:B------:R1:W-:Y:S04]  /*5fc0*/  @P1 LDGSTS.E.BYPASS.LTC128B.128 [R123+0x4100], [R2.64+0x100], !P3 ;  /* 0x04100100027b1fae */ /* 0x0003e8000d901d5c */
[----:B------:R1:W-:Y:S04]  /*5fd0*/  @P0 LDGSTS.E.BYPASS.LTC128B.128 [R123+0x1100], [R20.64], !P5 ;  /* 0x01100000147b0fae */ /* 0x0003e8000e901d5c */
[----:B------:R1:W-:Y:S04]  /*5fe0*/  @P0 LDGSTS.E.BYPASS.LTC128B.128 [R123+0x3100], [R20.64+0x80], !P4 ;  /* 0x03100080147b0fae */ /* 0x0003e8000e101d5c */
[----:B------:R1:W-:Y:S01]  /*5ff0*/  @P0 LDGSTS.E.BYPASS.LTC128B.128 [R123+0x5100], [R20.64+0x100], !P3 ;  /* 0x05100100147b0fae */ /* 0x0003e2000d901d5c */
[----:B------:R-:W-:Y:S03]  /*6000*/  ISETP.GE.AND P0, PT, R127, UR5, PT ;  /* 0x000000057f007c0c */ /* 0x000fe6000bf06270 */
[----:B------:R-:W0:Y:S01]  /*6010*/  LDGDEPBAR ;  /* 0x00000000000079af */ /* 0x000e220000000000 */
[----:B------:R-:W-:Y:S04]  /*6020*/  DEPBAR.LE SB0, 0x0 ;  /* 0x000080000000791a */ /* 0x000fe80000000000 */
[----:B------:R-:W-:Y:S06]  /*6030*/  BAR.SYNC.DEFER_BLOCKING 0x0 ;  /* 0x0000000000007b1d */ /* 0x000fec0000010000 */
[----:B------:R-:W-:-:S05]  /*6040*/  @P0 BRA `(.L_x_326) ;  /* 0x0000020000000947 */ /* 0x000fca0003800000 */
[----:B-1----:R-:W-:Y:S01]  /*6050*/  IADD3 R3, P0, R95, UR4, RZ ;  /* 0x000000045f037c10 */ /* 0x002fe2000ff1e0ff */
[----:B------:R-:W-:Y:S01]  /*6060*/  IMAD.MOV.U32 R92, RZ, RZ, R136 ;  /* 0x000000ffff5c7224 */ /* 0x000fe200078e0088 */
[----:B------:R-:W-:Y:S02]  /*6070*/  ISETP.GE.AND P1, PT, R18, c[0x0][0x1d4], PT ;  /* 0x0000750012007a0c */ /* 0x000fe40003f26270 */
[----:B------:R-:W-:Y:S01]  /*6080*/  IADD3.X R0, R94, UR13, RZ, P0, !PT ;  /* 0x0000000d5e007c10 */ /* 0x000fe200087fe4ff */
[C---:B------:R-:W-:Y:S04]  /*6090*/  IMAD.WIDE.U32 R20, R3.reuse, c[0x0][0x208], R92 ;  /* 0x0000820003147a25 */ /* 0x040fe800078e005c */
[----:B------:R-:W-:Y:S01]  /*60a0*/  IMAD R0, R0, c[0x0][0x208], RZ ;  /* 0x0000820000007a24 */ /* 0x000fe200078e02ff */
[C---:B------:R-:W-:Y:S03]  /*60b0*/  LEA R2, P0, R20.reuse, c[0x0][0x1f8], 0x1 ;  /* 0x00007e0014027a11 */ /* 0x040fe600078008ff */
[----:B------:R-:W-:Y:S02]  /*60c0*/  IMAD R0, R3, c[0x0][0x20c], R0 ;  /* 0x0000830003007a24 */ /* 0x000fe400078e0200 */
[----:B------:R-:W1:Y:S02]  /*60d0*/  @!P1 LDS.128 R4, [R118] ;  /* 0x0000000076049984 */ /* 0x000e640000000c00 */
        /* <DEDUP_REMOVED lines=23> */
.L_x_326:
[----:B-1----:R-:W-:Y:S05]  /*6250*/  BSYNC B0 ;  /* 0x0000000000007941 */ /* 0x002fea0003800000 */
.L_x_325:
[----:B------:R-:W-:Y:S01]  /*6260*/  UISETP.GT.AND UP0, UPT, UR17, UR8, UPT ;  /* 0x000000081100728c */ /* 0x000fe2000bf04270 */
[----:B------:R-:W-:Y:S01]  /*6270*/  IMAD.U32 R0, RZ, RZ, UR32 ;  /* 0x00000020ff007e24 */ /* 0x000fe2000f8e00ff */
[----:B------:R-:W-:Y:S04]  /*6280*/  UIADD3 UR17, UR17, -0x1, URZ ;  /* 0xffffffff11117890 */ /* 0x000fe8000fffe03f */
[----:B------:R-:W-:Y:S02]  /*6290*/  PLOP3.LUT P0, PT, PT, PT, UP0, 0x80, 0x0 ;  /* 0x000000000000781c */ /* 0x000fe40003f0f008 */
[----:B------:R-:W-:Y:S03]  /*62a0*/  PLOP3.LUT P1, PT, PT, PT, UP0, 0x80, 0x0 ;  /* 0x000000000000781c */ /* 0x000fe60003f2f008 */
[----:B------:R-:W-:Y:S02]  /*62b0*/  @UP0 USHF.R.S32.HI UR5, URZ, 0x1f, UR17 ;  /* 0x0000001f3f050899 */ /* 0x000fe40008011411 */
[----:B------:R-:W-:Y:S04]  /*62c0*/  @UP0 UIMAD UR4, UR25, UR17, URZ ;  /* 0x00000011190402a4 */ /* 0x000fe8000f8e023f */
[----:B------:R-:W-:Y:S02]  /*62d0*/  @UP0 UIMAD UR4, UR5, UR26, UR4 ;  /* 0x0000001a050402a4 */ /* 0x000fe4000f8e0204 */
[----:B------:R-:W-:Y:S02]  /*62e0*/  @P0 IMAD.MOV.U32 R2, RZ, RZ, R140 ;  /* 0x000000ffff020224 */ /* 0x000fe400078e008c */
[----:B------:R-:W-:Y:S01]  /*62f0*/  @P0 IMAD.MOV.U32 R3, RZ, RZ, R145 ;  /* 0x000000ffff030224 */ /* 0x000fe200078e0091 */
[----:B------:R-:W-:Y:S03]  /*6300*/  PLOP3.LUT P0, PT, PT, PT, UP0, 0x80, 0x0 ;  /* 0x000000000000781c */ /* 0x000fe60003f0f008 */
[----:B------:R-:W-:Y:S01]  /*6310*/  @P1 IMAD.WIDE.U32 R2, R85, UR17, R2 ;  /* 0x0000001155021c25 */ /* 0x000fe2000f8e0002 */
[----:B------:R-:W-:Y:S09]  /*6320*/  PLOP3.LUT P1, PT, PT, PT, UP0, 0x80, 0x0 ;  /* 0x000000000000781c */ /* 0x000ff20003f2f008 */
[----:B------:R-:W-:Y:S01]  /*6330*/  @P0 IADD3 R5, R3, UR4, RZ ;  /* 0x0000000403050c10 */ /* 0x000fe2000fffe0ff */
[----:B------:R-:W-:Y:S01]  /*6340*/  IMAD.U32 R3, RZ, RZ, UR33 ;  /* 0x00000021ff037e24 */ /* 0x000fe2000f8e00ff */
[----:B------:R-:W-:Y:S02]  /*6350*/  PLOP3.LUT P0, PT, PT, PT, UP0, 0x80, 0x0 ;  /* 0x000000000000781c */ /* 0x000fe40003f0f008 */
[C---:B------:R-:W-:Y:S11]  /*6360*/  @P1 LEA R4, P1, R2.reuse, c[0x0][0x220], 0x1 ;  /* 0x0000880002041a11 */ /* 0x040ff600078208ff */
[----:B------:R-:W-:Y:S02]  /*6370*/  @!UPT UIADD3 URZ, URZ, URZ, URZ ;  /* 0x0000003f3f3ff290 */ /* 0x000fe4000fffe03f */
[----:B------:R-:W-:Y:S02]  /*6380*/  @P0 LEA.HI.X R5, R2, c[0x0][0x224], R5, 0x1, P1 ;  /* 0x0000890002050a11 */ /* 0x000fe400008f0c05 */
[----:B------:R-:W-:Y:S02]  /*6390*/  PLOP3.LUT P0, PT, PT, PT, UP0, 0x80, 0x0 ;  /* 0x000000000000781c */ /* 0x000fe40003f0f008 */
[----:B------:R-:W-:Y:S11]  /*63a0*/  PLOP3.LUT P1, PT, PT, PT, UP0, 0x80, 0x0 ;  /* 0x000000000000781c */ /* 0x000ff60003f2f008 */
[C---:B------:R-:W-:Y:S11]  /*63b0*/  @P0 LEA R2, P0, R3.reuse, R4, 0x1 ;  /* 0x0000000403020211 */ /* 0x040ff600078008ff */
[----:B------:R-:W-:Y:S02]  /*63c0*/  @!UPT UIADD3 URZ, URZ, URZ, URZ ;  /* 0x0000003f3f3ff290 */ /* 0x000fe4000fffe03f */
[----:B------:R-:W-:Y:S02]  /*63d0*/  @P1 LEA.HI.X R3, R3, R5, R0, 0x1, P0 ;  /* 0x0000000503031211 */ /* 0x000fe400000f0c00 */
[----:B------:R-:W-:Y:S02]  /*63e0*/  PLOP3.LUT P1, PT, PT, PT, UP0, 0x80, 0x0 ;  /* 0x000000000000781c */ /* 0x000fe40003f2f008 */
[----:B------:R-:W-:Y:S02]  /*63f0*/  PLOP3.LUT P1, PT, PT, PT, UP0, 0x80, 0x0 ;  /* 0x000000000000781c */ /* 0x000fe40003f2f008 */
[----:B------:R-:W-:Y:S02]  /*6400*/  PLOP3.LUT P0, PT, PT, PT, UP0, 0x80, 0x0 ;  /* 0x000000000000781c */ /* 0x000fe40003f0f008 */
[----:B------:R-:W-:Y:S09]  /*6410*/  PLOP3.LUT P0, PT, PT, PT, UP0, 0x80, 0x0 ;  /* 0x000000000000781c */ /* 0x000ff20003f0f008 */
[----:B------:R-:W-:Y:S01]  /*6420*/  @!PT LDS RZ, [RZ] ;  /* 0x00000000fffff984 */ /* 0x000fe20000000800 */
[----:B------:R-:W-:Y:S01]  /*6430*/  @!PT LDS RZ, [RZ] ;  /* 0x00000000fffff984 */ /* 0x000fe20000000800 */
[----:B------:R-:W-:Y:S01]  /*6440*/  @!PT LDS RZ, [RZ] ;  /* 0x00000000fffff984 */ /* 0x000fe20000000800 */
[----:B------:R1:W-:Y:S01]  /*6450*/  @P1 LDGSTS.E.BYPASS.LTC128B.128 [R123+0x6100], [R4.64], !P5 ;  /* 0x06100000047b1fae */ /* 0x0003e2000e901d5c */
[----:B------:R-:W-:Y:S03]  /*6460*/  PLOP3.LUT P1, PT, PT, PT, UP0, 0x80, 0x0 ;  /* 0x000000000000781c */ /* 0x000fe60003f2f008 */
[----:B------:R1:W-:Y:S01]  /*6470*/  @P0 LDGSTS.E.BYPASS.LTC128B.128 [R123+0x8100], [R4.64+0x80], !P4 ;  /* 0x08100080047b0fae */ /* 0x0003e2000e101d5c */
[----:B------:R-:W-:Y:S09]  /*6480*/  PLOP3.LUT P0, PT, PT, PT, UP0, 0x80, 0x0 ;  /* 0x000000000000781c */ /* 0x000ff20003f0f008 */
[----:B------:R1:W-:Y:S01]  /*6490*/  @P1 LDGSTS.E.BYPASS.LTC128B.128 [R123+0xa100], [R4.64+0x100], !P3 ;  /* 0x0a100100047b1fae */ /* 0x0003e2000d901d5c */
[----:B------:R-:W-:Y:S03]  /*64a0*/  PLOP3.LUT P1, PT, PT, PT, UP0, 0x80, 0x0 ;  /* 0x000000000000781c */ /* 0x000fe60003f2f008 */
[----:B------:R1:W-:Y:S01]  /*64b0*/  @P0 LDGSTS.E.BYPASS.LTC128B.128 [R123+0x7100], [R2.64], !P5 ;  /* 0x07100000027b0fae */ /* 0x0003e2000e901d5c */
[----:B------:R-:W-:Y:S09]  /*64c0*/  PLOP3.LUT P0, PT, PT, PT, UP0, 0x80, 0x0 ;  /* 0x000000000000781c */ /* 0x000ff20003f0f008 */
[----:B------:R1:W-:Y:S04]  /*64d0*/  @P1 LDGSTS.E.BYPASS.LTC128B.128 [R123+0x9100], [R2.64+0x80], !P4 ;  /* 0x09100080027b1fae */ /* 0x0003e8000e101d5c */
[----:B------:R1:W-:Y:S01]  /*64e0*/  @P0 LDGSTS.E.BYPASS.LTC128B.128 [R123+0xb100], [R2.64+0x100], !P3 ;  /* 0x0b100100027b0fae */ /* 0x0003e2000d901d5c */
[----:B------:R-:W-:Y:S03]  /*64f0*/  PLOP3.LUT P0, PT, PT, PT, UP0, 0x80, 0x0 ;  /* 0x000000000000781c */ /* 0x000fe60003f0f008 */
[----:B------:R-:W0:Y:S10]  /*6500*/  LDGDEPBAR ;  /* 0x00000000000079af */ /* 0x000e340000000000 */
[----:B------:R-:W-:-:S05]  /*6510*/  @P0 BRA `(.L_x_327) ;  /* 0xffffbe6000000947 */ /* 0x000fca000383ffff */
[----:B------:R-:W-:Y:S06]  /*6520*/  BAR.SYNC.DEFER_BLOCKING 0x0 ;  /* 0x0000000000007b1d */ /* 0x000fec0000010000 */
.L_x_302:
[----:B------:R-:W-:Y:S01]  /*6530*/  UIADD3 UR6, UR18, 0x7f, URZ ;  /* 0x0000007f12067890 */ /* 0x000fe2000fffe03f */
[----:B------:R-:W-:Y:S01]  /*6540*/  PLOP3.LUT P0, PT, PT, PT, UP2, 0x40, 0x0 ;  /* 0x000000000000781c */ /* 0x000fe20003f0e828 */
[----:B------:R-:W-:-:S02]  /*6550*/  ULDC.64 UR4, c[0x0][0x2c8] ;  /* 0x0000b20000047ab9 */ /* 0x000fc40000000a00 */
[----:B------:R-:W-:Y:S02]  /*6560*/  UIMAD.WIDE.U32 UR26, UR6, UR4, URZ ;  /* 0x00000004061a72a5 */ /* 0x000fe4000f8e003f */
[----:B------:R-:W-:Y:S02]  /*6570*/  ULDC UR7, c[0x0][0x328] ;  /* 0x0000ca0000077ab9 */ /* 0x000fe40000000800 */
[----:B------:R-:W-:Y:S02]  /*6580*/  @UP3 USHF.R.U32.HI UR6, URZ, UR5, UR27 ;  /* 0x000000053f063299 */ /* 0x000fe4000801161b */
[----:B------:R-:W-:Y:S02]  /*6590*/  UIADD3 UR19, UR19, UR20, URZ ;  /* 0x0000001413137290 */ /* 0x000fe4000fffe03f */
[----:B------:R-:W-:-:S04]  /*65a0*/  UIADD3 UR11, UR11, UR6, URZ ;  /* 0x000000060b0b7290 */ /* 0x000fc8000fffe03f */
[----:B------:R-:W-:Y:S01]  /*65b0*/  UIADD3 UR7, UR11, UR7, URZ ;  /* 0x000000070b077290 */ /* 0x000fe2000fffe03f */
[----:B------:R-:W-:Y:S05]  /*65c0*/  @P0 BRA `(.L_x_328) ;  /* 0x0000015000000947 */ /* 0x000fea0003800000 */
[----:B------:R-:W-:Y:S01]  /*65d0*/  ISETP.LT.AND P0, PT, RZ, UR11, PT ;  /* 0x0000000bff007c0c */ /* 0x000fe2000bf01270 */
[----:B------:R-:W-:Y:S02]  /*65e0*/  UIADD3 UR8, UR11, -0x1, URZ ;  /* 0xffffffff0b087890 */ /* 0x000fe4000fffe03f */
[----:B------:R-:W-:-:S10]  /*65f0*/  ULDC UR6, c[0x0][0x32c] ;  /* 0x0000cb0000067ab9 */ /* 0x000fd40000000800 */
[----:B------:R-:W-:Y:S05]  /*6600*/  @P0 BRA `(.L_x_329) ;  /* 0x0000008000000947 */ /* 0x000fea0003800000 */
[----:B------:R-:W-:Y:S02]  /*6610*/  UISETP.NE.AND UP0, UPT, UR6, 0x1, UPT ;  /* 0x000000010600788c */ /* 0x000fe4000bf05270 */
[----:B------:R-:W-:Y:S02]  /*6620*/  UIADD3 UR8, -UR11, URZ, URZ ;  /* 0x0000003f0b087290 */ /* 0x000fe4000fffe13f */
[----:B------:R-:W-:Y:S02]  /*6630*/  ULDC.64 UR4, c[0x0][0x330] ;  /* 0x0000cc0000047ab9 */ /* 0x000fe40000000a00 */
[----:B------:R-:W-:-:S07]  /*6640*/  UIMAD.WIDE.U32 UR26, UR8, UR4, URZ ;  /* 0x00000004081a72a5 */ /* 0x000fce000f8e003f */
[----:B------:R-:W-:Y:S02]  /*6650*/  @UP0 UMOV UR11, UR27 ;  /* 0x0000001b000b0c82 */ /* 0x000fe40008000000 */
[----:B------:R-:W-:-:S04]  /*6660*/  @UP0 USHF.R.U32.HI UR8, URZ, UR5, UR11 ;  /* 0x000000053f080299 */ /* 0x000fc8000801160b */
[----:B------:R-:W-:Y:S01]  /*6670*/  ULOP3.LUT UR8, URZ, UR8, URZ, 0x33, !UPT ;  /* 0x000000083f087292 */ /* 0x000fe2000f8e333f */
[----:B------:R-:W-:Y:S05]  /*6680*/  BRA `(.L_x_330) ;  /* 0x0000005000007947 */ /* 0x000fea0003800000 */
.L_x_329:
[----:B------:R-:W-:Y:S02]  /*6690*/  UISETP.NE.AND UP0, UPT, UR6, 0x1, UPT ;  /* 0x000000010600788c */ /* 0x000fe4000bf05270 */
[----:B------:R-:W-:Y:S02]  /*66a0*/  ULDC.64 UR4, c[0x0][0x330] ;  /* 0x0000cc0000047ab9 */ /* 0x000fe40000000a00 */
[----:B------:R-:W-:-:S07]  /*66b0*/  UIMAD.WIDE.U32 UR26, UR8, UR4, URZ ;  /* 0x00000004081a72a5 */ /* 0x000fce000f8e003f */
[----:B------:R-:W-:Y:S02]  /*66c0*/  @UP0 UMOV UR11, UR27 ;  /* 0x0000001b000b0c82 */ /* 0x000fe40008000000 */
[----:B------:R-:W-:Y:S02]  /*66d0*/  @UP0 USHF.R.U32.HI UR8, URZ, UR5, UR11 ;  /* 0x000000053f080299 */ /* 0x000fe4000801160b */
.L_x_330:
[----:B------:R-:W-:Y:S02]  /*66e0*/  ULDC UR4, c[0x0][0x32c] ;  /* 0x0000cb0000047ab9 */ /* 0x000fe40000000800 */
[----:B------:R-:W-:-:S04]  /*66f0*/  UIMAD UR4, UR8, UR6, UR4 ;  /* 0x00000006080472a4 */ /* 0x000fc8000f8e0204 */
[----:B------:R-:W-:-:S04]  /*6700*/  UISETP.LT.AND UP0, UPT, UR7, UR4, UPT ;  /* 0x000000040700728c */ /* 0x000fc8000bf01270 */
[----:B------:R-:W-:-:S04]  /*6710*/  USEL UR7, UR7, UR4, UP0 ;  /* 0x0000000407077287 */ /* 0x000fc80008000000 */
.L_x_328:
[----:B------:R-:W-:Y:S01]  /*6720*/  UIADD3 UR6, UR7, 0x3f, URZ ;  /* 0x0000003f07067890 */ /* 0x000fe2000fffe03f */
[----:B------:R-:W-:Y:S01]  /*6730*/  PLOP3.LUT P0, PT, PT, PT, UP2, 0x40, 0x0 ;  /* 0x000000000000781c */ /* 0x000fe20003f0e828 */
[----:B------:R-:W-:Y:S02]  /*6740*/  ULDC.64 UR4, c[0x0][0x2c8] ;  /* 0x0000b20000047ab9 */ /* 0x000fe40000000a00 */
[----:B------:R-:W-:Y:S02]  /*6750*/  USHF.R.S32.HI UR7, URZ, 0x1f, UR6 ;  /* 0x0000001f3f077899 */ /* 0x000fe40008011406 */
[----:B------:R-:W-:Y:S02]  /*6760*/  UIMAD.WIDE.U32 UR26, UR18, UR4, URZ ;  /* 0x00000004121a72a5 */ /* 0x000fe4000f8e003f */
[----:B------:R-:W-:Y:S02]  /*6770*/  ULEA.HI UR7, UR7, UR6, URZ, 0x6 ;  /* 0x0000000607077291 */ /* 0x000fe4000f8f303f */
[----:B------:R-:W-:-:S02]  /*6780*/  ULDC UR4, c[0x0][0x324] ;  /* 0x0000c90000047ab9 */ /* 0x000fc40000000800 */
[----:B------:R-:W-:Y:S02]  /*6790*/  UMOV UR6, UR18 ;  /* 0x0000001200067c82 */ /* 0x000fe40008000000 */
[----:B------:R-:W-:Y:S02]  /*67a0*/  USHF.R.S32.HI UR7, URZ, 0x6, UR7 ;  /* 0x000000063f077899 */ /* 0x000fe40008011407 */
[----:B------:R-:W-:Y:S02]  /*67b0*/  @UP3 USHF.R.U32.HI UR6, URZ, UR5, UR27 ;  /* 0x000000053f063299 */ /* 0x000fe4000801161b */
[----:B------:R-:W-:Y:S02]  /*67c0*/  UISETP.LT.AND UP0, UPT, UR7, UR9, UPT ;  /* 0x000000090700728c */ /* 0x000fe4000bf01270 */
[----:B------:R-:W-:Y:S02]  /*67d0*/  UIADD3 UR5, UR10, UR6, URZ ;  /* 0x000000060a057290 */ /* 0x000fe4000fffe03f */
[----:B------:R-:W-:-:S02]  /*67e0*/  USEL UR9, UR7, UR9, UP0 ;  /* 0x0000000907097287 */ /* 0x000fc40008000000 */
[----:B------:R-:W-:Y:S01]  /*67f0*/  UIADD3 UR6, UR5, -UR4, URZ ;  /* 0x8000000405067290 */ /* 0x000fe2000fffe03f */
        /* <DEDUP_REMOVED lines=14> */
.L_x_332:
[----:B------:R-:W-:Y:S02]  /*68e0*/  ULDC UR4, c[0x0][0x32c] ;  /* 0x0000cb0000047ab9 */ /* 0x000fe40000000800 */
[----:B------:R-:W-:-:S03]  /*68f0*/  UISETP.NE.AND UP0, UPT, UR4, 0x1, UPT ;  /* 0x000000010400788c */ /* 0x000fc6000bf05270 */
[----:B------:R-:W-:Y:S02]  /*6900*/  ULDC.64 UR4, c[0x0][0x330] ;  /* 0x0000cc0000047ab9 */ /* 0x000fe40000000a00 */
[----:B------:R-:W-:-:S07]  /*6910*/  UIMAD.WIDE.U32 UR26, UR7, UR4, URZ ;  /* 0x00000004071a72a5 */ /* 0x000fce000f8e003f */
[----:B------:R-:W-:Y:S02]  /*6920*/  @UP0 UMOV UR11, UR27 ;  /* 0x0000001b000b0c82 */ /* 0x000fe40008000000 */
[----:B------:R-:W-:Y:S02]  /*6930*/  @UP0 USHF.R.U32.HI UR7, URZ, UR5, UR11 ;  /* 0x000000053f070299 */ /* 0x000fe4000801160b */
.L_x_333:
[----:B------:R-:W-:Y:S02]  /*6940*/  ULDC UR4, c[0x0][0x32c] ;  /* 0x0000cb0000047ab9 */ /* 0x000fe40000000800 */
[----:B------:R-:W-:-:S04]  /*6950*/  UIMAD UR4, UR7, UR4, URZ ;  /* 0x00000004070472a4 */ /* 0x000fc8000f8e023f */
[----:B------:R-:W-:-:S04]  /*6960*/  UISETP.LT.AND UP0, UPT, UR6, UR4, UPT ;  /* 0x000000040600728c */ /* 0x000fc8000bf01270 */
[----:B------:R-:W-:-:S04]  /*6970*/  USEL UR6, UR6, UR4, !UP0 ;  /* 0x0000000406067287 */ /* 0x000fc8000c000000 */
.L_x_331:
[----:B------:R-:W-:Y:S01]  /*6980*/  USHF.R.S32.HI UR4, URZ, 0x1f, UR6 ;  /* 0x0000001f3f047899 */ /* 0x000fe20008011406 */
[----:B------:R-:W-:Y:S01]  /*6990*/  PLOP3.LUT P2, PT, PT, PT, PT, 0x80, 0x0 ;  /* 0x000000000000781c */ /* 0x000fe20003f4f070 */
[----:B-1----:R-:W-:Y:S01]  /*69a0*/  IMAD.MOV.U32 R3, RZ, RZ, RZ ;  /* 0x000000ffff037224 */ /* 0x002fe200078e00ff */
        /* <DEDUP_REMOVED lines=10> */
[----:B------:R-:W-:Y:S01]  /*6a50*/  MOV R85, RZ ;  /* 0x000000ff00557202 */ /* 0x000fe20000000f00 */
[----:B------:R-:W-:Y:S01]  /*6a60*/  CS2R R6, SRZ ;  /* 0x0000000000067805 */ /* 0x000fe2000001ff00 */
[----:B------:R-:W-:Y:S01]  /*6a70*/  IMAD.MOV.U32 R82, RZ, RZ, RZ ;  /* 0x000000ffff527224 */ /* 0x000fe200078e00ff */
        /* <DEDUP_REMOVED lines=37> */
[----:B-----5:R-:W-:Y:S01]  /*6cd0*/  CS2R R100, SRZ ;  /* 0x0000000000647805 */ /* 0x020fe2000001ff00 */
[----:B------:R-:W-:Y:S01]  /*6ce0*/  CS2R R126, SRZ ;  /* 0x00000000007e7805 */ /* 0x000fe2000001ff00 */
[----:B------:R-:W-:Y:S01]  /*6cf0*/  CS2R R124, SRZ ;  /* 0x00000000007c7805 */ /* 0x000fe2000001ff00 */
[----:B------:R-:W-:Y:S01]  /*6d00*/  CS2R R130, SRZ ;  /* 0x0000000000827805 */ /* 0x000fe2000001ff00 */
[----:B------:R-:W-:Y:S01]  /*6d10*/  CS2R R128, SRZ ;  /* 0x0000000000807805 */ /* 0x000fe2000001ff00 */
[----:B------:R-:W-:Y:S01]  /*6d20*/  MOV R8, RZ ;  /* 0x000000ff00087202 */ /* 0x000fe20000000f00 */
[----:B------:R-:W-:Y:S01]  /*6d30*/  IMAD.MOV.U32 R4, RZ, RZ, RZ ;  /* 0x000000ffff047224 */ /* 0x000fe200078e00ff */
[----:B------:R-:W-:Y:S05]  /*6d40*/  @!P0 BRA `(.L_x_334) ;  /* 0x000158a000008947 */ /* 0x000fea0003800000 */
[----:B------:R-:W-:Y:S02]  /*6d50*/  ULDC.64 UR4, c[0x0][0x340] ;  /* 0x0000d00000047ab9 */ /* 0x000fe40000000a00 */
[----:B------:R-:W-:-:S02]  /*6d60*/  UISETP.NE.U32.AND UP1, UPT, URZ, UR4, UPT ;  /* 0x000000043f00728c */ /* 0x000fc4000bf25070 */
[----:B------:R-:W-:Y:S02]  /*6d70*/  ULDC.64 UR6, c[0x0][0x340] ;  /* 0x0000d00000067ab9 */ /* 0x000fe40000000a00 */
[----:B------:R-:W-:-:S06]  /*6d80*/  UISETP.NE.AND.EX UP1, UPT, URZ, UR5, UPT, UP1 ;  /* 0x000000053f00728c */ /* 0x000fcc000bf25310 */
[----:B------:R-:W-:-:S05]  /*6d90*/  PLOP3.LUT P0, PT, PT, PT, UP1, 0x80, 0x0 ;  /* 0x000000000000781c */ /* 0x000fca0003f0f018 */
[----:B------:R-:W-:Y:S02]  /*6da0*/  @UP1 UMOV UR4, 0x4 ;  /* 0x0000000400041882 */ /* 0x000fe40000000000 */
[----:B------:R-:W-:-:S06]  /*6db0*/  @UP1 UIMAD.WIDE UR4, UR24, UR4, UR6 ;  /* 0x00000004180412a5 */ /* 0x000fcc000f8e0206 */
[----:B------:R-:W-:Y:S02]  /*6dc0*/  IMAD.U32 R3, RZ, RZ, UR5 ;  /* 0x00000005ff037e24 */ /* 0x000fe4000f8e00ff */
[----:B------:R-:W-:Y:S01]  /*6dd0*/  IMAD.U32 R2, RZ, RZ, UR4 ;  /* 0x00000004ff027e24 */ /* 0x000fe2000f8e00ff */
[----:B------:R-:W-:Y:S01]  /*6de0*/  SHF.R.S32.HI R80, RZ, 0x1f, R83 ;  /* 0x0000001fff507819 */ /* 0x000fe20000011453 */
[----:B------:R-:W-:Y:S02]  /*6df0*/  USHF.R.S32.HI UR6, URZ, 0x1f, UR21 ;  /* 0x0000001f3f067899 */ /* 0x000fe40008011415 */
[----:B------:R-:W-:Y:S01]  /*6e00*/  ULDC.64 UR4, c[0x0][0x178] ;  /* 0x00005e0000047ab9 */ /* 0x000fe20000000a00 */
[----:B------:R1:W2:Y:S01]  /*6e10*/  @P0 LDG.E R3, [R2.64] ;  /* 0x0000001c02030981 */ /* 0x0002a2000c1e1900 */
[CC--:B------:R-:W-:Y:S01]  /*6e20*/  LEA.HI R0, R80.reuse, R83.reuse, RZ, 0x3 ;  /* 0x0000005350007211 */ /* 0x0c0fe200078f18ff */
[----:B------:R-:W-:Y:S01]  /*6e30*/  UIMAD UR6, UR6, UR4, URZ ;  /* 0x00000004060672a4 */ /* 0x000fe2000f8e023f */
[----:B------:R-:W-:Y:S01]  /*6e40*/  LEA.HI R8, R80, R83, RZ, 0x4 ;  /* 0x0000005350087211 */ /* 0x000fe200078f20ff */
[----:B------:R-:W-:Y:S01]  /*6e50*/  UIMAD.WIDE.U32 UR26, UR21, UR4, URZ ;  /* 0x00000004151a72a5 */ /* 0x000fe2000f8e003f */
[----:B------:R-:W-:Y:S01]  /*6e60*/  SHF.R.S32.HI R42, RZ, 0x3, R0 ;  /* 0x00000003ff2a7819 */ /* 0x000fe20000011400 */
[----:B------:R-:W-:Y:S01]  /*6e70*/  UIMAD UR21, UR21, UR5, UR6 ;  /* 0x00000005151572a4 */ /* 0x000fe2000f8e0206 */
[----:B------:R-:W-:Y:S01]  /*6e80*/  LOP3.LUT R0, R0, 0xfffffff8, RZ, 0xc0, !PT ;  /* 0xfffffff800007812 */ /* 0x000fe200078ec0ff */
[----:B------:R-:W-:Y:S01]  /*6e90*/  USHF.R.S32.HI UR11, URZ, 0x1f, UR24 ;  /* 0x0000001f3f0b7899 */ /* 0x000fe20008011418 */
[----:B------:R-:W-:Y:S01]  /*6ea0*/  SHF.R.S32.HI R4, RZ, 0x4, R8 ;  /* 0x00000004ff047819 */ /* 0x000fe20000011408 */
[----:B------:R-:W-:Y:S01]  /*6eb0*/  IMAD.SHL.U32 R13, R42, 0x40, RZ ;  /* 0x000000402a0d7824 */ /* 0x000fe200078e00ff */
[----:B------:R-:W-:Y:S01]  /*6ec0*/  ULDC.64 UR6, c[0x0][0x348] ;  /* 0x0000d20000067ab9 */ /* 0x000fe20000000a00 */
[----:B------:R-:W-:Y:S01]  /*6ed0*/  IMAD.IADD R0, R83, 0x1, -R0 ;  /* 0x0000000153007824 */ /* 0x000fe200078e0a00 */
[----:B------:R-:W-:Y:S01]  /*6ee0*/  LEA.HI R43, R8, R4, RZ, 0x1 ;  /* 0x00000004082b7211 */ /* 0x000fe200078f08ff */
[----:B------:R-:W-:Y:S01]  /*6ef0*/  UIADD3 UR21, UR27, UR21, URZ ;  /* 0x000000151b157290 */ /* 0x000fe2000fffe03f */
[----:B------:R-:W-:Y:S01]  /*6f00*/  LOP3.LUT R13, R13, 0x1c0, RZ, 0xc0, !PT ;  /* 0x000001c00d0d7812 */ /* 0x000fe200078ec0ff */
[----:B------:R-:W-:Y:S01]  /*6f10*/  IMAD.SHL.U32 R18, R0, 0x8, RZ ;  /* 0x0000000800127824 */ /* 0x000fe200078e00ff */
[----:B------:R-:W-:Y:S01]  /*6f20*/  LOP3.LUT R43, R43, 0xfffffffe, RZ, 0xc0, !PT ;  /* 0xfffffffe2b2b7812 */ /* 0x000fe200078ec0ff */
[----:B------:R-:W-:Y:S01]  /*6f30*/  ULDC.64 UR4, c[0x0][0x1b8] ;  /* 0x00006e0000047ab9 */ /* 0x000fe20000000a00 */
[----:B------:R-:W-:Y:S01]  /*6f40*/  PLOP3.LUT P2, PT, PT, PT, UP3, 0x80, 0x0 ;  /* 0x000000000000781c */ /* 0x000fe20003f4f038 */
[----:B------:R-:W-:Y:S01]  /*6f50*/  UISETP.NE.U32.AND UP0, UPT, URZ, UR6, UPT ;  /* 0x000000063f00728c */ /* 0x000fe2000bf05070 */
[----:B------:R-:W-:Y:S01]  /*6f60*/  LOP3.LUT R8, R8, 0xfffffff0, RZ, 0xc0, !PT ;  /* 0xfffffff008087812 */ /* 0x000fe200078ec0ff */
[----:B------:R-:W-:Y:S01]  /*6f70*/  IMAD.IADD R43, R4, 0x1, -R43 ;  /* 0x00000001042b7824 */ /* 0x000fe200078e0a2b */
[----:B------:R-:W-:Y:S01]  /*6f80*/  IADD3 R4, R18, 0x80, RZ ;  /* 0x0000008012047810 */ /* 0x000fe20007ffe0ff */
[----:B------:R-:W-:Y:S01]  /*6f90*/  UMOV UR20, UR26 ;  /* 0x0000001a00147c82 */ /* 0x000fe20008000000 */
[----:B-1----:R-:W-:Y:S01]  /*6fa0*/  LOP3.LUT R2, R13, 0x38, R18, 0xf8, !PT ;  /* 0x000000380d027812 */ /* 0x002fe200078ef812 */
[----:B------:R-:W-:Y:S01]  /*6fb0*/  UIMAD UR6, UR14, UR4, URZ ;  /* 0x000000040e0672a4 */ /* 0x000fe2000f8e023f */
[----:B------:R-:W-:Y:S01]  /*6fc0*/  SHF.R.U32.HI R13, RZ, 0x3, R13 ;  /* 0x00000003ff0d7819 */ /* 0x000fe2000001160d */
[----:B------:R-:W-:Y:S01]  /*6fd0*/  UIMAD.WIDE.U32 UR20, UR15, UR4, UR20 ;  /* 0x000000040f1472a5 */ /* 0x000fe2000f8e0014 */
[----:B------:R-:W-:Y:S01]  /*6fe0*/  ISETP.GE.AND P3, PT, R4, c[0x0][0x1d4], PT ;  /* 0x0000750004007a0c */ /* 0x000fe20003f66270 */
[----:B------:R-:W-:Y:S01]  /*6ff0*/  USHF.R.S32.HI UR4, URZ, 0x1f, UR19 ;  /* 0x0000001f3f047899 */ /* 0x000fe20008011413 */
[----:B------:R-:W-:Y:S01]  /*7000*/  LOP3.LUT R13, R2, R13, RZ, 0x3c, !PT ;  /* 0x0000000d020d7212 */ /* 0x000fe200078e3cff */
[----:B------:R-:W-:Y:S01]  /*7010*/  IMAD R2, R0, 0x20, R42 ;  /* 0x0000002000027824 */ /* 0x000fe200078e022a */
[----:B------:R-:W-:Y:S01]  /*7020*/  PLOP3.LUT P1, PT, PT, PT, UP3, 0x80, 0x0 ;  /* 0x000000000000781c */ /* 0x000fe20003f2f038 */
[----:B------:R-:W-:Y:S01]  /*7030*/  UISETP.NE.AND.EX UP0, UPT, URZ, UR7, UPT, UP0 ;  /* 0x000000073f00728c */ /* 0x000fe2000bf05300 */
[----:B------:R-:W-:Y:S01]  /*7040*/  P2R R199, PR, RZ, 0x8 ;  /* 0x00000008ffc77803 */ /* 0x000fe20000000000 */
[----:B------:R-:W-:Y:S01]  /*7050*/  UIMAD UR6, UR15, UR5, UR6 ;  /* 0x000000050f0672a4 */ /* 0x000fe2000f8e0206 */
[----:B------:R-:W-:Y:S01]  /*7060*/  IADD3 R15, P3, R42, UR19, RZ ;  /* 0x000000132a0f7c10 */ /* 0x000fe2000ff7e0ff */
[----:B------:R-:W-:Y:S01]  /*7070*/  IMAD.IADD R8, R83, 0x1, -R8 ;  /* 0x0000000153087824 */ /* 0x000fe200078e0a08 */
[----:B------:R-:W-:Y:S01]  /*7080*/  IADD3 R2, R2, UR18, RZ ;  /* 0x0000001202027c10 */ /* 0x000fe2000fffe0ff */
[----:B------:R-:W-:Y:S01]  /*7090*/  USEL UR13, UR24, URZ, !UP0 ;  /* 0x0000003f180d7287 */ /* 0x000fe2000c000000 */
[----:B------:R-:W-:Y:S01]  /*70a0*/  LEA.HI.X.SX32 R4, R42, UR4, 0x1, P3 ;  /* 0x000000042a047c11 */ /* 0x000fe200098f0eff */
[----:B------:R-:W-:Y:S01]  /*70b0*/  UIADD3 UR21, UR21, UR6, URZ ;  /* 0x0000000615157290 */ /* 0x000fe2000fffe03f */
[----:B------:R-:W-:Y:S01]  /*70c0*/  SHF.R.S32.HI R9, RZ, 0x1f, R8 ;  /* 0x0000001fff097819 */ /* 0x000fe20000011408 */
[----:B------:R-:W-:Y:S01]  /*70d0*/  USEL UR7, UR11, URZ, !UP0 ;  /* 0x0000003f0b077287 */ /* 0x000fe2000c000000 */
[----:B------:R-:W-:Y:S01]  /*70e0*/  @P2 IMAD.HI.U32 R5, R2, c[0x0][0x2c8], RZ ;  /* 0x0000b20002052a27 */ /* 0x000fe200078e00ff */
[----:B------:R-:W-:Y:S01]  /*70f0*/  ULDC.64 UR4, c[0x0][0x1c0] ;  /* 0x0000700000047ab9 */ /* 0x000fe20000000a00 */
[----:B------:R-:W-:Y:S01]  /*7100*/  SHF.R.S32.HI R19, RZ, 0x1f, R18 ;  /* 0x0000001fff137819 */ /* 0x000fe20000011412 */
[----:B------:R-:W-:Y:S01]  /*7110*/  UIMAD.WIDE.U32 UR26, UR13, UR4, UR20 ;  /* 0x000000040d1a72a5 */ /* 0x000fe2000f8e0014 */
[C---:B------:R-:W-:Y:S01]  /*7120*/  IMAD R10, R4.reuse, c[0x0][0x1e0], RZ ;  /* 0x00007800040a7a24 */ /* 0x040fe200078e02ff */
[----:B------:R-:W-:Y:S01]  /*7130*/  UIMAD UR7, UR7, UR4, URZ ;  /* 0x00000004070772a4 */ /* 0x000fe2000f8e023f */
[----:B------:R-:W-:Y:S01]  /*7140*/  IMAD R4, R4, c[0x0][0x208], RZ ;  /* 0x0000820004047a24 */ /* 0x000fe200078e02ff */
[----:B------:R-:W-:Y:S01]  /*7150*/  LEA.HI R9, R9, R8, RZ, 0x3 ;  /* 0x0000000809097211 */ /* 0x000fe200078f18ff */
[----:B------:R-:W-:Y:S01]  /*7160*/  IMAD.MOV.U32 R6, RZ, RZ, R2 ;  /* 0x000000ffff067224 */ /* 0x000fe200078e0002 */
[----:B------:R-:W-:Y:S01]  /*7170*/  @P1 SHF.R.U32.HI R6, RZ, c[0x0][0x2cc], R5 ;  /* 0x0000b300ff061a19 */ /* 0x000fe20000011605 */
[----:B------:R-:W-:Y:S01]  /*7180*/  UIMAD UR5, UR13, UR5, UR7 ;  /* 0x000000050d0572a4 */ /* 0x000fe2000f8e0207 */
[----:B------:R-:W-:Y:S01]  /*7190*/  IMAD R5, R15, c[0x0][0x1e4], R10 ;  /* 0x000079000f057a24 */ /* 0x000fe200078e020a */
[----:B------:R-:W-:Y:S01]  /*71a0*/  LOP3.LUT R7, R9, 0xfffffff8, RZ, 0xc0, !PT ;  /* 0xfffffff809077812 */ /* 0x000fe200078ec0ff */
[C---:B------:R-:W-:Y:S01]  /*71b0*/  IMAD R4, R15.reuse, c[0x0][0x20c], R4 ;  /* 0x000083000f047a24 */ /* 0x040fe200078e0204 */
[----:B------:R-:W-:Y:S01]  /*71c0*/  UIADD3 UR6, UR27, UR5, URZ ;  /* 0x000000051b067290 */ /* 0x000fe2000fffe03f */
[C-C-:B------:R-:W-:Y:S01]  /*71d0*/  IMAD.WIDE.U32 R16, R15.reuse, c[0x0][0x1e0], R18.reuse ;  /* 0x000078000f107a25 */ /* 0x140fe200078e0012 */
[----:B------:R-:W-:Y:S01]  /*71e0*/  LEA.HI R40, R80, R83, RZ, 0x6 ;  /* 0x0000005350287211 */ /* 0x000fe200078f30ff */
[----:B------:R-:W-:Y:S01]  /*71f0*/  ULDC.64 UR4, c[0x0][0x350] ;  /* 0x0000d40000047ab9 */ /* 0x000fe20000000a00 */
[----:B------:R-:W-:Y:S01]  /*7200*/  BSSY B0, `(.L_x_335) ;  /* 0x0000064000007945 */ /* 0x000fe20003800000 */
[----:B------:R-:W-:Y:S01]  /*7210*/  IMAD.WIDE.U32 R14, R15, c[0x0][0x208], R18 ;  /* 0x000082000f0e7a25 */ /* 0x000fe200078e0012 */
[----:B------:R-:W-:Y:S01]  /*7220*/  UISETP.NE.U32.AND UP0, UPT, URZ, UR4, UPT ;  /* 0x000000043f00728c */ /* 0x000fe2000bf05070 */
[----:B------:R-:W-:-:S02]  /*7230*/  ISETP.GE.AND P5, PT, R18, c[0x0][0x1d4], PT ;  /* 0x0000750012007a0c */ /* 0x000fc40003fa6270 */
[----:B------:R-:W-:Y:S01]  /*7240*/  IMAD.MOV R11, RZ, RZ, -R6 ;  /* 0x000000ffff0b7224 */ /* 0x000fe200078e0a06 */
[----:B------:R-:W-:Y:S01]  /*7250*/  UISETP.NE.AND.EX UP0, UPT, URZ, UR5, UPT, UP0 ;  /* 0x000000053f00728c */ /* 0x000fe2000bf05300 */
[----:B------:R-:W-:Y:S02]  /*7260*/  IMAD.IADD R17, R17, 0x1, R5 ;  /* 0x0000000111117824 */ /* 0x000fe400078e0205 */
[----:B------:R-:W-:Y:S01]  /*7270*/  IMAD.IADD R5, R15, 0x1, R4 ;  /* 0x000000010f057824 */ /* 0x000fe200078e0204 */
[----:B------:R-:W-:Y:S01]  /*7280*/  ULDC.64 UR4, c[0x0][0x210] ;  /* 0x0000840000047ab9 */ /* 0x000fe20000000a00 */
[----:B------:R-:W-:Y:S02]  /*7290*/  IMAD.MOV.U32 R4, RZ, RZ, R14 ;  /* 0x000000ffff047224 */ /* 0x000fe400078e000e */
[----:B------:R-:W-:Y:S02]  /*72a0*/  IMAD.IADD R7, R8, 0x1, -R7 ;  /* 0x0000000108077824 */ /* 0x000fe400078e0a07 */
[----:B------:R-:W-:-:S02]  /*72b0*/  IMAD R2, R11, c[0x0][0x2c4], R2 ;  /* 0x0000b1000b027a24 */ /* 0x000fc400078e0202 */
[----:B------:R-:W-:Y:S01]  /*72c0*/  IMAD.U32 R14, RZ, RZ, UR15 ;  /* 0x0000000fff0e7e24 */ /* 0x000fe2000f8e00ff */
[C---:B------:R-:W-:Y:S01]  /*72d0*/  LOP3.LUT P4, RZ, R7.reuse, 0x4, RZ, 0xc0, !PT ;  /* 0x0000000407ff7812 */ /* 0x040fe2000788c0ff */
[----:B------:R-:W-:Y:S01]  /*72e0*/  IMAD.U32 R11, RZ, RZ, UR27 ;  /* 0x0000001bff0b7e24 */ /* 0x000fe2000f8e00ff */
[C---:B------:R-:W-:Y:S01]  /*72f0*/  LOP3.LUT P2, RZ, R7.reuse, 0x2, RZ, 0xc0, !PT ;  /* 0x0000000207ff7812 */ /* 0x040fe2000784c0ff */
[----:B------:R-:W-:Y:S02]  /*7300*/  IMAD.U32 R10, RZ, RZ, UR26 ;  /* 0x0000001aff0a7e24 */ /* 0x000fe4000f8e00ff */
[----:B------:R-:W-:Y:S01]  /*7310*/  IMAD.U32 R11, RZ, RZ, UR6 ;  /* 0x00000006ff0b7e24 */ /* 0x000fe2000f8e00ff */
[----:B------:R-:W-:Y:S01]  /*7320*/  ULDC.64 UR6, c[0x0][0x1e8] ;  /* 0x00007a0000067ab9 */ /* 0x000fe20000000a00 */
[----:B------:R-:W-:Y:S01]  /*7330*/  IMAD.WIDE.U32 R14, R14, c[0x0][0x210], R4 ;  /* 0x000084000e0e7a25 */ /* 0x000fe200078e0004 */
[----:B------:R-:W-:Y:S02]  /*7340*/  UIMAD UR6, UR14, UR6, URZ ;  /* 0x000000060e0672a4 */ /* 0x000fe4000f8e023f */
[----:B------:R-:W-:Y:S01]  /*7350*/  UIMAD UR14, UR14, UR4, URZ ;  /* 0x000000040e0e72a4 */ /* 0x000fe2000f8e023f */
[----:B------:R-:W-:Y:S01]  /*7360*/  IMAD.SHL.U32 R5, R7, 0x40, RZ ;  /* 0x0000004007057824 */ /* 0x000fe200078e00ff */
[----:B------:R-:W-:Y:S01]  /*7370*/  UIMAD UR13, UR15, UR7, UR6 ;  /* 0x000000070f0d72a4 */ /* 0x000fe2000f8e0206 */
[----:B------:R-:W-:Y:S01]  /*7380*/  IMAD.U32 R204, RZ, RZ, UR15 ;  /* 0x0000000fffcc7e24 */ /* 0x000fe2000f8e00ff */
[----:B------:R-:W-:Y:S01]  /*7390*/  UIMAD UR14, UR15, UR5, UR14 ;  /* 0x000000050f0e72a4 */ /* 0x000fe2000f8e020e */
[----:B------:R-:W-:Y:S01]  /*73a0*/  IMAD.SHL.U32 R4, R43, 0x8, RZ ;  /* 0x000000082b047824 */ /* 0x000fe200078e00ff */
[----:B------:R-:W-:Y:S01]  /*73b0*/  ULDC.64 UR6, c[0x0][0x1f0] ;  /* 0x00007c0000067ab9 */ /* 0x000fe20000000a00 */
[----:B------:R-:W-:Y:S01]  /*73c0*/  IMAD.WIDE.U32 R204, R204, c[0x0][0x1e8], R16 ;  /* 0x00007a00cccc7a25 */ /* 0x000fe200078e0010 */
[----:B------:R-:W-:Y:S01]  /*73d0*/  ULDC.64 UR4, c[0x0][0x218] ;  /* 0x0000860000047ab9 */ /* 0x000fe20000000a00 */
[----:B------:R-:W-:-:S02]  /*73e0*/  LOP3.LUT R5, R5, 0x1c0, RZ, 0xc0, !PT ;  /* 0x000001c005057812 */ /* 0x000fc400078ec0ff */
[----:B------:R-:W-:Y:S01]  /*73f0*/  IADD3 R15, R15, UR14, RZ ;  /* 0x0000000e0f0f7c10 */ /* 0x000fe2000fffe0ff */
[----:B------:R-:W-:Y:S01]  /*7400*/  IMAD.SHL.U32 R40, R40, 0x8, RZ ;  /* 0x0000000828287824 */ /* 0x000fe200078e00ff */
[----:B------:R-:W-:Y:S01]  /*7410*/  IADD3 R205, R205, UR13, RZ ;  /* 0x0000000dcdcd7c10 */ /* 0x000fe2000fffe0ff */
[----:B------:R-:W-:Y:S01]  /*7420*/  IMAD.SHL.U32 R9, R9, 0x40, RZ ;  /* 0x0000004009097824 */ /* 0x000fe200078e00ff */
[----:B------:R-:W-:Y:S02]  /*7430*/  LOP3.LUT R4, R5, 0x8, R4, 0xf8, !PT ;  /* 0x0000000805047812 */ /* 0x000fe400078ef804 */
[----:B------:R-:W-:Y:S02]  /*7440*/  SHF.R.U32.HI R5, RZ, 0x3, R5 ;  /* 0x00000003ff057819 */ /* 0x000fe40000011605 */
[----:B------:R-:W-:Y:S02]  /*7450*/  LOP3.LUT R40, R13, 0xfffffe00, R40, 0xf8, !PT ;  /* 0xfffffe000d287812 */ /* 0x000fe400078ef828 */
[----:B------:R-:W-:-:S04]  /*7460*/  LOP3.LUT R4, R4, R5, RZ, 0x3c, !PT ;  /* 0x0000000504047212 */ /* 0x000fc800078e3cff */
[----:B------:R-:W-:Y:S01]  /*7470*/  LOP3.LUT R4, R4, 0xfffffe00, R9, 0xf8, !PT ;  /* 0xfffffe0004047812 */ /* 0x000fe200078ef809 */
[----:B--2---:R1:W2:Y:S02]  /*7480*/  @P0 R2UR UR20, R3 ;  /* 0x00000000031403c2 */ /* 0x0042a400000e0000 */
[----:B-1----:R-:W-:Y:S01]  /*7490*/  SHF.R.S32.HI R3, RZ, 0x1f, R6 ;  /* 0x0000001fff037819 */ /* 0x002fe20000011406 */
[----:B--2---:R-:W-:-:S03]  /*74a0*/  @UP1 USHF.R.S32.HI UR21, URZ, 0x1f, UR20 ;  /* 0x0000001f3f151899 */ /* 0x004fc60008011414 */
[----:B------:R-:W-:Y:S01]  /*74b0*/  @!UP1 UMOV UR20, UR24 ;  /* 0x0000001800149c82 */ /* 0x000fe20008000000 */
[----:B------:R-:W-:Y:S01]  /*74c0*/  IMAD R3, R3, c[0x0][0x1b0], RZ ;  /* 0x00006c0003037a24 */ /* 0x000fe200078e02ff */
[----:B------:R-:W-:Y:S02]  /*74d0*/  USEL UR20, UR20, URZ, !UP0 ;  /* 0x0000003f14147287 */ /* 0x000fe4000c000000 */
[----:B------:R-:W-:Y:S01]  /*74e0*/  @!UP1 UMOV UR21, UR11 ;  /* 0x0000000b00159c82 */ /* 0x000fe20008000000 */
[C---:B------:R-:W-:Y:S01]  /*74f0*/  IMAD R3, R6.reuse, c[0x0][0x1b4], R3 ;  /* 0x00006d0006037a24 */ /* 0x040fe200078e0203 */
[----:B------:R-:W-:Y:S01]  /*7500*/  USEL UR11, UR21, URZ, !UP0 ;  /* 0x0000003f150b7287 */ /* 0x000fe2000c000000 */
[----:B------:R-:W-:Y:S01]  /*7510*/  IMAD.WIDE.U32 R6, R6, c[0x0][0x1b0], R10 ;  /* 0x00006c0006067a25 */ /* 0x000fe200078e000a */
[----:B------:R-:W-:Y:S01]  /*7520*/  IADD3 R10, R42, UR18, RZ ;  /* 0x000000122a0a7c10 */ /* 0x000fe2000fffe0ff */
[----:B------:R-:W-:Y:S02]  /*7530*/  ULDC UR21, c[0x0][0x2c4] ;  /* 0x0000b10000157ab9 */ /* 0x000fe40000000800 */
[----:B------:R-:W-:Y:S01]  /*7540*/  IMAD.IADD R7, R7, 0x1, R3 ;  /* 0x0000000107077824 */ /* 0x000fe200078e0203 */
[----:B------:R-:W-:Y:S01]  /*7550*/  SHF.R.S32.HI R3, RZ, 0x1f, R2 ;  /* 0x0000001fff037819 */ /* 0x000fe20000011402 */
[----:B------:R-:W-:Y:S01]  /*7560*/  UIMAD UR21, UR23, UR21, URZ ;  /* 0x00000015171572a4 */ /* 0x000fe2000f8e023f */
[----:B------:R-:W-:Y:S01]  /*7570*/  IMAD.U32 R200, RZ, RZ, UR20 ;  /* 0x00000014ffc87e24 */ /* 0x000fe2000f8e00ff */
[----:B------:R-:W-:Y:S01]  /*7580*/  UIMAD UR6, UR11, UR6, URZ ;  /* 0x000000060b0672a4 */ /* 0x000fe2000f8e023f */
[----:B------:R-:W-:Y:S01]  /*7590*/  IMAD.WIDE.U32 R6, R2, c[0x0][0x1a8], R6 ;  /* 0x00006a0002067a25 */ /* 0x000fe200078e0006 */
[----:B------:R-:W-:-:S02]  /*75a0*/  UIMAD UR4, UR11, UR4, URZ ;  /* 0x000000040b0472a4 */ /* 0x000fc4000f8e023f */
[----:B------:R-:W-:Y:S01]  /*75b0*/  UIMAD UR6, UR20, UR7, UR6 ;  /* 0x00000007140672a4 */ /* 0x000fe2000f8e0206 */
[----:B------:R-:W-:Y:S01]  /*75c0*/  IMAD R3, R3, c[0x0][0x1a8], RZ ;  /* 0x00006a0003037a24 */ /* 0x000fe200078e02ff */
[----:B------:R-:W-:Y:S01]  /*75d0*/  LEA R12, P0, R6, c[0x0][0x160], 0x1 ;  /* 0x00005800060c7a11 */ /* 0x000fe200078008ff */
[----:B------:R-:W-:Y:S01]  /*75e0*/  UIMAD UR4, UR20, UR5, UR4 ;  /* 0x00000005140472a4 */ /* 0x000fe2000f8e0204 */
[----:B------:R-:W-:-:S03]  /*75f0*/  IMAD.WIDE.U32 R204, R200, c[0x0][0x1f0], R204 ;  /* 0x00007c00c8cc7a25 */ /* 0x000fc600078e00cc */
[----:B------:R1:W2:Y:S01]  /*7600*/  SHFL.IDX PT, R16, R12, RZ, 0x181f ;  /* 0x00181fff0c107589 */ /* 0x0002a200000e0000 */
[----:B------:R-:W-:Y:S01]  /*7610*/  IMAD R3, R2, c[0x0][0x1ac], R3 ;  /* 0x00006b0002037a24 */ /* 0x000fe200078e0203 */
[----:B------:R-:W-:Y:S01]  /*7620*/  IADD3 R211, R205, UR6, RZ ;  /* 0x00000006cdd37c10 */ /* 0x000fe2000fffe0ff */
[----:B------:R-:W-:-:S04]  /*7630*/  IMAD.WIDE.U32 R200, R200, c[0x0][0x218], R14 ;  /* 0x00008600c8c87a25 */ /* 0x000fc800078e000e */
[----:B------:R-:W-:Y:S01]  /*7640*/  IMAD.IADD R3, R7, 0x1, R3 ;  /* 0x0000000107037824 */ /* 0x000fe200078e0203 */
[----:B------:R-:W-:Y:S01]  /*7650*/  IADD3 R7, R18, 0x40, RZ ;  /* 0x0000004012077810 */ /* 0x000fe20007ffe0ff */
[----:B------:R-:W-:Y:S01]  /*7660*/  IMAD.MOV.U32 R2, RZ, RZ, 0x10 ;  /* 0x00000010ff027424 */ /* 0x000fe200078e00ff */
[----:B------:R-:W-:Y:S02]  /*7670*/  IADD3 R207, R201, UR4, RZ ;  /* 0x00000004c9cf7c10 */ /* 0x000fe4000fffe0ff */
[----:B------:R-:W-:Y:S01]  /*7680*/  LEA.HI.X R11, R6, c[0x0][0x164], R3, 0x1, P0 ;  /* 0x00005900060b7a11 */ /* 0x000fe200000f0c03 */
[----:B------:R-:W-:Y:S01]  /*7690*/  IMAD.SHL.U32 R6, R0, 0x8, RZ ;  /* 0x0000000800067824 */ /* 0x000fe200078e00ff */
[----:B------:R-:W-:Y:S01]  /*76a0*/  ISETP.GE.AND P0, PT, R10, UR21, PT ;  /* 0x000000150a007c0c */ /* 0x000fe2000bf06270 */
[----:B------:R-:W-:Y:S01]  /*76b0*/  IMAD.MOV.U32 R3, RZ, RZ, 0x20 ;  /* 0x00000020ff037424 */ /* 0x000fe200078e00ff */
[----:B------:R-:W-:Y:S01]  /*76c0*/  ISETP.GE.AND P6, PT, R7, c[0x0][0x1d4], PT ;  /* 0x0000750007007a0c */ /* 0x000fe20003fc6270 */
[----:B------:R1:W3:Y:S01]  /*76d0*/  SHFL.IDX PT, R17, R11, RZ, 0x181f ;  /* 0x00181fff0b117589 */ /* 0x0002e200000e0000 */
[----:B------:R-:W-:-:S02]  /*76e0*/  IADD3 R5, R6, 0x80, RZ ;  /* 0x0000008006057810 */ /* 0x000fc40007ffe0ff */
[----:B------:R-:W-:Y:S02]  /*76f0*/  SEL R3, R3, 0xffffffe0, !P4 ;  /* 0xffffffe003037807 */ /* 0x000fe40006000000 */
[----:B------:R-:W-:Y:S02]  /*7700*/  ISETP.GE.AND P1, PT, R6, c[0x0][0x198], PT ;  /* 0x0000660006007a0c */ /* 0x000fe40003f26270 */
[----:B------:R-:W-:Y:S02]  /*7710*/  SEL R2, R2, 0xfffffff0, !P2 ;  /* 0xfffffff002027807 */ /* 0x000fe40005000000 */
[----:B------:R-:W-:Y:S02]  /*7720*/  ISETP.GE.AND P3, PT, R7, c[0x0][0x198], PT ;  /* 0x0000660007007a0c */ /* 0x000fe40003f66270 */
[----:B------:R-:W-:Y:S01]  /*7730*/  ISETP.GE.AND P4, PT, R5, c[0x0][0x198], PT ;  /* 0x0000660005007a0c */ /* 0x000fe20003f86270 */
[----:B------:R-:W-:Y:S07]  /*7740*/  @P0 BRA `(.L_x_336) ;  /* 0x000000f000000947 */ /* 0x000fee0003800000 */
[----:B--2---:R-:W-:Y:S02]  /*7750*/  SHF.R.S32.HI R14, RZ, 0x1f, R7 ;  /* 0x0000001fff0e7819 */ /* 0x004fe40000011407 */
[----:B------:R-:W-:-:S02]  /*7760*/  SHF.R.S32.HI R8, RZ, 0x1f, R5 ;  /* 0x0000001fff087819 */ /* 0x000fc40000011405 */
[----:B------:R-:W-:Y:S02]  /*7770*/  LEA.HI R9, R14, R7, RZ, 0x3 ;  /* 0x000000070e097211 */ /* 0x000fe400078f18ff */
[----:B------:R-:W-:Y:S01]  /*7780*/  LEA.HI R8, R8, R5, RZ, 0x3 ;  /* 0x0000000508087211 */ /* 0x000fe200078f18ff */
[----:B------:R-:W-:Y:S01]  /*7790*/  IMAD.SHL.U32 R5, R40, 0x2, RZ ;  /* 0x0000000228057824 */ /* 0x000fe200078e00ff */
[----:B------:R-:W-:Y:S02]  /*77a0*/  LEA R14, P0, R6, R16, 0x1 ;  /* 0x00000010060e7211 */ /* 0x000fe400078008ff */
[----:B------:R-:W-:Y:S02]  /*77b0*/  LOP3.LUT R9, R9, 0xfffffff8, RZ, 0xc0, !PT ;  /* 0xfffffff809097812 */ /* 0x000fe400078ec0ff */
[----:B------:R-:W-:Y:S02]  /*77c0*/  LOP3.LUT R8, R8, 0xfffffff8, RZ, 0xc0, !PT ;  /* 0xfffffff808087812 */ /* 0x000fe400078ec0ff */
[----:B---3--:R-:W-:Y:S01]  /*77d0*/  LEA.HI.X R15, R6, R17, R19, 0x1, P0 ;  /* 0x00000011060f7211 */ /* 0x008fe200000f0c13 */
[----:B------:R-:W-:-:S04]  /*77e0*/  IMAD.WIDE R20, R9, 0x2, R16 ;  /* 0x0000000209147825 */ /* 0x000fc800078e0210 */
[----:B------:R-:W-:Y:S01]  /*77f0*/  IMAD.WIDE R8, R8, 0x2, R16 ;  /* 0x0000000208087825 */ /* 0x000fe200078e0210 */
[----:B------:R-:W-:Y:S01]  /*7800*/  @!PT LDS RZ, [RZ] ;  /* 0x00000000fffff984 */ /* 0x000fe20000000800 */
[----:B------:R2:W-:Y:S04]  /*7810*/  LDGSTS.E.BYPASS.LTC128B.128 [R5+0xc100], [R14.64], !P1 ;  /* 0x0c1000000e057fae */ /* 0x0005e8000c901d5c */
[----:B------:R2:W-:Y:S04]  /*7820*/  LDGSTS.E.BYPASS.LTC128B.128 [R5+0x10100], [R20.64], !P3 ;  /* 0x1010000014057fae */ /* 0x0005e8000d901d5c */
[----:B------:R2:W-:Y:S02]  /*7830*/  LDGSTS.E.BYPASS.LTC128B.128 [R5+0x14100], [R8.64], !P4 ;  /* 0x1410000008057fae */ /* 0x0005e4000e101d5c */
.L_x_336:
[----:B--2---:R-:W-:Y:S05]  /*7840*/  BSYNC B0 ;  /* 0x0000000000007941 */ /* 0x004fea0003800000 */
.L_x_335:
[----:B------:R-:W-:Y:S01]  /*7850*/  IADD3 R5, R10, 0x20, RZ ;  /* 0x000000200a057810 */ /* 0x000fe20007ffe0ff */
[----:B---3--:R2:W3:Y:S01]  /*7860*/  SHFL.IDX PT, R17, R11, 0x1, 0x181f ;  /* 0x00381f000b117f89 */ /* 0x0084e200000e0000 */
[----:B------:R-:W-:Y:S02]  /*7870*/  BSSY B0, `(.L_x_337) ;  /* 0x0000014000007945 */ /* 0x000fe40003800000 */
[----:B------:R-:W-:Y:S01]  /*7880*/  ISETP.GE.AND P0, PT, R5, UR21, PT ;  /* 0x0000001505007c0c */ /* 0x000fe2000bf06270 */
[----:B------:R2:W4:-:S12]  /*7890*/  SHFL.IDX PT, R16, R12, 0x1, 0x181f ;  /* 0x00381f000c107f89 */ /* 0x00051800000e0000 */
[----:B------:R-:W-:Y:S05]  /*78a0*/  @P0 BRA `(.L_x_338) ;  /* 0x0000010000000947 */ /* 0x000fea0003800000 */
[----:B------:R-:W-:Y:S02]  /*78b0*/  IADD3 R8, R6, 0x80, RZ ;  /* 0x0000008006087810 */ /* 0x000fe40007ffe0ff */
[----:B------:R-:W-:Y:S02]  /*78c0*/  SHF.R.S32.HI R14, RZ, 0x1f, R7 ;  /* 0x0000001fff0e7819 */ /* 0x000fe40000011407 */
[----:B------:R-:W-:Y:S02]  /*78d0*/  SHF.R.S32.HI R5, RZ, 0x1f, R8 ;  /* 0x0000001fff057819 */ /* 0x000fe40000011408 */
[----:B------:R-:W-:Y:S02]  /*78e0*/  LEA.HI R9, R14, R7, RZ, 0x3 ;  /* 0x000000070e097211 */ /* 0x000fe400078f18ff */
[----:B------:R-:W-:Y:S01]  /*78f0*/  LEA.HI R5, R5, R8, RZ, 0x3 ;  /* 0x0000000805057211 */ /* 0x000fe200078f18ff */
[----:B------:R-:W-:Y:S01]  /*7900*/  IMAD.SHL.U32 R8, R40, 0x2, RZ ;  /* 0x0000000228087824 */ /* 0x000fe200078e00ff */
[----:B----4-:R-:W-:-:S02]  /*7910*/  LEA R14, P0, R6, R16, 0x1 ;  /* 0x00000010060e7211 */ /* 0x010fc400078008ff */
        /* <DEDUP_REMOVED lines=9> */
.L_x_338:
[----:B------:R-:W-:Y:S05]  /*79b0*/  BSYNC B0 ;  /* 0x0000000000007941 */ /* 0x000fea0003800000 */
.L_x_337:
[----:B------:R-:W-:Y:S01]  /*79c0*/  IADD3 R5, R10, 0x40, RZ ;  /* 0x000000400a057810 */ /* 0x000fe20007ffe0ff */
[----:B---3--:R3:W1:Y:S01]  /*79d0*/  SHFL.IDX PT, R17, R11, 0x2, 0x181f ;  /* 0x00581f000b117f89 */ /* 0x00866200000e0000 */
[----:B------:R-:W-:Y:S02]  /*79e0*/  BSSY B0, `(.L_x_339) ;  /* 0x0000014000007945 */ /* 0x000fe40003800000 */
[----:B------:R-:W-:Y:S01]  /*79f0*/  ISETP.GE.AND P0, PT, R5, UR21, PT ;  /* 0x0000001505007c0c */ /* 0x000fe2000bf06270 */
[----:B----4-:R3:W4:-:S12]  /*7a00*/  SHFL.IDX PT, R16, R12, 0x2, 0x181f ;  /* 0x00581f000c107f89 */ /* 0x01071800000e0000 */
        /* <DEDUP_REMOVED lines=10> */
[----:B-1----:R-:W-:Y:S01]  /*7ab0*/  LEA.HI.X R15, R6, R17, R19, 0x1, P0 ;  /* 0x00000011060f7211 */ /* 0x002fe200000f0c13 */
[----:B------:R-:W-:-:S04]  /*7ac0*/  IMAD.WIDE R20, R9, 0x2, R16 ;  /* 0x0000000209147825 */ /* 0x000fc800078e0210 */
[----:B------:R-:W-:Y:S01]  /*7ad0*/  IMAD.WIDE R16, R5, 0x2, R16 ;  /* 0x0000000205107825 */ /* 0x000fe200078e0210 */
[----:B------:R-:W-:Y:S01]  /*7ae0*/  @!PT LDS RZ, [RZ] ;  /* 0x00000000fffff984 */ /* 0x000fe20000000800 */
[----:B------:R1:W-:Y:S04]  /*7af0*/  LDGSTS.E.BYPASS.LTC128B.128 [R8+0xe100], [R14.64], !P1 ;  /* 0x0e1000000e087fae */ /* 0x0003e8000c901d5c */
[----:B------:R1:W-:Y:S04]  /*7b00*/  LDGSTS.E.BYPASS.LTC128B.128 [R8+0x12100], [R20.64], !P3 ;  /* 0x1210000014087fae */ /* 0x0003e8000d901d5c */
[----:B------:R1:W-:Y:S02]  /*7b10*/  LDGSTS.E.BYPASS.LTC128B.128 [R8+0x16100], [R16.64], !P4 ;  /* 0x1610000010087fae */ /* 0x0003e4000e101d5c */
.L_x_340:
[----:B------:R-:W-:Y:S05]  /*7b20*/  BSYNC B0 ;  /* 0x0000000000007941 */ /* 0x000fea0003800000 */
.L_x_339:
[----:B-1----:R-:W1:Y:S01]  /*7b30*/  SHFL.IDX PT, R14, R12, 0x3, 0x181f ;  /* 0x00781f000c0e7f89 */ /* 0x002e6200000e0000 */
[----:B------:R-:W-:Y:S01]  /*7b40*/  IADD3 R10, R10, 0x60, RZ ;  /* 0x000000600a0a7810 */ /* 0x000fe20007ffe0ff */
[----:B------:R-:W-:Y:S01]  /*7b50*/  UIADD3 UR19, UR9, -0x1, URZ ;  /* 0xffffffff09137890 */ /* 0x000fe2000fffe03f */
[----:B------:R-:W-:Y:S01]  /*7b60*/  IMAD.MOV.U32 R210, RZ, RZ, R204 ;  /* 0x000000ffffd27224 */ /* 0x000fe200078e00cc */
[----:B------:R-:W5:Y:S01]  /*7b70*/  SHFL.IDX PT, R15, R11, 0x3, 0x181f ;  /* 0x00781f000b0f7f89 */ /* 0x000f6200000e0000 */
[----:B------:R-:W-:Y:S01]  /*7b80*/  ISETP.GE.AND P0, PT, R10, UR21, PT ;  /* 0x000000150a007c0c */ /* 0x000fe2000bf06270 */
[----:B------:R-:W-:Y:S01]  /*7b90*/  USHF.L.U32 UR17, UR19, 0x6, URZ ;  /* 0x0000000613117899 */ /* 0x000fe2000800063f */
[----:B------:R-:W-:Y:S01]  /*7ba0*/  SEL R41, RZ, 0x1, P5 ;  /* 0x00000001ff297807 */ /* 0x000fe20002800000 */
[----:B------:R-:W-:-:S02]  /*7bb0*/  ULDC.64 UR4, c[0x0][0x1e0] ;  /* 0x0000780000047ab9 */ /* 0x000fc40000000a00 */
[----:B------:R-:W-:Y:S02]  /*7bc0*/  UMOV UR11, 0x6 ;  /* 0x00000006000b7882 */ /* 0x000fe40000000000 */
[----:B------:R-:W-:Y:S01]  /*7bd0*/  IMAD.U32 R5, RZ, RZ, UR17 ;  /* 0x00000011ff057e24 */ /* 0x000fe2000f8e00ff */
[----:B------:R-:W-:Y:S02]  /*7be0*/  USHF.L.U32 UR13, UR4, 0x6, URZ ;  /* 0x00000006040d7899 */ /* 0x000fe4000800063f */
[----:B------:R-:W-:Y:S02]  /*7bf0*/  USHF.L.U64.HI UR14, UR4, UR11, UR5 ;  /* 0x0000000b040e7299 */ /* 0x000fe40008010205 */
[----:B------:R-:W-:Y:S01]  /*7c00*/  USHF.R.S32.HI UR20, URZ, 0x1f, UR19 ;  /* 0x0000001f3f147899 */ /* 0x000fe20008011413 */
[----:B------:R-:W-:Y:S01]  /*7c10*/  @!P0 SHF.R.S32.HI R10, RZ, 0x1f, R7 ;  /* 0x0000001fff0a8819 */ /* 0x000fe20000011407 */
[----:B------:R-:W-:Y:S01]  /*7c20*/  UIMAD UR6, UR14, UR19, URZ ;  /* 0x000000130e0672a4 */ /* 0x000fe2000f8e023f */
[----:B------:R-:W-:Y:S01]  /*7c30*/  @!P0 IMAD.SHL.U32 R8, R40, 0x2, RZ ;  /* 0x0000000228088824 */ /* 0x000fe200078e00ff */
[----:B------:R-:W-:Y:S01]  /*7c40*/  UMOV UR7, 0x5 ;  /* 0x0000000500077882 */ /* 0x000fe20000000000 */
[----:B------:R-:W-:Y:S01]  /*7c50*/  @!P0 LEA.HI R9, R10, R7, RZ, 0x3 ;  /* 0x000000070a098211 */ /* 0x000fe200078f18ff */
[----:B------:R-:W-:Y:S01]  /*7c60*/  IMAD.U32 R7, RZ, RZ, UR13 ;  /* 0x0000000dff077e24 */ /* 0x000fe2000f8e00ff */
[C---:B-1----:R-:W-:Y:S01]  /*7c70*/  @!P0 LEA R18, P2, R6.reuse, R14, 0x1 ;  /* 0x0000000e06128211 */ /* 0x042fe200078408ff */
[----:B------:R-:W-:Y:S01]  /*7c80*/  UIMAD UR6, UR20, UR13, UR6 ;  /* 0x0000000d140672a4 */ /* 0x000fe2000f8e0206 */
[----:B------:R-:W-:Y:S01]  /*7c90*/  IADD3 R10, -R5, UR12, -R42 ;  /* 0x0000000c050a7c10 */ /* 0x000fe2000fffe92a */
[----:B----4-:R-:W-:Y:S01]  /*7ca0*/  IMAD.WIDE.U32 R16, R7, UR19, R210 ;  /* 0x0000001307107c25 */ /* 0x010fe2000f8e00d2 */
[----:B-----5:R-:W-:Y:S01]  /*7cb0*/  @!P0 LEA.HI.X R19, R6, R15, R19, 0x1, P2 ;  /* 0x0000000f06138211 */ /* 0x020fe200010f0c13 */
[----:B------:R-:W-:Y:S01]  /*7cc0*/  USHF.L.U64.HI UR7, UR4, UR7, UR5 ;  /* 0x0000000704077299 */ /* 0x000fe20008010205 */
[----:B------:R-:W-:-:S02]  /*7cd0*/  ISETP.GE.AND P2, PT, R10, 0x1, PT ;  /* 0x000000010a00780c */ /* 0x000fc40003f46270 */
[----:B------:R-:W-:Y:S01]  /*7ce0*/  @!P0 LOP3.LUT R9, R9, 0xfffffff8, RZ, 0xc0, !PT ;  /* 0xfffffff809098812 */ /* 0x000fe200078ec0ff */
[----:B------:R-:W-:Y:S01]  /*7cf0*/  @!PT LDS RZ, [RZ] ;  /* 0x00000000fffff984 */ /* 0x000fe20000000800 */
[----:B------:R1:W-:Y:S01]  /*7d00*/  @!P0 LDGSTS.E.BYPASS.LTC128B.128 [R8+0xf100], [R18.64], !P1 ;  /* 0x0f10000012088fae */ /* 0x0003e2000c901d5c */
[----:B--23--:R-:W-:-:S03]  /*7d10*/  @!P0 IADD3 R11, R6, 0x80, RZ ;  /* 0x00000080060b8810 */ /* 0x00cfc60007ffe0ff */
[----:B------:R-:W-:Y:S01]  /*7d20*/  @!P0 IMAD.WIDE R20, R9, 0x2, R14 ;  /* 0x0000000209148825 */ /* 0x000fe200078e020e */
[----:B------:R-:W-:Y:S01]  /*7d30*/  IADD3 R9, R17, UR6, RZ ;  /* 0x0000000611097c10 */ /* 0x000fe2000fffe0ff */
[----:B------:R-:W-:Y:S01]  /*7d40*/  USHF.L.U32 UR6, UR4, 0x5, URZ ;  /* 0x0000000504067899 */ /* 0x000fe2000800063f */
[----:B------:R-:W-:Y:S02]  /*7d50*/  @!P0 SHF.R.S32.HI R6, RZ, 0x1f, R11 ;  /* 0x0000001fff068819 */ /* 0x000fe4000001140b */
[----:B------:R1:W-:Y:S01]  /*7d60*/  @!P0 LDGSTS.E.BYPASS.LTC128B.128 [R8+0x13100], [R20.64], !P3 ;  /* 0x1310000014088fae */ /* 0x0003e2000d901d5c */
[----:B------:R-:W-:Y:S02]  /*7d70*/  @P2 LEA R12, P1, R16, c[0x0][0x1c8], 0x1 ;  /* 0x00007200100c2a11 */ /* 0x000fe400078208ff */
[----:B------:R-:W-:Y:S02]  /*7d80*/  @!P0 LEA.HI R11, R6, R11, RZ, 0x3 ;  /* 0x0000000b060b8211 */ /* 0x000fe400078f18ff */
[----:B------:R-:W-:-:S02]  /*7d90*/  @P2 LEA.HI.X R13, R16, c[0x0][0x1cc], R9, 0x1, P1 ;  /* 0x00007300100d2a11 */ /* 0x000fc400008f0c09 */
[----:B------:R-:W-:Y:S02]  /*7da0*/  ISETP.GE.AND P1, PT, R10, 0x21, PT ;  /* 0x000000210a00780c */ /* 0x000fe40003f26270 */
[----:B------:R-:W-:Y:S02]  /*7db0*/  @!P0 LOP3.LUT R11, R11, 0xfffffff8, RZ, 0xc0, !PT ;  /* 0xfffffff80b0b8812 */ /* 0x000fe400078ec0ff */
[----:B------:R-:W-:-:S04]  /*7dc0*/  LEA.HI R6, R80, R83, RZ, 0x5 ;  /* 0x0000005350067211 */ /* 0x000fc800078f28ff */
[----:B------:R-:W-:-:S05]  /*7dd0*/  SHF.R.S32.HI R81, RZ, 0x5, R6 ;  /* 0x00000005ff517819 */ /* 0x000fca0000011406 */
[----:B------:R-:W-:Y:S01]  /*7de0*/  @P1 IADD3 R10, P3, R16, UR6, RZ ;  /* 0x00000006100a1c10 */ /* 0x000fe2000ff7e0ff */
[----:B------:R-:W-:-:S03]  /*7df0*/  @!P0 IMAD.WIDE R16, R11, 0x2, R14 ;  /* 0x000000020b108825 */ /* 0x000fc600078e020e */
[----:B------:R-:W-:Y:S01]  /*7e00*/  @P1 IADD3.X R9, R9, UR7, RZ, P3, !PT ;  /* 0x0000000709091c10 */ /* 0x000fe20009ffe4ff */
[----:B------:R-:W-:Y:S01]  /*7e10*/  @P2 IMAD.SHL.U32 R11, R40, 0x2, RZ ;  /* 0x00000002280b2824 */ /* 0x000fe200078e00ff */
[----:B------:R1:W-:Y:S01]  /*7e20*/  @!P0 LDGSTS.E.BYPASS.LTC128B.128 [R8+0x17100], [R16.64], !P4 ;  /* 0x1710000010088fae */ /* 0x0003e2000e101d5c */
[----:B------:R-:W-:Y:S02]  /*7e30*/  ISETP.NE.AND P4, PT, R199, RZ, PT ;  /* 0x000000ffc700720c */ /* 0x000fe40003f85270 */
[C---:B------:R-:W-:Y:S01]  /*7e40*/  @P1 LEA R14, P0, R10.reuse, c[0x0][0x1c8], 0x1 ;  /* 0x000072000a0e1a11 */ /* 0x040fe200078008ff */
[----:B------:R-:W0:Y:S03]  /*7e50*/  LDGDEPBAR ;  /* 0x00000000000079af */ /* 0x000e260000000000 */
[----:B------:R-:W-:Y:S01]  /*7e60*/  @P1 LEA.HI.X R15, R10, c[0x0][0x1cc], R9, 0x1, P0 ;  /* 0x000073000a0f1a11 */ /* 0x000fe200000f0c09 */
[----:B------:R-:W-:Y:S01]  /*7e70*/  BAR.SYNC.DEFER_BLOCKING 0x0 ;  /* 0x0000000000007b1d */ /* 0x000fe20000010000 */
[----:B------:R-:W-:Y:S01]  /*7e80*/  ISETP.LT.AND P0, PT, RZ, c[0x0][0x27c], PT ;  /* 0x00009f00ff007a0c */ /* 0x000fe20003f01270 */
[----:B------:R-:W-:-:S04]  /*7e90*/  @P1 IMAD.SHL.U32 R9, R40, 0x2, RZ ;  /* 0x0000000228091824 */ /* 0x000fc800078e00ff */
        /* <DEDUP_REMOVED lines=13> */
.L_x_341:
[----:B------:R-:W-:Y:S01]  /*7f70*/  ULDC.U8 UR4, c[0x0][0x298] ;  /* 0x0000a60000047ab9 */ /* 0x000fe20000000000 */
[----:B-1----:R-:W-:Y:S01]  /*7f80*/  SHF.R.S32.HI R9, RZ, 0x1f, R84 ;  /* 0x0000001fff097819 */ /* 0x002fe20000011454 */
[----:B------:R-:W-:Y:S01]  /*7f90*/  IMAD.WIDE.U32 R14, R84, c[0x0][0x280], RZ ;  /* 0x0000a000540e7a25 */ /* 0x000fe200078e00ff */
[----:B------:R-:W-:Y:S01]  /*7fa0*/  ISETP.NE.AND P0, PT, RZ, UR4, PT ;  /* 0x00000004ff007c0c */ /* 0x000fe2000bf05270 */
[----:B------:R-:W-:Y:S01]  /*7fb0*/  BSSY B2, `(.L_x_342) ;  /* 0x0000765000027945 */ /* 0x000fe20003800000 */
[-C--:B------:R-:W-:Y:S01]  /*7fc0*/  LEA.HI R77, R80, R83.reuse, RZ, 0x2 ;  /* 0x00000053504d7211 */ /* 0x080fe200078f10ff */
[C---:B------:R-:W-:Y:S02]  /*7fd0*/  IMAD R19, R9.reuse, c[0x0][0x280], RZ ;  /* 0x0000a00009137a24 */ /* 0x040fe400078e02ff */
[----:B------:R-:W-:Y:S01]  /*7fe0*/  IMAD R9, R9, c[0x0][0x290], RZ ;  /* 0x0000a40009097a24 */ /* 0x000fe200078e02ff */
[----:B------:R-:W-:Y:S01]  /*7ff0*/  LOP3.LUT R8, R77, 0xfffffffc, RZ, 0xc0, !PT ;  /* 0xfffffffc4d087812 */ /* 0x000fe200078ec0ff */
[C---:B------:R-:W-:Y:S01]  /*8000*/  IMAD R19, R84.reuse, c[0x0][0x284], R19 ;  /* 0x0000a10054137a24 */ /* 0x040fe200078e0213 */
[----:B------:R-:W-:Y:S01]  /*8010*/  SHF.R.S32.HI R77, RZ, 0x2, R77 ;  /* 0x00000002ff4d7819 */ /* 0x000fe2000001144d */
[----:B------:R-:W-:Y:S01]  /*8020*/  IMAD R16, R84, c[0x0][0x294], R9 ;  /* 0x0000a50054107a24 */ /* 0x000fe200078e0209 */
[----:B------:R-:W-:Y:S01]  /*8030*/  IADD3 R97, -R8, R83, RZ ;  /* 0x0000005308617210 */ /* 0x000fe20007ffe1ff */
[----:B------:R-:W-:Y:S01]  /*8040*/  IMAD.WIDE.U32 R84, R84, c[0x0][0x290], RZ ;  /* 0x0000a40054547a25 */ /* 0x000fe200078e00ff */
[----:B------:R-:W-:-:S02]  /*8050*/  IADD3 R8, R77, UR18, RZ ;  /* 0x000000124d087c10 */ /* 0x000fc4000fffe0ff */
[----:B------:R-:W-:Y:S01]  /*8060*/  IADD3 R19, R19, R15, RZ ;  /* 0x0000000f13137210 */ /* 0x000fe20007ffe0ff */
[----:B------:R-:W-:Y:S01]  /*8070*/  IMAD.IADD R17, R16, 0x1, R85 ;  /* 0x0000000110117824 */ /* 0x000fe200078e0255 */
[C---:B------:R-:W-:Y:S01]  /*8080*/  SHF.L.U32 R60, R97.reuse, 0x3, RZ ;  /* 0x00000003613c7819 */ /* 0x040fe200000006ff */
[----:B------:R-:W-:Y:S01]  /*8090*/  IMAD R9, R97, 0x40, R8 ;  /* 0x0000004061097824 */ /* 0x000fe200078e0208 */
[----:B------:R-:W-:Y:S05]  /*80a0*/  @!P0 BRA `(.L_x_343) ;  /* 0x0000393000008947 */ /* 0x000fea0003800000 */
[----:B------:R-:W-:Y:S01]  /*80b0*/  PLOP3.LUT P1, PT, PT, PT, UP3, 0x80, 0x0 ;  /* 0x000000000000781c */ /* 0x000fe20003f2f038 */
[----:B------:R-:W-:Y:S01]  /*80c0*/  IMAD.MOV.U32 R18, RZ, RZ, R14 ;  /* 0x000000ffff127224 */ /* 0x000fe200078e000e */
[----:B------:R-:W-:Y:S01]  /*80d0*/  PLOP3.LUT P0, PT, PT, PT, UP3, 0x80, 0x0 ;  /* 0x000000000000781c */ /* 0x000fe20003f0f038 */
[----:B------:R-:W-:Y:S01]  /*80e0*/  BSSY B0, `(.L_x_344) ;  /* 0x0000063000007945 */ /* 0x000fe20003800000 */
[----:B------:R-:W-:Y:S01]  /*80f0*/  MOV R16, R84 ;  /* 0x0000005400107202 */ /* 0x000fe20000000f00 */
        /* <DEDUP_REMOVED lines=8> */
[----:B------:R-:W-:Y:S01]  /*8180*/  @P1 IMAD.HI.U32 R10, R9, c[0x0][0x2c8], RZ ;  /* 0x0000b200090a1a27 */ /* 0x000fe200078e00ff */
[----:B------:R-:W-:Y:S01]  /*8190*/  CS2R R110, SRZ ;  /* 0x00000000006e7805 */ /* 0x000fe2000001ff00 */
[----:B------:R-:W-:Y:S01]  /*81a0*/  CS2R R116, SRZ ;  /* 0x0000000000747805 */ /* 0x000fe2000001ff00 */
[----:B------:R-:W-:Y:S01]  /*81b0*/  CS2R R120, SRZ ;  /* 0x0000000000787805 */ /* 0x000fe2000001ff00 */
[----:B------:R-:W-:Y:S01]  /*81c0*/  CS2R R108, SRZ ;  /* 0x00000000006c7805 */ /* 0x000fe2000001ff00 */
[----:B------:R-:W-:-:S04]  /*81d0*/  @P0 SHF.R.U32.HI R9, RZ, c[0x0][0x2cc], R10 ;  /* 0x0000b300ff090a19 */ /* 0x000fc8000001160a */
[----:B------:R-:W-:Y:S01]  /*81e0*/  SHF.R.S32.HI R12, RZ, 0x1f, R9 ;  /* 0x0000001fff0c7819 */ /* 0x000fe20000011409 */
[----:B------:R-:W-:-:S04]  /*81f0*/  IMAD.WIDE.U32 R18, R9, c[0x0][0x280], R18 ;  /* 0x0000a00009127a25 */ /* 0x000fc800078e0012 */
[----:B------:R-:W-:Y:S01]  /*8200*/  IMAD R10, R12, c[0x0][0x280], RZ ;  /* 0x0000a0000c0a7a24 */ /* 0x000fe200078e02ff */
[----:B------:R-:W-:Y:S01]  /*8210*/  LEA R14, P1, R18, c[0x0][0x270], 0x1 ;  /* 0x00009c00120e7a11 */ /* 0x000fe200078208ff */
[----:B------:R-:W-:Y:S02]  /*8220*/  IMAD R12, R12, c[0x0][0x290], RZ ;  /* 0x0000a4000c0c7a24 */ /* 0x000fe400078e02ff */
[C---:B------:R-:W-:Y:S02]  /*8230*/  IMAD.WIDE.U32 R16, R9.reuse, c[0x0][0x290], R16 ;  /* 0x0000a40009107a25 */ /* 0x040fe400078e0010 */
[----:B------:R1:W2:Y:S02]  /*8240*/  SHFL.IDX PT, R20, R14, RZ, 0x1c1f ;  /* 0x001c1fff0e147589 */ /* 0x0002a400000e0000 */
[C---:B------:R-:W-:Y:S02]  /*8250*/  IMAD R10, R9.reuse, c[0x0][0x284], R10 ;  /* 0x0000a100090a7a24 */ /* 0x040fe400078e020a */
[----:B------:R-:W-:Y:S01]  /*8260*/  IMAD R9, R9, c[0x0][0x294], R12 ;  /* 0x0000a50009097a24 */ /* 0x000fe200078e020c */
[----:B------:R-:W-:Y:S01]  /*8270*/  LEA R12, P0, R16, c[0x0][0x288], 0x1 ;  /* 0x0000a200100c7a11 */ /* 0x000fe200078008ff */
[----:B------:R-:W-:-:S03]  /*8280*/  IMAD.IADD R10, R19, 0x1, R10 ;  /* 0x00000001130a7824 */ /* 0x000fc600078e020a */
[----:B------:R-:W-:Y:S02]  /*8290*/  IADD3 R9, R17, R9, RZ ;  /* 0x0000000911097210 */ /* 0x000fe40007ffe0ff */
[----:B------:R-:W-:Y:S02]  /*82a0*/  LEA.HI.X R15, R18, c[0x0][0x274], R10, 0x1, P1 ;  /* 0x00009d00120f7a11 */ /* 0x000fe400008f0c0a */
[----:B------:R-:W-:Y:S01]  /*82b0*/  LEA.HI.X R13, R16, c[0x0][0x28c], R9, 0x1, P0 ;  /* 0x0000a300100d7a11 */ /* 0x000fe200000f0c09 */
[----:B------:R1:W3:Y:S01]  /*82c0*/  SHFL.IDX PT, R18, R12, RZ, 0x1c1f ;  /* 0x001c1fff0c127589 */ /* 0x0002e200000e0000 */
[----:B------:R-:W-:Y:S01]  /*82d0*/  ISETP.GE.AND P0, PT, R8, UR21, PT ;  /* 0x0000001508007c0c */ /* 0x000fe2000bf06270 */
[----:B------:R-:W-:Y:S02]  /*82e0*/  IMAD.SHL.U32 R16, R97, 0x4, RZ ;  /* 0x0000000461107824 */ /* 0x000fe400078e00ff */
[----:B------:R1:W4:Y:S01]  /*82f0*/  SHFL.IDX PT, R21, R15, RZ, 0x1c1f ;  /* 0x001c1fff0f157589 */ /* 0x00032200000e0000 */
[----:B------:R-:W-:-:S03]  /*8300*/  CS2R R96, SRZ ;  /* 0x0000000000607805 */ /* 0x000fc6000001ff00 */
[----:B------:R1:W1:Y:S06]  /*8310*/  SHFL.IDX PT, R19, R13, RZ, 0x1c1f ;  /* 0x001c1fff0d137589 */ /* 0x00026c00000e0000 */
[----:B------:R-:W-:Y:S05]  /*8320*/  @P0 BRA `(.L_x_345) ;  /* 0x000003e000000947 */ /* 0x000fea0003800000 */
[C---:B--2---:R-:W-:Y:S01]  /*8330*/  IADD3 R9, R16.reuse, 0x10, RZ ;  /* 0x0000001010097810 */ /* 0x044fe20007ffe0ff */
[----:B------:R-:W-:Y:S01]  /*8340*/  CS2R R104, SRZ ;  /* 0x0000000000687805 */ /* 0x000fe2000001ff00 */
[C---:B------:R-:W-:Y:S01]  /*8350*/  ISETP.GE.AND P1, PT, R16.reuse, c[0x0][0x27c], PT ;  /* 0x00009f0010007a0c */ /* 0x040fe20003f26270 */
[----:B------:R-:W-:Y:S01]  /*8360*/  CS2R R108, SRZ ;  /* 0x00000000006c7805 */ /* 0x000fe2000001ff00 */
[----:B------:R-:W-:Y:S01]  /*8370*/  ISETP.GE.AND P0, PT, R9, c[0x0][0x27c], PT ;  /* 0x00009f0009007a0c */ /* 0x000fe20003f06270 */
[----:B------:R-:W-:Y:S01]  /*8380*/  CS2R R122, SRZ ;  /* 0x00000000007a7805 */ /* 0x000fe2000001ff00 */
[----:B------:R-:W-:Y:S01]  /*8390*/  CS2R R120, SRZ ;  /* 0x0000000000787805 */ /* 0x000fe2000001ff00 */
[----:B------:R-:W-:-:S02]  /*83a0*/  IADD3 R11, R16, 0x30, RZ ;  /* 0x00000030100b7810 */ /* 0x000fc40007ffe0ff */
[----:B------:R-:W-:-:S06]  /*83b0*/  IADD3 R17, R16, 0x20, RZ ;  /* 0x0000002010117810 */ /* 0x000fcc0007ffe0ff */
[C---:B----4-:R-:W-:Y:S02]  /*83c0*/  @!P1 IMAD.WIDE R28, R16.reuse, 0x2, R20 ;  /* 0x00000002101c9825 */ /* 0x050fe400078e0214 */
[----:B------:R-:W-:Y:S02]  /*83d0*/  @!P0 SHF.R.S32.HI R10, RZ, 0x1f, R9 ;  /* 0x0000001fff0a8819 */ /* 0x000fe40000011409 */
[----:B-1-3--:R-:W-:Y:S01]  /*83e0*/  @!P1 IMAD.WIDE R24, R16, 0x2, R18 ;  /* 0x0000000210189825 */ /* 0x00afe200078e0212 */
[----:B------:R1:W5:Y:S01]  /*83f0*/  @!P1 LD.E.64 R104, [R28.64] ;  /* 0x0000001c1c689980 */ /* 0x000362000c101b00 */
[----:B------:R-:W-:Y:S02]  /*8400*/  @!P0 LEA.HI R9, R10, R9, RZ, 0x2 ;  /* 0x000000090a098211 */ /* 0x000fe400078f10ff */
[----:B------:R-:W-:Y:S01]  /*8410*/  ISETP.GE.AND P2, PT, R11, c[0x0][0x27c], PT ;  /* 0x00009f000b007a0c */ /* 0x000fe20003f46270 */
[----:B------:R2:W5:Y:S01]  /*8420*/  @!P1 LD.E.64 R108, [R24.64] ;  /* 0x0000001c186c9980 */ /* 0x000562000c101b00 */
[----:B------:R-:W-:-:S02]  /*8430*/  @!P0 LOP3.LUT R9, R9, 0xfffffffc, RZ, 0xc0, !PT ;  /* 0xfffffffc09098812 */ /* 0x000fc400078ec0ff */
[----:B------:R-:W-:-:S03]  /*8440*/  IADD3 R10, R16, 0x40, RZ ;  /* 0x00000040100a7810 */ /* 0x000fc60007ffe0ff */
        /* <DEDUP_REMOVED lines=8> */
[----:B--2---:R-:W-:-:S09]  /*84d0*/  @!P2 SHF.R.S32.HI R24, RZ, 0x1f, R11 ;  /* 0x0000001fff18a819 */ /* 0x004fd2000001140b */
[----:B-1----:R-:W-:Y:S02]  /*84e0*/  @!P3 SHF.R.S32.HI R28, RZ, 0x1f, R17 ;  /* 0x0000001fff1cb819 */ /* 0x002fe40000011411 */
[----:B------:R-:W-:Y:S02]  /*84f0*/  @!P2 LEA.HI R11, R24, R11, RZ, 0x2 ;  /* 0x0000000b180ba211 */ /* 0x000fe400078f10ff */
[----:B------:R-:W-:Y:S02]  /*8500*/  @!P3 LEA.HI R17, R28, R17, RZ, 0x2 ;  /* 0x000000111c11b211 */ /* 0x000fe400078f10ff */
[----:B---3--:R-:W-:Y:S02]  /*8510*/  @!P1 SHF.R.S32.HI R23, RZ, 0x1f, R10 ;  /* 0x0000001fff179819 */ /* 0x008fe4000001140a */
[----:B------:R-:W-:Y:S02]  /*8520*/  @!P0 SHF.R.S32.HI R22, RZ, 0x1f, R9 ;  /* 0x0000001fff168819 */ /* 0x000fe40000011409 */
[----:B------:R-:W-:-:S02]  /*8530*/  @!P1 LEA.HI R10, R23, R10, RZ, 0x2 ;  /* 0x0000000a170a9211 */ /* 0x000fc400078f10ff */
[----:B------:R-:W-:Y:S02]  /*8540*/  @!P0 LEA.HI R9, R22, R9, RZ, 0x2 ;  /* 0x0000000916098211 */ /* 0x000fe400078f10ff */
[----:B------:R-:W-:Y:S02]  /*8550*/  @!P2 LOP3.LUT R11, R11, 0xfffffffc, RZ, 0xc0, !PT ;  /* 0xfffffffc0b0ba812 */ /* 0x000fe400078ec0ff */
[----:B------:R-:W-:Y:S02]  /*8560*/  @!P1 LOP3.LUT R10, R10, 0xfffffffc, RZ, 0xc0, !PT ;  /* 0xfffffffc0a0a9812 */ /* 0x000fe400078ec0ff */
[----:B------:R-:W-:Y:S02]  /*8570*/  @!P3 LOP3.LUT R17, R17, 0xfffffffc, RZ, 0xc0, !PT ;  /* 0xfffffffc1111b812 */ /* 0x000fe400078ec0ff */
[----:B------:R-:W-:Y:S01]  /*8580*/  @!P0 LOP3.LUT R9, R9, 0xfffffffc, RZ, 0xc0, !PT ;  /* 0xfffffffc09098812 */ /* 0x000fe200078ec0ff */
[C-C-:B------:R-:W-:Y:S01]  /*8590*/  @!P2 IMAD.WIDE R28, R11.reuse, 0x2, R20.reuse ;  /* 0x000000020b1ca825 */ /* 0x140fe200078e0214 */
[----:B------:R-:W-:Y:S01]  /*85a0*/  CS2R R118, SRZ ;  /* 0x0000000000767805 */ /* 0x000fe2000001ff00 */
[----:B------:R-:W-:Y:S01]  /*85b0*/  CS2R R116, SRZ ;  /* 0x0000000000747805 */ /* 0x000fe2000001ff00 */
[----:B------:R-:W-:Y:S01]  /*85c0*/  CS2R R112, SRZ ;  /* 0x0000000000707805 */ /* 0x000fe2000001ff00 */
[----:B------:R-:W-:Y:S01]  /*85d0*/  @!P1 IMAD.WIDE R22, R10, 0x2, R20 ;  /* 0x000000020a169825 */ /* 0x000fe200078e0214 */
[----:B------:R-:W-:Y:S01]  /*85e0*/  CS2R R110, SRZ ;  /* 0x00000000006e7805 */ /* 0x000fe2000001ff00 */
[----:B------:R-:W-:Y:S01]  /*85f0*/  CS2R R98, SRZ ;  /* 0x0000000000627805 */ /* 0x000fe2000001ff00 */
[----:B------:R-:W-:Y:S01]  /*8600*/  CS2R R90, SRZ ;  /* 0x00000000005a7805 */ /* 0x000fe2000001ff00 */
[----:B------:R-:W-:Y:S01]  /*8610*/  @!P2 IMAD.WIDE R24, R11, 0x2, R18 ;  /* 0x000000020b18a825 */ /* 0x000fe200078e0212 */
[----:B------:R-:W-:Y:S01]  /*8620*/  CS2R R96, SRZ ;  /* 0x0000000000607805 */ /* 0x000fe2000001ff00 */
[----:B------:R-:W-:Y:S01]  /*8630*/  CS2R R88, SRZ ;  /* 0x0000000000587805 */ /* 0x000fe2000001ff00 */
[----:B------:R1:W5:Y:S01]  /*8640*/  @!P2 LD.E.64 R112, [R28.64] ;  /* 0x0000001c1c70a980 */ /* 0x000362000c101b00 */
[----:B----4-:R-:W-:-:S03]  /*8650*/  @!P3 IMAD.WIDE R30, R17, 0x2, R20 ;  /* 0x00000002111eb825 */ /* 0x010fc600078e0214 */
[----:B------:R1:W5:Y:S01]  /*8660*/  @!P2 LD.E.64 R110, [R24.64] ;  /* 0x0000001c186ea980 */ /* 0x000362000c101b00 */
[----:B------:R-:W-:-:S03]  /*8670*/  @!P3 IMAD.WIDE R32, R17, 0x2, R18 ;  /* 0x000000021120b825 */ /* 0x000fc600078e0212 */
[----:B------:R1:W5:Y:S01]  /*8680*/  @!P3 LD.E.64 R118, [R30.64] ;  /* 0x0000001c1e76b980 */ /* 0x000362000c101b00 */
[----:B------:R-:W-:-:S03]  /*8690*/  @!P1 IMAD.WIDE R10, R10, 0x2, R18 ;  /* 0x000000020a0a9825 */ /* 0x000fc600078e0212 */
[----:B------:R1:W5:Y:S01]  /*86a0*/  @!P3 LD.E.64 R116, [R32.64] ;  /* 0x0000001c2074b980 */ /* 0x000362000c101b00 */
[----:B------:R-:W-:-:S03]  /*86b0*/  @!P0 IMAD.WIDE R20, R9, 0x2, R20 ;  /* 0x0000000209148825 */ /* 0x000fc600078e0214 */
[----:B------:R1:W5:Y:S01]  /*86c0*/  @!P1 LD.E.64 R98, [R22.64] ;  /* 0x0000001c16629980 */ /* 0x000362000c101b00 */
[----:B------:R-:W-:-:S03]  /*86d0*/  @!P0 IMAD.WIDE R18, R9, 0x2, R18 ;  /* 0x0000000209128825 */ /* 0x000fc600078e0212 */
[----:B------:R1:W5:Y:S04]  /*86e0*/  @!P0 LD.E.64 R90, [R20.64] ;  /* 0x0000001c145a8980 */ /* 0x000368000c101b00 */
[----:B------:R1:W5:Y:S04]  /*86f0*/  @!P1 LD.E.64 R96, [R10.64] ;  /* 0x0000001c0a609980 */ /* 0x000368000c101b00 */
[----:B------:R1:W5:Y:S02]  /*8700*/  @!P0 LD.E.64 R88, [R18.64] ;  /* 0x0000001c12588980 */ /* 0x000364000c101b00 */
.L_x_345:
[----:B--2---:R-:W-:Y:S05]  /*8710*/  BSYNC B0 ;  /* 0x0000000000007941 */ /* 0x004fea0003800000 */
.L_x_344:
[----:B------:R-:W-:Y:S01]  /*8720*/  IADD3 R9, R8, 0x40, RZ ;  /* 0x0000004008097810 */ /* 0x000fe20007ffe0ff */
[----:B-----5:R-:W-:Y:S01]  /*8730*/  IMAD.MOV.U32 R8, RZ, RZ, R90 ;  /* 0x000000ffff087224 */ /* 0x020fe200078e005a */
[----:B-1----:R-:W1:Y:S01]  /*8740*/  SHFL.IDX PT, R23, R15, 0x1, 0x1c1f ;  /* 0x003c1f000f177f89 */ /* 0x002e6200000e0000 */
[----:B------:R-:W-:Y:S01]  /*8750*/  IMAD.MOV.U32 R10, RZ, RZ, R98 ;  /* 0x000000ffff0a7224 */ /* 0x000fe200078e0062 */
[----:B------:R-:W-:Y:S01]  /*8760*/  ISETP.GE.AND P0, PT, R9, UR21, PT ;  /* 0x0000001509007c0c */ /* 0x000fe2000bf06270 */
        /* <DEDUP_REMOVED lines=41> */
[----:B------:R-:W2:Y:S01]  /*8a00*/  SHFL.IDX PT, R22, R14, 0x1, 0x1c1f ;  /* 0x003c1f000e167f89 */ /* 0x000ea200000e0000 */
[----:B------:R-:W-:Y:S01]  /*8a10*/  IMAD.MOV.U32 R8, RZ, RZ, R109 ;  /* 0x000000ffff087224 */ /* 0x000fe200078e006d */
[----:B------:R-:W-:Y:S01]  /*8a20*/  BSSY B0, `(.L_x_346) ;  /* 0x0000051000007945 */ /* 0x000fe20003800000 */
[----:B------:R-:W-:Y:S01]  /*8a30*/  PRMT R93, R11, 0x7610, R93 ;  /* 0x000076100b5d7816 */ /* 0x000fe2000000005d */
[----:B----4-:R-:W4:Y:S01]  /*8a40*/  SHFL.IDX PT, R21, R13, 0x1, 0x1c1f ;  /* 0x003c1f000d157f89 */ /* 0x010f2200000e0000 */
[----:B------:R-:W-:Y:S01]  /*8a50*/  PRMT R92, R10, 0x7610, R92 ;  /* 0x000076100a5c7816 */ /* 0x000fe2000000005c */
[----:B------:R-:W-:Y:S01]  /*8a60*/  CS2R R54, SRZ ;  /* 0x0000000000367805 */ /* 0x000fe2000001ff00 */
[----:B------:R-:W-:Y:S01]  /*8a70*/  PRMT R100, R9, 0x7610, R100 ;  /* 0x0000761009647816 */ /* 0x000fe20000000064 */
[----:B------:R3:W1:Y:S01]  /*8a80*/  SHFL.IDX PT, R20, R12, 0x1, 0x1c1f ;  /* 0x003c1f000c147f89 */ /* 0x00066200000e0000 */
        /* <DEDUP_REMOVED lines=10> */
[----:B---3--:R-:W-:Y:S01]  /*8b30*/  PRMT R12, R12, 0x5410, R8 ;  /* 0x000054100c0c7816 */ /* 0x008fe20000000008 */
[----:B------:R-:W-:Y:S05]  /*8b40*/  @P0 BRA `(.L_x_347) ;  /* 0x000003e000000947 */ /* 0x000fea0003800000 */
[C---:B-12-4-:R-:W-:Y:S01]  /*8b50*/  IADD3 R8, R16.reuse, 0x10, RZ ;  /* 0x0000001010087810 */ /* 0x056fe20007ffe0ff */
        /* <DEDUP_REMOVED lines=11> */
[C---:B------:R-:W-:Y:S01]  /*8c10*/  @!P1 IMAD.WIDE R10, R16.reuse, 0x2, R20 ;  /* 0x00000002100a9825 */ /* 0x040fe200078e0214 */
[----:B------:R-:W-:Y:S01]  /*8c20*/  IADD3 R13, R16, 0x50, RZ ;  /* 0x00000050100d7810 */ /* 0x000fe20007ffe0ff */
[----:B------:R1:W5:Y:S01]  /*8c30*/  @!P1 LD.E.64 R86, [R26.64] ;  /* 0x0000001c1a569980 */ /* 0x000362000c101b00 */
[----:B------:R-:W-:Y:S02]  /*8c40*/  @!P0 LEA.HI R9, R9, R8, RZ, 0x2 ;  /* 0x0000000809098211 */ /* 0x000fe400078f10ff */
[----:B------:R-:W-:Y:S01]  /*8c50*/  ISETP.GE.AND P3, PT, R18, c[0x0][0x27c], PT ;  /* 0x00009f0012007a0c */ /* 0x000fe20003f66270 */
[----:B------:R2:W5:Y:S01]  /*8c60*/  @!P1 LD.E.64 R78, [R10.64] ;  /* 0x0000001c0a4e9980 */ /* 0x000562000c101b00 */
[----:B------:R-:W-:-:S05]  /*8c70*/  @!P0 LOP3.LUT R9, R9, 0xfffffffc, RZ, 0xc0, !PT ;  /* 0xfffffffc09098812 */ /* 0x000fca00078ec0ff */
[----:B------:R-:W-:-:S04]  /*8c80*/  @!P0 IMAD.WIDE R24, R9, 0x2, R22 ;  /* 0x0000000209188825 */ /* 0x000fc800078e0216 */
[----:B------:R-:W-:Y:S01]  /*8c90*/  @!P0 IMAD.WIDE R8, R9, 0x2, R20 ;  /* 0x0000000209088825 */ /* 0x000fe200078e0214 */
[----:B------:R3:W5:Y:S01]  /*8ca0*/  @!P0 LD.E.64 R74, [R24.64] ;  /* 0x0000001c184a8980 */ /* 0x000762000c101b00 */
[----:B------:R-:W-:Y:S02]  /*8cb0*/  ISETP.GE.AND P2, PT, R15, c[0x0][0x27c], PT ;  /* 0x00009f000f007a0c */ /* 0x000fe40003f46270 */
[----:B------:R-:W-:Y:S01]  /*8cc0*/  ISETP.GE.AND P1, PT, R14, c[0x0][0x27c], PT ;  /* 0x00009f000e007a0c */ /* 0x000fe20003f26270 */
[----:B------:R4:W5:Y:S01]  /*8cd0*/  @!P0 LD.E.64 R72, [R8.64] ;  /* 0x0000001c08488980 */ /* 0x000962000c101b00 */
[----:B------:R-:W-:Y:S02]  /*8ce0*/  ISETP.GE.AND P0, PT, R13, c[0x0][0x27c], PT ;  /* 0x00009f000d007a0c */ /* 0x000fe40003f06270 */
[----:B--2---:R-:W-:-:S07]  /*8cf0*/  @!P3 SHF.R.S32.HI R11, RZ, 0x1f, R18 ;  /* 0x0000001fff0bb819 */ /* 0x004fce0000011412 */
[----:B------:R-:W-:Y:S02]  /*8d00*/  @!P2 SHF.R.S32.HI R10, RZ, 0x1f, R15 ;  /* 0x0000001fff0aa819 */ /* 0x000fe4000001140f */
[----:B------:R-:W-:Y:S02]  /*8d10*/  @!P3 LEA.HI R11, R11, R18, RZ, 0x2 ;  /* 0x000000120b0bb211 */ /* 0x000fe400078f10ff */
[----:B------:R-:W-:Y:S02]  /*8d20*/  @!P2 LEA.HI R10, R10, R15, RZ, 0x2 ;  /* 0x0000000f0a0aa211 */ /* 0x000fe400078f10ff */
[----:B----4-:R-:W-:Y:S02]  /*8d30*/  @!P1 SHF.R.S32.HI R9, RZ, 0x1f, R14 ;  /* 0x0000001fff099819 */ /* 0x010fe4000001140e */
[----:B------:R-:W-:Y:S02]  /*8d40*/  @!P0 SHF.R.S32.HI R8, RZ, 0x1f, R13 ;  /* 0x0000001fff088819 */ /* 0x000fe4000001140d */
[----:B------:R-:W-:-:S02]  /*8d50*/  @!P1 LEA.HI R9, R9, R14, RZ, 0x2 ;  /* 0x0000000e09099211 */ /* 0x000fc400078f10ff */
[----:B------:R-:W-:Y:S02]  /*8d60*/  @!P0 LEA.HI R8, R8, R13, RZ, 0x2 ;  /* 0x0000000d08088211 */ /* 0x000fe400078f10ff */
[----:B------:R-:W-:Y:S02]  /*8d70*/  @!P3 LOP3.LUT R11, R11, 0xfffffffc, RZ, 0xc0, !PT ;  /* 0xfffffffc0b0bb812 */ /* 0x000fe400078ec0ff */
[----:B------:R-:W-:Y:S02]  /*8d80*/  @!P2 LOP3.LUT R10, R10, 0xfffffffc, RZ, 0xc0, !PT ;  /* 0xfffffffc0a0aa812 */ /* 0x000fe400078ec0ff */
[----:B------:R-:W-:Y:S02]  /*8d90*/  @!P1 LOP3.LUT R9, R9, 0xfffffffc, RZ, 0xc0, !PT ;  /* 0xfffffffc09099812 */ /* 0x000fe400078ec0ff */
[----:B------:R-:W-:Y:S01]  /*8da0*/  @!P0 LOP3.LUT R8, R8, 0xfffffffc, RZ, 0xc0, !PT ;  /* 0xfffffffc08088812 */ /* 0x000fe200078ec0ff */
[--C-:B------:R-:W-:Y:S01]  /*8db0*/  @!P3 IMAD.WIDE R30, R11, 0x2, R22.reuse ;  /* 0x000000020b1eb825 */ /* 0x100fe200078e0216 */
[----:B------:R-:W-:Y:S01]  /*8dc0*/  CS2R R66, SRZ ;  /* 0x0000000000427805 */ /* 0x000fe2000001ff00 */
[----:B------:R-:W-:Y:S01]  /*8dd0*/  CS2R R64, SRZ ;  /* 0x0000000000407805 */ /* 0x000fe2000001ff00 */
[----:B------:R-:W-:Y:S01]  /*8de0*/  CS2R R58, SRZ ;  /* 0x00000000003a7805 */ /* 0x000fe2000001ff00 */
[--C-:B------:R-:W-:Y:S01]  /*8df0*/  @!P2 IMAD.WIDE R28, R10, 0x2, R22.reuse ;  /* 0x000000020a1ca825 */ /* 0x100fe200078e0216 */
[----:B------:R-:W-:Y:S01]  /*8e00*/  CS2R R56, SRZ ;  /* 0x0000000000387805 */ /* 0x000fe2000001ff00 */
[----:B------:R-:W-:Y:S01]  /*8e10*/  CS2R R54, SRZ ;  /* 0x0000000000367805 */ /* 0x000fe2000001ff00 */
[----:B-1----:R-:W-:Y:S01]  /*8e20*/  CS2R R26, SRZ ;  /* 0x00000000001a7805 */ /* 0x002fe2000001ff00 */
[--C-:B------:R-:W-:Y:S01]  /*8e30*/  @!P1 IMAD.WIDE R14, R9, 0x2, R22.reuse ;  /* 0x00000002090e9825 */ /* 0x100fe200078e0216 */
[----:B------:R-:W-:Y:S01]  /*8e40*/  CS2R R48, SRZ ;  /* 0x0000000000307805 */ /* 0x000fe2000001ff00 */
[----:B---3--:R-:W-:Y:S01]  /*8e50*/  CS2R R24, SRZ ;  /* 0x0000000000187805 */ /* 0x008fe2000001ff00 */
        /* <DEDUP_REMOVED lines=13> */
.L_x_347:
[----:B-12-4-:R-:W-:Y:S05]  /*8f30*/  BSYNC B0 ;  /* 0x0000000000007941 */ /* 0x016fea0003800000 */
.L_x_346:
[----:B-----5:R-:W-:Y:S01]  /*8f40*/  IMAD.MOV.U32 R8, RZ, RZ, R27 ;  /* 0x000000ffff087224 */ /* 0x020fe200078e001b */
[----:B------:R-:W-:Y:S01]  /*8f50*/  UIADD3 UR4, -UR18, UR21, URZ ;  /* 0x0000001512047290 */ /* 0x000fe2000fffe13f */
[----:B------:R-:W-:Y:S01]  /*8f60*/  IMAD.MOV.U32 R10, RZ, RZ, R26 ;  /* 0x000000ffff0a7224 */ /* 0x000fe200078e001a */
[----:B------:R-:W-:-:S04]  /*8f70*/  DEPBAR.LE SB0, 0x1 ;  /* 0x000080400000791a */ /* 0x000fc80000000000 */
[----:B------:R-:W-:Y:S01]  /*8f80*/  PRMT R14, R8, 0x7610, R14 ;  /* 0x00007610080e7816 */ /* 0x000fe2000000000e */
[----:B------:R-:W-:Y:S01]  /*8f90*/  IMAD.MOV.U32 R8, RZ, RZ, R58 ;  /* 0x000000ffff087224 */ /* 0x000fe200078e003a */
[----:B------:R-:W-:Y:S01]  /*8fa0*/  PRMT R15, R10, 0x7610, R15 ;  /* 0x000076100a0f7816 */ /* 0x000fe2000000000f */
[----:B------:R-:W-:Y:S01]  /*8fb0*/  IMAD.MOV.U32 R10, RZ, RZ, R55 ;  /* 0x000000ffff0a7224 */ /* 0x000fe200078e0037 */
[----:B------:R-:W-:Y:S01]  /*8fc0*/  UISETP.LT.AND UP0, UPT, UR4, 0x80, UPT ;  /* 0x000000800400788c */ /* 0x000fe2000bf01270 */
        /* <DEDUP_REMOVED lines=19> */
[----:B------:R-:W-:Y:S01]  /*9100*/  SHF.R.S32.HI R10, RZ, 0x1f, R77 ;  /* 0x0000001fff0a7819 */ /* 0x000fe2000001144d */
[----:B------:R-:W-:Y:S01]  /*9110*/  USEL UR4, UR4, 0x80, UP0 ;  /* 0x0000008004047887 */ /* 0x000fe20008000000 */
[----:B------:R-:W-:Y:S01]  /*9120*/  PRMT R13, R8, 0x7610, R13 ;  /* 0x00007610080d7816 */ /* 0x000fe2000000000d */
[----:B------:R-:W-:Y:S01]  /*9130*/  IMAD.MOV.U32 R8, RZ, RZ, R49 ;  /* 0x000000ffff087224 */ /* 0x000fe200078e0031 */
[----:B------:R-:W-:Y:S01]  /*9140*/  LEA.HI R10, R10, R77, RZ, 0x3 ;  /* 0x0000004d0a0a7211 */ /* 0x000fe200078f18ff */
[----:B------:R-:W-:Y:S01]  /*9150*/  BSSY B1, `(.L_x_348) ;  /* 0x0000155000017945 */ /* 0x000fe20003800000 */
[----:B------:R-:W-:Y:S01]  /*9160*/  PRMT R39, R9, 0x7610, R39 ;  /* 0x0000761009277816 */ /* 0x000fe20000000027 */
[----:B------:R-:W-:Y:S01]  /*9170*/  IMAD.MOV.U32 R9, RZ, RZ, R48 ;  /* 0x000000ffff097224 */ /* 0x000fe200078e0030 */
[----:B------:R-:W-:-:S02]  /*9180*/  LOP3.LUT R10, R10, 0xfffffff8, RZ, 0xc0, !PT ;  /* 0xfffffff80a0a7812 */ /* 0x000fc400078ec0ff */
[----:B------:R-:W-:Y:S01]  /*9190*/  PRMT R19, R8, 0x7610, R19 ;  /* 0x0000761008137816 */ /* 0x000fe20000000013 */
[----:B------:R-:W-:Y:S01]  /*91a0*/  IMAD.MOV.U32 R8, RZ, RZ, R56 ;  /* 0x000000ffff087224 */ /* 0x000fe200078e0038 */
[----:B------:R-:W-:Y:S01]  /*91b0*/  PRMT R20, R9, 0x7610, R20 ;  /* 0x0000761009147816 */ /* 0x000fe20000000014 */
[----:B------:R-:W-:Y:S01]  /*91c0*/  IMAD.IADD R9, R77, 0x1, -R10 ;  /* 0x000000014d097824 */ /* 0x000fe200078e0a0a */
[----:B------:R-:W-:Y:S01]  /*91d0*/  PRMT R12, R11, 0x7610, R12 ;  /* 0x000076100b0c7816 */ /* 0x000fe2000000000c */
[----:B------:R-:W-:Y:S01]  /*91e0*/  IMAD.MOV.U32 R11, RZ, RZ, R57 ;  /* 0x000000ffff0b7224 */ /* 0x000fe200078e0039 */
[----:B------:R-:W-:Y:S01]  /*91f0*/  PRMT R28, R8, 0x7610, R28 ;  /* 0x00007610081c7816 */ /* 0x000fe2000000001c */
[C---:B------:R-:W-:Y:S01]  /*9200*/  IMAD.SHL.U32 R8, R9.reuse, 0x40, RZ ;  /* 0x0000004009087824 */ /* 0x040fe200078e00ff */
[----:B------:R-:W-:Y:S01]  /*9210*/  BAR.SYNC.DEFER_BLOCKING 0x0 ;  /* 0x0000000000007b1d */ /* 0x000fe20000010000 */
[----:B------:R-:W-:Y:S01]  /*9220*/  LOP3.LUT P1, RZ, R9, 0x4, RZ, 0xc0, !PT ;  /* 0x0000000409ff7812 */ /* 0x000fe2000782c0ff */
[----:B------:R-:W-:Y:S01]  /*9230*/  IMAD.MOV.U32 R10, RZ, RZ, R64 ;  /* 0x000000ffff0a7224 */ /* 0x000fe200078e0040 */
[----:B------:R-:W-:-:S02]  /*9240*/  PRMT R23, R11, 0x7610, R23 ;  /* 0x000076100b177816 */ /* 0x000fc40000000017 */
[----:B------:R-:W-:Y:S01]  /*9250*/  LOP3.LUT R9, R8, 0x1c0, RZ, 0xc0, !PT ;  /* 0x000001c008097812 */ /* 0x000fe200078ec0ff */
[----:B------:R-:W-:Y:S01]  /*9260*/  IMAD.MOV.U32 R8, RZ, RZ, R72 ;  /* 0x000000ffff087224 */ /* 0x000fe200078e0048 */
[----:B------:R-:W-:Y:S02]  /*9270*/  ISETP.GE.AND P0, PT, R77, UR4, PT ;  /* 0x000000044d007c0c */ /* 0x000fe4000bf06270 */
[----:B------:R-:W-:Y:S02]  /*9280*/  LOP3.LUT R11, R9, 0x18, R60, 0xf8, !PT ;  /* 0x00000018090b7812 */ /* 0x000fe400078ef83c */
[----:B------:R-:W-:Y:S01]  /*9290*/  SHF.R.U32.HI R18, RZ, 0x3, R9 ;  /* 0x00000003ff127819 */ /* 0x000fe20000011609 */
[----:B------:R-:W-:Y:S01]  /*92a0*/  IMAD.MOV.U32 R9, RZ, RZ, R65 ;  /* 0x000000ffff097224 */ /* 0x000fe200078e0041 */
[----:B------:R-:W-:Y:S01]  /*92b0*/  PRMT R31, R10, 0x7610, R31 ;  /* 0x000076100a1f7816 */ /* 0x000fe2000000001f */
[----:B------:R-:W-:Y:S01]  /*92c0*/  IMAD.MOV.U32 R10, RZ, RZ, R73 ;  /* 0x000000ffff0a7224 */ /* 0x000fe200078e0049 */
[----:B------:R-:W-:-:S02]  /*92d0*/  LOP3.LUT R18, R11, R18, RZ, 0x3c, !PT ;  /* 0x000000120b127212 */ /* 0x000fc400078e3cff */
[----:B------:R-:W-:Y:S01]  /*92e0*/  PRMT R34, R9, 0x7610, R34 ;  /* 0x0000761009227816 */ /* 0x000fe20000000022 */
[----:B------:R-:W-:Y:S01]  /*92f0*/  IMAD.MOV.U32 R9, RZ, RZ, R78 ;  /* 0x000000ffff097224 */ /* 0x000fe200078e004e */
[----:B------:R-:W-:Y:S01]  /*9300*/  PRMT R38, R8, 0x7610, R38 ;  /* 0x0000761008267816 */ /* 0x000fe20000000026 */
[----:B------:R-:W-:Y:S01]  /*9310*/  IMAD R18, R81, 0x200, R18 ;  /* 0x0000020051127824 */ /* 0x000fe200078e0212 */
[----:B------:R-:W-:Y:S01]  /*9320*/  PRMT R37, R10, 0x7610, R37 ;  /* 0x000076100a257816 */ /* 0x000fe20000000025 */
[----:B------:R-:W-:Y:S01]  /*9330*/  IMAD.MOV.U32 R8, RZ, RZ, R79 ;  /* 0x000000ffff087224 */ /* 0x000fe200078e004f */
[----:B------:R-:W-:Y:S02]  /*9340*/  PRMT R46, R9, 0x7610, R46 ;  /* 0x00007610092e7816 */ /* 0x000fe4000000002e */
[C---:B------:R-:W-:Y:S02]  /*9350*/  IADD3 R17, R18.reuse, 0x20, RZ ;  /* 0x0000002012117810 */ /* 0x040fe40007ffe0ff */
[----:B------:R-:W-:-:S02]  /*9360*/  @P1 IADD3 R17, R18, -0x20, RZ ;  /* 0xffffffe012111810 */ /* 0x000fc40007ffe0ff */
[----:B------:R-:W-:Y:S02]  /*9370*/  PRMT R45, R8, 0x7610, R45 ;  /* 0x00007610082d7816 */ /* 0x000fe4000000002d */
[----:B------:R-:W-:Y:S02]  /*9380*/  LEA R18, R18, 0xc100, 0x1 ;  /* 0x0000c10012127811 */ /* 0x000fe400078e08ff */
[----:B------:R-:W-:Y:S01]  /*9390*/  LEA R17, R17, 0xc100, 0x1 ;  /* 0x0000c10011117811 */ /* 0x000fe200078e08ff */
[----:B------:R-:W-:Y:S05]  /*93a0*/  @P0 BRA `(.L_x_349) ;  /* 0x000012f000000947 */ /* 0x000fea0003800000 */
[----:B------:R-:W-:Y:S01]  /*93b0*/  ISETP.GE.AND P0, PT, R16, c[0x0][0x27c], PT ;  /* 0x00009f0010007a0c */ /* 0x000fe20003f06270 */
[----:B------:R-:W-:-:S12]  /*93c0*/  BSSY B0, `(.L_x_350) ;  /* 0x0000030000007945 */ /* 0x000fd80003800000 */
[----:B------:R-:W-:Y:S05]  /*93d0*/  @P0 BRA `(.L_x_351) ;  /* 0x000002e000000947 */ /* 0x000fea0003800000 */
[----:B------:R-:W1:Y:S01]  /*93e0*/  LDS.128 R8, [R18] ;  /* 0x0000000012087984 */ /* 0x000e620000000c00 */
[----:B------:R-:W-:Y:S02]  /*93f0*/  SHF.R.U32.HI R60, RZ, 0x10, R105 ;  /* 0x00000010ff3c7819 */ /* 0x000fe40000011669 */
[----:B------:R-:W-:Y:S02]  /*9400*/  SHF.R.U32.HI R103, RZ, 0x10, R109 ;  /* 0x00000010ff677819 */ /* 0x000fe4000001166d */
[----:B------:R-:W-:Y:S02]  /*9410*/  SHF.R.U64 R107, R104, 0x10, R105 ;  /* 0x00000010686b7819 */ /* 0x000fe40000001269 */
[----:B------:R-:W-:Y:S02]  /*9420*/  PRMT R101, R101, 0x5410, R60 ;  /* 0x0000541065657816 */ /* 0x000fe4000000003c */
[----:B------:R-:W-:Y:S02]  /*9430*/  PRMT R60, R12, 0x5432, R103 ;  /* 0x000054320c3c7816 */ /* 0x000fe40000000067 */
[----:B------:R-:W-:-:S02]  /*9440*/  SHF.R.U64 R105, R108, 0x10, R109 ;  /* 0x000000106c697819 */ /* 0x000fc4000000126d */
[----:B------:R-:W-:Y:S02]  /*9450*/  PRMT R102, R102, 0x5410, R107 ;  /* 0x0000541066667816 */ /* 0x000fe4000000006b */
[----:B------:R-:W-:Y:S02]  /*9460*/  PRMT R100, R100, 0x5410, R105 ;  /* 0x0000541064647816 */ /* 0x000fe40000000069 */
[----:B------:R-:W-:Y:S02]  /*9470*/  LOP3.LUT R109, R101, 0xffff0000, RZ, 0xc0, !PT ;  /* 0xffff0000656d7812 */ /* 0x000fe400078ec0ff */
[----:B------:R-:W-:Y:S02]  /*9480*/  LOP3.LUT R115, R102, 0xffff0000, RZ, 0xc0, !PT ;  /* 0xffff000066737812 */ /* 0x000fe400078ec0ff */
[----:B-1----:R-:W-:Y:S01]  /*9490*/  SHF.L.U32 R108, R8, 0x10, RZ ;  /* 0x00000010086c7819 */ /* 0x002fe200000006ff */
[----:B------:R-:W-:Y:S01]  /*94a0*/  IMAD.U32 R104, R10, 0x10000, RZ ;  /* 0x000100000a687824 */ /* 0x000fe200078e00ff */
[----:B------:R-:W-:Y:S01]  /*94b0*/  LOP3.LUT R107, R8, 0xffff0000, RZ, 0xc0, !PT ;  /* 0xffff0000086b7812 */ /* 0x000fe200078ec0ff */
[----:B------:R-:W-:Y:S01]  /*94c0*/  IMAD.U32 R8, R60, 0x10000, RZ ;  /* 0x000100003c087824 */ /* 0x000fe200078e00ff */
[----:B------:R-:W-:Y:S01]  /*94d0*/  LOP3.LUT R103, R10, 0xffff0000, RZ, 0xc0, !PT ;  /* 0xffff00000a677812 */ /* 0x000fe200078ec0ff */
[C---:B------:R-:W-:Y:S01]  /*94e0*/  IMAD.U32 R10, R11.reuse, 0x10000, RZ ;  /* 0x000100000b0a7824 */ /* 0x040fe200078e00ff */
[----:B------:R-:W-:Y:S01]  /*94f0*/  LOP3.LUT R105, R11, 0xffff0000, RZ, 0xc0, !PT ;  /* 0xffff00000b697812 */ /* 0x000fe200078ec0ff */
[----:B------:R-:W-:Y:S01]  /*9500*/  IMAD.U32 R11, R101, 0x10000, RZ ;  /* 0x00010000650b7824 */ /* 0x000fe200078e00ff */
[----:B------:R-:W-:Y:S01]  /*9510*/  LOP3.LUT R60, R60, 0xffff0000, RZ, 0xc0, !PT ;  /* 0xffff00003c3c7812 */ /* 0x000fe200078ec0ff */
[----:B------:R-:W-:Y:S01]  /*9520*/  FMUL.FTZ R101, R103, R8 ;  /* 0x0000000867657220 */ /* 0x000fe20000410000 */
[----:B------:R-:W-:Y:S01]  /*9530*/  SHF.L.U32 R106, R9, 0x10, RZ ;  /* 0x00000010096a7819 */ /* 0x000fe200000006ff */
[----:B------:R-:W-:Y:S01]  /*9540*/  FMUL.FTZ R103, R103, R11 ;  /* 0x0000000b67677220 */ /* 0x000fe20000410000 */
[----:B------:R-:W-:Y:S01]  /*9550*/  LOP3.LUT R114, R9, 0xffff0000, RZ, 0xc0, !PT ;  /* 0xffff000009727812 */ /* 0x000fe200078ec0ff */
[----:B------:R-:W-:-:S02]  /*9560*/  FMUL.FTZ R9, R105, R60 ;  /* 0x0000003c69097220 */ /* 0x000fc40000410000 */
[-C--:B------:R-:W-:Y:S02]  /*9570*/  FMUL.FTZ R105, R105, R109.reuse ;  /* 0x0000006d69697220 */ /* 0x080fe40000410000 */
[----:B------:R-:W-:Y:S01]  /*9580*/  FFMA.FTZ R9, R10, R109, -R9 ;  /* 0x0000006d0a097223 */ /* 0x000fe20000010809 */
[----:B------:R-:W-:Y:S01]  /*9590*/  LOP3.LUT R109, R100, 0xffff0000, RZ, 0xc0, !PT ;  /* 0xffff0000646d7812 */ /* 0x000fe200078ec0ff */
[C---:B------:R-:W-:Y:S02]  /*95a0*/  FFMA.FTZ R101, R104.reuse, R11, -R101 ;  /* 0x0000000b68657223 */ /* 0x040fe40000010865 */
[----:B------:R-:W-:Y:S01]  /*95b0*/  FFMA.FTZ R8, R104, R8, R103 ;  /* 0x0000000868087223 */ /* 0x000fe20000010067 */
[----:B------:R-:W-:Y:S01]  /*95c0*/  SHF.L.U32 R103, R102, 0x10, RZ ;  /* 0x0000001066677819 */ /* 0x000fe200000006ff */
[----:B------:R-:W-:Y:S02]  /*95d0*/  IMAD.U32 R11, R100, 0x10000, RZ ;  /* 0x00010000640b7824 */ /* 0x000fe400078e00ff */
[----:B------:R-:W-:-:S02]  /*95e0*/  FFMA.FTZ R60, R10, R60, R105 ;  /* 0x0000003c0a3c7223 */ /* 0x000fc40000010069 */
[C---:B------:R-:W-:Y:S02]  /*95f0*/  FMUL.FTZ R10, R107.reuse, R11 ;  /* 0x0000000b6b0a7220 */ /* 0x040fe40000410000 */
[C---:B------:R-:W-:Y:S02]  /*9600*/  FMUL.FTZ R100, R114.reuse, R109 ;  /* 0x0000006d72647220 */ /* 0x040fe40000410000 */
[----:B------:R-:W-:Y:S02]  /*9610*/  FMUL.FTZ R107, R107, R103 ;  /* 0x000000676b6b7220 */ /* 0x000fe40000410000 */
[----:B------:R-:W-:Y:S02]  /*9620*/  FMUL.FTZ R114, R114, R115 ;  /* 0x0000007372727220 */ /* 0x000fe40000410000 */
[----:B------:R-:W-:Y:S01]  /*9630*/  FFMA.FTZ R103, R108, R103, -R10 ;  /* 0x000000676c677223 */ /* 0x000fe2000001080a */
[----:B------:R-:W-:Y:S01]  /*9640*/  F2FP.BF16.PACK_AB R10, R8, R101 ;  /* 0x00000065080a723e */ /* 0x000fe200000010ff */
[----:B------:R-:W-:Y:S01]  /*9650*/  FFMA.FTZ R108, R108, R11, R107 ;  /* 0x0000000b6c6c7223 */ /* 0x000fe2000001006b */
[----:B------:R-:W-:Y:S01]  /*9660*/  F2FP.BF16.PACK_AB R11, R60, R9 ;  /* 0x000000093c0b723e */ /* 0x000fe200000010ff */
[----:B------:R-:W-:-:S02]  /*9670*/  FFMA.FTZ R100, R106, R115, -R100 ;  /* 0x000000736a647223 */ /* 0x000fc40000010864 */
[----:B------:R-:W-:Y:S01]  /*9680*/  FFMA.FTZ R109, R106, R109, R114 ;  /* 0x0000006d6a6d7223 */ /* 0x000fe20000010072 */
[----:B------:R-:W-:-:S04]  /*9690*/  F2FP.BF16.PACK_AB R8, R108, R103 ;  /* 0x000000676c08723e */ /* 0x000fc800000010ff */
[----:B------:R-:W-:-:S05]  /*96a0*/  F2FP.BF16.PACK_AB R9, R109, R100 ;  /* 0x000000646d09723e */ /* 0x000fca00000010ff */
[----:B------:R1:W-:Y:S02]  /*96b0*/  STS.128 [R18], R8 ;  /* 0x0000000812007388 */ /* 0x0003e40000000c00 */
.L_x_351:
[----:B------:R-:W-:Y:S05]  /*96c0*/  BSYNC B0 ;  /* 0x0000000000007941 */ /* 0x000fea0003800000 */
.L_x_350:
[----:B-1----:R-:W-:Y:S01]  /*96d0*/  IADD3 R8, R16, 0x10, RZ ;  /* 0x0000001010087810 */ /* 0x002fe20007ffe0ff */
[----:B------:R-:W-:Y:S03]  /*96e0*/  BSSY B0, `(.L_x_352) ;  /* 0x0000031000007945 */ /* 0x000fe60003800000 */
[----:B------:R-:W-:-:S13]  /*96f0*/  ISETP.GE.AND P0, PT, R8, c[0x0][0x27c], PT ;  /* 0x00009f0008007a0c */ /* 0x000fda0003f06270 */
[----:B------:R-:W-:Y:S05]  /*9700*/  @P0 BRA `(.L_x_353) ;  /* 0x000002e000000947 */ /* 0x000fea0003800000 */
[----:B------:R-:W1:Y:S01]  /*9710*/  LDS.128 R8, [R17] ;  /* 0x0000000011087984 */ /* 0x000e620000000c00 */
[----:B------:R-:W-:Y:S02]  /*9720*/  SHF.R.U64 R100, R120, 0x10, R121 ;  /* 0x0000001078647819 */ /* 0x000fe40000001279 */
[----:B------:R-:W-:Y:S02]  /*9730*/  SHF.R.U64 R60, R122, 0x10, R123 ;  /* 0x000000107a3c7819 */ /* 0x000fe4000000127b */
[----:B------:R-:W-:Y:S02]  /*9740*/  SHF.R.U32.HI R121, RZ, 0x10, R121 ;  /* 0x00000010ff797819 */ /* 0x000fe40000011679 */
[----:B------:R-:W-:Y:S02]  /*9750*/  SHF.R.U32.HI R123, RZ, 0x10, R123 ;  /* 0x00000010ff7b7819 */ /* 0x000fe4000001167b */
[----:B------:R-:W-:Y:S02]  /*9760*/  PRMT R92, R92, 0x5410, R121 ;  /* 0x000054105c5c7816 */ /* 0x000fe40000000079 */
[----:B------:R-:W-:-:S02]  /*9770*/  PRMT R94, R94, 0x5410, R123 ;  /* 0x000054105e5e7816 */ /* 0x000fc4000000007b */
[----:B------:R-:W-:Y:S02]  /*9780*/  PRMT R95, R95, 0x5410, R60 ;  /* 0x000054105f5f7816 */ /* 0x000fe4000000003c */
[----:B------:R-:W-:Y:S01]  /*9790*/  PRMT R93, R93, 0x5410, R100 ;  /* 0x000054105d5d7816 */ /* 0x000fe20000000064 */
[----:B------:R-:W-:Y:S01]  /*97a0*/  IMAD.U32 R101, R94, 0x10000, RZ ;  /* 0x000100005e657824 */ /* 0x000fe200078e00ff */
[----:B------:R-:W-:Y:S02]  /*97b0*/  LOP3.LUT R105, R92, 0xffff0000, RZ, 0xc0, !PT ;  /* 0xffff00005c697812 */ /* 0x000fe400078ec0ff */
[----:B------:R-:W-:Y:S01]  /*97c0*/  LOP3.LUT R107, R94, 0xffff0000, RZ, 0xc0, !PT ;  /* 0xffff00005e6b7812 */ /* 0x000fe200078ec0ff */
[C---:B-1----:R-:W-:Y:S01]  /*97d0*/  IMAD.U32 R100, R10.reuse, 0x10000, RZ ;  /* 0x000100000a647824 */ /* 0x042fe200078e00ff */
[----:B------:R-:W-:Y:S01]  /*97e0*/  LOP3.LUT R60, R10, 0xffff0000, RZ, 0xc0, !PT ;  /* 0xffff00000a3c7812 */ /* 0x000fe200078ec0ff */
[C---:B------:R-:W-:Y:S01]  /*97f0*/  IMAD.U32 R10, R11.reuse, 0x10000, RZ ;  /* 0x000100000b0a7824 */ /* 0x040fe200078e00ff */
[----:B------:R-:W-:Y:S01]  /*9800*/  LOP3.LUT R102, R11, 0xffff0000, RZ, 0xc0, !PT ;  /* 0xffff00000b667812 */ /* 0x000fe200078ec0ff */
[----:B------:R-:W-:Y:S01]  /*9810*/  IMAD.U32 R11, R92, 0x10000, RZ ;  /* 0x000100005c0b7824 */ /* 0x000fe200078e00ff */
[----:B------:R-:W-:-:S02]  /*9820*/  SHF.L.U32 R104, R8, 0x10, RZ ;  /* 0x0000001008687819 */ /* 0x000fc400000006ff */
[----:B------:R-:W-:Y:S01]  /*9830*/  LOP3.LUT R103, R8, 0xffff0000, RZ, 0xc0, !PT ;  /* 0xffff000008677812 */ /* 0x000fe200078ec0ff */
[C---:B------:R-:W-:Y:S01]  /*9840*/  FMUL.FTZ R92, R60.reuse, R11 ;  /* 0x0000000b3c5c7220 */ /* 0x040fe20000410000 */
[C---:B------:R-:W-:Y:S01]  /*9850*/  SHF.L.U32 R8, R9.reuse, 0x10, RZ ;  /* 0x0000001009087819 */ /* 0x040fe200000006ff */
[----:B------:R-:W-:Y:S01]  /*9860*/  FMUL.FTZ R60, R60, R101 ;  /* 0x000000653c3c7220 */ /* 0x000fe20000410000 */
[----:B------:R-:W-:Y:S01]  /*9870*/  LOP3.LUT R94, R9, 0xffff0000, RZ, 0xc0, !PT ;  /* 0xffff0000095e7812 */ /* 0x000fe200078ec0ff */
[----:B------:R-:W-:Y:S02]  /*9880*/  FMUL.FTZ R9, R102, R105 ;  /* 0x0000006966097220 */ /* 0x000fe40000410000 */
[C---:B------:R-:W-:Y:S02]  /*9890*/  FFMA.FTZ R11, R100.reuse, R11, R60 ;  /* 0x0000000b640b7223 */ /* 0x040fe4000001003c */
[----:B------:R-:W-:Y:S01]  /*98a0*/  FFMA.FTZ R92, R100, R101, -R92 ;  /* 0x00000065645c7223 */ /* 0x000fe2000001085c */
[----:B------:R-:W-:Y:S01]  /*98b0*/  SHF.L.U32 R100, R95, 0x10, RZ ;  /* 0x000000105f647819 */ /* 0x000fe200000006ff */
[C---:B------:R-:W-:Y:S01]  /*98c0*/  IMAD.U32 R60, R93.reuse, 0x10000, RZ ;  /* 0x000100005d3c7824 */ /* 0x040fe200078e00ff */
[----:B------:R-:W-:Y:S01]  /*98d0*/  LOP3.LUT R93, R93, 0xffff0000, RZ, 0xc0, !PT ;  /* 0xffff00005d5d7812 */ /* 0x000fe200078ec0ff */
[-C--:B------:R-:W-:Y:S01]  /*98e0*/  FMUL.FTZ R102, R102, R107.reuse ;  /* 0x0000006b66667220 */ /* 0x080fe20000410000 */
[----:B------:R-:W-:Y:S01]  /*98f0*/  LOP3.LUT R95, R95, 0xffff0000, RZ, 0xc0, !PT ;  /* 0xffff00005f5f7812 */ /* 0x000fe200078ec0ff */
[----:B------:R-:W-:-:S02]  /*9900*/  FFMA.FTZ R9, R10, R107, -R9 ;  /* 0x0000006b0a097223 */ /* 0x000fc40000010809 */
[----:B------:R-:W-:Y:S02]  /*9910*/  FFMA.FTZ R102, R10, R105, R102 ;  /* 0x000000690a667223 */ /* 0x000fe40000010066 */
[C---:B------:R-:W-:Y:S02]  /*9920*/  FMUL.FTZ R101, R103.reuse, R60 ;  /* 0x0000003c67657220 */ /* 0x040fe40000410000 */
[C---:B------:R-:W-:Y:S02]  /*9930*/  FMUL.FTZ R10, R94.reuse, R93 ;  /* 0x0000005d5e0a7220 */ /* 0x040fe40000410000 */
[-C--:B------:R-:W-:Y:S02]  /*9940*/  FMUL.FTZ R103, R103, R100.reuse ;  /* 0x0000006467677220 */ /* 0x080fe40000410000 */
[----:B------:R-:W-:Y:S02]  /*9950*/  FMUL.FTZ R94, R94, R95 ;  /* 0x0000005f5e5e7220 */ /* 0x000fe40000410000 */
[----:B------:R-:W-:-:S02]  /*9960*/  FFMA.FTZ R101, R104, R100, -R101 ;  /* 0x0000006468657223 */ /* 0x000fc40000010865 */
[----:B------:R-:W-:Y:S02]  /*9970*/  FFMA.FTZ R60, R104, R60, R103 ;  /* 0x0000003c683c7223 */ /* 0x000fe40000010067 */
[C---:B------:R-:W-:Y:S01]  /*9980*/  FFMA.FTZ R95, R8.reuse, R95, -R10 ;  /* 0x0000005f085f7223 */ /* 0x040fe2000001080a */
[----:B------:R-:W-:Y:S01]  /*9990*/  F2FP.BF16.PACK_AB R10, R11, R92 ;  /* 0x0000005c0b0a723e */ /* 0x000fe200000010ff */
[----:B------:R-:W-:Y:S01]  /*99a0*/  FFMA.FTZ R94, R8, R93, R94 ;  /* 0x0000005d085e7223 */ /* 0x000fe2000001005e */
[----:B------:R-:W-:Y:S02]  /*99b0*/  F2FP.BF16.PACK_AB R11, R102, R9 ;  /* 0x00000009660b723e */ /* 0x000fe400000010ff */
[----:B------:R-:W-:Y:S02]  /*99c0*/  F2FP.BF16.PACK_AB R8, R60, R101 ;  /* 0x000000653c08723e */ /* 0x000fe400000010ff */
[----:B------:R-:W-:-:S05]  /*99d0*/  F2FP.BF16.PACK_AB R9, R94, R95 ;  /* 0x0000005f5e09723e */ /* 0x000fca00000010ff */
[----:B------:R1:W-:Y:S02]  /*99e0*/  STS.128 [R17], R8 ;  /* 0x0000000811007388 */ /* 0x0003e40000000c00 */
.L_x_353:
[----:B------:R-:W-:Y:S05]  /*99f0*/  BSYNC B0 ;  /* 0x0000000000007941 */ /* 0x000fea0003800000 */
.L_x_352:
[----:B-1----:R-:W-:Y:S01]  /*9a00*/  IADD3 R8, R16, 0x20, RZ ;  /* 0x0000002010087810 */ /* 0x002fe20007ffe0ff */
[----:B------:R-:W-:Y:S03]  /*9a10*/  BSSY B0, `(.L_x_354) ;  /* 0x0000031000007945 */ /* 0x000fe60003800000 */
[----:B------:R-:W-:-:S13]  /*9a20*/  ISETP.GE.AND P0, PT, R8, c[0x0][0x27c], PT ;  /* 0x00009f0008007a0c */ /* 0x000fda0003f06270 */
[----:B------:R-:W-:Y:S05]  /*9a30*/  @P0 BRA `(.L_x_355) ;  /* 0x000002e000000947 */ /* 0x000fea0003800000 */
[----:B------:R-:W1:Y:S01]  /*9a40*/  LDS.128 R8, [R18+0x4000] ;  /* 0x0040000012087984 */ /* 0x000e620000000c00 */
        /* <DEDUP_REMOVED lines=23> */
[----:B------:R-:W-:Y:S01]  /*9bc0*/  FFMA.FTZ R76, R92, R93, -R76 ;  /* 0x0000005d5c4c7223 */ /* 0x000fe2000001084c */
[----:B------:R-:W-:Y:S01]  /*9bd0*/  LOP3.LUT R93, R82, 0xffff0000, RZ, 0xc0, !PT ;  /* 0xffff0000525d7812 */ /* 0x000fe200078ec0ff */
[----:B------:R-:W-:Y:S01]  /*9be0*/  FFMA.FTZ R11, R92, R11, R60 ;  /* 0x0000000b5c0b7223 */ /* 0x000fe2000001003c */
[C---:B------:R-:W-:Y:S01]  /*9bf0*/  SHF.L.U32 R92, R85.reuse, 0x10, RZ ;  /* 0x00000010555c7819 */ /* 0x040fe200000006ff */
[----:B------:R-:W-:Y:S01]  /*9c00*/  FMUL.FTZ R94, R94, R103 ;  /* 0x000000675e5e7220 */ /* 0x000fe20000410000 */
[----:B------:R-:W-:Y:S01]  /*9c10*/  LOP3.LUT R85, R85, 0xffff0000, RZ, 0xc0, !PT ;  /* 0xffff000055557812 */ /* 0x000fe200078ec0ff */
[----:B------:R-:W-:-:S02]  /*9c20*/  IMAD.U32 R60, R82, 0x10000, RZ ;  /* 0x00010000523c7824 */ /* 0x000fc400078e00ff */
[C---:B------:R-:W-:Y:S02]  /*9c30*/  FFMA.FTZ R9, R10.reuse, R103, -R9 ;  /* 0x000000670a097223 */ /* 0x040fe40000010809 */
[----:B------:R-:W-:Y:S02]  /*9c40*/  FFMA.FTZ R94, R10, R101, R94 ;  /* 0x000000650a5e7223 */ /* 0x000fe4000001005e */
[C---:B------:R-:W-:Y:S02]  /*9c50*/  FMUL.FTZ R101, R95.reuse, R60 ;  /* 0x0000003c5f657220 */ /* 0x040fe40000410000 */
[C---:B------:R-:W-:Y:S02]  /*9c60*/  FMUL.FTZ R10, R84.reuse, R93 ;  /* 0x0000005d540a7220 */ /* 0x040fe40000410000 */
[----:B------:R-:W-:Y:S02]  /*9c70*/  FMUL.FTZ R95, R95, R92 ;  /* 0x0000005c5f5f7220 */ /* 0x000fe40000410000 */
[----:B------:R-:W-:-:S02]  /*9c80*/  FMUL.FTZ R84, R84, R85 ;  /* 0x0000005554547220 */ /* 0x000fc40000410000 */
[C---:B------:R-:W-:Y:S02]  /*9c90*/  FFMA.FTZ R101, R100.reuse, R92, -R101 ;  /* 0x0000005c64657223 */ /* 0x040fe40000010865 */
[----:B------:R-:W-:Y:S02]  /*9ca0*/  FFMA.FTZ R60, R100, R60, R95 ;  /* 0x0000003c643c7223 */ /* 0x000fe4000001005f */
[C---:B------:R-:W-:Y:S01]  /*9cb0*/  FFMA.FTZ R85, R8.reuse, R85, -R10 ;  /* 0x0000005508557223 */ /* 0x040fe2000001080a */
[----:B------:R-:W-:Y:S01]  /*9cc0*/  F2FP.BF16.PACK_AB R10, R11, R76 ;  /* 0x0000004c0b0a723e */ /* 0x000fe200000010ff */
[----:B------:R-:W-:Y:S01]  /*9cd0*/  FFMA.FTZ R84, R8, R93, R84 ;  /* 0x0000005d08547223 */ /* 0x000fe20000010054 */
[----:B------:R-:W-:Y:S02]  /*9ce0*/  F2FP.BF16.PACK_AB R11, R94, R9 ;  /* 0x000000095e0b723e */ /* 0x000fe400000010ff */
[----:B------:R-:W-:Y:S02]  /*9cf0*/  F2FP.BF16.PACK_AB R8, R60, R101 ;  /* 0x000000653c08723e */ /* 0x000fe400000010ff */
[----:B------:R-:W-:-:S05]  /*9d00*/  F2FP.BF16.PACK_AB R9, R84, R85 ;  /* 0x000000555409723e */ /* 0x000fca00000010ff */
[----:B------:R1:W-:Y:S02]  /*9d10*/  STS.128 [R18+0x4000], R8 ;  /* 0x0040000812007388 */ /* 0x0003e40000000c00 */
.L_x_355:
[----:B------:R-:W-:Y:S05]  /*9d20*/  BSYNC B0 ;  /* 0x0000000000007941 */ /* 0x000fea0003800000 */
.L_x_354:
[----:B-1----:R-:W-:Y:S01]  /*9d30*/  IADD3 R8, R16, 0x30, RZ ;  /* 0x0000003010087810 */ /* 0x002fe20007ffe0ff */
[----:B------:R-:W-:Y:S03]  /*9d40*/  BSSY B0, `(.L_x_356) ;  /* 0x0000031000007945 */ /* 0x000fe60003800000 */
[----:B------:R-:W-:-:S13]  /*9d50*/  ISETP.GE.AND P0, PT, R8, c[0x0][0x27c], PT ;  /* 0x00009f0008007a0c */ /* 0x000fda0003f06270 */
[----:B------:R-:W-:Y:S05]  /*9d60*/  @P0 BRA `(.L_x_357) ;  /* 0x000002e000000947 */ /* 0x000fea0003800000 */
[----:B------:R-:W1:Y:S01]  /*9d70*/  LDS.128 R8, [R17+0x4000] ;  /* 0x0040000011087984 */ /* 0x000e620000000c00 */
[--C-:B------:R-:W-:Y:S02]  /*9d80*/  SHF.R.U64 R76, R110, 0x10, R111.reuse ;  /* 0x000000106e4c7819 */ /* 0x100fe4000000126f */
[----:B------:R-:W-:Y:S02]  /*9d90*/  SHF.R.U32.HI R111, RZ, 0x10, R111 ;  /* 0x00000010ff6f7819 */ /* 0x000fe4000001166f */
[--C-:B------:R-:W-:Y:S02]  /*9da0*/  SHF.R.U64 R60, R112, 0x10, R113.reuse ;  /* 0x00000010703c7819 */ /* 0x100fe40000001271 */
[----:B------:R-:W-:Y:S02]  /*9db0*/  SHF.R.U32.HI R113, RZ, 0x10, R113 ;  /* 0x00000010ff717819 */ /* 0x000fe40000011671 */
[----:B------:R-:W-:Y:S02]  /*9dc0*/  PRMT R68, R68, 0x5410, R111 ;  /* 0x0000541044447816 */ /* 0x000fe4000000006f */
[----:B------:R-:W-:-:S02]  /*9dd0*/  PRMT R71, R71, 0x5410, R60 ;  /* 0x0000541047477816 */ /* 0x000fc4000000003c */
[----:B------:R-:W-:Y:S02]  /*9de0*/  PRMT R69, R69, 0x5410, R76 ;  /* 0x0000541045457816 */ /* 0x000fe4000000004c */
[----:B------:R-:W-:Y:S02]  /*9df0*/  PRMT R70, R70, 0x5410, R113 ;  /* 0x0000541046467816 */ /* 0x000fe40000000071 */
[----:B------:R-:W-:Y:S02]  /*9e00*/  LOP3.LUT R93, R68, 0xffff0000, RZ, 0xc0, !PT ;  /* 0xffff0000445d7812 */ /* 0x000fe400078ec0ff */
[C---:B------:R-:W-:Y:S01]  /*9e10*/  LOP3.LUT R95, R70.reuse, 0xffff0000, RZ, 0xc0, !PT ;  /* 0xffff0000465f7812 */ /* 0x040fe200078ec0ff */
[----:B------:R-:W-:Y:S02]  /*9e20*/  IMAD.U32 R85, R70, 0x10000, RZ ;  /* 0x0001000046557824 */ /* 0x000fe400078e00ff */
        /* <DEDUP_REMOVED lines=12> */
[----:B------:R-:W-:Y:S02]  /*9ef0*/  FFMA.FTZ R68, R76, R85, -R68 ;  /* 0x000000554c447223 */ /* 0x000fe40000010844 */
[-C--:B------:R-:W-:Y:S02]  /*9f00*/  FMUL.FTZ R82, R82, R95.reuse ;  /* 0x0000005f52527220 */ /* 0x080fe40000410000 */
[----:B------:R-:W-:Y:S01]  /*9f10*/  FFMA.FTZ R9, R10, R95, -R9 ;  /* 0x0000005f0a097223 */ /* 0x000fe20000010809 */
[----:B------:R-:W-:Y:S01]  /*9f20*/  SHF.L.U32 R95, R71, 0x10, RZ ;  /* 0x00000010475f7819 */ /* 0x000fe200000006ff */
[C---:B------:R-:W-:Y:S01]  /*9f30*/  IMAD.U32 R85, R69.reuse, 0x10000, RZ ;  /* 0x0001000045557824 */ /* 0x040fe200078e00ff */
[----:B------:R-:W-:Y:S01]  /*9f40*/  LOP3.LUT R69, R69, 0xffff0000, RZ, 0xc0, !PT ;  /* 0xffff000045457812 */ /* 0x000fe200078ec0ff */
[----:B------:R-:W-:Y:S01]  /*9f50*/  FFMA.FTZ R11, R76, R11, R60 ;  /* 0x0000000b4c0b7223 */ /* 0x000fe2000001003c */
[----:B------:R-:W-:Y:S01]  /*9f60*/  LOP3.LUT R71, R71, 0xffff0000, RZ, 0xc0, !PT ;  /* 0xffff000047477812 */ /* 0x000fe200078ec0ff */
[----:B------:R-:W-:-:S02]  /*9f70*/  FFMA.FTZ R82, R10, R93, R82 ;  /* 0x0000005d0a527223 */ /* 0x000fc40000010052 */
[----:B------:R-:W-:Y:S02]  /*9f80*/  FMUL.FTZ R10, R84, R85 ;  /* 0x00000055540a7220 */ /* 0x000fe40000410000 */
[----:B------:R-:W-:Y:S02]  /*9f90*/  FMUL.FTZ R60, R70, R69 ;  /* 0x00000045463c7220 */ /* 0x000fe40000410000 */
[----:B------:R-:W-:Y:S02]  /*9fa0*/  FMUL.FTZ R84, R84, R95 ;  /* 0x0000005f54547220 */ /* 0x000fe40000410000 */
[----:B------:R-:W-:Y:S02]  /*9fb0*/  FMUL.FTZ R70, R70, R71 ;  /* 0x0000004746467220 */ /* 0x000fe40000410000 */
[C---:B------:R-:W-:Y:S01]  /*9fc0*/  FFMA.FTZ R95, R92.reuse, R95, -R10 ;  /* 0x0000005f5c5f7223 */ /* 0x040fe2000001080a */
[----:B------:R-:W-:Y:S01]  /*9fd0*/  F2FP.BF16.PACK_AB R10, R11, R68 ;  /* 0x000000440b0a723e */ /* 0x000fe200000010ff */
[----:B------:R-:W-:Y:S01]  /*9fe0*/  FFMA.FTZ R84, R92, R85, R84 ;  /* 0x000000555c547223 */ /* 0x000fe20000010054 */
[----:B------:R-:W-:Y:S01]  /*9ff0*/  F2FP.BF16.PACK_AB R11, R82, R9 ;  /* 0x00000009520b723e */ /* 0x000fe200000010ff */
[----:B------:R-:W-:-:S02]  /*a000*/  FFMA.FTZ R60, R8, R71, -R60 ;  /* 0x00000047083c7223 */ /* 0x000fc4000001083c */
[----:B------:R-:W-:Y:S01]  /*a010*/  FFMA.FTZ R69, R8, R69, R70 ;  /* 0x0000004508457223 */ /* 0x000fe20000010046 */
[----:B------:R-:W-:-:S04]  /*a020*/  F2FP.BF16.PACK_AB R8, R84, R95 ;  /* 0x0000005f5408723e */ /* 0x000fc800000010ff */
[----:B------:R-:W-:-:S05]  /*a030*/  F2FP.BF16.PACK_AB R9, R69, R60 ;  /* 0x0000003c4509723e */ /* 0x000fca00000010ff */
[----:B------:R1:W-:Y:S02]  /*a040*/  STS.128 [R17+0x4000], R8 ;  /* 0x0040000811007388 */ /* 0x0003e40000000c00 */
.L_x_357:
[----:B------:R-:W-:Y:S05]  /*a050*/  BSYNC B0 ;  /* 0x0000000000007941 */ /* 0x000fea0003800000 */
.L_x_356:
        /* <DEDUP_REMOVED lines=13> */
[C---:B------:R-:W-:Y:S01]  /*a130*/  IMAD.U32 R69, R62.reuse, 0x10000, RZ ;  /* 0x000100003e457824 */ /* 0x040fe200078e00ff */
[----:B------:R-:W-:Y:S01]  /*a140*/  LOP3.LUT R85, R62, 0xffff0000, RZ, 0xc0, !PT ;  /* 0xffff00003e557812 */ /* 0x000fe200078ec0ff */
[C---:B-1----:R-:W-:Y:S01]  /*a150*/  IMAD.U32 R68, R10.reuse, 0x10000, RZ ;  /* 0x000100000a447824 */ /* 0x042fe200078e00ff */
[----:B------:R-:W-:Y:S01]  /*a160*/  LOP3.LUT R60, R10, 0xffff0000, RZ, 0xc0, !PT ;  /* 0xffff00000a3c7812 */ /* 0x000fe200078ec0ff */
[C---:B------:R-:W-:Y:S01]  /*a170*/  IMAD.U32 R10, R11.reuse, 0x10000, RZ ;  /* 0x000100000b0a7824 */ /* 0x040fe200078e00ff */
[----:B------:R-:W-:Y:S01]  /*a180*/  LOP3.LUT R70, R11, 0xffff0000, RZ, 0xc0, !PT ;  /* 0xffff00000b467812 */ /* 0x000fe200078ec0ff */
[C---:B------:R-:W-:Y:S01]  /*a190*/  IMAD.U32 R11, R53.reuse, 0x10000, RZ ;  /* 0x00010000350b7824 */ /* 0x040fe200078e00ff */
[----:B------:R-:W-:-:S02]  /*a1a0*/  LOP3.LUT R53, R53, 0xffff0000, RZ, 0xc0, !PT ;  /* 0xffff000035357812 */ /* 0x000fc400078ec0ff */
[----:B------:R-:W-:Y:S01]  /*a1b0*/  SHF.L.U32 R76, R8, 0x10, RZ ;  /* 0x00000010084c7819 */ /* 0x000fe200000006ff */
[----:B------:R-:W-:Y:S01]  /*a1c0*/  FMUL.FTZ R62, R60, R11 ;  /* 0x0000000b3c3e7220 */ /* 0x000fe20000410000 */
[----:B------:R-:W-:Y:S01]  /*a1d0*/  LOP3.LUT R71, R8, 0xffff0000, RZ, 0xc0, !PT ;  /* 0xffff000008477812 */ /* 0x000fe200078ec0ff */
[-C--:B------:R-:W-:Y:S01]  /*a1e0*/  FMUL.FTZ R60, R60, R69.reuse ;  /* 0x000000453c3c7220 */ /* 0x080fe20000410000 */
[C---:B------:R-:W-:Y:S01]  /*a1f0*/  SHF.L.U32 R8, R9.reuse, 0x10, RZ ;  /* 0x0000001009087819 */ /* 0x040fe200000006ff */
[C---:B------:R-:W-:Y:S01]  /*a200*/  FFMA.FTZ R62, R68.reuse, R69, -R62 ;  /* 0x00000045443e7223 */ /* 0x040fe2000001083e */
[----:B------:R-:W-:Y:S01]  /*a210*/  LOP3.LUT R82, R9, 0xffff0000, RZ, 0xc0, !PT ;  /* 0xffff000009527812 */ /* 0x000fe200078ec0ff */
[----:B------:R-:W-:Y:S01]  /*a220*/  FFMA.FTZ R11, R68, R11, R60 ;  /* 0x0000000b440b7223 */ /* 0x000fe2000001003c */
[C---:B------:R-:W-:Y:S01]  /*a230*/  SHF.L.U32 R68, R63.reuse, 0x10, RZ ;  /* 0x000000103f447819 */ /* 0x040fe200000006ff */
[C---:B------:R-:W-:Y:S01]  /*a240*/  FMUL.FTZ R9, R70.reuse, R53 ;  /* 0x0000003546097220 */ /* 0x040fe20000410000 */
[----:B------:R-:W-:Y:S01]  /*a250*/  LOP3.LUT R63, R63, 0xffff0000, RZ, 0xc0, !PT ;  /* 0xffff00003f3f7812 */ /* 0x000fe200078ec0ff */
[C---:B------:R-:W-:Y:S01]  /*a260*/  IMAD.U32 R60, R61.reuse, 0x10000, RZ ;  /* 0x000100003d3c7824 */ /* 0x040fe200078e00ff */
[----:B------:R-:W-:Y:S01]  /*a270*/  LOP3.LUT R61, R61, 0xffff0000, RZ, 0xc0, !PT ;  /* 0xffff00003d3d7812 */ /* 0x000fe200078ec0ff */
[----:B------:R-:W-:-:S02]  /*a280*/  FMUL.FTZ R70, R70, R85 ;  /* 0x0000005546467220 */ /* 0x000fc40000410000 */
        /* <DEDUP_REMOVED lines=15> */
.L_x_359:
[----:B------:R-:W-:Y:S05]  /*a380*/  BSYNC B0 ;  /* 0x0000000000007941 */ /* 0x000fea0003800000 */
.L_x_358:
[----:B-1----:R-:W-:-:S04]  /*a390*/  IADD3 R8, R16, 0x50, RZ ;  /* 0x0000005010087810 */ /* 0x002fc80007ffe0ff */
        /* <DEDUP_REMOVED lines=48> */
.L_x_349:
[----:B------:R-:W-:Y:S05]  /*a6a0*/  BSYNC B1 ;  /* 0x0000000000017941 */ /* 0x000fea0003800000 */
.L_x_348:
[----:B------:R-:W-:-:S04]  /*a6b0*/  IADD3 R77, R77, 0x40, RZ ;  /* 0x000000404d4d7810 */ /* 0x000fc80007ffe0ff */
[----:B------:R-:W-:-:S13]  /*a6c0*/  ISETP.GE.AND P0, PT, R77, UR4, PT ;  /* 0x000000044d007c0c */ /* 0x000fda000bf06270 */
[----:B------:R-:W-:Y:S05]  /*a6d0*/  @P0 BRA `(.L_x_360) ;  /* 0x00004f2000000947 */ /* 0x000fea0003800000 */
[----:B------:R-:W-:Y:S01]  /*a6e0*/  ISETP.GE.AND P0, PT, R16, c[0x0][0x27c], PT ;  /* 0x00009f0010007a0c */ /* 0x000fe20003f06270 */
[----:B------:R-:W-:-:S12]  /*a6f0*/  BSSY B0, `(.L_x_361) ;  /* 0x0000030000007945 */ /* 0x000fd80003800000 */
[----:B------:R-:W-:Y:S05]  /*a700*/  @P0 BRA `(.L_x_362) ;  /* 0x000002e000000947 */ /* 0x000fea0003800000 */
[----:B-1----:R-:W1:Y:S01]  /*a710*/  LDS.128 R8, [R18+0x2000] ;  /* 0x0020000012087984 */ /* 0x002e620000000c00 */
        /* <DEDUP_REMOVED lines=45> */
.L_x_362:
[----:B------:R-:W-:Y:S05]  /*a9f0*/  BSYNC B0 ;  /* 0x0000000000007941 */ /* 0x000fea0003800000 */
.L_x_361:
        /* <DEDUP_REMOVED lines=50> */
.L_x_364:
[----:B------:R-:W-:Y:S05]  /*ad20*/  BSYNC B0 ;  /* 0x0000000000007941 */ /* 0x000fea0003800000 */
.L_x_363:
        /* <DEDUP_REMOVED lines=12> */
[----:B------:R-:W-:Y:S02]  /*adf0*/  LOP3.LUT R45, R32, 0xffff0000, RZ, 0xc0, !PT ;  /* 0xffff0000202d7812 */ /* 0x000fe400078ec0ff */
[----:B------:R-:W-:Y:S01]  /*ae00*/  PRMT R31, R31, 0x5410, R38 ;  /* 0x000054101f1f7816 */ /* 0x000fe20000000026 */
[C---:B-1----:R-:W-:Y:S01]  /*ae10*/  IMAD.U32 R36, R10.reuse, 0x10000, RZ ;  /* 0x000100000a247824 */ /* 0x042fe200078e00ff */
[----:B------:R-:W-:Y:S01]  /*ae20*/  LOP3.LUT R35, R10, 0xffff0000, RZ, 0xc0, !PT ;  /* 0xffff00000a237812 */ /* 0x000fe200078ec0ff */
[C---:B------:R-:W-:Y:S01]  /*ae30*/  IMAD.U32 R10, R11.reuse, 0x10000, RZ ;  /* 0x000100000b0a7824 */ /* 0x040fe200078e00ff */
[C---:B------:R-:W-:Y:S02]  /*ae40*/  SHF.L.U32 R44, R8.reuse, 0x10, RZ ;  /* 0x00000010082c7819 */ /* 0x040fe400000006ff */
[----:B------:R-:W-:Y:S01]  /*ae50*/  LOP3.LUT R39, R8, 0xffff0000, RZ, 0xc0, !PT ;  /* 0xffff000008277812 */ /* 0x000fe200078ec0ff */
[----:B------:R-:W-:Y:S01]  /*ae60*/  IMAD.U32 R8, R34, 0x10000, RZ ;  /* 0x0001000022087824 */ /* 0x000fe200078e00ff */
        /* <DEDUP_REMOVED lines=8> */
[C---:B------:R-:W-:Y:S02]  /*aef0*/  FFMA.FTZ R35, R36.reuse, R8, R35 ;  /* 0x0000000824237223 */ /* 0x040fe40000010023 */
[----:B------:R-:W-:Y:S01]  /*af00*/  FFMA.FTZ R32, R36, R11, -R32 ;  /* 0x0000000b24207223 */ /* 0x000fe20000010820 */
[----:B------:R-:W-:Y:S01]  /*af10*/  SHF.L.U32 R11, R33, 0x10, RZ ;  /* 0x00000010210b7819 */ /* 0x000fe200000006ff */
[C---:B------:R-:W-:Y:S01]  /*af20*/  IMAD.U32 R8, R31.reuse, 0x10000, RZ ;  /* 0x000100001f087824 */ /* 0x040fe200078e00ff */
[----:B------:R-:W-:Y:S01]  /*af30*/  LOP3.LUT R31, R31, 0xffff0000, RZ, 0xc0, !PT ;  /* 0xffff00001f1f7812 */ /* 0x000fe200078ec0ff */
[-C--:B------:R-:W-:Y:S01]  /*af40*/  FMUL.FTZ R37, R37, R45.reuse ;  /* 0x0000002d25257220 */ /* 0x080fe20000410000 */
[----:B------:R-:W-:Y:S01]  /*af50*/  LOP3.LUT R33, R33, 0xffff0000, RZ, 0xc0, !PT ;  /* 0xffff000021217812 */ /* 0x000fe200078ec0ff */
[C---:B------:R-:W-:Y:S02]  /*af60*/  FFMA.FTZ R9, R10.reuse, R45, -R9 ;  /* 0x0000002d0a097223 */ /* 0x040fe40000010809 */
[----:B------:R-:W-:-:S02]  /*af70*/  FFMA.FTZ R34, R10, R34, R37 ;  /* 0x000000220a227223 */ /* 0x000fc40000010025 */
[CC--:B------:R-:W-:Y:S02]  /*af80*/  FMUL.FTZ R10, R39.reuse, R8.reuse ;  /* 0x00000008270a7220 */ /* 0x0c0fe40000410000 */
        /* <DEDUP_REMOVED lines=12> */
.L_x_366:
[----:B------:R-:W-:Y:S05]  /*b050*/  BSYNC B0 ;  /* 0x0000000000007941 */ /* 0x000fea0003800000 */
.L_x_365:
        /* <DEDUP_REMOVED lines=50> */
.L_x_368:
[----:B------:R-:W-:Y:S05]  /*b380*/  BSYNC B0 ;  /* 0x0000000000007941 */ /* 0x000fea0003800000 */
.L_x_367:
        /* <DEDUP_REMOVED lines=50> */
.L_x_370:
[----:B------:R-:W-:Y:S05]  /*b6b0*/  BSYNC B0 ;  /* 0x0000000000007941 */ /* 0x000fea0003800000 */
.L_x_369:
[----:B------:R-:W-:-:S04]  /*b6c0*/  IADD3 R16, R16, 0x50, RZ ;  /* 0x0000005010107810 */ /* 0x000fc80007ffe0ff */
[----:B------:R-:W-:-:S13]  /*b6d0*/  ISETP.GE.AND P0, PT, R16, c[0x0][0x27c], PT ;  /* 0x00009f0010007a0c */ /* 0x000fda0003f06270 */
[----:B------:R-:W-:Y:S05]  /*b6e0*/  @P0 BRA `(.L_x_360) ;  /* 0x00003f1000000947 */ /* 0x000fea0003800000 */
[----:B-1----:R-:W1:Y:S01]  /*b6f0*/  LDS.128 R8, [R17+0xa000] ;  /* 0x00a0000011087984 */ /* 0x002e620000000c00 */
        /* <DEDUP_REMOVED lines=44> */
[----:B------:R1:W-:Y:S01]  /*b9c0*/  STS.128 [R17+0xa000], R8 ;  /* 0x00a0000811007388 */ /* 0x0003e20000000c00 */
[----:B------:R-:W-:Y:S05]  /*b9d0*/  BRA `(.L_x_360) ;  /* 0x00003c2000007947 */ /* 0x000fea0003800000 */
.L_x_343:
[----:B------:R-:W-:Y:S01]  /*b9e0*/  PLOP3.LUT P1, PT, PT, PT, UP3, 0x80, 0x0 ;  /* 0x000000000000781c */ /* 0x000fe20003f2f038 */
[----:B------:R-:W-:Y:S01]  /*b9f0*/  IMAD.MOV.U32 R11, RZ, RZ, R17 ;  /* 0x000000ffff0b7224 */ /* 0x000fe200078e0011 */
[----:B------:R-:W-:Y:S01]  /*ba00*/  PLOP3.LUT P0, PT, PT, PT, UP3, 0x80, 0x0 ;  /* 0x000000000000781c */ /* 0x000fe20003f0f038 */
[----:B------:R-:W-:Y:S01]  /*ba10*/  IMAD.MOV.U32 R18, RZ, RZ, R14 ;  /* 0x000000ffff127224 */ /* 0x000fe200078e000e */
        /* <DEDUP_REMOVED lines=14> */
[----:B------:R-:W-:-:S02]  /*bb00*/  @P0 SHF.R.U32.HI R9, RZ, c[0x0][0x2cc], R10 ;  /* 0x0000b300ff090a19 */ /* 0x000fc4000001160a */
[----:B------:R-:W-:Y:S02]  /*bb10*/  MOV R10, R84 ;  /* 0x00000054000a7202 */ /* 0x000fe40000000f00 */
[----:B------:R-:W-:Y:S01]  /*bb20*/  SHF.R.S32.HI R16, RZ, 0x1f, R9 ;  /* 0x0000001fff107819 */ /* 0x000fe20000011409 */
[----:B------:R-:W-:Y:S01]  /*bb30*/  IMAD.WIDE.U32 R18, R9, c[0x0][0x280], R18 ;  /* 0x0000a00009127a25 */ /* 0x000fe200078e0012 */
[----:B------:R-:W-:-:S03]  /*bb40*/  CS2R R84, SRZ ;  /* 0x0000000000547805 */ /* 0x000fc6000001ff00 */
        /* <DEDUP_REMOVED lines=11> */
[----:B------:R-:W-:Y:S02]  /*bc00*/  ISETP.GE.AND P0, PT, R8, UR21, PT ;  /* 0x0000001508007c0c */ /* 0x000fe4000bf06270 */
[----:B------:R-:W-:Y:S01]  /*bc10*/  LEA.HI.X R17, R18, c[0x0][0x274], R17, 0x1, P1 ;  /* 0x00009d0012117a11 */ /* 0x000fe200008f0c11 */
[----:B------:R1:W3:Y:S04]  /*bc20*/  SHFL.IDX PT, R19, R16, RZ, 0x1c1f ;  /* 0x001c1fff10137589 */ /* 0x0002e800000e0000 */
[----:B------:R1:W4:Y:S04]  /*bc30*/  SHFL.IDX PT, R18, R12, RZ, 0x1c1f ;  /* 0x001c1fff0c127589 */ /* 0x00032800000e0000 */
[----:B------:R1:W1:Y:S02]  /*bc40*/  SHFL.IDX PT, R21, R17, RZ, 0x1c1f ;  /* 0x001c1fff11157589 */ /* 0x00026400000e0000 */
[----:B------:R-:W-:Y:S05]  /*bc50*/  @P0 BRA `(.L_x_372) ;  /* 0x0000023000000947 */ /* 0x000fea0003800000 */
[C---:B--2---:R-:W-:Y:S01]  /*bc60*/  IADD3 R11, R60.reuse, 0x20, RZ ;  /* 0x000000203c0b7810 */ /* 0x044fe20007ffe0ff */
        /* <DEDUP_REMOVED lines=9> */
[--C-:B-1----:R-:W-:Y:S01]  /*bd00*/  @!P2 IMAD.WIDE R26, R60, 0x2, R20.reuse ;  /* 0x000000023c1aa825 */ /* 0x102fe200078e0214 */
        /* <DEDUP_REMOVED lines=11> */
[----:B---34-:R-:W-:Y:S01]  /*bdc0*/  @!P1 IMAD.WIDE R10, R10, 0x2, R18 ;  /* 0x000000020a0a9825 */ /* 0x018fe200078e0212 */
[----:B------:R-:W-:Y:S01]  /*bdd0*/  CS2R R50, SRZ ;  /* 0x0000000000327805 */ /* 0x000fe2000001ff00 */
[----:B------:R-:W-:Y:S01]  /*bde0*/  CS2R R48, SRZ ;  /* 0x0000000000307805 */ /* 0x000fe2000001ff00 */
[----:B------:R-:W-:Y:S01]  /*bdf0*/  CS2R R46, SRZ ;  /* 0x00000000002e7805 */ /* 0x000fe2000001ff00 */
[----:B------:R-:W-:Y:S01]  /*be00*/  CS2R R44, SRZ ;  /* 0x00000000002c7805 */ /* 0x000fe2000001ff00 */
[C---:B------:R-:W-:Y:S01]  /*be10*/  @!P0 IMAD.WIDE R20, R9.reuse, 0x2, R20 ;  /* 0x0000000209148825 */ /* 0x040fe200078e0214 */
[----:B------:R2:W5:Y:S04]  /*be20*/  @!P1 LD.E.128 R68, [R24.64] ;  /* 0x0000001c18449980 */ /* 0x000568000c101d00 */
[----:B------:R2:W5:Y:S04]  /*be30*/  @!P1 LD.E.128 R64, [R10.64] ;  /* 0x0000001c0a409980 */ /* 0x000568000c101d00 */
[----:B------:R2:W5:Y:S01]  /*be40*/  @!P0 LD.E.128 R48, [R20.64] ;  /* 0x0000001c14308980 */ /* 0x000562000c101d00 */
[----:B-1----:R-:W-:-:S04]  /*be50*/  @!P0 IMAD.WIDE R26, R9, 0x2, R18 ;  /* 0x00000002091a8825 */ /* 0x002fc800078e0212 */
[----:B------:R-:W-:Y:S01]  /*be60*/  @!P2 IMAD.WIDE R18, R60, 0x2, R18 ;  /* 0x000000023c12a825 */ /* 0x000fe200078e0212 */
[----:B------:R2:W5:Y:S04]  /*be70*/  @!P0 LD.E.128 R44, [R26.64] ;  /* 0x0000001c1a2c8980 */ /* 0x000568000c101d00 */
[----:B------:R2:W5:Y:S02]  /*be80*/  @!P2 LD.E.128 R84, [R18.64] ;  /* 0x0000001c1254a980 */ /* 0x000564000c101d00 */
.L_x_372:
[----:B--2---:R-:W-:Y:S05]  /*be90*/  BSYNC B0 ;  /* 0x0000000000007941 */ /* 0x004fea0003800000 */
.L_x_371:
[----:B------:R-:W-:Y:S01]  /*bea0*/  IADD3 R9, R8, 0x40, RZ ;  /* 0x0000004008097810 */ /* 0x000fe20007ffe0ff */
[----:B-----5:R-:W-:Y:S01]  /*beb0*/  IMAD.MOV.U32 R8, RZ, RZ, R50 ;  /* 0x000000ffff087224 */ /* 0x020fe200078e0032 */
[----:B------:R-:W2:Y:S01]  /*bec0*/  SHFL.IDX PT, R15, R17, 0x1, 0x1c1f ;  /* 0x003c1f00110f7f89 */ /* 0x000ea200000e0000 */
        /* <DEDUP_REMOVED lines=43> */
[----:B-1----:R-:W1:Y:S01]  /*c180*/  SHFL.IDX PT, R14, R14, 0x1, 0x1c1f ;  /* 0x003c1f000e0e7f89 */ /* 0x002e6200000e0000 */
[----:B------:R-:W-:Y:S01]  /*c190*/  IMAD.MOV.U32 R8, RZ, RZ, R85 ;  /* 0x000000ffff087224 */ /* 0x000fe200078e0055 */
[----:B------:R-:W-:Y:S01]  /*c1a0*/  BSSY B0, `(.L_x_373) ;  /* 0x0000036000007945 */ /* 0x000fe20003800000 */
[----:B------:R-:W-:Y:S01]  /*c1b0*/  PRMT R119, R11, 0x7610, R119 ;  /* 0x000076100b777816 */ /* 0x000fe20000000077 */
[----:B------:R4:W3:Y:S01]  /*c1c0*/  SHFL.IDX PT, R13, R16, 0x1, 0x1c1f ;  /* 0x003c1f00100d7f89 */ /* 0x0008e200000e0000 */
[----:B------:R-:W-:Y:S01]  /*c1d0*/  PRMT R118, R10, 0x7610, R118 ;  /* 0x000076100a767816 */ /* 0x000fe20000000076 */
[----:B------:R-:W-:Y:S01]  /*c1e0*/  CS2R R20, SRZ ;  /* 0x0000000000147805 */ /* 0x000fe2000001ff00 */
[----:B------:R-:W-:Y:S01]  /*c1f0*/  PRMT R117, R9, 0x7610, R117 ;  /* 0x0000761009757816 */ /* 0x000fe20000000075 */
[----:B------:R-:W1:Y:S01]  /*c200*/  SHFL.IDX PT, R12, R12, 0x1, 0x1c1f ;  /* 0x003c1f000c0c7f89 */ /* 0x000e6200000e0000 */
[----:B------:R-:W-:Y:S01]  /*c210*/  PRMT R116, R8, 0x7610, R116 ;  /* 0x0000761008747816 */ /* 0x000fe20000000074 */
[----:B------:R-:W-:Y:S01]  /*c220*/  CS2R R30, SRZ ;  /* 0x00000000001e7805 */ /* 0x000fe2000001ff00 */
[----:B------:R-:W-:Y:S01]  /*c230*/  CS2R R28, SRZ ;  /* 0x00000000001c7805 */ /* 0x000fe2000001ff00 */
[----:B------:R-:W-:Y:S01]  /*c240*/  CS2R R38, SRZ ;  /* 0x0000000000267805 */ /* 0x000fe2000001ff00 */
[----:B------:R-:W-:Y:S01]  /*c250*/  CS2R R36, SRZ ;  /* 0x0000000000247805 */ /* 0x000fe2000001ff00 */
[----:B---34-:R-:W-:Y:S01]  /*c260*/  CS2R R18, SRZ ;  /* 0x0000000000127805 */ /* 0x018fe2000001ff00 */
[----:B------:R-:W-:Y:S01]  /*c270*/  CS2R R26, SRZ ;  /* 0x00000000001a7805 */ /* 0x000fe2000001ff00 */
[----:B------:R-:W-:Y:S01]  /*c280*/  CS2R R24, SRZ ;  /* 0x0000000000187805 */ /* 0x000fe2000001ff00 */
[----:B------:R-:W-:Y:S01]  /*c290*/  CS2R R34, SRZ ;  /* 0x0000000000227805 */ /* 0x000fe2000001ff00 */
[----:B------:R-:W-:Y:S01]  /*c2a0*/  CS2R R32, SRZ ;  /* 0x0000000000207805 */ /* 0x000fe2000001ff00 */
[----:B------:R-:W-:Y:S01]  /*c2b0*/  CS2R R16, SRZ ;  /* 0x0000000000107805 */ /* 0x000fe2000001ff00 */
        /* <DEDUP_REMOVED lines=17> */
[C-C-:B------:R-:W-:Y:S01]  /*c3d0*/  @!P1 IMAD.WIDE R10, R9.reuse, 0x2, R14.reuse ;  /* 0x00000002090a9825 */ /* 0x140fe200078e020e */
[----:B------:R-:W-:Y:S01]  /*c3e0*/  CS2R R32, SRZ ;  /* 0x0000000000207805 */ /* 0x000fe2000001ff00 */
[----:B------:R-:W-:Y:S01]  /*c3f0*/  CS2R R30, SRZ ;  /* 0x00000000001e7805 */ /* 0x000fe2000001ff00 */
[----:B------:R-:W-:Y:S01]  /*c400*/  CS2R R28, SRZ ;  /* 0x00000000001c7805 */ /* 0x000fe2000001ff00 */
[C---:B------:R-:W-:Y:S01]  /*c410*/  @!P0 IMAD.WIDE R14, R8.reuse, 0x2, R14 ;  /* 0x00000002080e8825 */ /* 0x040fe200078e020e */
[----:B------:R-:W-:Y:S01]  /*c420*/  CS2R R26, SRZ ;  /* 0x00000000001a7805 */ /* 0x000fe2000001ff00 */
[----:B------:R-:W-:Y:S01]  /*c430*/  CS2R R24, SRZ ;  /* 0x0000000000187805 */ /* 0x000fe2000001ff00 */
[----:B------:R-:W-:Y:S01]  /*c440*/  CS2R R22, SRZ ;  /* 0x0000000000167805 */ /* 0x000fe2000001ff00 */
[--C-:B------:R-:W-:Y:S01]  /*c450*/  @!P1 IMAD.WIDE R52, R9, 0x2, R12.reuse ;  /* 0x0000000209349825 */ /* 0x100fe200078e020c */
[----:B------:R-:W-:Y:S01]  /*c460*/  CS2R R20, SRZ ;  /* 0x0000000000147805 */ /* 0x000fe2000001ff00 */
[----:B------:R-:W-:Y:S01]  /*c470*/  CS2R R18, SRZ ;  /* 0x0000000000127805 */ /* 0x000fe2000001ff00 */
[----:B------:R2:W5:Y:S01]  /*c480*/  @!P1 LD.E.128 R28, [R10.64] ;  /* 0x0000001c0a1c9980 */ /* 0x000562000c101d00 */
[----:B------:R-:W-:-:S03]  /*c490*/  @!P0 IMAD.WIDE R8, R8, 0x2, R12 ;  /* 0x0000000208088825 */ /* 0x000fc600078e020c */
[----:B------:R2:W5:Y:S01]  /*c4a0*/  @!P1 LD.E.128 R24, [R52.64] ;  /* 0x0000001c34189980 */ /* 0x000562000c101d00 */
[----:B------:R-:W-:-:S03]  /*c4b0*/  @!P2 IMAD.WIDE R12, R60, 0x2, R12 ;  /* 0x000000023c0ca825 */ /* 0x000fc600078e020c */
[----:B------:R2:W5:Y:S01]  /*c4c0*/  @!P0 LD.E.128 R20, [R14.64] ;  /* 0x0000001c0e148980 */ /* 0x000562000c101d00 */
[----:B-1----:R-:W-:-:S03]  /*c4d0*/  CS2R R16, SRZ ;  /* 0x0000000000107805 */ /* 0x002fc6000001ff00 */
[----:B------:R2:W5:Y:S04]  /*c4e0*/  @!P2 LD.E.128 R32, [R12.64] ;  /* 0x0000001c0c20a980 */ /* 0x000568000c101d00 */
[----:B------:R2:W5:Y:S02]  /*c4f0*/  @!P0 LD.E.128 R16, [R8.64] ;  /* 0x0000001c08108980 */ /* 0x000564000c101d00 */
.L_x_374:
[----:B--2---:R-:W-:Y:S05]  /*c500*/  BSYNC B0 ;  /* 0x0000000000007941 */ /* 0x004fea0003800000 */
.L_x_373:
        /* <DEDUP_REMOVED lines=22> */
[----:B------:R-:W-:Y:S01]  /*c670*/  USEL UR4, UR4, 0x80, UP0 ;  /* 0x0000008004047887 */ /* 0x000fe20008000000 */
        /* <DEDUP_REMOVED lines=9> */
[----:B------:R-:W-:Y:S01]  /*c710*/  BAR.SYNC.DEFER_BLOCKING 0x0 ;  /* 0x0000000000007b1d */ /* 0x000fe20000010000 */
[----:B------:R-:W-:-:S02]  /*c720*/  ISETP.GE.AND P0, PT, R77, UR4, PT ;  /* 0x000000044d007c0c */ /* 0x000fc4000bf06270 */
        /* <DEDUP_REMOVED lines=16> */
[----:B------:R-:W-:Y:S01]  /*c830*/  BSSY B1, `(.L_x_375) ;  /* 0x000016c000017945 */ /* 0x000fe20003800000 */
[----:B------:R-:W-:-:S02]  /*c840*/  PRMT R92, R11, 0x7610, R92 ;  /* 0x000076100b5c7816 */ /* 0x000fc4000000005c */
[----:B------:R-:W-:Y:S02]  /*c850*/  PRMT R82, R10, 0x7610, R82 ;  /* 0x000076100a527816 */ /* 0x000fe40000000052 */
[----:B------:R-:W-:Y:S02]  /*c860*/  PRMT R79, R9, 0x7610, R79 ;  /* 0x00007610094f7816 */ /* 0x000fe4000000004f */
[----:B------:R-:W-:Y:S01]  /*c870*/  PRMT R78, R8, 0x7610, R78 ;  /* 0x00007610084e7816 */ /* 0x000fe2000000004e */
[----:B------:R-:W-:Y:S05]  /*c880*/  @P0 BRA `(.L_x_376) ;  /* 0x0000166000000947 */ /* 0x000fea0003800000 */
[----:B------:R-:W-:Y:S01]  /*c890*/  ISETP.GE.AND P0, PT, R60, c[0x0][0x27c], PT ;  /* 0x00009f003c007a0c */ /* 0x000fe20003f06270 */
[----:B------:R-:W-:-:S12]  /*c8a0*/  BSSY B0, `(.L_x_377) ;  /* 0x0000070000007945 */ /* 0x000fd80003800000 */
[----:B------:R-:W-:Y:S05]  /*c8b0*/  @P0 BRA `(.L_x_378) ;  /* 0x000006e000000947 */ /* 0x000fea0003800000 */
[----:B-1----:R-:W-:Y:S01]  /*c8c0*/  IMAD.MOV.U32 R12, RZ, RZ, c[0x0][0x27c] ;  /* 0x00009f00ff0c7624 */ /* 0x002fe200078e00ff */
[--C-:B------:R-:W-:Y:S01]  /*c8d0*/  SHF.R.U64 R84, R84, 0x10, R85.reuse ;  /* 0x0000001054547819 */ /* 0x100fe20000001255 */
[----:B------:R-:W-:Y:S01]  /*c8e0*/  IMAD.SHL.U32 R15, R77, 0x40, RZ ;  /* 0x000000404d0f7824 */ /* 0x000fe200078e00ff */
[----:B------:R-:W-:Y:S01]  /*c8f0*/  SHF.R.U32.HI R85, RZ, 0x10, R85 ;  /* 0x00000010ff557819 */ /* 0x000fe20000011655 */
[----:B------:R-:W-:Y:S01]  /*c900*/  IMAD.SHL.U32 R8, R81, 0x200, RZ ;  /* 0x0000020051087824 */ /* 0x000fe200078e00ff */
[----:B------:R-:W-:Y:S02]  /*c910*/  LEA.HI R12, R12, R97, RZ, 0x1d ;  /* 0x000000610c0c7211 */ /* 0x000fe400078fe8ff */
[----:B------:R-:W-:Y:S02]  /*c920*/  LOP3.LUT R15, R15, 0x1c0, RZ, 0xc0, !PT ;  /* 0x000001c00f0f7812 */ /* 0x000fe400078ec0ff */
[----:B------:R-:W-:Y:S01]  /*c930*/  SHF.R.S32.HI R9, RZ, 0x1f, R12 ;  /* 0x0000001fff097819 */ /* 0x000fe2000001140c */
[----:B------:R-:W-:Y:S01]  /*c940*/  IMAD.SHL.U32 R10, R12, 0x8, RZ ;  /* 0x000000080c0a7824 */ /* 0x000fe200078e00ff */
[----:B------:R-:W-:-:S02]  /*c950*/  LOP3.LUT R13, R15, 0x38, R60, 0xf8, !PT ;  /* 0x000000380f0d7812 */ /* 0x000fc400078ef83c */
[----:B------:R-:W-:Y:S02]  /*c960*/  LEA.HI R9, R9, R12, RZ, 0x3 ;  /* 0x0000000c09097211 */ /* 0x000fe400078f18ff */
[----:B------:R-:W-:Y:S02]  /*c970*/  SHF.R.U32.HI R11, RZ, 0x3, R15 ;  /* 0x00000003ff0b7819 */ /* 0x000fe4000001160f */
[----:B------:R-:W-:Y:S01]  /*c980*/  LOP3.LUT R10, R15, 0x38, R10, 0xf8, !PT ;  /* 0x000000380f0a7812 */ /* 0x000fe200078ef80a */
[----:B------:R-:W-:Y:S01]  /*c990*/  IMAD.SHL.U32 R9, R9, 0x400, RZ ;  /* 0x0000040009097824 */ /* 0x000fe200078e00ff */
[----:B------:R-:W-:Y:S02]  /*c9a0*/  LOP3.LUT R13, R8, R13, R11, 0xf6, !PT ;  /* 0x0000000d080d7212 */ /* 0x000fe400078ef60b */
[----:B------:R-:W-:Y:S02]  /*c9b0*/  LOP3.LUT R11, R10, R11, RZ, 0x3c, !PT ;  /* 0x0000000b0a0b7212 */ /* 0x000fe400078e3cff */
[----:B------:R-:W-:Y:S01]  /*c9c0*/  LOP3.LUT R9, R9, 0x7fffe000, RZ, 0xc0, !PT ;  /* 0x7fffe00009097812 */ /* 0x000fe200078ec0ff */
[----:B------:R-:W-:Y:S01]  /*c9d0*/  IMAD.SHL.U32 R115, R13, 0x2, RZ ;  /* 0x000000020d737824 */ /* 0x000fe200078e00ff */
[----:B------:R-:W-:-:S02]  /*c9e0*/  SHF.R.U64 R86, R86, 0x10, R87 ;  /* 0x0000001056567819 */ /* 0x000fc40000001257 */
[----:B------:R-:W-:Y:S02]  /*c9f0*/  IADD3 R114, R11, R9, R8 ;  /* 0x000000090b727210 */ /* 0x000fe40007ffe008 */
[----:B------:R-:W1:Y:S01]  /*ca00*/  LDS.128 R12, [R115+0xc100] ;  /* 0x00c10000730c7984 */ /* 0x000e620000000c00 */
[----:B------:R-:W-:Y:S02]  /*ca10*/  SHF.R.U64 R88, R88, 0x10, R89 ;  /* 0x0000001058587819 */ /* 0x000fe40000001259 */
[----:B------:R-:W-:Y:S01]  /*ca20*/  IMAD.SHL.U32 R114, R114, 0x2, RZ ;  /* 0x0000000272727824 */ /* 0x000fe200078e00ff */
[----:B------:R-:W-:Y:S02]  /*ca30*/  SHF.R.U32.HI R87, RZ, 0x10, R87 ;  /* 0x00000010ff577819 */ /* 0x000fe40000011657 */
[----:B------:R-:W-:Y:S02]  /*ca40*/  SHF.R.U32.HI R89, RZ, 0x10, R89 ;  /* 0x00000010ff597819 */ /* 0x000fe40000011659 */
[----:B------:R-:W2:Y:S01]  /*ca50*/  LDS.128 R8, [R114+0xc100] ;  /* 0x00c1000072087984 */ /* 0x000ea20000000c00 */
[----:B------:R-:W-:-:S02]  /*ca60*/  PRMT R117, R117, 0x5410, R84 ;  /* 0x0000541075757816 */ /* 0x000fc40000000054 */
[----:B------:R-:W-:Y:S02]  /*ca70*/  PRMT R116, R116, 0x5410, R85 ;  /* 0x0000541074747816 */ /* 0x000fe40000000055 */
[----:B------:R-:W-:Y:S02]  /*ca80*/  PRMT R118, R118, 0x5410, R87 ;  /* 0x0000541076767816 */ /* 0x000fe40000000057 */
[----:B------:R-:W-:Y:S02]  /*ca90*/  SHF.R.U64 R90, R90, 0x10, R91 ;  /* 0x000000105a5a7819 */ /* 0x000fe4000000125b */
[----:B------:R-:W-:Y:S02]  /*caa0*/  PRMT R120, R120, 0x5410, R89 ;  /* 0x0000541078787816 */ /* 0x000fe40000000059 */
[----:B------:R-:W-:Y:S02]  /*cab0*/  SHF.R.U32.HI R91, RZ, 0x10, R91 ;  /* 0x00000010ff5b7819 */ /* 0x000fe4000001165b */
[----:B------:R-:W-:-:S02]  /*cac0*/  PRMT R121, R121, 0x5410, R88 ;  /* 0x0000541079797816 */ /* 0x000fc40000000058 */
[----:B------:R-:W-:Y:S02]  /*cad0*/  PRMT R122, R122, 0x5410, R91 ;  /* 0x000054107a7a7816 */ /* 0x000fe4000000005b */
[C---:B------:R-:W-:Y:S01]  /*cae0*/  LOP3.LUT R128, R121.reuse, 0xffff0000, RZ, 0xc0, !PT ;  /* 0xffff000079807812 */ /* 0x040fe200078ec0ff */
[----:B------:R-:W-:Y:S01]  /*caf0*/  IMAD.U32 R91, R121, 0x10000, RZ ;  /* 0x00010000795b7824 */ /* 0x000fe200078e00ff */
[----:B------:R-:W-:Y:S01]  /*cb00*/  PRMT R123, R123, 0x5410, R90 ;  /* 0x000054107b7b7816 */ /* 0x000fe2000000005a */
[----:B------:R-:W-:Y:S01]  /*cb10*/  IMAD.U32 R121, R116, 0x10000, RZ ;  /* 0x0001000074797824 */ /* 0x000fe200078e00ff */
[----:B------:R-:W-:Y:S02]  /*cb20*/  SHF.L.U32 R127, R118, 0x10, RZ ;  /* 0x00000010767f7819 */ /* 0x000fe400000006ff */
[----:B------:R-:W-:Y:S02]  /*cb30*/  PRMT R119, R119, 0x5410, R86 ;  /* 0x0000541077777816 */ /* 0x000fe40000000056 */
[----:B------:R-:W-:-:S02]  /*cb40*/  LOP3.LUT R116, R116, 0xffff0000, RZ, 0xc0, !PT ;  /* 0xffff000074747812 */ /* 0x000fc400078ec0ff */
[----:B------:R-:W-:Y:S02]  /*cb50*/  LOP3.LUT R118, R118, 0xffff0000, RZ, 0xc0, !PT ;  /* 0xffff000076767812 */ /* 0x000fe400078ec0ff */
[----:B-1----:R-:W-:Y:S01]  /*cb60*/  SHF.L.U32 R85, R12, 0x10, RZ ;  /* 0x000000100c557819 */ /* 0x002fe200000006ff */
[----:B------:R-:W-:Y:S01]  /*cb70*/  IMAD.U32 R86, R14, 0x10000, RZ ;  /* 0x000100000e567824 */ /* 0x000fe200078e00ff */
[----:B------:R-:W-:Y:S01]  /*cb80*/  LOP3.LUT R84, R12, 0xffff0000, RZ, 0xc0, !PT ;  /* 0xffff00000c547812 */ /* 0x000fe200078ec0ff */
[C---:B------:R-:W-:Y:S01]  /*cb90*/  IMAD.U32 R12, R13.reuse, 0x10000, RZ ;  /* 0x000100000d0c7824 */ /* 0x040fe200078e00ff */
[----:B------:R-:W-:Y:S01]  /*cba0*/  LOP3.LUT R87, R13, 0xffff0000, RZ, 0xc0, !PT ;  /* 0xffff00000d577812 */ /* 0x000fe200078ec0ff */
[C---:B------:R-:W-:Y:S01]  /*cbb0*/  IMAD.U32 R13, R15.reuse, 0x10000, RZ ;  /* 0x000100000f0d7824 */ /* 0x040fe200078e00ff */
[----:B------:R-:W-:Y:S01]  /*cbc0*/  LOP3.LUT R89, R15, 0xffff0000, RZ, 0xc0, !PT ;  /* 0xffff00000f597812 */ /* 0x000fe200078ec0ff */
[C---:B--2---:R-:W-:Y:S01]  /*cbd0*/  IMAD.U32 R88, R8.reuse, 0x10000, RZ ;  /* 0x0001000008587824 */ /* 0x044fe200078e00ff */
[----:B------:R-:W-:Y:S01]  /*cbe0*/  LOP3.LUT R15, R8, 0xffff0000, RZ, 0xc0, !PT ;  /* 0xffff0000080f7812 */ /* 0x000fe200078ec0ff */
[C---:B------:R-:W-:Y:S01]  /*cbf0*/  IMAD.U32 R8, R9.reuse, 0x10000, RZ ;  /* 0x0001000009087824 */ /* 0x040fe200078e00ff */
[----:B------:R-:W-:Y:S01]  /*cc00*/  LOP3.LUT R126, R9, 0xffff0000, RZ, 0xc0, !PT ;  /* 0xffff0000097e7812 */ /* 0x000fe200078ec0ff */
[C---:B------:R-:W-:Y:S01]  /*cc10*/  IMAD.U32 R125, R10.reuse, 0x10000, RZ ;  /* 0x000100000a7d7824 */ /* 0x040fe200078e00ff */
[----:B------:R-:W-:Y:S01]  /*cc20*/  SHF.L.U32 R9, R117, 0x10, RZ ;  /* 0x0000001075097819 */ /* 0x000fe200000006ff */
[----:B------:R-:W-:Y:S01]  /*cc30*/  IMAD.U32 R90, R11, 0x10000, RZ ;  /* 0x000100000b5a7824 */ /* 0x000fe200078e00ff */
[----:B------:R-:W-:-:S02]  /*cc40*/  LOP3.LUT R124, R10, 0xffff0000, RZ, 0xc0, !PT ;  /* 0xffff00000a7c7812 */ /* 0x000fc400078ec0ff */
[----:B------:R-:W-:Y:S01]  /*cc50*/  LOP3.LUT R117, R117, 0xffff0000, RZ, 0xc0, !PT ;  /* 0xffff000075757812 */ /* 0x000fe200078ec0ff */
[C---:B------:R-:W-:Y:S01]  /*cc60*/  FMUL.FTZ R10, R88.reuse, R9 ;  /* 0x00000009580a7220 */ /* 0x040fe20000410000 */
[----:B------:R-:W-:Y:S01]  /*cc70*/  LOP3.LUT R11, R11, 0xffff0000, RZ, 0xc0, !PT ;  /* 0xffff00000b0b7812 */ /* 0x000fe200078ec0ff */
[-C--:B------:R-:W-:Y:S01]  /*cc80*/  FMUL.FTZ R88, R88, R91.reuse ;  /* 0x0000005b58587220 */ /* 0x080fe20000410000 */
[----:B------:R-:W-:Y:S01]  /*cc90*/  LOP3.LUT R14, R14, 0xffff0000, RZ, 0xc0, !PT ;  /* 0xffff00000e0e7812 */ /* 0x000fe200078ec0ff */
[C---:B------:R-:W-:Y:S02]  /*cca0*/  FFMA.FTZ R10, R85.reuse, R91, -R10 ;  /* 0x0000005b550a7223 */ /* 0x040fe4000001080a */
[----:B------:R-:W-:Y:S02]  /*ccb0*/  FFMA.FTZ R88, R85, R9, R88 ;  /* 0x0000000955587223 */ /* 0x000fe40000010058 */
[C---:B------:R-:W-:Y:S02]  /*ccc0*/  FMUL.FTZ R91, R15.reuse, R117 ;  /* 0x000000750f5b7220 */ /* 0x040fe40000410000 */
[C---:B------:R-:W-:Y:S01]  /*ccd0*/  IMAD.U32 R9, R120.reuse, 0x10000, RZ ;  /* 0x0001000078097824 */ /* 0x040fe200078e00ff */
[----:B------:R-:W-:Y:S01]  /*cce0*/  LOP3.LUT R120, R120, 0xffff0000, RZ, 0xc0, !PT ;  /* 0xffff000078787812 */ /* 0x000fe200078ec0ff */
[----:B------:R-:W-:-:S02]  /*ccf0*/  FMUL.FTZ R15, R15, R128 ;  /* 0x000000800f0f7220 */ /* 0x000fc40000410000 */
[C---:B------:R-:W-:Y:S02]  /*cd00*/  FMUL.FTZ R85, R8.reuse, R121 ;  /* 0x0000007908557220 */ /* 0x040fe40000410000 */
[----:B------:R-:W-:Y:S02]  /*cd10*/  FMUL.FTZ R8, R8, R9 ;  /* 0x0000000908087220 */ /* 0x000fe40000410000 */
[C---:B------:R-:W-:Y:S02]  /*cd20*/  FFMA.FTZ R91, R84.reuse, R128, -R91 ;  /* 0x00000080545b7223 */ /* 0x040fe4000001085b */
[----:B------:R-:W-:Y:S02]  /*cd30*/  FFMA.FTZ R15, R84, R117, R15 ;  /* 0x00000075540f7223 */ /* 0x000fe4000001000f */
[C---:B------:R-:W-:Y:S01]  /*cd40*/  IMAD.U32 R84, R122.reuse, 0x10000, RZ ;  /* 0x000100007a547824 */ /* 0x040fe200078e00ff */
[----:B------:R-:W-:Y:S01]  /*cd50*/  LOP3.LUT R122, R122, 0xffff0000, RZ, 0xc0, !PT ;  /* 0xffff00007a7a7812 */ /* 0x000fe200078ec0ff */
[----:B------:R-:W-:-:S02]  /*cd60*/  FFMA.FTZ R85, R12, R9, -R85 ;  /* 0x000000090c557223 */ /* 0x000fc40000010855 */
[----:B------:R-:W-:Y:S02]  /*cd70*/  FFMA.FTZ R9, R12, R121, R8 ;  /* 0x000000790c097223 */ /* 0x000fe40000010008 */
[C---:B------:R-:W-:Y:S02]  /*cd80*/  FMUL.FTZ R8, R90.reuse, R127 ;  /* 0x0000007f5a087220 */ /* 0x040fe40000410000 */
[-C--:B------:R-:W-:Y:S02]  /*cd90*/  FMUL.FTZ R90, R90, R84.reuse ;  /* 0x000000545a5a7220 */ /* 0x080fe40000410000 */
[C---:B------:R-:W-:Y:S01]  /*cda0*/  IMAD.U32 R12, R119.reuse, 0x10000, RZ ;  /* 0x00010000770c7824 */ /* 0x040fe200078e00ff */
[----:B------:R-:W-:Y:S01]  /*cdb0*/  LOP3.LUT R119, R119, 0xffff0000, RZ, 0xc0, !PT ;  /* 0xffff000077777812 */ /* 0x000fe200078ec0ff */
[C---:B------:R-:W-:Y:S01]  /*cdc0*/  IMAD.U32 R117, R123.reuse, 0x10000, RZ ;  /* 0x000100007b757824 */ /* 0x040fe200078e00ff */
[----:B------:R-:W-:Y:S01]  /*cdd0*/  LOP3.LUT R123, R123, 0xffff0000, RZ, 0xc0, !PT ;  /* 0xffff00007b7b7812 */ /* 0x000fe200078ec0ff */
[----:B------:R-:W-:-:S02]  /*cde0*/  FFMA.FTZ R84, R13, R84, -R8 ;  /* 0x000000540d547223 */ /* 0x000fc40000010808 */
[----:B------:R-:W-:Y:S02]  /*cdf0*/  FFMA.FTZ R127, R13, R127, R90 ;  /* 0x0000007f0d7f7223 */ /* 0x000fe4000001005a */
[C---:B------:R-:W-:Y:S02]  /*ce00*/  FMUL.FTZ R13, R125.reuse, R12 ;  /* 0x0000000c7d0d7220 */ /* 0x040fe40000410000 */
[-C--:B------:R-:W-:Y:S02]  /*ce10*/  FMUL.FTZ R125, R125, R117.reuse ;  /* 0x000000757d7d7220 */ /* 0x080fe40000410000 */
[C---:B------:R-:W-:Y:S02]  /*ce20*/  FMUL.FTZ R8, R126.reuse, R116 ;  /* 0x000000747e087220 */ /* 0x040fe40000410000 */
[----:B------:R-:W-:Y:S02]  /*ce30*/  FMUL.FTZ R126, R126, R120 ;  /* 0x000000787e7e7220 */ /* 0x000fe40000410000 */
[----:B------:R-:W-:-:S02]  /*ce40*/  FFMA.FTZ R117, R86, R117, -R13 ;  /* 0x0000007556757223 */ /* 0x000fc4000001080d */
[----:B------:R-:W-:Y:S02]  /*ce50*/  FFMA.FTZ R125, R86, R12, R125 ;  /* 0x0000000c567d7223 */ /* 0x000fe4000001007d */
[----:B------:R-:W-:Y:S02]  /*ce60*/  FFMA.FTZ R120, R87, R120, -R8 ;  /* 0x0000007857787223 */ /* 0x000fe40000010808 */
[----:B------:R-:W-:Y:S02]  /*ce70*/  FMUL.FTZ R86, R124, R119 ;  /* 0x000000777c567220 */ /* 0x000fe40000410000 */
[C---:B------:R-:W-:Y:S01]  /*ce80*/  FMUL.FTZ R12, R11.reuse, R118 ;  /* 0x000000760b0c7220 */ /* 0x040fe20000410000 */
[----:B------:R-:W-:Y:S01]  /*ce90*/  F2FP.BF16.PACK_AB R13, R120, R85 ;  /* 0x00000055780d723e */ /* 0x000fe200000010ff */
[----:B------:R-:W-:Y:S02]  /*cea0*/  FMUL.FTZ R90, R124, R123 ;  /* 0x0000007b7c5a7220 */ /* 0x000fe40000410000 */
[----:B------:R-:W-:-:S02]  /*ceb0*/  FMUL.FTZ R8, R11, R122 ;  /* 0x0000007a0b087220 */ /* 0x000fc40000410000 */
[C---:B------:R-:W-:Y:S02]  /*cec0*/  FFMA.FTZ R86, R14.reuse, R123, -R86 ;  /* 0x0000007b0e567223 */ /* 0x040fe40000010856 */
[----:B------:R-:W-:Y:S01]  /*ced0*/  FFMA.FTZ R11, R89, R122, -R12 ;  /* 0x0000007a590b7223 */ /* 0x000fe2000001080c */
[----:B------:R-:W-:Y:S01]  /*cee0*/  F2FP.BF16.PACK_AB R12, R91, R10 ;  /* 0x0000000a5b0c723e */ /* 0x000fe200000010ff */
[----:B------:R-:W-:Y:S02]  /*cef0*/  FFMA.FTZ R126, R87, R116, R126 ;  /* 0x00000074577e7223 */ /* 0x000fe4000001007e */
[----:B------:R-:W-:Y:S01]  /*cf00*/  FFMA.FTZ R90, R14, R119, R90 ;  /* 0x000000770e5a7223 */ /* 0x000fe2000001005a */
[----:B------:R-:W-:Y:S01]  /*cf10*/  F2FP.BF16.PACK_AB R14, R86, R117 ;  /* 0x00000075560e723e */ /* 0x000fe200000010ff */
[----:B------:R-:W-:Y:S01]  /*cf20*/  FFMA.FTZ R118, R89, R118, R8 ;  /* 0x0000007659767223 */ /* 0x000fe20000010008 */
[----:B------:R-:W-:Y:S02]  /*cf30*/  F2FP.BF16.PACK_AB R8, R15, R88 ;  /* 0x000000580f08723e */ /* 0x000fe400000010ff */
[----:B------:R-:W-:-:S02]  /*cf40*/  F2FP.BF16.PACK_AB R15, R11, R84 ;  /* 0x000000540b0f723e */ /* 0x000fc400000010ff */
[----:B------:R-:W-:Y:S02]  /*cf50*/  F2FP.BF16.PACK_AB R9, R126, R9 ;  /* 0x000000097e09723e */ /* 0x000fe400000010ff */
[----:B------:R-:W-:Y:S01]  /*cf60*/  F2FP.BF16.PACK_AB R10, R90, R125 ;  /* 0x0000007d5a0a723e */ /* 0x000fe200000010ff */
[----:B------:R1:W-:Y:S01]  /*cf70*/  STS.128 [R115+0xc100], R12 ;  /* 0x00c1000c73007388 */ /* 0x0003e20000000c00 */
[----:B------:R-:W-:-:S05]  /*cf80*/  F2FP.BF16.PACK_AB R11, R118, R127 ;  /* 0x0000007f760b723e */ /* 0x000fca00000010ff */
[----:B------:R1:W-:Y:S02]  /*cf90*/  STS.128 [R114+0xc100], R8 ;  /* 0x00c1000872007388 */ /* 0x0003e40000000c00 */
.L_x_378:
[----:B------:R-:W-:Y:S05]  /*cfa0*/  BSYNC B0 ;  /* 0x0000000000007941 */ /* 0x000fea0003800000 */
.L_x_377:
[----:B-1----:R-:W-:Y:S01]  /*cfb0*/  IADD3 R12, R60, 0x20, RZ ;  /* 0x000000203c0c7810 */ /* 0x002fe20007ffe0ff */
[----:B------:R-:W-:Y:S03]  /*cfc0*/  BSSY B0, `(.L_x_379) ;  /* 0x0000079000007945 */ /* 0x000fe60003800000 */
[----:B------:R-:W-:-:S13]  /*cfd0*/  ISETP.GE.AND P0, PT, R12, c[0x0][0x27c], PT ;  /* 0x00009f000c007a0c */ /* 0x000fda0003f06270 */
[----:B------:R-:W-:Y:S05]  /*cfe0*/  @P0 BRA `(.L_x_380) ;  /* 0x0000076000000947 */ /* 0x000fea0003800000 */
[----:B------:R-:W-:Y:S01]  /*cff0*/  SHF.R.S32.HI R11, RZ, 0x1f, R12 ;  /* 0x0000001fff0b7819 */ /* 0x000fe2000001140c */
[----:B------:R-:W-:Y:S01]  /*d000*/  IMAD.MOV.U32 R8, RZ, RZ, c[0x0][0x27c] ;  /* 0x00009f00ff087624 */ /* 0x000fe200078e00ff */
[----:B------:R-:W-:Y:S01]  /*d010*/  SHF.R.U64 R64, R64, 0x10, R65 ;  /* 0x0000001040407819 */ /* 0x000fe20000001241 */
[----:B------:R-:W-:Y:S01]  /*d020*/  IMAD.SHL.U32 R9, R77, 0x40, RZ ;  /* 0x000000404d097824 */ /* 0x000fe200078e00ff */
[CC--:B------:R-:W-:Y:S02]  /*d030*/  LEA.HI R10, R11.reuse, R12.reuse, RZ, 0x3 ;  /* 0x0000000c0b0a7211 */ /* 0x0c0fe400078f18ff */
[----:B------:R-:W-:Y:S02]  /*d040*/  LEA.HI R11, R11, R12, RZ, 0x6 ;  /* 0x0000000c0b0b7211 */ /* 0x000fe400078f30ff */
[----:B------:R-:W-:Y:S02]  /*d050*/  SHF.R.S32.HI R13, RZ, 0x3, R10 ;  /* 0x00000003ff0d7819 */ /* 0x000fe4000001140a */
[----:B------:R-:W-:Y:S01]  /*d060*/  LOP3.LUT R9, R9, 0x1c0, RZ, 0xc0, !PT ;  /* 0x000001c009097812 */ /* 0x000fe200078ec0ff */
[----:B------:R-:W-:Y:S01]  /*d070*/  IMAD.SHL.U32 R11, R11, 0x80, RZ ;  /* 0x000000800b0b7824 */ /* 0x000fe200078e00ff */
[----:B------:R-:W-:-:S02]  /*d080*/  LEA.HI R8, R8, R13, RZ, 0x1d ;  /* 0x0000000d08087211 */ /* 0x000fc400078fe8ff */
[----:B------:R-:W-:Y:S02]  /*d090*/  LOP3.LUT R15, R9, 0x38, R10, 0xf8, !PT ;  /* 0x00000038090f7812 */ /* 0x000fe400078ef80a */
[----:B------:R-:W-:Y:S02]  /*d0a0*/  SHF.R.S32.HI R13, RZ, 0x1f, R8 ;  /* 0x0000001fff0d7819 */ /* 0x000fe40000011408 */
[----:B------:R-:W-:Y:S02]  /*d0b0*/  SHF.R.U32.HI R10, RZ, 0x3, R9 ;  /* 0x00000003ff0a7819 */ /* 0x000fe40000011609 */
[----:B------:R-:W-:Y:S01]  /*d0c0*/  LEA.HI R13, R13, R8, RZ, 0x3 ;  /* 0x000000080d0d7211 */ /* 0x000fe200078f18ff */
[----:B------:R-:W-:Y:S01]  /*d0d0*/  IMAD.SHL.U32 R8, R8, 0x8, RZ ;  /* 0x0000000808087824 */ /* 0x000fe200078e00ff */
[----:B------:R-:W-:Y:S02]  /*d0e0*/  LOP3.LUT R12, R11, 0x7fffe000, RZ, 0xc0, !PT ;  /* 0x7fffe0000b0c7812 */ /* 0x000fe400078ec0ff */
[----:B------:R-:W-:Y:S01]  /*d0f0*/  LOP3.LUT R15, R15, R10, RZ, 0x3c, !PT ;  /* 0x0000000a0f0f7212 */ /* 0x000fe200078e3cff */
[----:B------:R-:W-:Y:S01]  /*d100*/  IMAD.SHL.U32 R13, R13, 0x400, RZ ;  /* 0x000004000d0d7824 */ /* 0x000fe200078e00ff */
[----:B------:R-:W-:Y:S01]  /*d110*/  LOP3.LUT R9, R9, 0x38, R8, 0xf8, !PT ;  /* 0x0000003809097812 */ /* 0x000fe200078ef808 */
[----:B------:R-:W-:Y:S01]  /*d120*/  IMAD R12, R81, 0x200, R12 ;  /* 0x00000200510c7824 */ /* 0x000fe200078e020c */
[----:B------:R-:W-:-:S02]  /*d130*/  SHF.R.U32.HI R65, RZ, 0x10, R65 ;  /* 0x00000010ff417819 */ /* 0x000fc40000011641 */
[----:B------:R-:W-:Y:S01]  /*d140*/  LOP3.LUT R8, R13, 0x7fffe000, RZ, 0xc0, !PT ;  /* 0x7fffe0000d087812 */ /* 0x000fe200078ec0ff */
[----:B------:R-:W-:Y:S01]  /*d150*/  IMAD.IADD R12, R12, 0x1, R15 ;  /* 0x000000010c0c7824 */ /* 0x000fe200078e020f */
[----:B------:R-:W-:Y:S02]  /*d160*/  LOP3.LUT R9, R9, R10, RZ, 0x3c, !PT ;  /* 0x0000000a09097212 */ /* 0x000fe400078e3cff */
[----:B------:R-:W-:Y:S01]  /*d170*/  SHF.R.U64 R66, R66, 0x10, R67 ;  /* 0x0000001042427819 */ /* 0x000fe20000001243 */
[----:B------:R-:W-:Y:S01]  /*d180*/  IMAD R8, R81, 0x200, R8 ;  /* 0x0000020051087824 */ /* 0x000fe200078e0208 */
[----:B------:R-:W-:Y:S01]  /*d190*/  SHF.R.U64 R68, R68, 0x10, R69 ;  /* 0x0000001044447819 */ /* 0x000fe20000001245 */
[----:B------:R-:W-:Y:S01]  /*d1a0*/  IMAD.SHL.U32 R85, R12, 0x2, RZ ;  /* 0x000000020c557824 */ /* 0x000fe200078e00ff */
[----:B------:R-:W-:Y:S02]  /*d1b0*/  SHF.R.U32.HI R67, RZ, 0x10, R67 ;  /* 0x00000010ff437819 */ /* 0x000fe40000011643 */
[----:B------:R-:W-:-:S02]  /*d1c0*/  IADD3 R84, R8, R9, RZ ;  /* 0x0000000908547210 */ /* 0x000fc40007ffe0ff */
[----:B------:R-:W1:Y:S01]  /*d1d0*/  LDS.128 R12, [R85+0xc100] ;  /* 0x00c10000550c7984 */ /* 0x000e620000000c00 */
[----:B------:R-:W-:Y:S02]  /*d1e0*/  SHF.R.U32.HI R69, RZ, 0x10, R69 ;  /* 0x00000010ff457819 */ /* 0x000fe40000011645 */
[----:B------:R-:W-:Y:S01]  /*d1f0*/  IMAD.SHL.U32 R84, R84, 0x2, RZ ;  /* 0x0000000254547824 */ /* 0x000fe200078e00ff */
[----:B------:R-:W-:Y:S02]  /*d200*/  PRMT R107, R107, 0x5410, R64 ;  /* 0x000054106b6b7816 */ /* 0x000fe40000000040 */
[----:B------:R-:W-:Y:S02]  /*d210*/  PRMT R106, R106, 0x5410, R65 ;  /* 0x000054106a6a7816 */ /* 0x000fe40000000041 */
[----:B------:R-:W2:Y:S01]  /*d220*/  LDS.128 R8, [R84+0xc100] ;  /* 0x00c1000054087984 */ /* 0x000ea20000000c00 */
[----:B------:R-:W-:Y:S02]  /*d230*/  SHF.R.U64 R70, R70, 0x10, R71 ;  /* 0x0000001046467819 */ /* 0x000fe40000001247 */
[----:B------:R-:W-:Y:S01]  /*d240*/  PRMT R108, R108, 0x5410, R67 ;  /* 0x000054106c6c7816 */ /* 0x000fe20000000043 */
[----:B------:R-:W-:Y:S01]  /*d250*/  IMAD.U32 R89, R106, 0x10000, RZ ;  /* 0x000100006a597824 */ /* 0x000fe200078e00ff */
[----:B------:R-:W-:-:S02]  /*d260*/  SHF.R.U32.HI R71, RZ, 0x10, R71 ;  /* 0x00000010ff477819 */ /* 0x000fc40000011647 */
[----:B------:R-:W-:Y:S02]  /*d270*/  PRMT R111, R111, 0x5410, R68 ;  /* 0x000054106f6f7816 */ /* 0x000fe40000000044 */
[----:B------:R-:W-:Y:S02]  /*d280*/  PRMT R110, R110, 0x5410, R69 ;  /* 0x000054106e6e7816 */ /* 0x000fe40000000045 */
[----:B------:R-:W-:Y:S01]  /*d290*/  PRMT R112, R112, 0x5410, R71 ;  /* 0x0000541070707816 */ /* 0x000fe20000000047 */
[C---:B------:R-:W-:Y:S01]  /*d2a0*/  IMAD.U32 R71, R111.reuse, 0x10000, RZ ;  /* 0x000100006f477824 */ /* 0x040fe200078e00ff */
[----:B------:R-:W-:Y:S02]  /*d2b0*/  LOP3.LUT R90, R111, 0xffff0000, RZ, 0xc0, !PT ;  /* 0xffff00006f5a7812 */ /* 0x000fe400078ec0ff */
[----:B------:R-:W-:Y:S02]  /*d2c0*/  PRMT R113, R113, 0x5410, R70 ;  /* 0x0000541071717816 */ /* 0x000fe40000000046 */
[----:B------:R-:W-:-:S02]  /*d2d0*/  PRMT R109, R109, 0x5410, R66 ;  /* 0x000054106d6d7816 */ /* 0x000fc40000000042 */
[----:B------:R-:W-:Y:S01]  /*d2e0*/  LOP3.LUT R106, R106, 0xffff0000, RZ, 0xc0, !PT ;  /* 0xffff00006a6a7812 */ /* 0x000fe200078ec0ff */
[C---:B-1----:R-:W-:Y:S01]  /*d2f0*/  IMAD.U32 R65, R12.reuse, 0x10000, RZ ;  /* 0x000100000c417824 */ /* 0x042fe200078e00ff */
[----:B------:R-:W-:Y:S01]  /*d300*/  LOP3.LUT R64, R12, 0xffff0000, RZ, 0xc0, !PT ;  /* 0xffff00000c407812 */ /* 0x000fe200078ec0ff */
[C---:B------:R-:W-:Y:S01]  /*d310*/  IMAD.U32 R12, R13.reuse, 0x10000, RZ ;  /* 0x000100000d0c7824 */ /* 0x040fe200078e00ff */
        /* <DEDUP_REMOVED lines=8> */
[----:B------:R-:W-:Y:S01]  /*d3a0*/  SHF.L.U32 R8, R9, 0x10, RZ ;  /* 0x0000001009087819 */ /* 0x000fe200000006ff */
[----:B------:R-:W-:Y:S01]  /*d3b0*/  IMAD.U32 R70, R11, 0x10000, RZ ;  /* 0x000100000b467824 */ /* 0x000fe200078e00ff */
[----:B------:R-:W-:Y:S01]  /*d3c0*/  LOP3.LUT R88, R9, 0xffff0000, RZ, 0xc0, !PT ;  /* 0xffff000009587812 */ /* 0x000fe200078ec0ff */
[----:B------:R-:W-:Y:S01]  /*d3d0*/  IMAD.U32 R9, R107, 0x10000, RZ ;  /* 0x000100006b097824 */ /* 0x000fe200078e00ff */
[----:B------:R-:W-:-:S02]  /*d3e0*/  LOP3.LUT R86, R10, 0xffff0000, RZ, 0xc0, !PT ;  /* 0xffff00000a567812 */ /* 0x000fc400078ec0ff */
[----:B------:R-:W-:Y:S01]  /*d3f0*/  LOP3.LUT R107, R107, 0xffff0000, RZ, 0xc0, !PT ;  /* 0xffff00006b6b7812 */ /* 0x000fe200078ec0ff */
[C---:B------:R-:W-:Y:S01]  /*d400*/  FMUL.FTZ R10, R68.reuse, R9 ;  /* 0x00000009440a7220 */ /* 0x040fe20000410000 */
[----:B------:R-:W-:Y:S01]  /*d410*/  LOP3.LUT R11, R11, 0xffff0000, RZ, 0xc0, !PT ;  /* 0xffff00000b0b7812 */ /* 0x000fe200078ec0ff */
[-C--:B------:R-:W-:Y:S02]  /*d420*/  FMUL.FTZ R68, R68, R71.reuse ;  /* 0x0000004744447220 */ /* 0x080fe40000410000 */
[C---:B------:R-:W-:Y:S02]  /*d430*/  FFMA.FTZ R10, R65.reuse, R71, -R10 ;  /* 0x00000047410a7223 */ /* 0x040fe4000001080a */
[----:B------:R-:W-:Y:S01]  /*d440*/  FFMA.FTZ R68, R65, R9, R68 ;  /* 0x0000000941447223 */ /* 0x000fe20000010044 */
[C---:B------:R-:W-:Y:S01]  /*d450*/  SHF.L.U32 R9, R110.reuse, 0x10, RZ ;  /* 0x000000106e097819 */ /* 0x040fe200000006ff */
[C---:B------:R-:W-:Y:S01]  /*d460*/  FMUL.FTZ R71, R15.reuse, R107 ;  /* 0x0000006b0f477220 */ /* 0x040fe20000410000 */
[----:B------:R-:W-:Y:S01]  /*d470*/  LOP3.LUT R110, R110, 0xffff0000, RZ, 0xc0, !PT ;  /* 0xffff00006e6e7812 */ /* 0x000fe200078ec0ff */
[----:B------:R-:W-:-:S02]  /*d480*/  FMUL.FTZ R15, R15, R90 ;  /* 0x0000005a0f0f7220 */ /* 0x000fc40000410000 */
[----:B------:R-:W-:Y:S02]  /*d490*/  FMUL.FTZ R65, R8, R89 ;  /* 0x0000005908417220 */ /* 0x000fe40000410000 */
[----:B------:R-:W-:Y:S02]  /*d4a0*/  FFMA.FTZ R71, R64, R90, -R71 ;  /* 0x0000005a40477223 */ /* 0x000fe40000010847 */
[----:B------:R-:W-:Y:S02]  /*d4b0*/  FMUL.FTZ R8, R8, R9 ;  /* 0x0000000908087220 */ /* 0x000fe40000410000 */
[C---:B------:R-:W-:Y:S01]  /*d4c0*/  IMAD.U32 R90, R108.reuse, 0x10000, RZ ;  /* 0x000100006c5a7824 */ /* 0x040fe200078e00ff */
[----:B------:R-:W-:Y:S01]  /*d4d0*/  LOP3.LUT R108, R108, 0xffff0000, RZ, 0xc0, !PT ;  /* 0xffff00006c6c7812 */ /* 0x000fe200078ec0ff */
        /* <DEDUP_REMOVED lines=39> */
.L_x_380:
[----:B------:R-:W-:Y:S05]  /*d750*/  BSYNC B0 ;  /* 0x0000000000007941 */ /* 0x000fea0003800000 */
.L_x_379:
[----:B-1----:R-:W-:-:S04]  /*d760*/  IADD3 R12, R60, 0x40, RZ ;  /* 0x000000403c0c7810 */ /* 0x002fc80007ffe0ff */
        /* <DEDUP_REMOVED lines=120> */
.L_x_376:
[----:B------:R-:W-:Y:S05]  /*def0*/  BSYNC B1 ;  /* 0x0000000000017941 */ /* 0x000fea0003800000 */
.L_x_375:
[----:B------:R-:W-:-:S04]  /*df00*/  IADD3 R44, R77, 0x40, RZ ;  /* 0x000000404d2c7810 */ /* 0x000fc80007ffe0ff */
[----:B------:R-:W-:-:S13]  /*df10*/  ISETP.GE.AND P0, PT, R44, UR4, PT ;  /* 0x000000042c007c0c */ /* 0x000fda000bf06270 */
[----:B------:R-:W-:Y:S05]  /*df20*/  @P0 BRA `(.L_x_360) ;  /* 0x000016d000000947 */ /* 0x000fea0003800000 */
[----:B------:R-:W-:Y:S01]  /*df30*/  ISETP.GE.AND P0, PT, R60, c[0x0][0x27c], PT ;  /* 0x00009f003c007a0c */ /* 0x000fe20003f06270 */
[----:B------:R-:W-:-:S12]  /*df40*/  BSSY B0, `(.L_x_381) ;  /* 0x0000073000007945 */ /* 0x000fd80003800000 */
[----:B------:R-:W-:Y:S05]  /*df50*/  @P0 BRA `(.L_x_382) ;  /* 0x0000071000000947 */ /* 0x000fea0003800000 */
[----:B-1----:R-:W-:Y:S01]  /*df60*/  IMAD.MOV.U32 R10, RZ, RZ, c[0x0][0x27c] ;  /* 0x00009f00ff0a7624 */ /* 0x002fe200078e00ff */
[----:B------:R-:W-:Y:S01]  /*df70*/  SHF.R.S32.HI R11, RZ, 0x1f, R44 ;  /* 0x0000001fff0b7819 */ /* 0x000fe2000001142c */
[----:B------:R-:W-:Y:S01]  /*df80*/  IMAD.SHL.U32 R9, R44, 0x40, RZ ;  /* 0x000000402c097824 */ /* 0x000fe200078e00ff */
[----:B------:R-:W-:Y:S02]  /*df90*/  SHF.R.U64 R47, R36, 0x10, R37 ;  /* 0x00000010242f7819 */ /* 0x000fe40000001225 */
[----:B------:R-:W-:Y:S02]  /*dfa0*/  LEA.HI R97, R10, R97, RZ, 0x1d ;  /* 0x000000610a617211 */ /* 0x000fe400078fe8ff */
[----:B------:R-:W-:Y:S02]  /*dfb0*/  LEA.HI R8, R11, R44, RZ, 0x3 ;  /* 0x0000002c0b087211 */ /* 0x000fe400078f18ff */
[----:B------:R-:W-:Y:S01]  /*dfc0*/  SHF.R.S32.HI R10, RZ, 0x1f, R97 ;  /* 0x0000001fff0a7819 */ /* 0x000fe20000011461 */
[----:B------:R-:W-:Y:S01]  /*dfd0*/  IMAD.SHL.U32 R12, R97, 0x8, RZ ;  /* 0x00000008610c7824 */ /* 0x000fe200078e00ff */
[----:B------:R-:W-:Y:S01]  /*dfe0*/  LOP3.LUT R9, R9, 0x1c0, RZ, 0xc0, !PT ;  /* 0x000001c009097812 */ /* 0x000fe200078ec0ff */
[----:B------:R-:W-:Y:S01]  /*dff0*/  IMAD.SHL.U32 R8, R8, 0x40, RZ ;  /* 0x0000004008087824 */ /* 0x000fe200078e00ff */
[----:B------:R-:W-:-:S02]  /*e000*/  LEA.HI R10, R10, R97, RZ, 0x3 ;  /* 0x000000610a0a7211 */ /* 0x000fc400078f18ff */
[----:B------:R-:W-:Y:S02]  /*e010*/  SHF.R.U32.HI R11, RZ, 0x3, R9 ;  /* 0x00000003ff0b7819 */ /* 0x000fe40000011609 */
[C---:B------:R-:W-:Y:S01]  /*e020*/  LOP3.LUT R12, R9.reuse, 0x38, R12, 0xf8, !PT ;  /* 0x00000038090c7812 */ /* 0x040fe200078ef80c */
[----:B------:R-:W-:Y:S01]  /*e030*/  IMAD.SHL.U32 R10, R10, 0x400, RZ ;  /* 0x000004000a0a7824 */ /* 0x000fe200078e00ff */
[----:B------:R-:W-:Y:S02]  /*e040*/  LOP3.LUT R13, R9, 0x38, R60, 0xf8, !PT ;  /* 0x00000038090d7812 */ /* 0x000fe400078ef83c */
[----:B------:R-:W-:Y:S02]  /*e050*/  LOP3.LUT R8, R8, 0xfffffe00, RZ, 0xc0, !PT ;  /* 0xfffffe0008087812 */ /* 0x000fe400078ec0ff */
[----:B------:R-:W-:Y:S02]  /*e060*/  LOP3.LUT R45, R12, R11, RZ, 0x3c, !PT ;  /* 0x0000000b0c2d7212 */ /* 0x000fe400078e3cff */
[----:B------:R-:W-:-:S02]  /*e070*/  LOP3.LUT R10, R10, 0x7fffe000, RZ, 0xc0, !PT ;  /* 0x7fffe0000a0a7812 */ /* 0x000fc400078ec0ff */
[----:B------:R-:W-:Y:S02]  /*e080*/  LOP3.LUT R13, R8, R13, R11, 0xf6, !PT ;  /* 0x0000000d080d7212 */ /* 0x000fe400078ef60b */
[----:B------:R-:W-:Y:S02]  /*e090*/  IADD3 R45, R45, R10, R8 ;  /* 0x0000000a2d2d7210 */ /* 0x000fe40007ffe008 */
[----:B------:R-:W-:Y:S01]  /*e0a0*/  SHF.R.U32.HI R36, RZ, 0x10, R37 ;  /* 0x00000010ff247819 */ /* 0x000fe20000011625 */
[----:B------:R-:W-:Y:S01]  /*e0b0*/  IMAD.SHL.U32 R46, R13, 0x2, RZ ;  /* 0x000000020d2e7824 */ /* 0x000fe200078e00ff */
[--C-:B------:R-:W-:Y:S01]  /*e0c0*/  SHF.R.U64 R37, R38, 0x10, R39.reuse ;  /* 0x0000001026257819 */ /* 0x100fe20000001227 */
[----:B------:R-:W-:Y:S01]  /*e0d0*/  IMAD.SHL.U32 R45, R45, 0x2, RZ ;  /* 0x000000022d2d7824 */ /* 0x000fe200078e00ff */
[----:B------:R-:W-:Y:S02]  /*e0e0*/  SHF.R.U32.HI R38, RZ, 0x10, R39 ;  /* 0x00000010ff267819 */ /* 0x000fe40000011627 */
[----:B------:R-:W1:Y:S01]  /*e0f0*/  LDS.128 R12, [R46+0xc100] ;  /* 0x00c100002e0c7984 */ /* 0x000e620000000c00 */
[----:B------:R-:W-:-:S02]  /*e100*/  SHF.R.U64 R32, R32, 0x10, R33 ;  /* 0x0000001020207819 */ /* 0x000fc40000001221 */
[----:B------:R-:W-:Y:S01]  /*e110*/  SHF.R.U32.HI R33, RZ, 0x10, R33 ;  /* 0x00000010ff217819 */ /* 0x000fe20000011621 */
[----:B------:R-:W2:Y:S01]  /*e120*/  LDS.128 R8, [R45+0xc100] ;  /* 0x00c100002d087984 */ /* 0x000ea20000000c00 */
[--C-:B------:R-:W-:Y:S02]  /*e130*/  SHF.R.U64 R39, R34, 0x10, R35.reuse ;  /* 0x0000001022277819 */ /* 0x100fe40000001223 */
[----:B------:R-:W-:Y:S02]  /*e140*/  SHF.R.U32.HI R35, RZ, 0x10, R35 ;  /* 0x00000010ff237819 */ /* 0x000fe40000011623 */
[----:B------:R-:W-:Y:S02]  /*e150*/  PRMT R79, R79, 0x5410, R32 ;  /* 0x000054104f4f7816 */ /* 0x000fe40000000020 */
[----:B------:R-:W-:Y:S02]  /*e160*/  PRMT R78, R78, 0x5410, R33 ;  /* 0x000054104e4e7816 */ /* 0x000fe40000000021 */
[----:B------:R-:W-:-:S02]  /*e170*/  PRMT R82, R82, 0x5410, R35 ;  /* 0x0000541052527816 */ /* 0x000fc40000000023 */
[----:B------:R-:W-:Y:S01]  /*e180*/  PRMT R94, R94, 0x5410, R47 ;  /* 0x000054105e5e7816 */ /* 0x000fe2000000002f */
[----:B------:R-:W-:Y:S01]  /*e190*/  IMAD.U32 R51, R78, 0x10000, RZ ;  /* 0x000100004e337824 */ /* 0x000fe200078e00ff */
[----:B------:R-:W-:Y:S01]  /*e1a0*/  PRMT R96, R96, 0x5410, R37 ;  /* 0x0000541060607816 */ /* 0x000fe20000000025 */
[----:B------:R-:W-:Y:S01]  /*e1b0*/  IMAD.U32 R50, R82, 0x10000, RZ ;  /* 0x0001000052327824 */ /* 0x000fe200078e00ff */
[----:B------:R-:W-:Y:S02]  /*e1c0*/  PRMT R93, R93, 0x5410, R36 ;  /* 0x000054105d5d7816 */ /* 0x000fe40000000024 */
[----:B------:R-:W-:Y:S01]  /*e1d0*/  PRMT R92, R92, 0x5410, R39 ;  /* 0x000054105c5c7816 */ /* 0x000fe20000000027 */
[C---:B------:R-:W-:Y:S01]  /*e1e0*/  IMAD.U32 R39, R94.reuse, 0x10000, RZ ;  /* 0x000100005e277824 */ /* 0x040fe200078e00ff */
[----:B------:R-:W-:Y:S01]  /*e1f0*/  LOP3.LUT R94, R94, 0xffff0000, RZ, 0xc0, !PT ;  /* 0xffff00005e5e7812 */ /* 0x000fe200078ec0ff */
[----:B------:R-:W-:Y:S01]  /*e200*/  IMAD.U32 R65, R96, 0x10000, RZ ;  /* 0x0001000060417824 */ /* 0x000fe200078e00ff */
[----:B------:R-:W-:-:S02]  /*e210*/  PRMT R95, R95, 0x5410, R38 ;  /* 0x000054105f5f7816 */ /* 0x000fc40000000026 */
[----:B------:R-:W-:Y:S02]  /*e220*/  LOP3.LUT R78, R78, 0xffff0000, RZ, 0xc0, !PT ;  /* 0xffff00004e4e7812 */ /* 0x000fe400078ec0ff */
[----:B------:R-:W-:Y:S02]  /*e230*/  LOP3.LUT R82, R82, 0xffff0000, RZ, 0xc0, !PT ;  /* 0xffff000052527812 */ /* 0x000fe400078ec0ff */
[----:B------:R-:W-:Y:S01]  /*e240*/  LOP3.LUT R96, R96, 0xffff0000, RZ, 0xc0, !PT ;  /* 0xffff000060607812 */ /* 0x000fe200078ec0ff */
[C---:B-1----:R-:W-:Y:S01]  /*e250*/  IMAD.U32 R33, R12.reuse, 0x10000, RZ ;  /* 0x000100000c217824 */ /* 0x042fe200078e00ff */
[----:B------:R-:W-:Y:S01]  /*e260*/  LOP3.LUT R32, R12, 0xffff0000, RZ, 0xc0, !PT ;  /* 0xffff00000c207812 */ /* 0x000fe200078ec0ff */
[C---:B------:R-:W-:Y:S01]  /*e270*/  IMAD.U32 R12, R13.reuse, 0x10000, RZ ;  /* 0x000100000d0c7824 */ /* 0x040fe200078e00ff */
[----:B------:R-:W-:Y:S01]  /*e280*/  LOP3.LUT R35, R13, 0xffff0000, RZ, 0xc0, !PT ;  /* 0xffff00000d237812 */ /* 0x000fe200078ec0ff */
[C---:B------:R-:W-:Y:S01]  /*e290*/  IMAD.U32 R13, R15.reuse, 0x10000, RZ ;  /* 0x000100000f0d7824 */ /* 0x040fe200078e00ff */
[----:B------:R-:W-:Y:S01]  /*e2a0*/  LOP3.LUT R37, R15, 0xffff0000, RZ, 0xc0, !PT ;  /* 0xffff00000f257812 */ /* 0x000fe200078ec0ff */
[----:B--2---:R-:W-:Y:S01]  /*e2b0*/  IMAD.U32 R48, R10, 0x10000, RZ ;  /* 0x000100000a307824 */ /* 0x004fe200078e00ff */
[C---:B------:R-:W-:Y:S01]  /*e2c0*/  SHF.L.U32 R36, R8.reuse, 0x10, RZ ;  /* 0x0000001008247819 */ /* 0x040fe200000006ff */
[----:B------:R-:W-:Y:S01]  /*e2d0*/  IMAD.U32 R38, R11, 0x10000, RZ ;  /* 0x000100000b267824 */ /* 0x000fe200078e00ff */
[----:B------:R-:W-:Y:S01]  /*e2e0*/  LOP3.LUT R15, R8, 0xffff0000, RZ, 0xc0, !PT ;  /* 0xffff0000080f7812 */ /* 0x000fe200078ec0ff */
[C---:B------:R-:W-:Y:S01]  /*e2f0*/  IMAD.U32 R8, R9.reuse, 0x10000, RZ ;  /* 0x0001000009087824 */ /* 0x040fe200078e00ff */
[----:B------:R-:W-:Y:S01]  /*e300*/  LOP3.LUT R49, R9, 0xffff0000, RZ, 0xc0, !PT ;  /* 0xffff000009317812 */ /* 0x000fe200078ec0ff */
[C---:B------:R-:W-:Y:S01]  /*e310*/  IMAD.U32 R9, R79.reuse, 0x10000, RZ ;  /* 0x000100004f097824 */ /* 0x040fe200078e00ff */
[----:B------:R-:W-:Y:S01]  /*e320*/  LOP3.LUT R47, R10, 0xffff0000, RZ, 0xc0, !PT ;  /* 0xffff00000a2f7812 */ /* 0x000fe200078ec0ff */
[----:B------:R-:W-:Y:S01]  /*e330*/  IMAD.U32 R34, R14, 0x10000, RZ ;  /* 0x000100000e227824 */ /* 0x000fe200078e00ff */
[----:B------:R-:W-:Y:S01]  /*e340*/  LOP3.LUT R79, R79, 0xffff0000, RZ, 0xc0, !PT ;  /* 0xffff00004f4f7812 */ /* 0x000fe200078ec0ff */
[C---:B------:R-:W-:Y:S01]  /*e350*/  FMUL.FTZ R10, R36.reuse, R9 ;  /* 0x00000009240a7220 */ /* 0x040fe20000410000 */
[----:B------:R-:W-:Y:S01]  /*e360*/  LOP3.LUT R11, R11, 0xffff0000, RZ, 0xc0, !PT ;  /* 0xffff00000b0b7812 */ /* 0x000fe200078ec0ff */
[-C--:B------:R-:W-:Y:S01]  /*e370*/  FMUL.FTZ R36, R36, R39.reuse ;  /* 0x0000002724247220 */ /* 0x080fe20000410000 */
[----:B------:R-:W-:Y:S01]  /*e380*/  LOP3.LUT R14, R14, 0xffff0000, RZ, 0xc0, !PT ;  /* 0xffff00000e0e7812 */ /* 0x000fe200078ec0ff */
[----:B------:R-:W-:-:S02]  /*e390*/  FFMA.FTZ R10, R33, R39, -R10 ;  /* 0x00000027210a7223 */ /* 0x000fc4000001080a */
[----:B------:R-:W-:Y:S01]  /*e3a0*/  FFMA.FTZ R36, R33, R9, R36 ;  /* 0x0000000921247223 */ /* 0x000fe20000010024 */
[----:B------:R-:W-:Y:S01]  /*e3b0*/  SHF.L.U32 R9, R93, 0x10, RZ ;  /* 0x000000105d097819 */ /* 0x000fe200000006ff */
[C---:B------:R-:W-:Y:S02]  /*e3c0*/  FMUL.FTZ R39, R15.reuse, R79 ;  /* 0x0000004f0f277220 */ /* 0x040fe40000410000 */
[-C--:B------:R-:W-:Y:S02]  /*e3d0*/  FMUL.FTZ R15, R15, R94.reuse ;  /* 0x0000005e0f0f7220 */ /* 0x080fe40000410000 */
[C---:B------:R-:W-:Y:S02]  /*e3e0*/  FMUL.FTZ R33, R8.reuse, R51 ;  /* 0x0000003308217220 */ /* 0x040fe40000410000 */
[----:B------:R-:W-:Y:S02]  /*e3f0*/  FMUL.FTZ R8, R8, R9 ;  /* 0x0000000908087220 */ /* 0x000fe40000410000 */
[----:B------:R-:W-:-:S02]  /*e400*/  FFMA.FTZ R39, R32, R94, -R39 ;  /* 0x0000005e20277223 */ /* 0x000fc40000010827 */
[----:B------:R-:W-:Y:S02]  /*e410*/  FFMA.FTZ R15, R32, R79, R15 ;  /* 0x0000004f200f7223 */ /* 0x000fe4000001000f */
[C---:B------:R-:W-:Y:S02]  /*e420*/  FFMA.FTZ R33, R12.reuse, R9, -R33 ;  /* 0x000000090c217223 */ /* 0x040fe40000010821 */
[----:B------:R-:W-:Y:S02]  /*e430*/  IMAD.U32 R32, R95, 0x10000, RZ ;  /* 0x000100005f207824 */ /* 0x000fe400078e00ff */
[----:B------:R-:W-:Y:S01]  /*e440*/  FFMA.FTZ R9, R12, R51, R8 ;  /* 0x000000330c097223 */ /* 0x000fe20000010008 */
[----:B------:R-:W-:Y:S01]  /*e450*/  LOP3.LUT R8, R93, 0xffff0000, RZ, 0xc0, !PT ;  /* 0xffff00005d087812 */ /* 0x000fe200078ec0ff */
[C---:B------:R-:W-:Y:S02]  /*e460*/  FMUL.FTZ R12, R38.reuse, R50 ;  /* 0x00000032260c7220 */ /* 0x040fe40000410000 */
[----:B------:R-:W-:-:S02]  /*e470*/  FMUL.FTZ R38, R38, R32 ;  /* 0x0000002026267220 */ /* 0x000fc40000410000 */
[----:B------:R-:W-:Y:S02]  /*e480*/  FFMA.FTZ R32, R13, R32, -R12 ;  /* 0x000000200d207223 */ /* 0x000fe4000001080c */
[C---:B------:R-:W-:Y:S01]  /*e490*/  IMAD.U32 R51, R92.reuse, 0x10000, RZ ;  /* 0x000100005c337824 */ /* 0x040fe200078e00ff */
[----:B------:R-:W-:Y:S01]  /*e4a0*/  LOP3.LUT R92, R92, 0xffff0000, RZ, 0xc0, !PT ;  /* 0xffff00005c5c7812 */ /* 0x000fe200078ec0ff */
[----:B------:R-:W-:Y:S02]  /*e4b0*/  FMUL.FTZ R12, R49, R78 ;  /* 0x0000004e310c7220 */ /* 0x000fe40000410000 */
[----:B------:R-:W-:Y:S02]  /*e4c0*/  FFMA.FTZ R50, R13, R50, R38 ;  /* 0x000000320d327223 */ /* 0x000fe40000010026 */
[----:B------:R-:W-:Y:S02]  /*e4d0*/  FMUL.FTZ R49, R49, R8 ;  /* 0x0000000831317220 */ /* 0x000fe40000410000 */
[----:B------:R-:W-:-:S02]  /*e4e0*/  FMUL.FTZ R13, R48, R51 ;  /* 0x00000033300d7220 */ /* 0x000fc40000410000 */
[----:B------:R-:W-:Y:S01]  /*e4f0*/  FFMA.FTZ R38, R35, R8, -R12 ;  /* 0x0000000823267223 */ /* 0x000fe2000001080c */
[----:B------:R-:W-:Y:S01]  /*e500*/  LOP3.LUT R8, R95, 0xffff0000, RZ, 0xc0, !PT ;  /* 0xffff00005f087812 */ /* 0x000fe200078ec0ff */
[-C--:B------:R-:W-:Y:S02]  /*e510*/  FMUL.FTZ R48, R48, R65.reuse ;  /* 0x0000004130307220 */ /* 0x080fe40000410000 */
[----:B------:R-:W-:Y:S02]  /*e520*/  FFMA.FTZ R78, R35, R78, R49 ;  /* 0x0000004e234e7223 */ /* 0x000fe40000010031 */
[----:B------:R-:W-:Y:S02]  /*e530*/  FFMA.FTZ R65, R34, R65, -R13 ;  /* 0x0000004122417223 */ /* 0x000fe4000001080d */
[----:B------:R-:W-:Y:S01]  /*e540*/  FMUL.FTZ R49, R47, R92 ;  /* 0x0000005c2f317220 */ /* 0x000fe20000410000 */
[----:B------:R-:W-:Y:S01]  /*e550*/  F2FP.BF16.PACK_AB R9, R78, R9 ;  /* 0x000000094e09723e */ /* 0x000fe200000010ff */
[----:B------:R-:W-:-:S02]  /*e560*/  FMUL.FTZ R13, R11, R82 ;  /* 0x000000520b0d7220 */ /* 0x000fc40000410000 */
[----:B------:R-:W-:Y:S02]  /*e570*/  FMUL.FTZ R35, R47, R96 ;  /* 0x000000602f237220 */ /* 0x000fe40000410000 */
[----:B------:R-:W-:Y:S02]  /*e580*/  FMUL.FTZ R12, R11, R8 ;  /* 0x000000080b0c7220 */ /* 0x000fe40000410000 */
[----:B------:R-:W-:Y:S02]  /*e590*/  FFMA.FTZ R96, R14, R96, -R49 ;  /* 0x000000600e607223 */ /* 0x000fe40000010831 */
[----:B------:R-:W-:Y:S01]  /*e5a0*/  FFMA.FTZ R11, R37, R8, -R13 ;  /* 0x00000008250b7223 */ /* 0x000fe2000001080d */
[----:B------:R-:W-:Y:S01]  /*e5b0*/  F2FP.BF16.PACK_AB R8, R15, R36 ;  /* 0x000000240f08723e */ /* 0x000fe200000010ff */
[----:B------:R-:W-:Y:S01]  /*e5c0*/  FFMA.FTZ R48, R34, R51, R48 ;  /* 0x0000003322307223 */ /* 0x000fe20000010030 */
[----:B------:R-:W-:Y:S01]  /*e5d0*/  F2FP.BF16.PACK_AB R13, R38, R33 ;  /* 0x00000021260d723e */ /* 0x000fe200000010ff */
[----:B------:R-:W-:Y:S01]  /*e5e0*/  FFMA.FTZ R35, R14, R92, R35 ;  /* 0x0000005c0e237223 */ /* 0x000fe20000010023 */
[----:B------:R-:W-:Y:S01]  /*e5f0*/  F2FP.BF16.PACK_AB R14, R96, R65 ;  /* 0x00000041600e723e */ /* 0x000fe200000010ff */
[----:B------:R-:W-:Y:S01]  /*e600*/  FFMA.FTZ R37, R37, R82, R12 ;  /* 0x0000005225257223 */ /* 0x000fe2000001000c */
[----:B------:R-:W-:-:S02]  /*e610*/  F2FP.BF16.PACK_AB R12, R39, R10 ;  /* 0x0000000a270c723e */ /* 0x000fc400000010ff */
[----:B------:R-:W-:Y:S02]  /*e620*/  F2FP.BF16.PACK_AB R15, R11, R32 ;  /* 0x000000200b0f723e */ /* 0x000fe400000010ff */
[----:B------:R-:W-:Y:S02]  /*e630*/  F2FP.BF16.PACK_AB R10, R35, R48 ;  /* 0x00000030230a723e */ /* 0x000fe400000010ff */
[----:B------:R-:W-:Y:S01]  /*e640*/  F2FP.BF16.PACK_AB R11, R37, R50 ;  /* 0x00000032250b723e */ /* 0x000fe200000010ff */
[----:B------:R1:W-:Y:S04]  /*e650*/  STS.128 [R46+0xc100], R12 ;  /* 0x00c1000c2e007388 */ /* 0x0003e80000000c00 */
[----:B------:R1:W-:Y:S02]  /*e660*/  STS.128 [R45+0xc100], R8 ;  /* 0x00c100082d007388 */ /* 0x0003e40000000c00 */
.L_x_382:
[----:B------:R-:W-:Y:S05]  /*e670*/  BSYNC B0 ;  /* 0x0000000000007941 */ /* 0x000fea0003800000 */
.L_x_381:
        /* <DEDUP_REMOVED lines=8> */
[CC--:B------:R-:W-:Y:S02]  /*e700*/  LEA.HI R15, R12.reuse, R11.reuse, RZ, 0x3 ;  /* 0x0000000b0c0f7211 */ /* 0x0c0fe400078f18ff */
[----:B------:R-:W-:Y:S02]  /*e710*/  LEA.HI R12, R12, R11, RZ, 0x6 ;  /* 0x0000000b0c0c7211 */ /* 0x000fe400078f30ff */
[----:B------:R-:W-:Y:S02]  /*e720*/  SHF.R.S32.HI R8, RZ, 0x3, R15 ;  /* 0x00000003ff087819 */ /* 0x000fe4000001140f */
[----:B------:R-:W-:Y:S01]  /*e730*/  LEA.HI R9, R9, R44, RZ, 0x3 ;  /* 0x0000002c09097211 */ /* 0x000fe200078f18ff */
[----:B------:R-:W-:Y:S01]  /*e740*/  IMAD.SHL.U32 R12, R12, 0x80, RZ ;  /* 0x000000800c0c7824 */ /* 0x000fe200078e00ff */
[----:B------:R-:W-:-:S02]  /*e750*/  LEA.HI R13, R13, R8, RZ, 0x1d ;  /* 0x000000080d0d7211 */ /* 0x000fc400078fe8ff */
[----:B------:R-:W-:Y:S01]  /*e760*/  LOP3.LUT R14, R14, 0x1c0, RZ, 0xc0, !PT ;  /* 0x000001c00e0e7812 */ /* 0x000fe200078ec0ff */
[----:B------:R-:W-:Y:S01]  /*e770*/  IMAD.SHL.U32 R9, R9, 0x40, RZ ;  /* 0x0000004009097824 */ /* 0x000fe200078e00ff */
[----:B------:R-:W-:Y:S01]  /*e780*/  SHF.R.S32.HI R10, RZ, 0x1f, R13 ;  /* 0x0000001fff0a7819 */ /* 0x000fe2000001140d */
[----:B------:R-:W-:Y:S01]  /*e790*/  IMAD.SHL.U32 R11, R13, 0x8, RZ ;  /* 0x000000080d0b7824 */ /* 0x000fe200078e00ff */
[----:B------:R-:W-:Y:S02]  /*e7a0*/  LOP3.LUT R15, R14, 0x38, R15, 0xf8, !PT ;  /* 0x000000380e0f7812 */ /* 0x000fe400078ef80f */
[----:B------:R-:W-:Y:S02]  /*e7b0*/  LEA.HI R10, R10, R13, RZ, 0x3 ;  /* 0x0000000d0a0a7211 */ /* 0x000fe400078f18ff */
[----:B------:R-:W-:Y:S02]  /*e7c0*/  SHF.R.U32.HI R8, RZ, 0x3, R14 ;  /* 0x00000003ff087819 */ /* 0x000fe4000001160e */
[----:B------:R-:W-:Y:S01]  /*e7d0*/  LOP3.LUT R11, R14, 0x38, R11, 0xf8, !PT ;  /* 0x000000380e0b7812 */ /* 0x000fe200078ef80b */
[----:B------:R-:W-:Y:S01]  /*e7e0*/  IMAD.SHL.U32 R10, R10, 0x400, RZ ;  /* 0x000004000a0a7824 */ /* 0x000fe200078e00ff */
[----:B------:R-:W-:-:S02]  /*e7f0*/  LOP3.LUT R12, R12, 0x7fffe000, RZ, 0xc0, !PT ;  /* 0x7fffe0000c0c7812 */ /* 0x000fc400078ec0ff */
[-C--:B------:R-:W-:Y:S02]  /*e800*/  LOP3.LUT R15, R15, R8.reuse, RZ, 0x3c, !PT ;  /* 0x000000080f0f7212 */ /* 0x080fe400078e3cff */
[----:B------:R-:W-:Y:S02]  /*e810*/  LOP3.LUT R9, R9, 0xfffffe00, RZ, 0xc0, !PT ;  /* 0xfffffe0009097812 */ /* 0x000fe400078ec0ff */
[----:B------:R-:W-:Y:S02]  /*e820*/  LOP3.LUT R32, R11, R8, RZ, 0x3c, !PT ;  /* 0x000000080b207212 */ /* 0x000fe400078e3cff */
[----:B------:R-:W-:Y:S02]  /*e830*/  LOP3.LUT R10, R10, 0x7fffe000, RZ, 0xc0, !PT ;  /* 0x7fffe0000a0a7812 */ /* 0x000fe400078ec0ff */
[--C-:B------:R-:W-:Y:S02]  /*e840*/  IADD3 R12, R15, R12, R9.reuse ;  /* 0x0000000c0f0c7210 */ /* 0x100fe40007ffe009 */
[----:B------:R-:W-:-:S02]  /*e850*/  IADD3 R32, R32, R10, R9 ;  /* 0x0000000a20207210 */ /* 0x000fc40007ffe009 */
[--C-:B------:R-:W-:Y:S01]  /*e860*/  SHF.R.U64 R35, R28, 0x10, R29.reuse ;  /* 0x000000101c237819 */ /* 0x100fe2000000121d */
[----:B------:R-:W-:Y:S01]  /*e870*/  IMAD.SHL.U32 R33, R12, 0x2, RZ ;  /* 0x000000020c217824 */ /* 0x000fe200078e00ff */
[----:B------:R-:W-:Y:S01]  /*e880*/  SHF.R.U32.HI R28, RZ, 0x10, R29 ;  /* 0x00000010ff1c7819 */ /* 0x000fe2000001161d */
[----:B------:R-:W-:Y:S01]  /*e890*/  IMAD.SHL.U32 R32, R32, 0x2, RZ ;  /* 0x0000000220207824 */ /* 0x000fe200078e00ff */
[--C-:B------:R-:W-:Y:S02]  /*e8a0*/  SHF.R.U64 R29, R30, 0x10, R31.reuse ;  /* 0x000000101e1d7819 */ /* 0x100fe4000000121f */
[----:B------:R-:W1:Y:S01]  /*e8b0*/  LDS.128 R12, [R33+0xc100] ;  /* 0x00c10000210c7984 */ /* 0x000e620000000c00 */
[----:B------:R-:W-:Y:S02]  /*e8c0*/  SHF.R.U32.HI R30, RZ, 0x10, R31 ;  /* 0x00000010ff1e7819 */ /* 0x000fe4000001161f */
[--C-:B------:R-:W-:Y:S01]  /*e8d0*/  SHF.R.U64 R31, R24, 0x10, R25.reuse ;  /* 0x00000010181f7819 */ /* 0x100fe20000001219 */
[----:B------:R-:W2:Y:S01]  /*e8e0*/  LDS.128 R8, [R32+0xc100] ;  /* 0x00c1000020087984 */ /* 0x000ea20000000c00 */
[----:B------:R-:W-:-:S02]  /*e8f0*/  SHF.R.U32.HI R24, RZ, 0x10, R25 ;  /* 0x00000010ff187819 */ /* 0x000fc40000011619 */
[----:B------:R-:W-:Y:S02]  /*e900*/  SHF.R.U64 R25, R26, 0x10, R27 ;  /* 0x000000101a197819 */ /* 0x000fe4000000121b */
[----:B------:R-:W-:Y:S02]  /*e910*/  PRMT R61, R61, 0x5410, R24 ;  /* 0x000054103d3d7816 */ /* 0x000fe40000000018 */
[----:B------:R-:W-:Y:S02]  /*e920*/  PRMT R72, R72, 0x5410, R25 ;  /* 0x0000541048487816 */ /* 0x000fe40000000019 */
[----:B------:R-:W-:Y:S01]  /*e930*/  SHF.R.U32.HI R26, RZ, 0x10, R27 ;  /* 0x00000010ff1a7819 */ /* 0x000fe2000001161b */
[----:B------:R-:W-:Y:S01]  /*e940*/  IMAD.U32 R37, R61, 0x10000, RZ ;  /* 0x000100003d257824 */ /* 0x000fe200078e00ff */
[----:B------:R-:W-:Y:S02]  /*e950*/  PRMT R62, R62, 0x5410, R31 ;  /* 0x000054103e3e7816 */ /* 0x000fe4000000001f */
[----:B------:R-:W-:-:S02]  /*e960*/  PRMT R74, R74, 0x5410, R35 ;  /* 0x000054104a4a7816 */ /* 0x000fc40000000023 */
[----:B------:R-:W-:Y:S02]  /*e970*/  PRMT R76, R76, 0x5410, R29 ;  /* 0x000054104c4c7816 */ /* 0x000fe4000000001d */
[----:B------:R-:W-:Y:S01]  /*e980*/  PRMT R73, R73, 0x5410, R28 ;  /* 0x0000541049497816 */ /* 0x000fe2000000001c */
[C---:B------:R-:W-:Y:S01]  /*e990*/  IMAD.U32 R31, R74.reuse, 0x10000, RZ ;  /* 0x000100004a1f7824 */ /* 0x040fe200078e00ff */
[----:B------:R-:W-:Y:S02]  /*e9a0*/  LOP3.LUT R74, R74, 0xffff0000, RZ, 0xc0, !PT ;  /* 0xffff00004a4a7812 */ /* 0x000fe400078ec0ff */
[----:B------:R-:W-:Y:S02]  /*e9b0*/  PRMT R63, R63, 0x5410, R26 ;  /* 0x000054103f3f7816 */ /* 0x000fe4000000001a */
[----:B------:R-:W-:Y:S02]  /*e9c0*/  PRMT R75, R75, 0x5410, R30 ;  /* 0x000054104b4b7816 */ /* 0x000fe4000000001e */
[----:B------:R-:W-:Y:S01]  /*e9d0*/  LOP3.LUT R61, R61, 0xffff0000, RZ, 0xc0, !PT ;  /* 0xffff00003d3d7812 */ /* 0x000fe200078ec0ff */
[----:B------:R-:W-:Y:S01]  /*e9e0*/  IMAD.U32 R38, R63, 0x10000, RZ ;  /* 0x000100003f267824 */ /* 0x000fe200078e00ff */
[----:B------:R-:W-:Y:S01]  /*e9f0*/  LOP3.LUT R46, R75, 0xffff0000, RZ, 0xc0, !PT ;  /* 0xffff00004b2e7812 */ /* 0x000fe200078ec0ff */
[C---:B-1----:R-:W-:Y:S01]  /*ea00*/  IMAD.U32 R25, R12.reuse, 0x10000, RZ ;  /* 0x000100000c197824 */ /* 0x042fe200078e00ff */
        /* <DEDUP_REMOVED lines=9> */
[----:B------:R-:W-:Y:S01]  /*eaa0*/  IMAD.U32 R9, R62, 0x10000, RZ ;  /* 0x000100003e097824 */ /* 0x000fe200078e00ff */
[C---:B------:R-:W-:Y:S01]  /*eab0*/  LOP3.LUT R34, R10.reuse, 0xffff0000, RZ, 0xc0, !PT ;  /* 0xffff00000a227812 */ /* 0x040fe200078ec0ff */
[----:B------:R-:W-:Y:S01]  /*eac0*/  IMAD.U32 R35, R10, 0x10000, RZ ;  /* 0x000100000a237824 */ /* 0x000fe200078e00ff */
[----:B------:R-:W-:Y:S01]  /*ead0*/  LOP3.LUT R62, R62, 0xffff0000, RZ, 0xc0, !PT ;  /* 0xffff00003e3e7812 */ /* 0x000fe200078ec0ff */
[----:B------:R-:W-:-:S02]  /*eae0*/  FMUL.FTZ R10, R28, R9 ;  /* 0x000000091c0a7220 */ /* 0x000fc40000410000 */
[-C--:B------:R-:W-:Y:S02]  /*eaf0*/  FMUL.FTZ R28, R28, R31.reuse ;  /* 0x0000001f1c1c7220 */ /* 0x080fe40000410000 */
[C---:B------:R-:W-:Y:S02]  /*eb00*/  FFMA.FTZ R10, R25.reuse, R31, -R10 ;  /* 0x0000001f190a7223 */ /* 0x040fe4000001080a */
[----:B------:R-:W-:Y:S02]  /*eb10*/  FFMA.FTZ R28, R25, R9, R28 ;  /* 0x00000009191c7223 */ /* 0x000fe4000001001c */
[----:B------:R-:W-:Y:S02]  /*eb20*/  FMUL.FTZ R31, R15, R62 ;  /* 0x0000003e0f1f7220 */ /* 0x000fe40000410000 */
[C---:B------:R-:W-:Y:S01]  /*eb30*/  IMAD.U32 R9, R73.reuse, 0x10000, RZ ;  /* 0x0001000049097824 */ /* 0x040fe200078e00ff */
[----:B------:R-:W-:Y:S01]  /*eb40*/  LOP3.LUT R73, R73, 0xffff0000, RZ, 0xc0, !PT ;  /* 0xffff000049497812 */ /* 0x000fe200078ec0ff */
[----:B------:R-:W-:-:S02]  /*eb50*/  FMUL.FTZ R15, R15, R74 ;  /* 0x0000004a0f0f7220 */ /* 0x000fc40000410000 */
[C---:B------:R-:W-:Y:S02]  /*eb60*/  FMUL.FTZ R25, R8.reuse, R37 ;  /* 0x0000002508197220 */ /* 0x040fe40000410000 */
[----:B------:R-:W-:Y:S02]  /*eb70*/  FMUL.FTZ R8, R8, R9 ;  /* 0x0000000908087220 */ /* 0x000fe40000410000 */
[C---:B------:R-:W-:Y:S01]  /*eb80*/  IMAD.U32 R30, R11.reuse, 0x10000, RZ ;  /* 0x000100000b1e7824 */ /* 0x040fe200078e00ff */
[----:B------:R-:W-:Y:S01]  /*eb90*/  LOP3.LUT R11, R11, 0xffff0000, RZ, 0xc0, !PT ;  /* 0xffff00000b0b7812 */ /* 0x000fe200078ec0ff */
[C---:B------:R-:W-:Y:S02]  /*eba0*/  FFMA.FTZ R31, R24.reuse, R74, -R31 ;  /* 0x0000004a181f7223 */ /* 0x040fe4000001081f */
[----:B------:R-:W-:Y:S02]  /*ebb0*/  FFMA.FTZ R15, R24, R62, R15 ;  /* 0x0000003e180f7223 */ /* 0x000fe4000001000f */
[----:B------:R-:W-:-:S02]  /*ebc0*/  IMAD.U32 R24, R75, 0x10000, RZ ;  /* 0x000100004b187824 */ /* 0x000fc400078e00ff */
[C---:B------:R-:W-:Y:S02]  /*ebd0*/  FFMA.FTZ R25, R12.reuse, R9, -R25 ;  /* 0x000000090c197223 */ /* 0x040fe40000010819 */
[----:B------:R-:W-:Y:S02]  /*ebe0*/  FFMA.FTZ R9, R12, R37, R8 ;  /* 0x000000250c097223 */ /* 0x000fe40000010008 */
[C---:B------:R-:W-:Y:S02]  /*ebf0*/  FMUL.FTZ R8, R30.reuse, R38 ;  /* 0x000000261e087220 */ /* 0x040fe40000410000 */
[-C--:B------:R-:W-:Y:S02]  /*ec00*/  FMUL.FTZ R30, R30, R24.reuse ;  /* 0x000000181e1e7220 */ /* 0x080fe40000410000 */
[----:B------:R-:W-:Y:S02]  /*ec10*/  IMAD.U32 R12, R72, 0x10000, RZ ;  /* 0x00010000480c7824 */ /* 0x000fe400078e00ff */
[----:B------:R-:W-:-:S02]  /*ec20*/  FFMA.FTZ R24, R13, R24, -R8 ;  /* 0x000000180d187223 */ /* 0x000fc40000010808 */
[----:B------:R-:W-:Y:S02]  /*ec30*/  IMAD.U32 R37, R76, 0x10000, RZ ;  /* 0x000100004c257824 */ /* 0x000fe400078e00ff */
[----:B------:R-:W-:Y:S02]  /*ec40*/  FFMA.FTZ R38, R13, R38, R30 ;  /* 0x000000260d267223 */ /* 0x000fe4000001001e */
[C---:B------:R-:W-:Y:S01]  /*ec50*/  IMAD.U32 R26, R14.reuse, 0x10000, RZ ;  /* 0x000100000e1a7824 */ /* 0x040fe200078e00ff */
[----:B------:R-:W-:Y:S01]  /*ec60*/  LOP3.LUT R14, R14, 0xffff0000, RZ, 0xc0, !PT ;  /* 0xffff00000e0e7812 */ /* 0x000fe200078ec0ff */
[C---:B------:R-:W-:Y:S02]  /*ec70*/  FMUL.FTZ R8, R36.reuse, R61 ;  /* 0x0000003d24087220 */ /* 0x040fe40000410000 */
[----:B------:R-:W-:Y:S02]  /*ec80*/  FMUL.FTZ R13, R35, R12 ;  /* 0x0000000c230d7220 */ /* 0x000fe40000410000 */
[----:B------:R-:W-:-:S02]  /*ec90*/  FMUL.FTZ R36, R36, R73 ;  /* 0x0000004924247220 */ /* 0x000fc40000410000 */
[----:B------:R-:W-:Y:S02]  /*eca0*/  FMUL.FTZ R35, R35, R37 ;  /* 0x0000002523237220 */ /* 0x000fe40000410000 */
[----:B------:R-:W-:Y:S01]  /*ecb0*/  FFMA.FTZ R30, R27, R73, -R8 ;  /* 0x000000491b1e7223 */ /* 0x000fe20000010808 */
[----:B------:R-:W-:Y:S01]  /*ecc0*/  LOP3.LUT R8, R63, 0xffff0000, RZ, 0xc0, !PT ;  /* 0xffff00003f087812 */ /* 0x000fe200078ec0ff */
[----:B------:R-:W-:Y:S01]  /*ecd0*/  FFMA.FTZ R37, R26, R37, -R13 ;  /* 0x000000251a257223 */ /* 0x000fe2000001080d */
[----:B------:R-:W-:Y:S01]  /*ece0*/  LOP3.LUT R13, R72, 0xffff0000, RZ, 0xc0, !PT ;  /* 0xffff0000480d7812 */ /* 0x000fe200078ec0ff */
[----:B------:R-:W-:Y:S01]  /*ecf0*/  FFMA.FTZ R36, R27, R61, R36 ;  /* 0x0000003d1b247223 */ /* 0x000fe20000010024 */
[----:B------:R-:W-:Y:S01]  /*ed00*/  LOP3.LUT R27, R76, 0xffff0000, RZ, 0xc0, !PT ;  /* 0xffff00004c1b7812 */ /* 0x000fe200078ec0ff */
[----:B------:R-:W-:Y:S02]  /*ed10*/  FFMA.FTZ R35, R26, R12, R35 ;  /* 0x0000000c1a237223 */ /* 0x000fe40000010023 */
[----:B------:R-:W-:Y:S01]  /*ed20*/  FMUL.FTZ R26, R34, R13 ;  /* 0x0000000d221a7220 */ /* 0x000fe20000410000 */
[----:B------:R-:W-:Y:S01]  /*ed30*/  F2FP.BF16.PACK_AB R9, R36, R9 ;  /* 0x000000092409723e */ /* 0x000fe200000010ff */
[----:B------:R-:W-:-:S02]  /*ed40*/  FMUL.FTZ R39, R11, R8 ;  /* 0x000000080b277220 */ /* 0x000fc40000410000 */
[-C--:B------:R-:W-:Y:S02]  /*ed50*/  FMUL.FTZ R34, R34, R27.reuse ;  /* 0x0000001b22227220 */ /* 0x080fe40000410000 */
[-C--:B------:R-:W-:Y:S02]  /*ed60*/  FMUL.FTZ R12, R11, R46.reuse ;  /* 0x0000002e0b0c7220 */ /* 0x080fe40000410000 */
[C---:B------:R-:W-:Y:S02]  /*ed70*/  FFMA.FTZ R26, R14.reuse, R27, -R26 ;  /* 0x0000001b0e1a7223 */ /* 0x040fe4000001081a */
[C---:B------:R-:W-:Y:S02]  /*ed80*/  FFMA.FTZ R11, R29.reuse, R46, -R39 ;  /* 0x0000002e1d0b7223 */ /* 0x040fe40000010827 */
[----:B------:R-:W-:Y:S01]  /*ed90*/  FFMA.FTZ R34, R14, R13, R34 ;  /* 0x0000000d0e227223 */ /* 0x000fe20000010022 */
[----:B------:R-:W-:Y:S01]  /*eda0*/  F2FP.BF16.PACK_AB R13, R30, R25 ;  /* 0x000000191e0d723e */ /* 0x000fe200000010ff */
[----:B------:R-:W-:Y:S01]  /*edb0*/  FFMA.FTZ R29, R29, R8, R12 ;  /* 0x000000081d1d7223 */ /* 0x000fe2000001000c */
[----:B------:R-:W-:-:S02]  /*edc0*/  F2FP.BF16.PACK_AB R8, R15, R28 ;  /* 0x0000001c0f08723e */ /* 0x000fc400000010ff */
[----:B------:R-:W-:Y:S02]  /*edd0*/  F2FP.BF16.PACK_AB R12, R31, R10 ;  /* 0x0000000a1f0c723e */ /* 0x000fe400000010ff */
[----:B------:R-:W-:Y:S02]  /*ede0*/  F2FP.BF16.PACK_AB R14, R26, R37 ;  /* 0x000000251a0e723e */ /* 0x000fe400000010ff */
[----:B------:R-:W-:Y:S02]  /*edf0*/  F2FP.BF16.PACK_AB R15, R11, R24 ;  /* 0x000000180b0f723e */ /* 0x000fe400000010ff */
[----:B------:R-:W-:Y:S02]  /*ee00*/  F2FP.BF16.PACK_AB R10, R34, R35 ;  /* 0x00000023220a723e */ /* 0x000fe400000010ff */
[----:B------:R-:W-:Y:S01]  /*ee10*/  F2FP.BF16.PACK_AB R11, R29, R38 ;  /* 0x000000261d0b723e */ /* 0x000fe200000010ff */
[----:B------:R1:W-:Y:S04]  /*ee20*/  STS.128 [R33+0xc100], R12 ;  /* 0x00c1000c21007388 */ /* 0x0003e80000000c00 */
[----:B------:R1:W-:Y:S02]  /*ee30*/  STS.128 [R32+0xc100], R8 ;  /* 0x00c1000820007388 */ /* 0x0003e40000000c00 */
.L_x_384:
[----:B------:R-:W-:Y:S05]  /*ee40*/  BSYNC B0 ;  /* 0x0000000000007941 */ /* 0x000fea0003800000 */
.L_x_383:
[----:B-1----:R-:W-:-:S04]  /*ee50*/  IADD3 R15, R60, 0x40, RZ ;  /* 0x000000403c0f7810 */ /* 0x002fc80007ffe0ff */
        /* <DEDUP_REMOVED lines=16> */
[C---:B------:R-:W-:Y:S02]  /*ef60*/  LOP3.LUT R15, R13.reuse, 0x38, R8, 0xf8, !PT ;  /* 0x000000380d0f7812 */ /* 0x040fe400078ef808 */
[----:B------:R-:W-:Y:S02]  /*ef70*/  LEA.HI R10, R10, R11, RZ, 0x3 ;  /* 0x0000000b0a0a7211 */ /* 0x000fe400078f18ff */
[----:B------:R-:W-:Y:S02]  /*ef80*/  SHF.R.U32.HI R8, RZ, 0x3, R13 ;  /* 0x00000003ff087819 */ /* 0x000fe4000001160d */
[----:B------:R-:W-:Y:S01]  /*ef90*/  LOP3.LUT R13, R13, 0x38, R14, 0xf8, !PT ;  /* 0x000000380d0d7812 */ /* 0x000fe200078ef80e */
[----:B------:R-:W-:Y:S01]  /*efa0*/  IMAD.SHL.U32 R10, R10, 0x400, RZ ;  /* 0x000004000a0a7824 */ /* 0x000fe200078e00ff */
[----:B------:R-:W-:-:S02]  /*efb0*/  LOP3.LUT R12, R12, 0x7fffe000, RZ, 0xc0, !PT ;  /* 0x7fffe0000c0c7812 */ /* 0x000fc400078ec0ff */
[----:B------:R-:W-:Y:S02]  /*efc0*/  LOP3.LUT R9, R9, 0xfffffe00, RZ, 0xc0, !PT ;  /* 0xfffffe0009097812 */ /* 0x000fe400078ec0ff */
[-C--:B------:R-:W-:Y:S02]  /*efd0*/  LOP3.LUT R15, R15, R8.reuse, RZ, 0x3c, !PT ;  /* 0x000000080f0f7212 */ /* 0x080fe400078e3cff */
        /* <DEDUP_REMOVED lines=8> */
[----:B------:R-:W-:Y:S02]  /*f060*/  SHF.R.U64 R18, R18, 0x10, R19 ;  /* 0x0000001012127819 */ /* 0x000fe40000001213 */
[----:B------:R-:W1:Y:S01]  /*f070*/  LDS.128 R12, [R25+0xc100] ;  /* 0x00c10000190c7984 */ /* 0x000e620000000c00 */
[----:B------:R-:W-:Y:S02]  /*f080*/  SHF.R.U64 R20, R20, 0x10, R21 ;  /* 0x0000001014147819 */ /* 0x000fe40000001215 */
[----:B------:R-:W-:Y:S01]  /*f090*/  SHF.R.U32.HI R19, RZ, 0x10, R19 ;  /* 0x00000010ff137819 */ /* 0x000fe20000011613 */
[----:B------:R-:W2:Y:S01]  /*f0a0*/  LDS.128 R8, [R24+0xc100] ;  /* 0x00c1000018087984 */ /* 0x000ea20000000c00 */
[----:B------:R-:W-:-:S02]  /*f0b0*/  SHF.R.U32.HI R21, RZ, 0x10, R21 ;  /* 0x00000010ff157819 */ /* 0x000fc40000011615 */
[----:B------:R-:W-:Y:S02]  /*f0c0*/  PRMT R53, R53, 0x5410, R16 ;  /* 0x0000541035357816 */ /* 0x000fe40000000010 */
[----:B------:R-:W-:Y:S02]  /*f0d0*/  PRMT R52, R52, 0x5410, R17 ;  /* 0x0000541034347816 */ /* 0x000fe40000000011 */
[----:B------:R-:W-:Y:S02]  /*f0e0*/  SHF.R.U64 R22, R22, 0x10, R23 ;  /* 0x0000001016167819 */ /* 0x000fe40000001217 */
[----:B------:R-:W-:Y:S01]  /*f0f0*/  PRMT R54, R54, 0x5410, R19 ;  /* 0x0000541036367816 */ /* 0x000fe20000000013 */
[----:B------:R-:W-:Y:S01]  /*f100*/  IMAD.U32 R29, R52, 0x10000, RZ ;  /* 0x00010000341d7824 */ /* 0x000fe200078e00ff */
[----:B------:R-:W-:Y:S02]  /*f110*/  SHF.R.U32.HI R23, RZ, 0x10, R23 ;  /* 0x00000010ff177819 */ /* 0x000fe40000011617 */
        /* <DEDUP_REMOVED lines=19> */
[C---:B------:R-:W-:Y:S01]  /*f250*/  LOP3.LUT R26, R10.reuse, 0xffff0000, RZ, 0xc0, !PT ;  /* 0xffff00000a1a7812 */ /* 0x040fe200078ec0ff */
[----:B------:R-:W-:Y:S01]  /*f260*/  IMAD.U32 R27, R10, 0x10000, RZ ;  /* 0x000100000a1b7824 */ /* 0x000fe200078e00ff */
[----:B------:R-:W-:Y:S01]  /*f270*/  LOP3.LUT R53, R53, 0xffff0000, RZ, 0xc0, !PT ;  /* 0xffff000035357812 */ /* 0x000fe200078ec0ff */
[----:B------:R-:W-:-:S02]  /*f280*/  FMUL.FTZ R10, R20, R9 ;  /* 0x00000009140a7220 */ /* 0x000fc40000410000 */
[-C--:B------:R-:W-:Y:S02]  /*f290*/  FMUL.FTZ R20, R20, R23.reuse ;  /* 0x0000001714147220 */ /* 0x080fe40000410000 */
[C---:B------:R-:W-:Y:S02]  /*f2a0*/  FFMA.FTZ R10, R17.reuse, R23, -R10 ;  /* 0x00000017110a7223 */ /* 0x040fe4000001080a */
[----:B------:R-:W-:Y:S02]  /*f2b0*/  FFMA.FTZ R20, R17, R9, R20 ;  /* 0x0000000911147223 */ /* 0x000fe40000010014 */
[C---:B------:R-:W-:Y:S02]  /*f2c0*/  FMUL.FTZ R23, R15.reuse, R53 ;  /* 0x000000350f177220 */ /* 0x040fe40000410000 */
[C---:B------:R-:W-:Y:S01]  /*f2d0*/  IMAD.U32 R9, R56.reuse, 0x10000, RZ ;  /* 0x0001000038097824 */ /* 0x040fe200078e00ff */
[----:B------:R-:W-:Y:S01]  /*f2e0*/  LOP3.LUT R56, R56, 0xffff0000, RZ, 0xc0, !PT ;  /* 0xffff000038387812 */ /* 0x000fe200078ec0ff */
[----:B------:R-:W-:-:S02]  /*f2f0*/  FMUL.FTZ R15, R15, R30 ;  /* 0x0000001e0f0f7220 */ /* 0x000fc40000410000 */
[----:B------:R-:W-:Y:S02]  /*f300*/  FMUL.FTZ R17, R8, R29 ;  /* 0x0000001d08117220 */ /* 0x000fe40000410000 */
[----:B------:R-:W-:Y:S02]  /*f310*/  FFMA.FTZ R23, R16, R30, -R23 ;  /* 0x0000001e10177223 */ /* 0x000fe40000010817 */
[----:B------:R-:W-:Y:S02]  /*f320*/  FMUL.FTZ R8, R8, R9 ;  /* 0x0000000908087220 */ /* 0x000fe40000410000 */
[C---:B------:R-:W-:Y:S01]  /*f330*/  IMAD.U32 R22, R11.reuse, 0x10000, RZ ;  /* 0x000100000b167824 */ /* 0x040fe200078e00ff */
[----:B------:R-:W-:Y:S01]  /*f340*/  LOP3.LUT R11, R11, 0xffff0000, RZ, 0xc0, !PT ;  /* 0xffff00000b0b7812 */ /* 0x000fe200078ec0ff */
[C---:B------:R-:W-:Y:S01]  /*f350*/  IMAD.U32 R30, R54.reuse, 0x10000, RZ ;  /* 0x00010000361e7824 */ /* 0x040fe200078e00ff */
[----:B------:R-:W-:Y:S01]  /*f360*/  LOP3.LUT R54, R54, 0xffff0000, RZ, 0xc0, !PT ;  /* 0xffff000036367812 */ /* 0x000fe200078ec0ff */
[----:B------:R-:W-:-:S02]  /*f370*/  FFMA.FTZ R15, R16, R53, R15 ;  /* 0x00000035100f7223 */ /* 0x000fc4000001000f */
[C---:B------:R-:W-:Y:S01]  /*f380*/  IMAD.U32 R16, R58.reuse, 0x10000, RZ ;  /* 0x000100003a107824 */ /* 0x040fe200078e00ff */
[----:B------:R-:W-:Y:S01]  /*f390*/  LOP3.LUT R58, R58, 0xffff0000, RZ, 0xc0, !PT ;  /* 0xffff00003a3a7812 */ /* 0x000fe200078ec0ff */
[C---:B------:R-:W-:Y:S02]  /*f3a0*/  FFMA.FTZ R17, R12.reuse, R9, -R17 ;  /* 0x000000090c117223 */ /* 0x040fe40000010811 */
        /* <DEDUP_REMOVED lines=10> */
[C---:B------:R-:W-:Y:S01]  /*f450*/  IMAD.U32 R18, R14.reuse, 0x10000, RZ ;  /* 0x000100000e127824 */ /* 0x040fe200078e00ff */
[----:B------:R-:W-:Y:S01]  /*f460*/  LOP3.LUT R14, R14, 0xffff0000, RZ, 0xc0, !PT ;  /* 0xffff00000e0e7812 */ /* 0x000fe200078ec0ff */
[----:B------:R-:W-:Y:S02]  /*f470*/  FMUL.FTZ R27, R27, R29 ;  /* 0x0000001d1b1b7220 */ /* 0x000fe40000410000 */
[C---:B------:R-:W-:Y:S02]  /*f480*/  FMUL.FTZ R8, R28.reuse, R52 ;  /* 0x000000341c087220 */ /* 0x040fe40000410000 */
[----:B------:R-:W-:-:S02]  /*f490*/  FMUL.FTZ R28, R28, R56 ;  /* 0x000000381c1c7220 */ /* 0x000fc40000410000 */
[C---:B------:R-:W-:Y:S02]  /*f4a0*/  FFMA.FTZ R29, R18.reuse, R29, -R13 ;  /* 0x0000001d121d7223 */ /* 0x040fe4000001080d */
[----:B------:R-:W-:Y:S02]  /*f4b0*/  FFMA.FTZ R27, R18, R12, R27 ;  /* 0x0000000c121b7223 */ /* 0x000fe4000001001b */
[----:B------:R-:W-:Y:S02]  /*f4c0*/  FFMA.FTZ R56, R19, R56, -R8 ;  /* 0x0000003813387223 */ /* 0x000fe40000010808 */
[----:B------:R-:W-:Y:S02]  /*f4d0*/  FMUL.FTZ R18, R26, R55 ;  /* 0x000000371a127220 */ /* 0x000fe40000410000 */
[----:B------:R-:W-:Y:S01]  /*f4e0*/  FMUL.FTZ R12, R11, R54 ;  /* 0x000000360b0c7220 */ /* 0x000fe20000410000 */
[----:B------:R-:W-:Y:S01]  /*f4f0*/  F2FP.BF16.PACK_AB R13, R56, R17 ;  /* 0x00000011380d723e */ /* 0x000fe200000010ff */
[----:B------:R-:W-:-:S02]  /*f500*/  FMUL.FTZ R22, R26, R59 ;  /* 0x0000003b1a167220 */ /* 0x000fc40000410000 */
[-C--:B------:R-:W-:Y:S02]  /*f510*/  FMUL.FTZ R8, R11, R58.reuse ;  /* 0x0000003a0b087220 */ /* 0x080fe40000410000 */
[C---:B------:R-:W-:Y:S02]  /*f520*/  FFMA.FTZ R18, R14.reuse, R59, -R18 ;  /* 0x0000003b0e127223 */ /* 0x040fe40000010812 */
[----:B------:R-:W-:Y:S01]  /*f530*/  FFMA.FTZ R11, R21, R58, -R12 ;  /* 0x0000003a150b7223 */ /* 0x000fe2000001080c */
[----:B------:R-:W-:Y:S01]  /*f540*/  F2FP.BF16.PACK_AB R12, R23, R10 ;  /* 0x0000000a170c723e */ /* 0x000fe200000010ff */
[----:B------:R-:W-:Y:S02]  /*f550*/  FFMA.FTZ R28, R19, R52, R28 ;  /* 0x00000034131c7223 */ /* 0x000fe4000001001c */
[----:B------:R-:W-:Y:S01]  /*f560*/  FFMA.FTZ R22, R14, R55, R22 ;  /* 0x000000370e167223 */ /* 0x000fe20000010016 */
[----:B------:R-:W-:Y:S01]  /*f570*/  F2FP.BF16.PACK_AB R14, R18, R29 ;  /* 0x0000001d120e723e */ /* 0x000fe200000010ff */
[----:B------:R-:W-:Y:S01]  /*f580*/  FFMA.FTZ R21, R21, R54, R8 ;  /* 0x0000003615157223 */ /* 0x000fe20000010008 */
[----:B------:R-:W-:-:S02]  /*f590*/  F2FP.BF16.PACK_AB R8, R15, R20 ;  /* 0x000000140f08723e */ /* 0x000fc400000010ff */
[----:B------:R-:W-:Y:S02]  /*f5a0*/  F2FP.BF16.PACK_AB R15, R11, R16 ;  /* 0x000000100b0f723e */ /* 0x000fe400000010ff */
[----:B------:R-:W-:Y:S02]  /*f5b0*/  F2FP.BF16.PACK_AB R9, R28, R9 ;  /* 0x000000091c09723e */ /* 0x000fe400000010ff */
[----:B------:R-:W-:Y:S01]  /*f5c0*/  F2FP.BF16.PACK_AB R10, R22, R27 ;  /* 0x0000001b160a723e */ /* 0x000fe200000010ff */
[----:B------:R1:W-:Y:S01]  /*f5d0*/  STS.128 [R25+0xc100], R12 ;  /* 0x00c1000c19007388 */ /* 0x0003e20000000c00 */
[----:B------:R-:W-:-:S05]  /*f5e0*/  F2FP.BF16.PACK_AB R11, R21, R30 ;  /* 0x0000001e150b723e */ /* 0x000fca00000010ff */
[----:B------:R1:W-:Y:S02]  /*f5f0*/  STS.128 [R24+0xc100], R8 ;  /* 0x00c1000818007388 */ /* 0x0003e40000000c00 */
.L_x_360:
[----:B------:R-:W-:Y:S05]  /*f600*/  BSYNC B2 ;  /* 0x0000000000027941 */ /* 0x000fea0003800000 */
.L_x_342:
[----:B-1----:R-:W-:Y:S01]  /*f610*/  IMAD.SHL.U32 R8, R0, 0x40, RZ ;  /* 0x0000004000087824 */ /* 0x002fe200078e00ff */
[----:B------:R-:W-:-:S04]  /*f620*/  DEPBAR.LE SB0, 0x0 ;  /* 0x000080000000791a */ /* 0x000fc80000000000 */
[----:B------:R-:W-:Y:S01]  /*f630*/  IMAD.SHL.U32 R9, R42, 0x8, RZ ;  /* 0x000000082a097824 */ /* 0x000fe200078e00ff */
[----:B------:R-:W-:Y:S01]  /*f640*/  LOP3.LUT R8, R8, 0x1c0, RZ, 0xc0, !PT ;  /* 0x000001c008087812 */ /* 0x000fe200078ec0ff */
[----:B------:R-:W-:Y:S01]  /*f650*/  ULDC.64 UR4, c[0x0][0x208] ;  /* 0x0000820000047ab9 */ /* 0x000fe20000000a00 */
[----:B------:R-:W-:Y:S01]  /*f660*/  IMAD R198, R81, 0x400, R4 ;  /* 0x0000040051c67824 */ /* 0x000fe200078e0204 */
[----:B------:R-:W-:Y:S01]  /*f670*/  UIMAD UR20, UR20, UR4, URZ ;  /* 0x00000004141472a4 */ /* 0x000fe2000f8e023f */
[----:B------:R-:W-:Y:S01]  /*f680*/  LOP3.LUT R9, R8, 0x8, R9, 0xf8, !PT ;  /* 0x0000000808097812 */ /* 0x000fe200078ef809 */
[----:B------:R-:W-:Y:S01]  /*f690*/  UIMAD.WIDE.U32 UR26, UR19, UR4, URZ ;  /* 0x00000004131a72a5 */ /* 0x000fe2000f8e003f */
[----:B------:R-:W-:Y:S01]  /*f6a0*/  SHF.R.U32.HI R8, RZ, 0x3, R8 ;  /* 0x00000003ff087819 */ /* 0x000fe20000011608 */
[----:B------:R-:W-:Y:S01]  /*f6b0*/  UIMAD UR20, UR19, UR5, UR20 ;  /* 0x00000005131472a4 */ /* 0x000fe2000f8e0214 */
[----:B------:R-:W-:Y:S01]  /*f6c0*/  LOP3.LUT P1, RZ, R0, 0x2, RZ, 0xc0, !PT ;  /* 0x0000000200ff7812 */ /* 0x000fe2000782c0ff */
[----:B------:R-:W-:Y:S01]  /*f6d0*/  IMAD.SHL.U32 R198, R198, 0x2, RZ ;  /* 0x00000002c6c67824 */ /* 0x000fe200078e00ff */
[----:B------:R-:W-:Y:S01]  /*f6e0*/  BAR.SYNC.DEFER_BLOCKING 0x0 ;  /* 0x0000000000007b1d */ /* 0x000fe20000010000 */
[----:B------:R-:W-:Y:S01]  /*f6f0*/  LOP3.LUT R8, R9, R8, RZ, 0x3c, !PT ;  /* 0x0000000809087212 */ /* 0x000fe200078e3cff */
[----:B------:R-:W-:Y:S01]  /*f700*/  UIADD3 UR20, UR27, UR20, URZ ;  /* 0x000000141b147290 */ /* 0x000fe2000fffe03f */
[----:B------:R-:W-:Y:S01]  /*f710*/  SEL R11, RZ, 0x2, P6 ;  /* 0x00000002ff0b7807 */ /* 0x000fe20003000000 */
[----:B------:R-:W-:Y:S01]  /*f720*/  IMAD.U32 R9, RZ, RZ, UR27 ;  /* 0x0000001bff097e24 */ /* 0x000fe2000f8e00ff */
[----:B------:R-:W-:Y:S01]  /*f730*/  SEL R10, RZ, 0x4, P4 ;  /* 0x00000004ff0a7807 */ /* 0x000fe20002000000 */
[----:B------:R-:W-:Y:S01]  /*f740*/  IMAD R197, R43, 0x200, R8 ;  /* 0x000002002bc57824 */ /* 0x000fe200078e0208 */
[----:B------:R-:W-:Y:S01]  /*f750*/  IADD3 R42, -R42, UR12, -R5 ;  /* 0x0000000c2a2a7c10 */ /* 0x000fe2000fffe905 */
[----:B------:R-:W-:Y:S01]  /*f760*/  IMAD.U32 R8, RZ, RZ, UR26 ;  /* 0x0000001aff087e24 */ /* 0x000fe2000f8e00ff */
[----:B------:R-:W-:Y:S01]  /*f770*/  IADD3 R41, R10, R11, R41 ;  /* 0x0000000b0a297210 */ /* 0x000fe20007ffe029 */
[----:B------:R-:W-:Y:S01]  /*f780*/  IMAD.SHL.U32 R197, R197, 0x2, RZ ;  /* 0x00000002c5c57824 */ /* 0x000fe200078e00ff */
[----:B------:R-:W-:Y:S01]  /*f790*/  P2R R16, PR, RZ, 0x40 ;  /* 0x00000040ff107803 */ /* 0x000fe20000000000 */
[----:B------:R-:W-:Y:S01]  /*f7a0*/  IMAD.U32 R11, RZ, RZ, UR20 ;  /* 0x00000014ff0b7e24 */ /* 0x000fe2000f8e00ff */
[----:B------:R-:W-:Y:S01]  /*f7b0*/  LEA R9, P0, R8, R200, 0x6 ;  /* 0x000000c808097211 */ /* 0x000fe200078030ff */
[--C-:B------:R-:W-:Y:S01]  /*f7c0*/  IMAD R194, R2, 0x2, R198.reuse ;  /* 0x0000000202c27824 */ /* 0x100fe200078e02c6 */
[C---:B------:R-:W-:Y:S01]  /*f7d0*/  IADD3 R10, R197.reuse, 0x6100, RZ ;  /* 0x00006100c50a7810 */ /* 0x040fe20007ffe0ff */
[----:B------:R-:W-:Y:S01]  /*f7e0*/  IMAD.SHL.U32 R202, R40, 0x2, RZ ;  /* 0x0000000228ca7824 */ /* 0x000fe200078e00ff */
[----:B------:R-:W-:Y:S01]  /*f7f0*/  LEA.HI.X R8, R8, R207, R11, 0x6, P0 ;  /* 0x000000cf08087211 */ /* 0x000fe200000f340b */
[----:B------:R-:W-:Y:S01]  /*f800*/  USHF.L.U32 UR20, UR4, 0x6, URZ ;  /* 0x0000000604147899 */ /* 0x000fe2000800063f */
[----:B------:R-:W-:Y:S01]  /*f810*/  IADD3 R196, R197, 0x6120, RZ ;  /* 0x00006120c5c47810 */ /* 0x000fe20007ffe0ff */
[----:B------:R-:W-:Y:S01]  /*f820*/  USHF.L.U64.HI UR11, UR4, UR11, UR5 ;  /* 0x0000000b040b7299 */ /* 0x000fe20008010205 */
[----:B------:R-:W-:Y:S01]  /*f830*/  LEA R26, P0, R9, c[0x0][0x1f8], 0x1 ;  /* 0x00007e00091a7a11 */ /* 0x000fe200078008ff */
[C---:B------:R-:W-:Y:S01]  /*f840*/  IMAD R193, R3.reuse, 0x2, R198 ;  /* 0x0000000203c17824 */ /* 0x040fe200078e02c6 */
[----:B------:R-:W-:Y:S01]  /*f850*/  @P1 IADD3 R196, R10, -0x20, RZ ;  /* 0xffffffe00ac41810 */ /* 0x000fe20007ffe0ff */
[----:B------:R-:W-:Y:S01]  /*f860*/  LDSM.16.M88.4 R20, [R198+0xc100] ;  /* 0x00c10000c614783b */ /* 0x000fe20000000200 */
[C---:B------:R-:W-:Y:S01]  /*f870*/  ISETP.LT.OR P1, PT, R42.reuse, 0x1, P5 ;  /* 0x000000012a00780c */ /* 0x040fe20002f21670 */
[----:B------:R-:W-:Y:S01]  /*f880*/  IMAD R191, R3, 0x2, R194 ;  /* 0x0000000203bf7824 */ /* 0x000fe200078e02c2 */
[----:B------:R-:W-:Y:S01]  /*f890*/  LEA.HI.X R27, R9, c[0x0][0x1fc], R8, 0x1, P0 ;  /* 0x00007f00091b7a11 */ /* 0x000fe200000f0c08 */
[----:B------:R-:W-:Y:S01]  /*f8a0*/  LDSM.16.M88.4 R64, [R197+0x6100] ;  /* 0x00610000c540783b */ /* 0x000fe20000000200 */
[C---:B------:R-:W-:Y:S01]  /*f8b0*/  LOP3.LUT P3, RZ, R41.reuse, 0x2, RZ, 0xc0, !PT ;  /* 0x0000000229ff7812 */ /* 0x040fe2000786c0ff */
[----:B------:R-:W-:Y:S01]  /*f8c0*/  UISETP.GT.AND UP0, UPT, UR19, UR8, UPT ;  /* 0x000000081300728c */ /* 0x000fe2000bf04270 */
[----:B------:R-:W-:Y:S01]  /*f8d0*/  LOP3.LUT P6, RZ, R41, 0x4, RZ, 0xc0, !PT ;  /* 0x0000000429ff7812 */ /* 0x000fe200078cc0ff */
[----:B------:R-:W1:Y:S01]  /*f8e0*/  LDSM.16.M88.4 R56, [R197+0x6900] ;  /* 0x00690000c538783b */ /* 0x000e620000000200 */
[----:B------:R-:W-:Y:S01]  /*f8f0*/  ISETP.LT.OR P0, PT, R42, 0x1, !P3 ;  /* 0x000000012a00780c */ /* 0x000fe20005f01670 */
[----:B------:R-:W-:Y:S01]  /*f900*/  UIADD3 UR17, UR12, 0x1, -UR17 ;  /* 0x000000010c117890 */ /* 0x000fe2000fffe811 */
[----:B------:R-:W-:Y:S01]  /*f910*/  LOP3.LUT P4, RZ, R0, 0x4, RZ, 0xc0, !PT ;  /* 0x0000000400ff7812 */ /* 0x000fe2000788c0ff */
[----:B------:R-:W2:Y:S01]  /*f920*/  LDSM.16.M88.4 R48, [R197+0x7100] ;  /* 0x00710000c530783b */ /* 0x000ea20000000200 */
[----:B------:R-:W-:Y:S01]  /*f930*/  ISETP.LT.OR P2, PT, R42, 0x21, P5 ;  /* 0x000000212a00780c */ /* 0x000fe20002f41670 */
[----:B------:R-:W-:Y:S01]  /*f940*/  IMAD.MOV.U32 R0, RZ, RZ, 0x40 ;  /* 0x00000040ff007424 */ /* 0x000fe200078e00ff */
[----:B------:R-:W-:Y:S01]  /*f950*/  LOP3.LUT R6, R6, 0xffffffe0, RZ, 0xc0, !PT ;  /* 0xffffffe006067812 */ /* 0x000fe200078ec0ff */
[----:B------:R-:W3:Y:S01]  /*f960*/  LDSM.16.M88.4 R8, [R197+0x7900] ;  /* 0x00790000c508783b */ /* 0x000ee20000000200 */
[----:B------:R-:W-:Y:S01]  /*f970*/  @UP0 UIADD3 UR5, UR9, -0x2, URZ ;  /* 0xfffffffe09050890 */ /* 0x000fe2000fffe03f */
[----:B------:R-:W-:-:S02]  /*f980*/  IADD3 R187, R196, 0x800, RZ ;  /* 0x00000800c4bb7810 */ /* 0x000fc40007ffe0ff */
[----:B------:R-:W-:Y:S01]  /*f990*/  LDSM.16.M88.4 R12, [R194+0xc100] ;  /* 0x00c10000c20c783b */ /* 0x000fe20000000200 */
[----:B------:R-:W-:Y:S01]  /*f9a0*/  SEL R0, R0, 0xffffffc0, !P4 ;  /* 0xffffffc000007807 */ /* 0x000fe20006000000 */
[----:B------:R-:W-:Y:S01]  /*f9b0*/  IMAD.IADD R6, R83, 0x1, -R6 ;  /* 0x0000000153067824 */ /* 0x000fe200078e0a06 */
[----:B------:R-:W-:Y:S01]  /*f9c0*/  @UP0 USHF.R.S32.HI UR4, URZ, 0x1f, UR5 ;  /* 0x0000001f3f040899 */ /* 0x000fe20008011405 */
[----:B------:R-:W4:Y:S01]  /*f9d0*/  LDSM.16.M88.4 R88, [R196] ;  /* 0x00000000c458783b */ /* 0x000f220000000200 */
[----:B------:R-:W-:Y:S01]  /*f9e0*/  ISETP.NE.AND P4, PT, R199, RZ, PT ;  /* 0x000000ffc700720c */ /* 0x000fe20003f85270 */
[----:B------:R-:W-:Y:S01]  /*f9f0*/  IMAD.IADD R192, R197, 0x1, R0 ;  /* 0x00000001c5c07824 */ /* 0x000fe200078e0200 */
[----:B------:R-:W-:Y:S01]  /*fa00*/  IADD3 R186, R196, 0x1000, RZ ;  /* 0x00001000c4ba7810 */ /* 0x000fe20007ffe0ff */
[----:B------:R-:W5:Y:S01]  /*fa10*/  LDSM.16.M88.4 R68, [R196+0x800] ;  /* 0x00080000c444783b */ /* 0x000f620000000200 */
[----:B------:R-:W-:Y:S01]  /*fa20*/  IMAD.IADD R184, R0, 0x1, R196 ;  /* 0x0000000100b87824 */ /* 0x000fe200078e02c4 */
[----:B------:R-:W-:-:S02]  /*fa30*/  LEA.HI R0, R80, R83, RZ, 0x2 ;  /* 0x0000005350007211 */ /* 0x000fc400078f10ff */
[----:B------:R-:W2:Y:S01]  /*fa40*/  LDSM.16.M88.4 R36, [R196+0x1000] ;  /* 0x00100000c424783b */ /* 0x000ea20000000200 */
[----:B------:R-:W-:Y:S02]  /*fa50*/  IADD3 R185, R196, 0x1800, RZ ;  /* 0x00001800c4b97810 */ /* 0x000fe40007ffe0ff */
[----:B------:R-:W-:Y:S01]  /*fa60*/  LOP3.LUT R0, R0, 0xfffffffc, RZ, 0xc0, !PT ;  /* 0xfffffffc00007812 */ /* 0x000fe200078ec0ff */
[----:B------:R-:W3:Y:S01]  /*fa70*/  LDSM.16.M88.4 R28, [R196+0x1800] ;  /* 0x00180000c41c783b */ /* 0x000ee20000000200 */
[C---:B------:R-:W-:Y:S02]  /*fa80*/  IADD3 R183, R196.reuse, 0x2000, RZ ;  /* 0x00002000c4b77810 */ /* 0x040fe40007ffe0ff */
[----:B------:R-:W-:Y:S01]  /*fa90*/  IADD3 R182, R196, 0x2800, RZ ;  /* 0x00002800c4b67810 */ /* 0x000fe20007ffe0ff */
[----:B------:R-:W-:Y:S01]  /*faa0*/  @!PT LDS RZ, [RZ] ;  /* 0x00000000fffff984 */ /* 0x000fe20000000800 */
[----:B------:R-:W-:Y:S01]  /*fab0*/  @!PT LDS RZ, [RZ] ;  /* 0x00000000fffff984 */ /* 0x000fe20000000800 */
[----:B------:R-:W-:Y:S01]  /*fac0*/  @!PT LDS RZ, [RZ] ;  /* 0x00000000fffff984 */ /* 0x000fe20000000800 */
[----:B------:R2:W-:Y:S01]  /*fad0*/  LDGSTS.E.BYPASS.LTC128B.128 [R202+0x100], [R26.64], !P1 ;  /* 0x001000001aca7fae */ /* 0x0005e2000c901d5c */
[----:B------:R-:W-:Y:S01]  /*fae0*/  ISETP.LT.OR P1, PT, R42, 0x1, !P6 ;  /* 0x000000012a00780c */ /* 0x000fe20007721670 */
[----:B------:R-:W-:Y:S01]  /*faf0*/  IMAD.IADD R83, R83, 0x1, -R0 ;  /* 0x0000000153537824 */ /* 0x000fe200078e0a00 */
[----:B------:R-:W-:Y:S01]  /*fb00*/  IADD3 R181, R196, 0x3000, RZ ;  /* 0x00003000c4b57810 */ /* 0x000fe20007ffe0ff */
[----:B------:R2:W-:Y:S01]  /*fb10*/  LDGSTS.E.BYPASS.LTC128B.128 [R202+0x2100], [R26.64+0x80], !P0 ;  /* 0x021000801aca7fae */ /* 0x0005e2000c101d5c */
[----:B------:R-:W-:-:S02]  /*fb20*/  IADD3 R24, P0, R26, UR20, RZ ;  /* 0x000000141a187c10 */ /* 0x000fc4000ff1e0ff */
[----:B------:R-:W-:Y:S01]  /*fb30*/  IADD3 R180, R196, 0x3800, RZ ;  /* 0x00003800c4b47810 */ /* 0x000fe20007ffe0ff */
[C---:B-1----:R-:W-:Y:S01]  /*fb40*/  HMMA.16816.F32.BF16 R60, R20.reuse, R56, RZ ;  /* 0x00000038143c723c */ /* 0x042fe200000418ff */
[----:B------:R-:W-:Y:S02]  /*fb50*/  IADD3.X R25, R27, UR11, RZ, P0, !PT ;  /* 0x0000000b1b197c10 */ /* 0x000fe400087fe4ff */
[----:B------:R-:W-:Y:S02]  /*fb60*/  ISETP.LT.OR P0, PT, R42, 0x21, !P6 ;  /* 0x000000212a00780c */ /* 0x000fe40007701670 */
[----:B------:R-:W-:Y:S01]  /*fb70*/  ISETP.NE.AND P6, PT, R16, RZ, PT ;  /* 0x000000ff1000720c */ /* 0x000fe20003fc5270 */
[----:B------:R1:W-:Y:S01]  /*fb80*/  LDGSTS.E.BYPASS.LTC128B.128 [R202+0x4100], [R26.64+0x100], !P1 ;  /* 0x041001001aca7fae */ /* 0x0003e2000c901d5c */
[----:B------:R-:W-:Y:S01]  /*fb90*/  ISETP.LT.OR P1, PT, R42, 0x21, !P3 ;  /* 0x000000212a00780c */ /* 0x000fe20005f21670 */
[----:B------:R-:W-:Y:S01]  /*fba0*/  HMMA.16816.F32.BF16 R16, R20, R64, RZ ;  /* 0x000000401410723c */ /* 0x000fe200000418ff */
[----:B------:R-:W-:Y:S01]  /*fbb0*/  PLOP3.LUT P3, PT, PT, PT, UP3, 0x80, 0x0 ;  /* 0x000000000000781c */ /* 0x000fe20003f6f038 */
[----:B------:R1:W-:Y:S01]  /*fbc0*/  LDGSTS.E.BYPASS.LTC128B.128 [R202+0x1100], [R24.64], !P2 ;  /* 0x0110000018ca7fae */ /* 0x0003e2000d101d5c */
[----:B------:R-:W-:-:S02]  /*fbd0*/  IADD3 R179, R196, 0x4000, RZ ;  /* 0x00004000c4b37810 */ /* 0x000fc40007ffe0ff */
[C---:B------:R-:W-:Y:S02]  /*fbe0*/  IADD3 R178, R196.reuse, 0x4800, RZ ;  /* 0x00004800c4b27810 */ /* 0x040fe40007ffe0ff */
[C---:B------:R-:W-:Y:S01]  /*fbf0*/  IADD3 R177, R196.reuse, 0x5000, RZ ;  /* 0x00005000c4b17810 */ /* 0x040fe20007ffe0ff */
[----:B------:R-:W-:Y:S01]  /*fc00*/  HMMA.16816.F32.BF16 R64, R20, R66, RZ ;  /* 0x000000421440723c */ /* 0x000fe200000418ff */
[----:B------:R-:W-:-:S03]  /*fc10*/  IADD3 R176, R196, 0x5800, RZ ;  /* 0x00005800c4b07810 */ /* 0x000fc60007ffe0ff */
[----:B------:R1:W-:Y:S04]  /*fc20*/  LDGSTS.E.BYPASS.LTC128B.128 [R202+0x3100], [R24.64+0x80], !P1 ;  /* 0x0310008018ca7fae */ /* 0x0003e8000c901d5c */
[----:B------:R1:W-:Y:S01]  /*fc30*/  LDGSTS.E.BYPASS.LTC128B.128 [R202+0x5100], [R24.64+0x100], !P0 ;  /* 0x0510010018ca7fae */ /* 0x0003e2000c101d5c */
[C---:B--2---:R-:W-:Y:S01]  /*fc40*/  HMMA.16816.F32.BF16 R52, R20.reuse, R48, RZ ;  /* 0x000000301434723c */ /* 0x044fe200000418ff */
[----:B------:R-:W-:Y:S02]  /*fc50*/  PLOP3.LUT P0, PT, PT, PT, UP0, 0x80, 0x0 ;  /* 0x000000000000781c */ /* 0x000fe40003f0f008 */
[----:B------:R-:W-:Y:S04]  /*fc60*/  LDSM.16.M88.4 R40, [R193+0xc100] ;  /* 0x00c10000c128783b */ /* 0x000fe80000000200 */
[----:B------:R-:W2:Y:S01]  /*fc70*/  LDSM.16.M88.4 R84, [R192+0x6100] ;  /* 0x00610000c054783b */ /* 0x000ea20000000200 */
[C---:B------:R-:W-:Y:S03]  /*fc80*/  HMMA.16816.F32.BF16 R56, R20.reuse, R58, RZ ;  /* 0x0000003a1438723c */ /* 0x040fe600000418ff */
[----:B------:R-:W2:Y:S04]  /*fc90*/  LDSM.16.M88.4 R76, [R192+0x6900] ;  /* 0x00690000c04c783b */ /* 0x000ea80000000200 */
[----:B------:R-:W2:Y:S01]  /*fca0*/  LDSM.16.M88.4 R32, [R192+0x7100] ;  /* 0x00710000c020783b */ /* 0x000ea20000000200 */
[C---:B------:R-:W-:Y:S03]  /*fcb0*/  HMMA.16816.F32.BF16 R48, R20.reuse, R50, RZ ;  /* 0x000000321430723c */ /* 0x040fe600000418ff */
[----:B------:R-:W-:Y:S04]  /*fcc0*/  LDSM.16.M88.4 R72, [R184] ;  /* 0x00000000b848783b */ /* 0x000fe80000000200 */
[----:B------:R-:W0:Y:S01]  /*fcd0*/  LDGDEPBAR ;  /* 0x00000000000079af */ /* 0x000e220000000000 */
[C---:B---3--:R-:W-:Y:S03]  /*fce0*/  HMMA.16816.F32.BF16 R44, R20.reuse, R8, RZ ;  /* 0x00000008142c723c */ /* 0x048fe600000418ff */
[----:B-1----:R-:W1:Y:S05]  /*fcf0*/  LDSM.16.M88.4 R24, [R192+0x7900] ;  /* 0x00790000c018783b */ /* 0x002e6a0000000200 */
[----:B------:R-:W-:Y:S01]  /*fd00*/  HMMA.16816.F32.BF16 R20, R20, R10, RZ ;  /* 0x0000000a1414723c */ /* 0x000fe200000418ff */
[----:B------:R-:W3:Y:S07]  /*fd10*/  LDSM.16.M88.4 R8, [R191+0xc100] ;  /* 0x00c10000bf08783b */ /* 0x000eee0000000200 */
[C---:B----4-:R-:W-:Y:S08]  /*fd20*/  HMMA.16816.F32.BF16 R16, R12.reuse, R88, R16 ;  /* 0x000000580c10723c */ /* 0x050ff00000041810 */
[C---:B------:R-:W-:Y:S01]  /*fd30*/  HMMA.16816.F32.BF16 R64, R12.reuse, R90, R64 ;  /* 0x0000005a0c40723c */ /* 0x040fe20000041840 */
[----:B------:R-:W-:Y:S07]  /*fd40*/  LDSM.16.M88.4 R88, [R197+0x8100] ;  /* 0x00810000c558783b */ /* 0x000fee0000000200 */
[C---:B-----5:R-:W-:Y:S08]  /*fd50*/  HMMA.16816.F32.BF16 R60, R12.reuse, R68, R60 ;  /* 0x000000440c3c723c */ /* 0x060ff0000004183c */
[C---:B------:R-:W-:Y:S01]  /*fd60*/  HMMA.16816.F32.BF16 R56, R12.reuse, R70, R56 ;  /* 0x000000460c38723c */ /* 0x040fe20000041838 */
[----:B------:R-:W-:Y:S07]  /*fd70*/  LDSM.16.M88.4 R68, [R184+0x800] ;  /* 0x00080000b844783b */ /* 0x000fee0000000200 */
[C---:B------:R-:W-:Y:S08]  /*fd80*/  HMMA.16816.F32.BF16 R52, R12.reuse, R36, R52 ;  /* 0x000000240c34723c */ /* 0x040ff00000041834 */
[C---:B------:R-:W-:Y:S01]  /*fd90*/  HMMA.16816.F32.BF16 R48, R12.reuse, R38, R48 ;  /* 0x000000260c30723c */ /* 0x040fe20000041830 */
[----:B------:R-:W-:Y:S07]  /*fda0*/  LDSM.16.M88.4 R36, [R184+0x1000] ;  /* 0x00100000b824783b */ /* 0x000fee0000000200 */
[C---:B------:R-:W-:Y:S08]  /*fdb0*/  HMMA.16816.F32.BF16 R44, R12.reuse, R28, R44 ;  /* 0x0000001c0c2c723c */ /* 0x040ff0000004182c */
[----:B------:R-:W-:Y:S01]  /*fdc0*/  HMMA.16816.F32.BF16 R20, R12, R30, R20 ;  /* 0x0000001e0c14723c */ /* 0x000fe20000041814 */
[----:B------:R-:W4:Y:S04]  /*fdd0*/  LDSM.16.M88.4 R28, [R184+0x1800] ;  /* 0x00180000b81c783b */ /* 0x000f280000000200 */
[----:B------:R-:W5:Y:S03]  /*fde0*/  LDSM.16.M88.4 R12, [R198+0x10100] ;  /* 0x01010000c60c783b */ /* 0x000f660000000200 */
[C---:B--2---:R-:W-:Y:S08]  /*fdf0*/  HMMA.16816.F32.BF16 R16, R40.reuse, R84, R16 ;  /* 0x000000542810723c */ /* 0x044ff00000041810 */
        /* <DEDUP_REMOVED lines=8> */
[C---:B-1----:R-:W-:Y:S08]  /*fe80*/  HMMA.16816.F32.BF16 R44, R40.reuse, R24, R44 ;  /* 0x00000018282c723c */ /* 0x042ff0000004182c */
[----:B------:R-:W-:Y:S01]  /*fe90*/  HMMA.16816.F32.BF16 R40, R40, R26, R20 ;  /* 0x0000001a2828723c */ /* 0x000fe20000041814 */
[----:B------:R-:W1:Y:S04]  /*fea0*/  LDSM.16.M88.4 R20, [R197+0x9900] ;  /* 0x00990000c514783b */ /* 0x000e680000000200 */
[----:B------:R-:W2:Y:S03]  /*feb0*/  LDSM.16.M88.4 R24, [R197+0x9100] ;  /* 0x00910000c518783b */ /* 0x000ea60000000200 */
[C---:B---3--:R-:W-:Y:S08]  /*fec0*/  HMMA.16816.F32.BF16 R16, R8.reuse, R72, R16 ;  /* 0x000000480810723c */ /* 0x048ff00000041810 */
[C---:B------:R-:W-:Y:S01]  /*fed0*/  HMMA.16816.F32.BF16 R64, R8.reuse, R74, R64 ;  /* 0x0000004a0840723c */ /* 0x040fe20000041840 */
[----:B------:R-:W-:Y:S07]  /*fee0*/  LDSM.16.M88.4 R72, [R196+0x2800] ;  /* 0x00280000c448783b */ /* 0x000fee0000000200 */
[C---:B----4-:R-:W-:Y:S08]  /*fef0*/  HMMA.16816.F32.BF16 R44, R8.reuse, R28, R44 ;  /* 0x0000001c082c723c */ /* 0x050ff0000004182c */
        /* <DEDUP_REMOVED lines=9> */
[C---:B-----5:R-:W-:Y:S08]  /*ff90*/  HMMA.16816.F32.BF16 R16, R12.reuse, R88, R16 ;  /* 0x000000580c10723c */ /* 0x060ff00000041810 */
[C---:B------:R-:W-:Y:S01]  /*ffa0*/  HMMA.16816.F32.BF16 R64, R12.reuse, R90, R64 ;  /* 0x0000005a0c40723c */ /* 0x040fe20000041840 */
[----:B------:R-:W-:Y:S07]  /*ffb0*/  LDSM.16.M88.4 R88, [R184+0x2000] ;  /* 0x00200000b858783b */ /* 0x000fee0000000200 */
[C---:B-1----:R-:W-:Y:S08]  /*ffc0*/  HMMA.16816.F32.BF16 R44, R12.reuse, R20, R44 ;  /* 0x000000140c2c723c */ /* 0x042ff0000004182c */
[C---:B------:R-:W-:Y:S01]  /*ffd0*/  HMMA.16816.F32.BF16 R40, R12.reuse, R22, R40 ;  /* 0x000000160c28723c */ /* 0x040fe20000041828 */
[----:B------:R-:W-:Y:S07]  /*ffe0*/  LDSM.16.M88.4 R20, [R192+0x9100] ;  /* 0x00910000c014783b */ /* 0x000fee0000000200 */
[C---:B------:R-:W-:Y:S08]  /*fff0*/  HMMA.16816.F32.BF16 R60, R12.reuse, R84, R60 ;  /* 0x000000540c3c723c */ /* 0x040ff0000004183c */
[C---:B------:R-:W-:Y:S01]  /*10000*/  HMMA.16816.F32.BF16 R56, R12.reuse, R86, R56 ;  /* 0x000000560c38723c */ /* 0x040fe20000041838 */
[----:B------:R-:W-:Y:S07]  /*10010*/  LDSM.16.M88.4 R84, [R191+0x10100] ;  /* 0x01010000bf54783b */ /* 0x000fee0000000200 */
[C---:B--2---:R-:W-:Y:S08]  /*10020*/  HMMA.16816.F32.BF16 R52, R12.reuse, R24, R52 ;  /* 0x000000180c34723c */ /* 0x044ff00000041834 */
[----:B------:R-:W-:Y:S01]  /*10030*/  HMMA.16816.F32.BF16 R48, R12, R26, R48 ;  /* 0x0000001a0c30723c */ /* 0x000fe20000041830 */
[----:B------:R-:W1:Y:S04]  /*10040*/  LDSM.16.M88.4 R12, [R192+0x9900] ;  /* 0x00990000c00c783b */ /* 0x000e680000000200 */
[----:B------:R-:W2:Y:S03]  /*10050*/  LDSM.16.M88.4 R24, [R192+0x8900] ;  /* 0x00890000c018783b */ /* 0x000ea60000000200 */
[C---:B------:R-:W-:Y:S08]  /*10060*/  HMMA.16816.F32.BF16 R16, R32.reuse, R76, R16 ;  /* 0x0000004c2010723c */ /* 0x040ff00000041810 */
[C---:B------:R-:W-:Y:S01]  /*10070*/  HMMA.16816.F32.BF16 R64, R32.reuse, R78, R64 ;  /* 0x0000004e2040723c */ /* 0x040fe20000041840 */
[----:B------:R-:W-:Y:S07]  /*10080*/  LDSM.16.M88.4 R76, [R184+0x2800] ;  /* 0x00280000b84c783b */ /* 0x000fee0000000200 */
[C---:B---3--:R-:W-:Y:S08]  /*10090*/  HMMA.16816.F32.BF16 R44, R32.reuse, R36, R44 ;  /* 0x00000024202c723c */ /* 0x048ff0000004182c */
[C---:B------:R-:W-:Y:S01]  /*100a0*/  HMMA.16816.F32.BF16 R40, R32.reuse, R38, R40 ;  /* 0x000000262028723c */ /* 0x040fe20000041828 */
[----:B------:R-:W-:Y:S07]  /*100b0*/  LDSM.16.M88.4 R36, [R198+0x14100] ;  /* 0x01410000c624783b */ /* 0x000fee0000000200 */
[C---:B------:R-:W-:Y:S08]  /*100c0*/  HMMA.16816.F32.BF16 R52, R32.reuse, R68, R52 ;  /* 0x000000442034723c */ /* 0x040ff00000041834 */
[C---:B------:R-:W-:Y:S01]  /*100d0*/  HMMA.16816.F32.BF16 R48, R32.reuse, R70, R48 ;  /* 0x000000462030723c */ /* 0x040fe20000041830 */
[----:B------:R-:W3:Y:S07]  /*100e0*/  LDSM.16.M88.4 R68, [R184+0x3800] ;  /* 0x00380000b844783b */ /* 0x000eee0000000200 */
[C---:B------:R-:W-:Y:S08]  /*100f0*/  HMMA.16816.F32.BF16 R56, R32.reuse, R74, R56 ;  /* 0x0000004a2038723c */ /* 0x040ff00000041838 */
[----:B------:R-:W-:Y:S01]  /*10100*/  HMMA.16816.F32.BF16 R60, R32, R72, R60 ;  /* 0x00000048203c723c */ /* 0x000fe2000004183c */
[----:B------:R-:W5:Y:S04]  /*10110*/  LDSM.16.M88.4 R72, [R184+0x3000] ;  /* 0x00300000b848783b */ /* 0x000f680000000200 */
[----:B------:R-:W2:Y:S03]  /*10120*/  LDSM.16.M88.4 R32, [R197+0xa100] ;  /* 0x00a10000c520783b */ /* 0x000ea60000000200 */
[C---:B----4-:R-:W-:Y:S08]  /*10130*/  HMMA.16816.F32.BF16 R16, R8.reuse, R28, R16 ;  /* 0x0000001c0810723c */ /* 0x050ff00000041810 */
[C---:B------:R-:W-:Y:S01]  /*10140*/  HMMA.16816.F32.BF16 R64, R8.reuse, R30, R64 ;  /* 0x0000001e0840723c */ /* 0x040fe20000041840 */
[----:B------:R-:W-:Y:S07]  /*10150*/  LDSM.16.M88.4 R28, [R197+0xa900] ;  /* 0x00a90000c51c783b */ /* 0x000fee0000000200 */
[C---:B-1----:R-:W-:Y:S08]  /*10160*/  HMMA.16816.F32.BF16 R44, R8.reuse, R12, R44 ;  /* 0x0000000c082c723c */ /* 0x042ff0000004182c */
[C---:B------:R-:W-:Y:S01]  /*10170*/  HMMA.16816.F32.BF16 R40, R8.reuse, R14, R40 ;  /* 0x0000000e0828723c */ /* 0x040fe20000041828 */
[----:B------:R-:W-:Y:S07]  /*10180*/  LDSM.16.M88.4 R12, [R194+0x14100] ;  /* 0x01410000c20c783b */ /* 0x000fee0000000200 */
[C---:B------:R-:W-:Y:S08]  /*10190*/  HMMA.16816.F32.BF16 R52, R8.reuse, R20, R52 ;  /* 0x000000140834723c */ /* 0x040ff00000041834 */
[C---:B------:R-:W-:Y:S01]  /*101a0*/  HMMA.16816.F32.BF16 R48, R8.reuse, R22, R48 ;  /* 0x000000160830723c */ /* 0x040fe20000041830 */
[----:B------:R-:W1:Y:S07]  /*101b0*/  LDSM.16.M88.4 R20, [R197+0xb900] ;  /* 0x00b90000c514783b */ /* 0x000e6e0000000200 */
[C---:B--2---:R-:W-:Y:S08]  /*101c0*/  HMMA.16816.F32.BF16 R56, R8.reuse, R26, R56 ;  /* 0x0000001a0838723c */ /* 0x044ff00000041838 */
[----:B------:R-:W-:Y:S01]  /*101d0*/  HMMA.16816.F32.BF16 R60, R8, R24, R60 ;  /* 0x00000018083c723c */ /* 0x000fe2000004183c */
[----:B------:R-:W2:Y:S04]  /*101e0*/  LDSM.16.M88.4 R24, [R197+0xb100] ;  /* 0x00b10000c518783b */ /* 0x000ea80000000200 */
[----:B------:R-:W4:Y:S03]  /*101f0*/  LDSM.16.M88.4 R8, [R196+0x4000] ;  /* 0x00400000c408783b */ /* 0x000f260000000200 */
[C---:B------:R-:W-:Y:S08]  /*10200*/  HMMA.16816.F32.BF16 R16, R84.reuse, R88, R16 ;  /* 0x000000585410723c */ /* 0x040ff00000041810 */
[C---:B------:R-:W-:Y:S08]  /*10210*/  HMMA.16816.F32.BF16 R64, R84.reuse, R90, R64 ;  /* 0x0000005a5440723c */ /* 0x040ff00000041840 */
[C---:B---3--:R-:W-:Y:S08]  /*10220*/  HMMA.16816.F32.BF16 R44, R84.reuse, R68, R44 ;  /* 0x00000044542c723c */ /* 0x048ff0000004182c */
[C---:B------:R-:W-:Y:S01]  /*10230*/  HMMA.16816.F32.BF16 R40, R84.reuse, R70, R40 ;  /* 0x000000465428723c */ /* 0x040fe20000041828 */
[----:B------:R-:W-:Y:S07]  /*10240*/  LDSM.16.M88.4 R68, [R196+0x5000] ;  /* 0x00500000c444783b */ /* 0x000fee0000000200 */
[C---:B------:R-:W-:Y:S08]  /*10250*/  HMMA.16816.F32.BF16 R56, R84.reuse, R78, R56 ;  /* 0x0000004e5438723c */ /* 0x040ff00000041838 */
[C---:B------:R-:W-:Y:S08]  /*10260*/  HMMA.16816.F32.BF16 R60, R84.reuse, R76, R60 ;  /* 0x0000004c543c723c */ /* 0x040ff0000004183c */
[C---:B-----5:R-:W-:Y:S08]  /*10270*/  HMMA.16816.F32.BF16 R52, R84.reuse, R72, R52 ;  /* 0x000000485434723c */ /* 0x060ff00000041834 */
[----:B------:R-:W-:Y:S01]  /*10280*/  HMMA.16816.F32.BF16 R48, R84, R74, R48 ;  /* 0x0000004a5430723c */ /* 0x000fe20000041830 */
[----:B------:R-:W3:Y:S07]  /*10290*/  LDSM.16.M88.4 R72, [R196+0x4800] ;  /* 0x00480000c448783b */ /* 0x000eee0000000200 */
[C---:B------:R-:W-:Y:S08]  /*102a0*/  HMMA.16816.F32.BF16 R16, R36.reuse, R32, R16 ;  /* 0x000000202410723c */ /* 0x040ff00000041810 */
[C---:B------:R-:W-:Y:S01]  /*102b0*/  HMMA.16816.F32.BF16 R64, R36.reuse, R34, R64 ;  /* 0x000000222440723c */ /* 0x040fe20000041840 */
[----:B------:R-:W-:Y:S07]  /*102c0*/  LDSM.16.M88.4 R32, [R192+0xa900] ;  /* 0x00a90000c020783b */ /* 0x000fee0000000200 */
[C---:B-1----:R-:W-:Y:S08]  /*102d0*/  HMMA.16816.F32.BF16 R44, R36.reuse, R20, R44 ;  /* 0x00000014242c723c */ /* 0x042ff0000004182c */
[C---:B------:R-:W-:Y:S01]  /*102e0*/  HMMA.16816.F32.BF16 R40, R36.reuse, R22, R40 ;  /* 0x000000162428723c */ /* 0x040fe20000041828 */
[----:B------:R-:W1:Y:S07]  /*102f0*/  LDSM.16.M88.4 R20, [R196+0x5800] ;  /* 0x00580000c414783b */ /* 0x000e6e0000000200 */
[C---:B------:R-:W-:Y:S08]  /*10300*/  HMMA.16816.F32.BF16 R56, R36.reuse, R30, R56 ;  /* 0x0000001e2438723c */ /* 0x040ff00000041838 */
[C---:B------:R-:W-:Y:S01]  /*10310*/  HMMA.16816.F32.BF16 R60, R36.reuse, R28, R60 ;  /* 0x0000001c243c723c */ /* 0x040fe2000004183c */
[----:B------:R-:W-:Y:S07]  /*10320*/  LDSM.16.M88.4 R28, [R192+0xb100] ;  /* 0x00b10000c01c783b */ /* 0x000fee0000000200 */
[C---:B--2---:R-:W-:Y:S08]  /*10330*/  HMMA.16816.F32.BF16 R52, R36.reuse, R24, R52 ;  /* 0x000000182434723c */ /* 0x044ff00000041834 */
[----:B------:R-:W-:Y:S01]  /*10340*/  HMMA.16816.F32.BF16 R48, R36, R26, R48 ;  /* 0x0000001a2430723c */ /* 0x000fe20000041830 */
[----:B------:R-:W-:Y:S04]  /*10350*/  LDSM.16.M88.4 R24, [R193+0x14100] ;  /* 0x01410000c118783b */ /* 0x000fe80000000200 */
[----:B------:R-:W-:Y:S03]  /*10360*/  LDSM.16.M88.4 R36, [R192+0xb900] ;  /* 0x00b90000c024783b */ /* 0x000fe60000000200 */
[C---:B----4-:R-:W-:Y:S08]  /*10370*/  HMMA.16816.F32.BF16 R16, R12.reuse, R8, R16 ;  /* 0x000000080c10723c */ /* 0x050ff00000041810 */
[C---:B------:R-:W-:Y:S01]  /*10380*/  HMMA.16816.F32.BF16 R64, R12.reuse, R10, R64 ;  /* 0x0000000a0c40723c */ /* 0x040fe20000041840 */
[----:B------:R-:W2:Y:S07]  /*10390*/  LDSM.16.M88.4 R8, [R192+0xa100] ;  /* 0x00a10000c008783b */ /* 0x000eae0000000200 */
[C---:B---3--:R-:W-:Y:S08]  /*103a0*/  HMMA.16816.F32.BF16 R56, R12.reuse, R74, R56 ;  /* 0x0000004a0c38723c */ /* 0x048ff00000041838 */
[C---:B------:R-:W-:Y:S08]  /*103b0*/  HMMA.16816.F32.BF16 R60, R12.reuse, R72, R60 ;  /* 0x000000480c3c723c */ /* 0x040ff0000004183c */
[C---:B------:R-:W-:Y:S08]  /*103c0*/  HMMA.16816.F32.BF16 R52, R12.reuse, R68, R52 ;  /* 0x000000440c34723c */ /* 0x040ff00000041834 */
[C---:B------:R-:W-:Y:S01]  /*103d0*/  HMMA.16816.F32.BF16 R72, R12.reuse, R70, R48 ;  /* 0x000000460c48723c */ /* 0x040fe20000041830 */
[----:B------:R-:W-:Y:S04]  /*103e0*/  LDSM.16.M88.4 R48, [R191+0x14100] ;  /* 0x01410000bf30783b */ /* 0x000fe80000000200 */
[----:B------:R-:W-:Y:S03]  /*103f0*/  LDSM.16.M88.4 R68, [R184+0x4000] ;  /* 0x00400000b844783b */ /* 0x000fe60000000200 */
[C---:B-1----:R-:W-:Y:S07]  /*10400*/  HMMA.16816.F32.BF16 R44, R12.reuse, R20, R44 ;  /* 0x000000140c2c723c */ /* 0x042fee000004182c */
[----:B------:R-:W-:Y:S01]  /*10410*/  SHF.R.S32.HI R20, RZ, 0x1f, R81 ;  /* 0x0000001fff147819 */ /* 0x000fe20000011451 */
[----:B------:R-:W-:Y:S01]  /*10420*/  HMMA.16816.F32.BF16 R40, R12, R22, R40 ;  /* 0x000000160c28723c */ /* 0x000fe20000041828 */
[----:B------:R-:W1:Y:S02]  /*10430*/  LDSM.16.M88.4 R12, [R184+0x4800] ;  /* 0x00480000b80c783b */ /* 0x000e640000000200 */
[----:B------:R-:W-:-:S04]  /*10440*/  LEA.HI R20, R20, R81, RZ, 0x3 ;  /* 0x0000005114147211 */ /* 0x000fc800078f18ff */
[----:B------:R-:W-:Y:S01]  /*10450*/  LOP3.LUT R0, R20, 0xffffff8, RZ, 0xc0, !PT ;  /* 0x0ffffff814007812 */ /* 0x000fe200078ec0ff */
[----:B--2---:R-:W-:Y:S01]  /*10460*/  HMMA.16816.F32.BF16 R16, R24, R8, R16 ;  /* 0x000000081810723c */ /* 0x004fe20000041810 */
[----:B------:R-:W-:Y:S03]  /*10470*/  LDSM.16.M88.4 R20, [R184+0x5800] ;  /* 0x00580000b814783b */ /* 0x000fe60000000200 */
[----:B------:R-:W-:-:S04]  /*10480*/  IMAD.IADD R81, R81, 0x1, -R0 ;  /* 0x0000000151517824 */ /* 0x000fc800078e0a00 */
[----:B------:R-:W-:Y:S01]  /*10490*/  HMMA.16816.F32.BF16 R64, R24, R10, R64 ;  /* 0x0000000a1840723c */ /* 0x000fe20000041840 */
[----:B------:R-:W2:Y:S01]  /*104a0*/  LDSM.16.M88.4 R8, [R184+0x5000] ;  /* 0x00500000b808783b */ /* 0x000ea20000000200 */
[----:B------:R-:W-:-:S06]  /*104b0*/  DEPBAR.LE SB0, 0x0 ;  /* 0x000080000000791a */ /* 0x000fcc0000000000 */
[C---:B------:R-:W-:Y:S08]  /*104c0*/  HMMA.16816.F32.BF16 R56, R24.reuse, R34, R56 ;  /* 0x000000221838723c */ /* 0x040ff00000041838 */
[C---:B------:R-:W-:Y:S08]  /*104d0*/  HMMA.16816.F32.BF16 R60, R24.reuse, R32, R60 ;  /* 0x00000020183c723c */ /* 0x040ff0000004183c */
[C---:B------:R-:W-:Y:S08]  /*104e0*/  HMMA.16816.F32.BF16 R52, R24.reuse, R28, R52 ;  /* 0x0000001c1834723c */ /* 0x040ff00000041834 */
[C---:B------:R-:W-:Y:S08]  /*104f0*/  HMMA.16816.F32.BF16 R72, R24.reuse, R30, R72 ;  /* 0x0000001e1848723c */ /* 0x040ff00000041848 */
[C---:B------:R-:W-:Y:S08]  /*10500*/  HMMA.16816.F32.BF16 R44, R24.reuse, R36, R44 ;  /* 0x00000024182c723c */ /* 0x040ff0000004182c */
[----:B------:R-:W-:Y:S07]  /*10510*/  HMMA.16816.F32.BF16 R40, R24, R38, R40 ;  /* 0x000000261828723c */ /* 0x000fee0000041828 */
[----:B------:R-:W-:Y:S01]  /*10520*/  @P0 IMAD.WIDE.U32 R24, R7, UR5, R210 ;  /* 0x0000000507180c25 */ /* 0x000fe2000f8e00d2 */
[----:B------:R-:W-:Y:S01]  /*10530*/  @UP0 UIMAD UR5, UR14, UR5, URZ ;  /* 0x000000050e0502a4 */ /* 0x000fe2000f8e023f */
[----:B------:R-:W-:Y:S01]  /*10540*/  SHF.R.S32.HI R7, RZ, 0x1f, R6 ;  /* 0x0000001fff077819 */ /* 0x000fe20000011406 */
[----:B-1----:R-:W-:Y:S02]  /*10550*/  HMMA.16816.F32.BF16 R56, R48, R14, R56 ;  /* 0x0000000e3038723c */ /* 0x002fe40000041838 */
[----:B------:R-:W-:Y:S01]  /*10560*/  @UP0 UIMAD UR4, UR4, UR13, UR5 ;  /* 0x0000000d040402a4 */ /* 0x000fe2000f8e0205 */
[----:B------:R-:W-:-:S04]  /*10570*/  LEA.HI R7, R7, R6, RZ, 0x2 ;  /* 0x0000000607077211 */ /* 0x000fc800078f10ff */
[----:B------:R-:W-:Y:S01]  /*10580*/  LEA.HI R14, R83, R83, RZ, 0x1 ;  /* 0x00000053530e7211 */ /* 0x000fe200078f08ff */
[----:B------:R-:W-:Y:S01]  /*10590*/  HMMA.16816.F32.BF16 R60, R48, R12, R60 ;  /* 0x0000000c303c723c */ /* 0x000fe2000004183c */
[----:B------:R-:W-:Y:S01]  /*105a0*/  LEA.HI.SX32 R0, R7, UR18, 0x1e ;  /* 0x0000001207007c11 */ /* 0x000fe2000f8ff2ff */
[----:B------:R-:W-:Y:S01]  /*105b0*/  IMAD.U32 R15, RZ, RZ, UR6 ;  /* 0x00000006ff0f7e24 */ /* 0x000fe2000f8e00ff */
[----:B------:R-:W-:-:S03]  /*105c0*/  LOP3.LUT R14, R14, 0x1ffffffe, RZ, 0xc0, !PT ;  /* 0x1ffffffe0e0e7812 */ /* 0x000fc600078ec0ff */
[----:B------:R-:W-:Y:S01]  /*105d0*/  IMAD R0, R81, 0x10, R0 ;  /* 0x0000001051007824 */ /* 0x000fe200078e0200 */
[C---:B------:R-:W-:Y:S01]  /*105e0*/  @P0 LEA R12, P1, R24.reuse, c[0x0][0x1c8], 0x1 ;  /* 0x00007200180c0a11 */ /* 0x040fe200078208ff */
[----:B------:R-:W-:Y:S01]  /*105f0*/  IMAD.IADD R203, R83, 0x1, -R14 ;  /* 0x0000000153cb7824 */ /* 0x000fe200078e0a0e */
[----:B------:R-:W-:Y:S01]  /*10600*/  @P0 IADD3 R13, R25, UR4, RZ ;  /* 0x00000004190d0c10 */ /* 0x000fe2000fffe0ff */
[C---:B--2---:R-:W-:Y:S01]  /*10610*/  HMMA.16816.F32.BF16 R52, R48.reuse, R8, R52 ;  /* 0x000000083034723c */ /* 0x044fe20000041834 */
[----:B------:R-:W-:Y:S01]  /*10620*/  IMAD.U32 R14, RZ, RZ, UR6 ;  /* 0x00000006ff0e7e24 */ /* 0x000fe2000f8e00ff */
[----:B------:R-:W-:Y:S01]  /*10630*/  ULDC UR4, c[0x0][0x324] ;  /* 0x0000c90000047ab9 */ /* 0x000fe20000000800 */
[----:B------:R-:W-:Y:S01]  /*10640*/  @P0 LEA.HI.X R13, R24, c[0x0][0x1cc], R13, 0x1, P1 ;  /* 0x00007300180d0a11 */ /* 0x000fe200008f0c0d */
[----:B------:R-:W-:Y:S01]  /*10650*/  BAR.SYNC.DEFER_BLOCKING 0x0 ;  /* 0x0000000000007b1d */ /* 0x000fe20000010000 */
[----:B------:R-:W-:Y:S01]  /*10660*/  PLOP3.LUT P1, PT, PT, PT, UP3, 0x80, 0x0 ;  /* 0x000000000000781c */ /* 0x000fe20003f2f038 */
[----:B------:R-:W-:Y:S01]  /*10670*/  IMAD R203, R203, 0x8, R0 ;  /* 0x00000008cbcb7824 */ /* 0x000fe200078e0200 */
[----:B------:R-:W-:Y:S01]  /*10680*/  @P0 LEA R8, P2, R15, R12, 0x1 ;  /* 0x0000000c0f080211 */ /* 0x000fe200078408ff */
[----:B------:R-:W-:Y:S01]  /*10690*/  IMAD.U32 R9, RZ, RZ, UR7 ;  /* 0x00000007ff097e24 */ /* 0x000fe2000f8e00ff */
[----:B------:R-:W-:Y:S01]  /*106a0*/  LOP3.LUT R15, R7, 0x7ffffffc, RZ, 0xc0, !PT ;  /* 0x7ffffffc070f7812 */ /* 0x000fe200078ec0ff */
[----:B------:R-:W-:Y:S01]  /*106b0*/  @P3 IMAD.HI.U32 R7, R203, c[0x0][0x2c8], RZ ;  /* 0x0000b200cb073a27 */ /* 0x000fe200078e00ff */
[----:B------:R-:W-:Y:S01]  /*106c0*/  HMMA.16816.F32.BF16 R72, R48, R10, R72 ;  /* 0x0000000a3048723c */ /* 0x000fe20000041848 */
[----:B------:R-:W-:Y:S01]  /*106d0*/  ULOP3.LUT UR4, URZ, UR4, URZ, 0x33, !UPT ;  /* 0x000000043f047292 */ /* 0x000fe2000f8e333f */
[----:B------:R-:W-:Y:S01]  /*106e0*/  @P0 LEA.HI.X R9, R14, R13, R9, 0x1, P2 ;  /* 0x0000000d0e090211 */ /* 0x000fe200010f0c09 */
[----:B------:R-:W-:-:S02]  /*106f0*/  IMAD.MOV.U32 R0, RZ, RZ, R203 ;  /* 0x000000ffff007224 */ /* 0x000fc400078e00cb */
[----:B------:R-:W-:Y:S02]  /*10700*/  IMAD.IADD R208, R6, 0x1, -R15 ;  /* 0x0000000106d07824 */ /* 0x000fe400078e0a0f */
[----:B------:R-:W-:Y:S01]  /*10710*/  @P1 SHF.R.U32.HI R0, RZ, c[0x0][0x2cc], R7 ;  /* 0x0000b300ff001a19 */ /* 0x000fe20000011607 */
[----:B------:R-:W-:Y:S01]  /*10720*/  IMAD.U32 R11, RZ, RZ, UR17 ;  /* 0x00000011ff0b7e24 */ /* 0x000fe2000f8e00ff */
[C---:B------:R-:W-:Y:S01]  /*10730*/  HMMA.16816.F32.BF16 R16, R48.reuse, R68, R16 ;  /* 0x000000443010723c */ /* 0x040fe20000041810 */
[----:B------:R-:W-:Y:S02]  /*10740*/  IMAD.SHL.U32 R208, R208, 0x2, RZ ;  /* 0x00000002d0d07824 */ /* 0x000fe400078e00ff */
[----:B------:R-:W1:Y:S03]  /*10750*/  SHFL.IDX PT, R7, R0, RZ, 0x1c1f ;  /* 0x001c1fff00077589 */ /* 0x000e6600000e0000 */
[----:B------:R-:W-:Y:S01]  /*10760*/  IADD3 R11, R11, -UR23, -R208 ;  /* 0x800000170b0b7c10 */ /* 0x000fe2000fffe8d0 */
[----:B------:R-:W-:Y:S01]  /*10770*/  @!PT LDS RZ, [RZ] ;  /* 0x00000000fffff984 */ /* 0x000fe20000000800 */
[----:B------:R-:W-:Y:S01]  /*10780*/  @!PT LDS RZ, [RZ] ;  /* 0x00000000fffff984 */ /* 0x000fe20000000800 */
[----:B------:R2:W-:Y:S01]  /*10790*/  @P0 LDGSTS.E.BYPASS.LTC128B.128 [R202+0x6100], [R12.64], !P5 ;  /* 0x061000000cca0fae */ /* 0x0005e2000e901d5c */
[----:B------:R-:W-:Y:S01]  /*107a0*/  IADD3 R6, -R208, UR12, -R5 ;  /* 0x0000000cd0067c10 */ /* 0x000fe2000fffe905 */
[C---:B------:R-:W-:Y:S01]  /*107b0*/  HMMA.16816.F32.BF16 R64, R48.reuse, R70, R64 ;  /* 0x000000463040723c */ /* 0x040fe20000041840 */
[----:B------:R-:W-:Y:S01]  /*107c0*/  IADD3 R10, R11, c[0x0][0x328], RZ ;  /* 0x0000ca000b0a7a10 */ /* 0x000fe20007ffe0ff */
[----:B------:R2:W-:Y:S04]  /*107d0*/  @P0 LDGSTS.E.BYPASS.LTC128B.128 [R202+0x8100], [R12.64+0x80], !P6 ;  /* 0x081000800cca0fae */ /* 0x0005e8000f101d5c */
[----:B------:R2:W-:Y:S02]  /*107e0*/  @P0 LDGSTS.E.BYPASS.LTC128B.128 [R202+0xa100], [R12.64+0x100], !P4 ;  /* 0x0a1001000cca0fae */ /* 0x0005e4000e101d5c */
[C---:B------:R-:W-:Y:S02]  /*107f0*/  HMMA.16816.F32.BF16 R44, R48.reuse, R20, R44 ;  /* 0x00000014302c723c */ /* 0x040fe4000004182c */
[----:B------:R3:W-:Y:S04]  /*10800*/  @P0 LDGSTS.E.BYPASS.LTC128B.128 [R202+0x7100], [R8.64], !P5 ;  /* 0x0710000008ca0fae */ /* 0x0007e8000e901d5c */
[----:B------:R3:W-:Y:S02]  /*10810*/  @P0 LDGSTS.E.BYPASS.LTC128B.128 [R202+0x9100], [R8.64+0x80], !P6 ;  /* 0x0910008008ca0fae */ /* 0x0007e4000f101d5c */
[----:B------:R-:W-:Y:S01]  /*10820*/  HMMA.16816.F32.BF16 R40, R48, R22, R40 ;  /* 0x000000163028723c */ /* 0x000fe20000041828 */
[----:B-1----:R-:W-:Y:S01]  /*10830*/  IMAD.IADD R15, R10, 0x1, R7 ;  /* 0x000000010a0f7824 */ /* 0x002fe200078e0207 */
[----:B------:R3:W-:Y:S01]  /*10840*/  @P0 LDGSTS.E.BYPASS.LTC128B.128 [R202+0xb100], [R8.64+0x100], !P4 ;  /* 0x0b10010008ca0fae */ /* 0x0007e2000e101d5c */
[----:B------:R-:W-:-:S03]  /*10850*/  PLOP3.LUT P0, PT, PT, PT, UP2, 0x40, 0x0 ;  /* 0x000000000000781c */ /* 0x000fc60003f0e828 */
[----:B------:R-:W0:Y:S01]  /*10860*/  LDGDEPBAR ;  /* 0x00000000000079af */ /* 0x000e220000000000 */
[----:B------:R-:W-:Y:S02]  /*10870*/  IMNMX R15, R15, R6, PT ;  /* 0x000000060f0f7217 */ /* 0x000fe40003800200 */
[----:B---3--:R-:W-:-:S05]  /*10880*/  IADD3 R8, R11, UR4, RZ ;  /* 0x000000040b087c10 */ /* 0x008fca000fffe0ff */
[----:B------:R-:W-:Y:S02]  /*10890*/  IMAD.IADD R14, R8, 0x1, R7 ;  /* 0x00000001080e7824 */ /* 0x000fe400078e0207 */
[----:B------:R-:W-:Y:S05]  /*108a0*/  @P0 BRA `(.L_x_385) ;  /* 0x0000016000000947 */ /* 0x000fea0003800000 */
[----:B--2---:R-:W-:Y:S01]  /*108b0*/  IMAD.U32 R12, RZ, RZ, UR23 ;  /* 0x00000017ff0c7e24 */ /* 0x004fe2000f8e00ff */
        /* <DEDUP_REMOVED lines=11> */
.L_x_387:
[----:B------:R-:W-:-:S04]  /*10970*/  MOV R7, c[0x0][0x32c] ;  /* 0x0000cb0000077a02 */ /* 0x000fc80000000f00 */
[----:B------:R-:W-:-:S13]  /*10980*/  ISETP.NE.AND P0, PT, R7, 0x1, PT ;  /* 0x000000010700780c */ /* 0x000fda0003f05270 */
[----:B------:R-:W-:-:S05]  /*10990*/  @P0 IMAD.HI.U32 R7, R12, c[0x0][0x330], RZ ;  /* 0x0000cc000c070a27 */ /* 0x000fca00078e00ff */
[----:B------:R-:W-:Y:S02]  /*109a0*/  @P0 SHF.R.U32.HI R12, RZ, c[0x0][0x334], R7 ;  /* 0x0000cd00ff0c0a19 */ /* 0x000fe40000011607 */
.L_x_388:
[----:B------:R-:W-:Y:S05]  /*109b0*/  BSYNC B0 ;  /* 0x0000000000007941 */ /* 0x000fea0003800000 */
.L_x_386:
[----:B------:R-:W-:-:S04]  /*109c0*/  IMAD R7, R12, c[0x0][0x32c], -R5 ;  /* 0x0000cb000c077a24 */ /* 0x000fc800078e0a05 */
[----:B------:R-:W-:-:S05]  /*109d0*/  IMAD.IADD R7, R7, 0x1, -R208 ;  /* 0x0000000107077824 */ /* 0x000fca00078e0ad0 */
[----:B------:R-:W-:Y:S02]  /*109e0*/  IADD3 R12, R7, c[0x0][0x32c], RZ ;  /* 0x0000cb00070c7a10 */ /* 0x000fe40007ffe0ff */
[----:B------:R-:W-:Y:S02]  /*109f0*/  IMNMX R14, R14, R7, !PT ;  /* 0x000000070e0e7217 */ /* 0x000fe40007800200 */
[----:B------:R-:W-:Y:S02]  /*10a00*/  IMNMX R15, R15, R12, PT ;  /* 0x0000000c0f0f7217 */ /* 0x000fe40003800200 */
.L_x_385:
[----:B--2---:R-:W-:Y:S01]  /*10a10*/  ISETP.LT.AND P0, PT, RZ, UR9, PT ;  /* 0x00000009ff007c0c */ /* 0x004fe2000bf01270 */
[----:B------:R-:W1:Y:S03]  /*10a20*/  SHFL.IDX PT, R21, R0, 0x1, 0x1c1f ;  /* 0x003c1f0000157f89 */ /* 0x000e6600000e0000 */
[C---:B------:R-:W-:Y:S02]  /*10a30*/  ISETP.GT.AND P1, PT, R14.reuse, RZ, P0 ;  /* 0x000000ff0e00720c */ /* 0x040fe40000724270 */
[----:B------:R-:W-:-:S02]  /*10a40*/  ISETP.GT.AND P2, PT, R14, 0x8, P0 ;  /* 0x000000080e00780c */ /* 0x000fc40000744270 */
[C---:B------:R-:W-:Y:S02]  /*10a50*/  ISETP.LT.OR P1, PT, R15.reuse, 0x1, P1 ;  /* 0x000000010f00780c */ /* 0x040fe40000f21670 */
[----:B------:R-:W-:Y:S02]  /*10a60*/  ISETP.GT.AND P3, PT, R14, 0x1, P0 ;  /* 0x000000010e00780c */ /* 0x000fe40000764270 */
[----:B------:R-:W-:Y:S02]  /*10a70*/  FSEL R12, R16, -INF , !P1 ;  /* 0xff800000100c7808 */ /* 0x000fe40004800000 */
[----:B------:R-:W-:Y:S02]  /*10a80*/  ISETP.GT.AND P1, PT, R14, 0x9, P0 ;  /* 0x000000090e00780c */ /* 0x000fe40000724270 */
[C---:B------:R-:W-:Y:S02]  /*10a90*/  ISETP.LT.OR P2, PT, R15.reuse, 0x9, P2 ;  /* 0x000000090f00780c */ /* 0x040fe40001741670 */
[----:B------:R-:W-:-:S02]  /*10aa0*/  ISETP.LT.OR P1, PT, R15, 0xa, P1 ;  /* 0x0000000a0f00780c */ /* 0x000fc40000f21670 */
[----:B------:R-:W-:Y:S02]  /*10ab0*/  ISETP.LT.OR P3, PT, R15, 0x2, P3 ;  /* 0x000000020f00780c */ /* 0x000fe40001f61670 */
[----:B------:R-:W-:Y:S02]  /*10ac0*/  FSEL R13, R64, -INF , !P2 ;  /* 0xff800000400d7808 */ /* 0x000fe40005000000 */
[C---:B------:R-:W-:Y:S02]  /*10ad0*/  ISETP.GT.AND P2, PT, R14.reuse, 0x11, P0 ;  /* 0x000000110e00780c */ /* 0x040fe40000744270 */
[----:B------:R-:W-:Y:S02]  /*10ae0*/  FSEL R65, R65, -INF , !P1 ;  /* 0xff80000041417808 */ /* 0x000fe40004800000 */
[----:B------:R-:W-:Y:S02]  /*10af0*/  ISETP.GT.AND P1, PT, R14, 0x18, P0 ;  /* 0x000000180e00780c */ /* 0x000fe40000724270 */
[----:B------:R-:W-:-:S02]  /*10b00*/  FSEL R17, R17, -INF , !P3 ;  /* 0xff80000011117808 */ /* 0x000fc40005800000 */
[C---:B------:R-:W-:Y:S02]  /*10b10*/  ISETP.GT.AND P3, PT, R14.reuse, 0x10, P0 ;  /* 0x000000100e00780c */ /* 0x040fe40000764270 */
[C---:B------:R-:W-:Y:S02]  /*10b20*/  ISETP.LT.OR P2, PT, R15.reuse, 0x12, P2 ;  /* 0x000000120f00780c */ /* 0x040fe40001741670 */
[C---:B------:R-:W-:Y:S02]  /*10b30*/  ISETP.LT.OR P1, PT, R15.reuse, 0x19, P1 ;  /* 0x000000190f00780c */ /* 0x040fe40000f21670 */
[----:B------:R-:W-:Y:S02]  /*10b40*/  ISETP.LT.OR P3, PT, R15, 0x11, P3 ;  /* 0x000000110f00780c */ /* 0x000fe40001f61670 */
[----:B------:R-:W-:Y:S02]  /*10b50*/  FSEL R61, R61, -INF , !P2 ;  /* 0xff8000003d3d7808 */ /* 0x000fe40005000000 */
[----:B------:R-:W-:-:S02]  /*10b60*/  ISETP.GT.AND P2, PT, R14, 0x20, P0 ;  /* 0x000000200e00780c */ /* 0x000fc40000744270 */
[----:B------:R-:W-:Y:S02]  /*10b70*/  FSEL R9, R56, -INF , !P1 ;  /* 0xff80000038097808 */ /* 0x000fe40004800000 */
        /* <DEDUP_REMOVED lines=20> */
[C---:B------:R-:W-:Y:S02]  /*10cc0*/  ISETP.LT.OR P3, PT, R15.reuse, 0x39, P2 ;  /* 0x000000390f00780c */ /* 0x040fe40001761670 */
[----:B------:R-:W-:Y:S02]  /*10cd0*/  ISETP.LT.OR P2, PT, R15, 0x3a, P1 ;  /* 0x0000003a0f00780c */ /* 0x000fe40000f41670 */
[----:B------:R-:W-:-:S02]  /*10ce0*/  PLOP3.LUT P1, PT, PT, PT, UP2, 0x40, 0x0 ;  /* 0x000000000000781c */ /* 0x000fc40003f2e828 */
[----:B------:R-:W-:Y:S02]  /*10cf0*/  ISETP.GT.AND P4, PT, R14, 0x31, P0 ;  /* 0x000000310e00780c */ /* 0x000fe40000784270 */
[----:B------:R-:W-:Y:S02]  /*10d00*/  FSEL R143, R40, -INF , !P3 ;  /* 0xff800000288f7808 */ /* 0x000fe40005800000 */
[----:B------:R-:W-:Y:S01]  /*10d10*/  ISETP.LT.OR P4, PT, R15, 0x32, P4 ;  /* 0x000000320f00780c */ /* 0x000fe20002781670 */
[--C-:B-1----:R-:W-:Y:S01]  /*10d20*/  IMAD.IADD R15, R10, 0x1, R21.reuse ;  /* 0x000000010a0f7824 */ /* 0x102fe200078e0215 */
[----:B------:R-:W-:Y:S02]  /*10d30*/  FSEL R141, R41, -INF , !P2 ;  /* 0xff800000298d7808 */ /* 0x000fe40005000000 */
[----:B------:R-:W-:Y:S02]  /*10d40*/  FSEL R165, R45, -INF , !P4 ;  /* 0xff8000002da57808 */ /* 0x000fe40006000000 */
[----:B------:R-:W-:Y:S01]  /*10d50*/  IMNMX R0, R15, R6, PT ;  /* 0x000000060f007217 */ /* 0x000fe20003800200 */
[----:B------:R-:W-:Y:S01]  /*10d60*/  IMAD.IADD R15, R8, 0x1, R21 ;  /* 0x00000001080f7824 */ /* 0x000fe200078e0215 */
        /* <DEDUP_REMOVED lines=13> */
.L_x_391:
[----:B------:R-:W-:-:S04]  /*10e40*/  MOV R6, c[0x0][0x32c] ;  /* 0x0000cb0000067a02 */ /* 0x000fc80000000f00 */
[----:B------:R-:W-:-:S13]  /*10e50*/  ISETP.NE.AND P1, PT, R6, 0x1, PT ;  /* 0x000000010600780c */ /* 0x000fda0003f25270 */
[----:B------:R-:W-:-:S05]  /*10e60*/  @P1 IMAD.HI.U32 R6, R8, c[0x0][0x330], RZ ;  /* 0x0000cc0008061a27 */ /* 0x000fca00078e00ff */
[----:B------:R-:W-:Y:S02]  /*10e70*/  @P1 SHF.R.U32.HI R8, RZ, c[0x0][0x334], R6 ;  /* 0x0000cd00ff081a19 */ /* 0x000fe40000011606 */
.L_x_392:
[----:B------:R-:W-:Y:S05]  /*10e80*/  BSYNC B0 ;  /* 0x0000000000007941 */ /* 0x000fea0003800000 */
.L_x_390:
[----:B------:R-:W-:-:S04]  /*10e90*/  IMAD R5, R8, c[0x0][0x32c], -R5 ;  /* 0x0000cb0008057a24 */ /* 0x000fc800078e0a05 */
[----:B------:R-:W-:-:S05]  /*10ea0*/  IMAD.IADD R6, R5, 0x1, -R208 ;  /* 0x0000000105067824 */ /* 0x000fca00078e0ad0 */
[----:B------:R-:W-:Y:S02]  /*10eb0*/  IADD3 R5, R6, c[0x0][0x32c], RZ ;  /* 0x0000cb0006057a10 */ /* 0x000fe40007ffe0ff */
[----:B------:R-:W-:Y:S02]  /*10ec0*/  IMNMX R15, R15, R6, !PT ;  /* 0x000000060f0f7217 */ /* 0x000fe40007800200 */
[----:B------:R-:W-:Y:S02]  /*10ed0*/  IMNMX R0, R0, R5, PT ;  /* 0x0000000500007217 */ /* 0x000fe40003800200 */
.L_x_389:
[----:B------:R-:W-:Y:S01]  /*10ee0*/  FMNMX.FTZ R8, R12, R17, !PT ;  /* 0x000000110c087209 */ /* 0x000fe20007810000 */
[----:B------:R-:W-:Y:S01]  /*10ef0*/  IMAD.SHL.U32 R195, R4, 0x2, RZ ;  /* 0x0000000204c37824 */ /* 0x000fe200078e00ff */
[C---:B------:R-:W-:Y:S01]  /*10f00*/  ISETP.GT.AND P2, PT, R15.reuse, 0x8, P0 ;  /* 0x000000080f00780c */ /* 0x040fe20000744270 */
[----:B------:R-:W-:Y:S01]  /*10f10*/  @UP3 USHF.L.U32 UR16, UR16, 0x7, URZ ;  /* 0x0000000710103899 */ /* 0x000fe2000800063f */
[----:B------:R-:W-:Y:S01]  /*10f20*/  ISETP.GT.AND P1, PT, R15, 0x9, P0 ;  /* 0x000000090f00780c */ /* 0x000fe20000724270 */
[--C-:B------:R-:W-:Y:S01]  /*10f30*/  IMAD R189, R3, 0x2, R195.reuse ;  /* 0x0000000203bd7824 */ /* 0x100fe200078e02c3 */
[----:B------:R-:W-:Y:S01]  /*10f40*/  FMNMX.FTZ R8, R13, R8, !PT ;  /* 0x000000080d087209 */ /* 0x000fe20007810000 */
[----:B------:R-:W-:Y:S01]  /*10f50*/  IMAD R190, R2, 0x2, R195 ;  /* 0x0000000202be7824 */ /* 0x000fe200078e02c3 */
[C---:B------:R-:W-:Y:S01]  /*10f60*/  ISETP.LT.OR P3, PT, R0.reuse, 0x9, P2 ;  /* 0x000000090000780c */ /* 0x040fe20001761670 */
[----:B------:R-:W-:Y:S01]  /*10f70*/  LDSM.16.MT88.4 R124, [R195+0x100] ;  /* 0x00010000c37c783b */ /* 0x000fe20000004200 */
[----:B------:R-:W-:Y:S01]  /*10f80*/  ISETP.LT.OR P2, PT, R0, 0xa, P1 ;  /* 0x0000000a0000780c */ /* 0x000fe20000f41670 */
[----:B------:R-:W-:Y:S01]  /*10f90*/  IMAD R188, R3, 0x2, R190 ;  /* 0x0000000203bc7824 */ /* 0x000fe200078e02be */
[----:B------:R-:W-:Y:S01]  /*10fa0*/  ISETP.GT.AND P1, PT, R15, 0x10, P0 ;  /* 0x000000100f00780c */ /* 0x000fe20000724270 */
[----:B------:R-:W-:Y:S01]  /*10fb0*/  LDSM.16.MT88.4 R104, [R190+0x100] ;  /* 0x00010000be68783b */ /* 0x000fe20000004200 */
[----:B------:R-:W-:Y:S01]  /*10fc0*/  FMNMX.FTZ R8, R65, R8, !PT ;  /* 0x0000000841087209 */ /* 0x000fe20007810000 */
[----:B------:R-:W-:Y:S01]  /*10fd0*/  ULDC.64 UR4, c[0x0][0x2c8] ;  /* 0x0000b20000047ab9 */ /* 0x000fe20000000a00 */
[----:B------:R-:W-:Y:S01]  /*10fe0*/  FSEL R6, R67, -INF , !P2 ;  /* 0xff80000043067808 */ /* 0x000fe20005000000 */
[----:B------:R-:W-:Y:S01]  /*10ff0*/  LDSM.16.MT88.4 R112, [R189+0x100] ;  /* 0x00010000bd70783b */ /* 0x000fe20000004200 */
[----:B------:R-:W-:Y:S01]  /*11000*/  FSEL R66, R66, -INF , !P3 ;  /* 0xff80000042427808 */ /* 0x000fe20005800000 */
[----:B------:R-:W-:Y:S01]  /*11010*/  UIMAD.WIDE.U32 UR16, UR16, UR4, URZ ;  /* 0x00000004101072a5 */ /* 0x000fe2000f8e003f */
[----:B------:R-:W-:Y:S01]  /*11020*/  ISETP.LT.OR P2, PT, R0, 0x11, P1 ;  /* 0x000000110000780c */ /* 0x000fe20000f41670 */
[----:B------:R-:W-:Y:S01]  /*11030*/  LDSM.16.MT88.4 R120, [R188+0x100] ;  /* 0x00010000bc78783b */ /* 0x000fe20000004200 */
[----:B------:R-:W-:Y:S01]  /*11040*/  ISETP.GT.AND P3, PT, R15, 0x1, P0 ;  /* 0x000000010f00780c */ /* 0x000fe20000764270 */
[----:B------:R-:W-:Y:S01]  /*11050*/  UIADD3 UR9, UR9, -0x2, URZ ;  /* 0xfffffffe09097890 */ /* 0x000fe2000fffe03f */
[----:B------:R-:W-:Y:S01]  /*11060*/  FMNMX.FTZ R8, R11, R8, !PT ;  /* 0x000000080b087209 */ /* 0x000fe20007810000 */
[----:B------:R-:W-:Y:S01]  /*11070*/  LDSM.16.MT88.4 R48, [R190+0x2100] ;  /* 0x00210000be30783b */ /* 0x000fe20000004200 */
[----:B------:R-:W-:Y:S01]  /*11080*/  ISETP.GT.AND P4, PT, R15, RZ, P0 ;  /* 0x000000ff0f00720c */ /* 0x000fe20000784270 */
[----:B------:R-:W-:Y:S01]  /*11090*/  @UP3 UMOV UR13, UR17 ;  /* 0x00000011000d3c82 */ /* 0x000fe20008000000 */
[----:B------:R-:W-:Y:S01]  /*110a0*/  FSEL R16, R62, -INF , !P2 ;  /* 0xff8000003e107808 */ /* 0x000fe20005000000 */
[----:B------:R-:W-:Y:S01]  /*110b0*/  LDSM.16.MT88.4 R80, [R190+0x4100] ;  /* 0x00410000be50783b */ /* 0x000fe20000004200 */
[C---:B------:R-:W-:Y:S01]  /*110c0*/  ISETP.LT.OR P2, PT, R0.reuse, 0x2, P3 ;  /* 0x000000020000780c */ /* 0x040fe20001f41670 */
[----:B------:R-:W-:Y:S01]  /*110d0*/  @UP3 USHF.R.U32.HI UR18, URZ, UR5, UR13 ;  /* 0x000000053f123299 */ /* 0x000fe2000801160d */
[----:B------:R-:W-:Y:S01]  /*110e0*/  FMNMX.FTZ R8, R61, R8, !PT ;  /* 0x000000083d087209 */ /* 0x000fe20007810000 */
[----:B------:R-:W-:Y:S01]  /*110f0*/  LDSM.16.MT88.4 R88, [R189+0x4100] ;  /* 0x00410000bd58783b */ /* 0x000fe20000004200 */
[----:B------:R-:W-:Y:S01]  /*11100*/  ISETP.LT.OR P3, PT, R0, 0x1, P4 ;  /* 0x000000010000780c */ /* 0x000fe20002761670 */
[----:B------:R-:W-:Y:S01]  /*11110*/  UIADD3 UR18, UR10, UR18, URZ ;  /* 0x000000120a127290 */ /* 0x000fe2000fffe03f */
[----:B------:R-:W-:Y:S01]  /*11120*/  FMNMX.FTZ R8, R9, R8, !PT ;  /* 0x0000000809087209 */ /* 0x000fe20007810000 */
[----:B------:R-:W-:Y:S01]  /*11130*/  LDSM.16.MT88.4 R24, [R195+0x900] ;  /* 0x00090000c318783b */ /* 0x000fe20000004200 */
[----:B------:R-:W-:Y:S01]  /*11140*/  FSEL R20, R19, -INF , !P2 ;  /* 0xff80000013147808 */ /* 0x000fe20005000000 */
[----:B------:R-:W-:Y:S01]  /*11150*/  ULDC UR10, c[0x0][0x328] ;  /* 0x0000ca00000a7ab9 */ /* 0x000fe20000000800 */
[----:B------:R-:W-:Y:S01]  /*11160*/  FSEL R18, R18, -INF , !P3 ;  /* 0xff80000012127808 */ /* 0x000fe20005800000 */
[----:B------:R-:W-:Y:S01]  /*11170*/  LDSM.16.MT88.4 R136, [R190+0x900] ;  /* 0x00090000be88783b */ /* 0x000fe20000004200 */
[----:B------:R-:W-:Y:S01]  /*11180*/  ISETP.GT.AND P1, PT, R15, 0x11, P0 ;  /* 0x000000110f00780c */ /* 0x000fe20000724270 */
[----:B------:R-:W-:Y:S01]  /*11190*/  UIADD3 UR10, UR18, UR10, URZ ;  /* 0x0000000a120a7290 */ /* 0x000fe2000fffe03f */
[----:B------:R-:W-:Y:S01]  /*111a0*/  FMNMX.FTZ R22, R7, R8, !PT ;  /* 0x0000000807167209 */ /* 0x000fe20007810000 */
[----:B------:R-:W-:Y:S01]  /*111b0*/  LDSM.16.MT88.4 R132, [R189+0x900] ;  /* 0x00090000bd84783b */ /* 0x000fe20000004200 */
[----:B------:R-:W-:Y:S01]  /*111c0*/  FMNMX.FTZ R5, R18, R20, !PT ;  /* 0x0000001412057209 */ /* 0x000fe20007810000 */
[----:B------:R-:W-:Y:S01]  /*111d0*/  IMAD.U32 R173, RZ, RZ, UR9 ;  /* 0x00000009ffad7e24 */ /* 0x000fe2000f8e00ff */
[----:B------:R-:W-:Y:S01]  /*111e0*/  ISETP.LT.OR P1, PT, R0, 0x12, P1 ;  /* 0x000000120000780c */ /* 0x000fe20000f21670 */
[----:B------:R-:W-:Y:S01]  /*111f0*/  LDSM.16.MT88.4 R32, [R188+0x900] ;  /* 0x00090000bc20783b */ /* 0x000fe20000004200 */
[----:B------:R-:W-:-:S02]  /*11200*/  FMNMX.FTZ R22, R155, R22, !PT ;  /* 0x000000169b167209 */ /* 0x000fc40007810000 */
[----:B------:R-:W-:Y:S01]  /*11210*/  FMNMX.FTZ R5, R66, R5, !PT ;  /* 0x0000000542057209 */ /* 0x000fe20007810000 */
[----:B------:R-:W-:Y:S01]  /*11220*/  LDSM.16.MT88.4 R28, [R190+0x2900] ;  /* 0x00290000be1c783b */ /* 0x000fe20000004200 */
[----:B------:R-:W-:Y:S02]  /*11230*/  ISETP.GT.AND P2, PT, R15, 0x18, P0 ;  /* 0x000000180f00780c */ /* 0x000fe40000744270 */
[----:B------:R-:W-:Y:S02]  /*11240*/  FSEL R14, R63, -INF , !P1 ;  /* 0xff8000003f0e7808 */ /* 0x000fe40004800000 */
[----:B------:R-:W-:Y:S02]  /*11250*/  FMNMX.FTZ R22, R163, R22, !PT ;  /* 0x00000016a3167209 */ /* 0x000fe40007810000 */
[----:B------:R-:W-:Y:S02]  /*11260*/  ISETP.GT.AND P1, PT, R15, 0x19, P0 ;  /* 0x000000190f00780c */ /* 0x000fe40000724270 */
[----:B------:R-:W-:-:S02]  /*11270*/  FMNMX.FTZ R5, R6, R5, !PT ;  /* 0x0000000506057209 */ /* 0x000fc40007810000 */
[C---:B------:R-:W-:Y:S02]  /*11280*/  ISETP.LT.OR P2, PT, R0.reuse, 0x19, P2 ;  /* 0x000000190000780c */ /* 0x040fe40001741670 */
[----:B------:R-:W-:Y:S02]  /*11290*/  FMNMX.FTZ R22, R161, R22, !PT ;  /* 0x00000016a1167209 */ /* 0x000fe40007810000 */
[----:B------:R-:W-:Y:S02]  /*112a0*/  ISETP.LT.OR P1, PT, R0, 0x1a, P1 ;  /* 0x0000001a0000780c */ /* 0x000fe40000f21670 */
[----:B------:R-:W-:Y:S02]  /*112b0*/  FMNMX.FTZ R5, R16, R5, !PT ;  /* 0x0000000510057209 */ /* 0x000fe40007810000 */
[----:B------:R-:W-:Y:S02]  /*112c0*/  FSEL R10, R58, -INF , !P2 ;  /* 0xff8000003a0a7808 */ /* 0x000fe40005000000 */
[----:B------:R-:W-:-:S02]  /*112d0*/  ISETP.GT.AND P2, PT, R15, 0x20, P0 ;  /* 0x000000200f00780c */ /* 0x000fc40000744270 */
[----:B------:R-:W-:Y:S02]  /*112e0*/  FMNMX.FTZ R22, R157, R22, !PT ;  /* 0x000000169d167209 */ /* 0x000fe40007810000 */
[----:B------:R-:W-:Y:S02]  /*112f0*/  FSEL R8, R59, -INF , !P1 ;  /* 0xff8000003b087808 */ /* 0x000fe40004800000 */
[----:B------:R-:W-:Y:S01]  /*11300*/  FMNMX.FTZ R5, R14, R5, !PT ;  /* 0x000000050e057209 */ /* 0x000fe20007810000 */
[----:B------:R-:W-:Y:S01]  /*11310*/  LDSM.16.MT88.4 R56, [R189+0x2100] ;  /* 0x00210000bd38783b */ /* 0x000fe20000004200 */
[----:B------:R-:W-:Y:S02]  /*11320*/  ISETP.GT.AND P1, PT, R15, 0x21, P0 ;  /* 0x000000210f00780c */ /* 0x000fe40000724270 */
[----:B------:R-:W-:Y:S02]  /*11330*/  ISETP.LT.OR P2, PT, R0, 0x21, P2 ;  /* 0x000000210000780c */ /* 0x000fe40001741670 */
[----:B------:R-:W-:-:S02]  /*11340*/  FMNMX.FTZ R22, R167, R22, !PT ;  /* 0x00000016a7167209 */ /* 0x000fc40007810000 */
[----:B------:R-:W-:Y:S02]  /*11350*/  FMNMX.FTZ R5, R10, R5, !PT ;  /* 0x000000050a057209 */ /* 0x000fe40007810000 */
[----:B------:R-:W-:Y:S02]  /*11360*/  ISETP.LT.OR P1, PT, R0, 0x22, P1 ;  /* 0x000000220000780c */ /* 0x000fe40000f21670 */
[----:B------:R-:W-:Y:S02]  /*11370*/  FSEL R172, R54, -INF , !P2 ;  /* 0xff80000036ac7808 */ /* 0x000fe40005000000 */
[----:B------:R-:W-:Y:S02]  /*11380*/  FMNMX.FTZ R22, R165, R22, !PT ;  /* 0x00000016a5167209 */ /* 0x000fe40007810000 */
[----:B------:R-:W-:Y:S02]  /*11390*/  ISETP.GT.AND P2, PT, R15, 0x28, P0 ;  /* 0x000000280f00780c */ /* 0x000fe40000744270 */
[----:B------:R-:W-:-:S02]  /*113a0*/  FMNMX.FTZ R19, R8, R5, !PT ;  /* 0x0000000508137209 */ /* 0x000fc40007810000 */
[----:B------:R-:W-:Y:S02]  /*113b0*/  FSEL R162, R55, -INF , !P1 ;  /* 0xff80000037a27808 */ /* 0x000fe40004800000 */
[----:B------:R-:W-:Y:S02]  /*113c0*/  ISETP.GT.AND P1, PT, R15, 0x29, P0 ;  /* 0x000000290f00780c */ /* 0x000fe40000724270 */
[----:B------:R-:W-:Y:S02]  /*113d0*/  FMNMX.FTZ R22, R143, R22, !PT ;  /* 0x000000168f167209 */ /* 0x000fe40007810000 */
[----:B------:R-:W-:Y:S02]  /*113e0*/  ISETP.LT.OR P2, PT, R0, 0x29, P2 ;  /* 0x000000290000780c */ /* 0x000fe40001741670 */
[----:B------:R-:W-:Y:S02]  /*113f0*/  FMNMX.FTZ R19, R172, R19, !PT ;  /* 0x00000013ac137209 */ /* 0x000fe40007810000 */
[----:B------:R-:W-:-:S02]  /*11400*/  ISETP.LT.OR P1, PT, R0, 0x2a, P1 ;  /* 0x0000002a0000780c */ /* 0x000fc40000f21670 */
[----:B------:R-:W-:Y:S02]  /*11410*/  FMNMX.FTZ R5, R141, R22, !PT ;  /* 0x000000168d057209 */ /* 0x000fe40007810000 */
[----:B------:R-:W-:Y:S02]  /*11420*/  ISETP.GT.AND P3, PT, R15, 0x30, P0 ;  /* 0x000000300f00780c */ /* 0x000fe40000764270 */
[----:B------:R-:W-:Y:S01]  /*11430*/  FSEL R170, R74, -INF , !P2 ;  /* 0xff8000004aaa7808 */ /* 0x000fe20005000000 */
[----:B------:R-:W1:Y:S01]  /*11440*/  SHFL.BFLY PT, R22, R5, 0x2, 0x1f ;  /* 0x0c401f0005167f89 */ /* 0x000e6200000e0000 */
[----:B------:R-:W-:Y:S02]  /*11450*/  FMNMX.FTZ R19, R162, R19, !PT ;  /* 0x00000013a2137209 */ /* 0x000fe40007810000 */
[----:B------:R-:W-:Y:S02]  /*11460*/  FSEL R166, R75, -INF , !P1 ;  /* 0xff8000004ba67808 */ /* 0x000fe40004800000 */
[----:B------:R-:W-:Y:S01]  /*11470*/  ISETP.GT.AND P1, PT, R15, 0x31, P0 ;  /* 0x000000310f00780c */ /* 0x000fe20000724270 */
[----:B------:R-:W-:Y:S01]  /*11480*/  LDSM.16.MT88.4 R72, [R195+0x4100] ;  /* 0x00410000c348783b */ /* 0x000fe20000004200 */
[----:B------:R-:W-:-:S02]  /*11490*/  ISETP.LT.OR P2, PT, R0, 0x31, P3 ;  /* 0x000000310000780c */ /* 0x000fc40001f41670 */
[----:B------:R-:W-:Y:S02]  /*114a0*/  FMNMX.FTZ R19, R170, R19, !PT ;  /* 0x00000013aa137209 */ /* 0x000fe40007810000 */
[----:B------:R-:W-:Y:S02]  /*114b0*/  ISETP.LT.OR P1, PT, R0, 0x32, P1 ;  /* 0x000000320000780c */ /* 0x000fe40000f21670 */
[----:B------:R-:W-:Y:S02]  /*114c0*/  ISETP.GT.AND P3, PT, R15, 0x38, P0 ;  /* 0x000000380f00780c */ /* 0x000fe40000764270 */
[----:B------:R-:W-:Y:S02]  /*114d0*/  FSEL R164, R46, -INF , !P2 ;  /* 0xff8000002ea47808 */ /* 0x000fe40005000000 */
[----:B------:R-:W-:Y:S02]  /*114e0*/  FMNMX.FTZ R19, R166, R19, !PT ;  /* 0x00000013a6137209 */ /* 0x000fe40007810000 */
[----:B------:R-:W-:-:S02]  /*114f0*/  FSEL R142, R47, -INF , !P1 ;  /* 0xff8000002f8e7808 */ /* 0x000fc40004800000 */
[----:B------:R-:W-:Y:S02]  /*11500*/  ISETP.GT.AND P0, PT, R15, 0x39, P0 ;  /* 0x000000390f00780c */ /* 0x000fe40000704270 */
[----:B------:R-:W-:Y:S02]  /*11510*/  ISETP.LT.OR P1, PT, R0, 0x39, P3 ;  /* 0x000000390000780c */ /* 0x000fe40001f21670 */
[----:B------:R-:W-:Y:S02]  /*11520*/  FMNMX.FTZ R19, R164, R19, !PT ;  /* 0x00000013a4137209 */ /* 0x000fe40007810000 */
[----:B------:R-:W-:Y:S02]  /*11530*/  ISETP.LT.OR P0, PT, R0, 0x3a, P0 ;  /* 0x0000003a0000780c */ /* 0x000fe40000701670 */
[----:B------:R-:W-:Y:S02]  /*11540*/  FSEL R140, R42, -INF , !P1 ;  /* 0xff8000002a8c7808 */ /* 0x000fe40004800000 */
[----:B------:R-:W-:-:S02]  /*11550*/  FMNMX.FTZ R19, R142, R19, !PT ;  /* 0x000000138e137209 */ /* 0x000fc40007810000 */
[----:B------:R-:W-:Y:S02]  /*11560*/  FSEL R160, R43, -INF , !P0 ;  /* 0xff8000002ba07808 */ /* 0x000fe40004000000 */
[----:B------:R-:W-:Y:S01]  /*11570*/  FMNMX.FTZ R15, R140, R19, !PT ;  /* 0x000000138c0f7209 */ /* 0x000fe20007810000 */
[----:B------:R-:W-:Y:S01]  /*11580*/  LDSM.16.MT88.4 R40, [R195+0x2100] ;  /* 0x00210000c328783b */ /* 0x000fe20000004200 */
        /* <DEDUP_REMOVED lines=28> */
[--C-:B------:R-:W-:Y:S01]  /*11750*/  FFMA.FTZ R167, R167, c[0x0][0x2d0], -R168.reuse ;  /* 0x0000b400a7a77a23 */ /* 0x100fe200000108a8 */
[----:B------:R-:W-:Y:S01]  /*11760*/  FSEL R159, R159, RZ, P0 ;  /* 0x000000ff9f9f7208 */ /* 0x000fe20000000000 */
[----:B------:R-:W-:Y:S01]  /*11770*/  FFMA.FTZ R212, R141, c[0x0][0x2d0], -R168 ;  /* 0x0000b4008dd47a23 */ /* 0x000fe200000108a8 */
[----:B------:R-:W-:Y:S02]  /*11780*/  PLOP3.LUT P0, PT, PT, PT, UP2, 0x40, 0x0 ;  /* 0x000000000000781c */ /* 0x000fe40003f0e828 */
[----:B------:R-:W1:Y:S01]  /*11790*/  MUFU.EX2 R146, R146 ;  /* 0x0000009200927308 */ /* 0x000e620000000800 */
[--C-:B------:R-:W-:Y:S01]  /*117a0*/  FFMA.FTZ R148, R66, c[0x0][0x2d0], -R159.reuse ;  /* 0x0000b40042947a23 */ /* 0x100fe2000001089f */
[----:B--2---:R-:W-:Y:S01]  /*117b0*/  F2FP.BF16.PACK_AB R96, R151, R152 ;  /* 0x000000989760723e */ /* 0x004fe200000010ff */
[----:B------:R-:W2:Y:S01]  /*117c0*/  LDSM.16.MT88.4 R64, [R188+0x2100] ;  /* 0x00210000bc40783b */ /* 0x000ea20000004200 */
[--C-:B------:R-:W-:Y:S02]  /*117d0*/  FFMA.FTZ R153, R18, c[0x0][0x2d0], -R159.reuse ;  /* 0x0000b40012997a23 */ /* 0x100fe4000001089f */
[----:B------:R-:W-:-:S02]  /*117e0*/  FFMA.FTZ R154, R20, c[0x0][0x2d0], -R159 ;  /* 0x0000b400149a7a23 */ /* 0x000fc4000001089f */
[--C-:B------:R-:W-:Y:S01]  /*117f0*/  FFMA.FTZ R147, R6, c[0x0][0x2d0], -R159.reuse ;  /* 0x0000b40006937a23 */ /* 0x100fe2000001089f */
[----:B------:R-:W-:Y:S01]  /*11800*/  MUFU.EX2 R148, R148 ;  /* 0x0000009400947308 */ /* 0x000fe20000000800 */
[----:B------:R-:W3:Y:S01]  /*11810*/  LDSM.16.MT88.4 R4, [R188+0x4100] ;  /* 0x00410000bc04783b */ /* 0x000ee20000004200 */
[--C-:B------:R-:W-:Y:S02]  /*11820*/  FFMA.FTZ R3, R10, c[0x0][0x2d0], -R159.reuse ;  /* 0x0000b4000a037a23 */ /* 0x100fe4000001089f */
[--C-:B------:R-:W-:Y:S01]  /*11830*/  FFMA.FTZ R2, R8, c[0x0][0x2d0], -R159.reuse ;  /* 0x0000b40008027a23 */ /* 0x100fe2000001089f */
[----:B------:R-:W-:Y:S01]  /*11840*/  LDSM.16.MT88.4 R20, [R189+0x2900] ;  /* 0x00290000bd14783b */ /* 0x000fe20000004200 */
[--C-:B------:R-:W-:Y:S01]  /*11850*/  FFMA.FTZ R15, R16, c[0x0][0x2d0], -R159.reuse ;  /* 0x0000b400100f7a23 */ /* 0x100fe2000001089f */
[----:B-1----:R-:W-:Y:S01]  /*11860*/  F2FP.BF16.PACK_AB R98, R146, R149 ;  /* 0x000000959262723e */ /* 0x002fe200000010ff */
[----:B------:R-:W-:Y:S01]  /*11870*/  MUFU.EX2 R153, R153 ;  /* 0x0000009900997308 */ /* 0x000fe20000000800 */
[----:B------:R-:W1:Y:S01]  /*11880*/  LDSM.16.MT88.4 R8, [R195+0x2900] ;  /* 0x00290000c308783b */ /* 0x000e620000004200 */
[----:B------:R-:W-:-:S02]  /*11890*/  FFMA.FTZ R14, R14, c[0x0][0x2d0], -R159 ;  /* 0x0000b4000e0e7a23 */ /* 0x000fc4000001089f */
[--C-:B------:R-:W-:Y:S01]  /*118a0*/  FFMA.FTZ R161, R172, c[0x0][0x2d0], -R159.reuse ;  /* 0x0000b400aca17a23 */ /* 0x100fe2000001089f */
[----:B------:R-:W4:Y:S01]  /*118b0*/  LDSM.16.MT88.4 R16, [R188+0x2900] ;  /* 0x00290000bc10783b */ /* 0x000f220000004200 */
[--C-:B------:R-:W-:Y:S02]  /*118c0*/  FFMA.FTZ R162, R162, c[0x0][0x2d0], -R159.reuse ;  /* 0x0000b400a2a27a23 */ /* 0x100fe4000001089f */
[----:B------:R-:W5:Y:S01]  /*118d0*/  MUFU.EX2 R154, R154 ;  /* 0x0000009a009a7308 */ /* 0x000f620000000800 */
[--C-:B------:R-:W-:Y:S02]  /*118e0*/  FFMA.FTZ R163, R170, c[0x0][0x2d0], -R159.reuse ;  /* 0x0000b400aaa37a23 */ /* 0x100fe4000001089f */
[--C-:B------:R-:W-:Y:S02]  /*118f0*/  FFMA.FTZ R166, R166, c[0x0][0x2d0], -R159.reuse ;  /* 0x0000b400a6a67a23 */ /* 0x100fe4000001089f */
[--C-:B------:R-:W-:Y:S02]  /*11900*/  FFMA.FTZ R170, R165, c[0x0][0x2d0], -R168.reuse ;  /* 0x0000b400a5aa7a23 */ /* 0x100fe400000108a8 */
[----:B------:R-:W-:Y:S01]  /*11910*/  FFMA.FTZ R165, R143, c[0x0][0x2d0], -R168 ;  /* 0x0000b4008fa57a23 */ /* 0x000fe200000108a8 */
[----:B------:R-:W2:Y:S01]  /*11920*/  MUFU.EX2 R147, R147 ;  /* 0x0000009300937308 */ /* 0x000ea20000000800 */
[----:B------:R-:W-:-:S02]  /*11930*/  FFMA.FTZ R164, R164, c[0x0][0x2d0], -R159 ;  /* 0x0000b400a4a47a23 */ /* 0x000fc4000001089f */
[--C-:B------:R-:W-:Y:S02]  /*11940*/  FFMA.FTZ R169, R142, c[0x0][0x2d0], -R159.reuse ;  /* 0x0000b4008ea97a23 */ /* 0x100fe4000001089f */
[--C-:B------:R-:W-:Y:S02]  /*11950*/  FFMA.FTZ R168, R140, c[0x0][0x2d0], -R159.reuse ;  /* 0x0000b4008ca87a23 */ /* 0x100fe4000001089f */
[----:B------:R-:W-:Y:S01]  /*11960*/  FFMA.FTZ R209, R160, c[0x0][0x2d0], -R159 ;  /* 0x0000b400a0d17a23 */ /* 0x000fe2000001089f */
[----:B-----5:R-:W-:Y:S01]  /*11970*/  F2FP.BF16.PACK_AB R97, R154, R153 ;  /* 0x000000999a61723e */ /* 0x020fe200000010ff */
[----:B------:R-:W-:Y:S01]  /*11980*/  MUFU.EX2 R150, R150 ;  /* 0x0000009600967308 */ /* 0x000fe20000000800 */
[----:B------:R-:W-:Y:S01]  /*11990*/  FADD.FTZ R152, R152, R151 ;  /* 0x0000009798987221 */ /* 0x000fe20000010000 */
[----:B------:R-:W-:Y:S01]  /*119a0*/  LDSM.16.MT88.4 R140, [R190+0x1900] ;  /* 0x00190000be8c783b */ /* 0x000fe20000004200 */
[----:B------:R-:W-:Y:S02]  /*119b0*/  FADD.FTZ R153, R153, R154 ;  /* 0x0000009a99997221 */ /* 0x000fe40000010000 */
[----:B------:R-:W-:Y:S01]  /*119c0*/  FADD.FTZ R149, R149, R152 ;  /* 0x0000009895957221 */ /* 0x000fe20000010000 */
[----:B--2---:R-:W-:-:S02]  /*119d0*/  F2FP.BF16.PACK_AB R99, R147, R148 ;  /* 0x000000949363723e */ /* 0x004fc400000010ff */
[----:B------:R-:W2:Y:S01]  /*119e0*/  MUFU.EX2 R145, R145 ;  /* 0x0000009100917308 */ /* 0x000ea20000000800 */
[----:B------:R-:W-:-:S04]  /*119f0*/  FADD.FTZ R149, R146, R149 ;  /* 0x0000009592957221 */ /* 0x000fc80000010000 */
[C---:B------:R-:W-:Y:S03]  /*11a00*/  HMMA.16816.F32.BF16 R36, R96.reuse, R40, RZ ;  /* 0x000000286024723c */ /* 0x040fe600000418ff */
[----:B------:R-:W-:Y:S05]  /*11a10*/  MUFU.EX2 R144, R144 ;  /* 0x0000009000907308 */ /* 0x000fea0000000800 */
[C---:B------:R-:W-:Y:S03]  /*11a20*/  HMMA.16816.F32.BF16 R52, R96.reuse, R56, RZ ;  /* 0x000000386034723c */ /* 0x040fe600000418ff */
[----:B------:R-:W-:Y:S05]  /*11a30*/  MUFU.EX2 R13, R13 ;  /* 0x0000000d000d7308 */ /* 0x000fea0000000800 */
[C---:B------:R-:W-:Y:S03]  /*11a40*/  HMMA.16816.F32.BF16 R40, R96.reuse, R42, RZ ;  /* 0x0000002a6028723c */ /* 0x040fe600000418ff */
[----:B------:R-:W-:Y:S05]  /*11a50*/  MUFU.EX2 R15, R15 ;  /* 0x0000000f000f7308 */ /* 0x000fea0000000800 */
[C---:B------:R-:W-:Y:S03]  /*11a60*/  HMMA.16816.F32.BF16 R56, R96.reuse, R58, RZ ;  /* 0x0000003a6038723c */ /* 0x040fe600000418ff */
[----:B------:R-:W5:Y:S05]  /*11a70*/  MUFU.EX2 R14, R14 ;  /* 0x0000000e000e7308 */ /* 0x000f6a0000000800 */
[C---:B------:R-:W-:Y:S03]  /*11a80*/  HMMA.16816.F32.BF16 R60, R96.reuse, R64, RZ ;  /* 0x00000040603c723c */ /* 0x040fe600000418ff */
[----:B------:R-:W-:Y:S05]  /*11a90*/  MUFU.EX2 R3, R3 ;  /* 0x0000000300037308 */ /* 0x000fea0000000800 */
[C---:B------:R-:W-:Y:S03]  /*11aa0*/  HMMA.16816.F32.BF16 R64, R96.reuse, R66, RZ ;  /* 0x000000426040723c */ /* 0x040fe600000418ff */
[----:B------:R-:W1:Y:S05]  /*11ab0*/  MUFU.EX2 R2, R2 ;  /* 0x0000000200027308 */ /* 0x000e6a0000000800 */
        /* <DEDUP_REMOVED lines=32> */
[C---:B---3--:R-:W-:Y:S07]  /*11cc0*/  HMMA.16816.F32.BF16 R92, R96.reuse, R4, RZ ;  /* 0x00000004605c723c */ /* 0x048fee00000418ff */
[----:B--2---:R-:W-:Y:S01]  /*11cd0*/  F2FP.BF16.PACK_AB R4, R145, R150 ;  /* 0x000000969104723e */ /* 0x004fe200000010ff */
[----:B------:R-:W-:Y:S01]  /*11ce0*/  HMMA.16816.F32.BF16 R96, R96, R6, RZ ;  /* 0x000000066060723c */ /* 0x000fe200000418ff */
[----:B-----5:R-:W-:Y:S01]  /*11cf0*/  F2FP.BF16.PACK_AB R5, R14, R15 ;  /* 0x0000000f0e05723e */ /* 0x020fe200000010ff */
[----:B------:R-:W-:-:S04]  /*11d00*/  FADD.FTZ R150, R150, R149 ;  /* 0x0000009596967221 */ /* 0x000fc80000010000 */
[----:B------:R-:W-:Y:S01]  /*11d10*/  FADD.FTZ R145, R145, R150 ;  /* 0x0000009691917221 */ /* 0x000fe20000010000 */
[----:B------:R-:W-:Y:S02]  /*11d20*/  F2FP.BF16.PACK_AB R6, R13, R144 ;  /* 0x000000900d06723e */ /* 0x000fe400000010ff */
[----:B-1----:R-:W-:Y:S01]  /*11d30*/  F2FP.BF16.PACK_AB R7, R2, R3 ;  /* 0x000000030207723e */ /* 0x002fe200000010ff */
[----:B------:R-:W-:-:S04]  /*11d40*/  FADD.FTZ R144, R144, R145 ;  /* 0x0000009190907221 */ /* 0x000fc80000010000 */
[----:B------:R-:W-:Y:S02]  /*11d50*/  FADD.FTZ R144, R13, R144 ;  /* 0x000000900d907221 */ /* 0x000fe40000010000 */
[C---:B------:R-:W-:Y:S08]  /*11d60*/  HMMA.16816.F32.BF16 R36, R4.reuse, R8, R36 ;  /* 0x000000080424723c */ /* 0x040ff00000041824 */
[C---:B------:R-:W-:Y:S01]  /*11d70*/  HMMA.16816.F32.BF16 R40, R4.reuse, R10, R40 ;  /* 0x0000000a0428723c */ /* 0x040fe20000041828 */
[----:B------:R-:W1:Y:S07]  /*11d80*/  LDSM.16.MT88.4 R8, [R190+0x4900] ;  /* 0x00490000be08783b */ /* 0x000e6e0000004200 */
[C---:B------:R-:W-:Y:S08]  /*11d90*/  HMMA.16816.F32.BF16 R52, R4.reuse, R20, R52 ;  /* 0x000000140434723c */ /* 0x040ff00000041834 */
[C---:B------:R-:W-:Y:S01]  /*11da0*/  HMMA.16816.F32.BF16 R56, R4.reuse, R22, R56 ;  /* 0x000000160438723c */ /* 0x040fe20000041838 */
[----:B------:R-:W2:Y:S07]  /*11db0*/  LDSM.16.MT88.4 R20, [R189+0x4900] ;  /* 0x00490000bd14783b */ /* 0x000eae0000004200 */
[C---:B----4-:R-:W-:Y:S08]  /*11dc0*/  HMMA.16816.F32.BF16 R60, R4.reuse, R16, R60 ;  /* 0x00000010043c723c */ /* 0x050ff0000004183c */
[C---:B------:R-:W-:Y:S01]  /*11dd0*/  HMMA.16816.F32.BF16 R64, R4.reuse, R18, R64 ;  /* 0x000000120440723c */ /* 0x040fe20000041840 */
[----:B------:R-:W3:Y:S07]  /*11de0*/  LDSM.16.MT88.4 R16, [R188+0x4900] ;  /* 0x00490000bc10783b */ /* 0x000eee0000004200 */
[C---:B------:R-:W-:Y:S08]  /*11df0*/  HMMA.16816.F32.BF16 R128, R4.reuse, R24, R128 ;  /* 0x000000180480723c */ /* 0x040ff00000041880 */
        /* <DEDUP_REMOVED lines=12> */
[C---:B------:R-:W-:Y:S01]  /*11ec0*/  HMMA.16816.F32.BF16 R104, R4.reuse, R138, R104 ;  /* 0x0000008a0468723c */ /* 0x040fe20000041868 */
[----:B------:R-:W-:Y:S07]  /*11ed0*/  LDSM.16.MT88.4 R136, [R189+0x1900] ;  /* 0x00190000bd88783b */ /* 0x000fee0000004200 */
[C---:B------:R-:W-:Y:S08]  /*11ee0*/  HMMA.16816.F32.BF16 R108, R4.reuse, R132, R108 ;  /* 0x00000084046c723c */ /* 0x040ff0000004186c */
[C---:B------:R-:W-:Y:S01]  /*11ef0*/  HMMA.16816.F32.BF16 R112, R4.reuse, R134, R112 ;  /* 0x000000860470723c */ /* 0x040fe20000041870 */
[----:B------:R-:W5:Y:S07]  /*11f00*/  LDSM.16.MT88.4 R132, [R189+0x1100] ;  /* 0x00110000bd84783b */ /* 0x000f6e0000004200 */
[C---:B------:R-:W-:Y:S08]  /*11f10*/  HMMA.16816.F32.BF16 R116, R4.reuse, R32, R116 ;  /* 0x000000200474723c */ /* 0x040ff00000041874 */
[C---:B------:R-:W-:Y:S01]  /*11f20*/  HMMA.16816.F32.BF16 R120, R4.reuse, R34, R120 ;  /* 0x000000220478723c */ /* 0x040fe20000041878 */
[----:B------:R-:W-:Y:S07]  /*11f30*/  LDSM.16.MT88.4 R32, [R188+0x1100] ;  /* 0x00110000bc20783b */ /* 0x000fee0000004200 */
[C---:B------:R-:W-:Y:S08]  /*11f40*/  HMMA.16816.F32.BF16 R44, R4.reuse, R28, R44 ;  /* 0x0000001c042c723c */ /* 0x040ff0000004182c */
[C---:B------:R-:W-:Y:S01]  /*11f50*/  HMMA.16816.F32.BF16 R48, R4.reuse, R30, R48 ;  /* 0x0000001e0430723c */ /* 0x040fe20000041830 */
[----:B------:R-:W-:Y:S07]  /*11f60*/  LDSM.16.MT88.4 R28, [R190+0x3100] ;  /* 0x00310000be1c783b */ /* 0x000fee0000004200 */
[C---:B----4-:R-:W-:Y:S08]  /*11f70*/  HMMA.16816.F32.BF16 R68, R4.reuse, R24, R68 ;  /* 0x000000180444723c */ /* 0x050ff00000041844 */
[----:B------:R-:W-:Y:S01]  /*11f80*/  HMMA.16816.F32.BF16 R72, R4, R26, R72 ;  /* 0x0000001a0448723c */ /* 0x000fe20000041848 */
[----:B------:R-:W-:Y:S06]  /*11f90*/  LDSM.16.MT88.4 R24, [R195+0x5100] ;  /* 0x00510000c318783b */ /* 0x000fec0000004200 */
[----:B------:R-:W-:Y:S01]  /*11fa0*/  F2FP.BF16.PACK_AB R4, R158, R155 ;  /* 0x0000009b9e04723e */ /* 0x000fe200000010ff */
[----:B------:R-:W-:Y:S01]  /*11fb0*/  FADD.FTZ R155, R155, R144 ;  /* 0x000000909b9b7221 */ /* 0x000fe20000010000 */
[----:B------:R-:W-:-:S02]  /*11fc0*/  F2FP.BF16.PACK_AB R6, R157, R156 ;  /* 0x0000009c9d06723e */ /* 0x000fc400000010ff */
[----:B------:R-:W-:Y:S01]  /*11fd0*/  F2FP.BF16.PACK_AB R5, R162, R161 ;  /* 0x000000a1a205723e */ /* 0x000fe200000010ff */
[----:B------:R-:W-:Y:S01]  /*11fe0*/  FADD.FTZ R155, R158, R155 ;  /* 0x0000009b9e9b7221 */ /* 0x000fe20000010000 */
[----:B------:R-:W-:-:S03]  /*11ff0*/  F2FP.BF16.PACK_AB R7, R166, R163 ;  /* 0x000000a3a607723e */ /* 0x000fc600000010ff */
[----:B------:R-:W-:-:S04]  /*12000*/  FADD.FTZ R156, R156, R155 ;  /* 0x0000009b9c9c7221 */ /* 0x000fc80000010000 */
[----:B-1----:R-:W-:Y:S01]  /*12010*/  HMMA.16816.F32.BF16 R128, R4, R8, R128 ;  /* 0x000000080480723c */ /* 0x002fe20000041880 */
[----:B------:R-:W-:-:S07]  /*12020*/  FADD.FTZ R156, R157, R156 ;  /* 0x0000009c9d9c7221 */ /* 0x000fce0000010000 */
        /* <DEDUP_REMOVED lines=8> */
[C---:B-----5:R-:W-:Y:S08]  /*120b0*/  HMMA.16816.F32.BF16 R108, R4.reuse, R132, R108 ;  /* 0x00000084046c723c */ /* 0x060ff0000004186c */
        /* <DEDUP_REMOVED lines=24> */
[----:B------:R-:W-:Y:S01]  /*12240*/  HMMA.16816.F32.BF16 R96, R4, R22, R96 ;  /* 0x000000160460723c */ /* 0x000fe20000041860 */
[----:B------:R-:W2:Y:S06]  /*12250*/  LDSM.16.MT88.4 R20, [R195+0x5900] ;  /* 0x00590000c314783b */ /* 0x000eac0000004200 */
[----:B------:R-:W-:Y:S01]  /*12260*/  F2FP.BF16.PACK_AB R4, R170, R167 ;  /* 0x000000a7aa04723e */ /* 0x000fe200000010ff */
[----:B------:R-:W-:Y:S01]  /*12270*/  FADD.FTZ R167, R167, R156 ;  /* 0x0000009ca7a77221 */ /* 0x000fe20000010000 */
[----:B------:R-:W-:-:S02]  /*12280*/  F2FP.BF16.PACK_AB R6, R212, R165 ;  /* 0x000000a5d406723e */ /* 0x000fc400000010ff */
[----:B------:R-:W-:Y:S01]  /*12290*/  F2FP.BF16.PACK_AB R5, R169, R164 ;  /* 0x000000a4a905723e */ /* 0x000fe200000010ff */
[----:B------:R-:W-:Y:S01]  /*122a0*/  FADD.FTZ R170, R170, R167 ;  /* 0x000000a7aaaa7221 */ /* 0x000fe20000010000 */
[----:B------:R-:W-:-:S03]  /*122b0*/  F2FP.BF16.PACK_AB R7, R209, R168 ;  /* 0x000000a8d107723e */ /* 0x000fc600000010ff */
[----:B------:R-:W-:-:S04]  /*122c0*/  FADD.FTZ R165, R165, R170 ;  /* 0x000000aaa5a57221 */ /* 0x000fc80000010000 */
[----:B---3--:R-:W-:Y:S01]  /*122d0*/  HMMA.16816.F32.BF16 R128, R4, R16, R128 ;  /* 0x000000100480723c */ /* 0x008fe20000041880 */
[----:B------:R-:W-:-:S07]  /*122e0*/  FADD.FTZ R212, R212, R165 ;  /* 0x000000a5d4d47221 */ /* 0x000fce0000010000 */
        /* <DEDUP_REMOVED lines=9> */
[C---:B---3--:R-:W-:Y:S07]  /*12380*/  HMMA.16816.F32.BF16 R76, R4.reuse, R16, R76 ;  /* 0x00000010044c723c */ /* 0x048fee000004184c */
[----:B------:R-:W-:Y:S01]  /*12390*/  FADD.FTZ R16, R148, R153 ;  /* 0x0000009994107221 */ /* 0x000fe20000010000 */
[----:B------:R-:W-:Y:S03]  /*123a0*/  HMMA.16816.F32.BF16 R104, R4, R142, R104 ;  /* 0x0000008e0468723c */ /* 0x000fe60000041868 */
[----:B------:R-:W-:-:S04]  /*123b0*/  FADD.FTZ R16, R147, R16 ;  /* 0x0000001093107221 */ /* 0x000fc80000010000 */
        /* <DEDUP_REMOVED lines=17> */
[----:B------:R-:W-:-:S05]  /*124d0*/  FADD.FTZ R209, R209, R168 ;  /* 0x000000a8d1d17221 */ /* 0x000fca0000010000 */
[C---:B------:R-:W-:Y:S08]  /*124e0*/  HMMA.16816.F32.BF16 R52, R4.reuse, R28, R52 ;  /* 0x0000001c0434723c */ /* 0x040ff00000041834 */
[C---:B------:R-:W-:Y:S08]  /*124f0*/  HMMA.16816.F32.BF16 R56, R4.reuse, R30, R56 ;  /* 0x0000001e0438723c */ /* 0x040ff00000041838 */
[C---:B------:R-:W-:Y:S08]  /*12500*/  HMMA.16816.F32.BF16 R60, R4.reuse, R24, R60 ;  /* 0x00000018043c723c */ /* 0x040ff0000004183c */
[C---:B------:R-:W-:Y:S08]  /*12510*/  HMMA.16816.F32.BF16 R64, R4.reuse, R26, R64 ;  /* 0x0000001a0440723c */ /* 0x040ff00000041840 */
        /* <DEDUP_REMOVED lines=17> */
.L_x_394:
[----:B------:R-:W-:Y:S02]  /*12630*/  UISETP.NE.AND UP0, UPT, UR9, 0x1, UPT ;  /* 0x000000010900788c */ /* 0x000fe4000bf05270 */
[----:B------:R-:W-:Y:S02]  /*12640*/  ULDC.64 UR4, c[0x0][0x330] ;  /* 0x0000cc0000047ab9 */ /* 0x000fe40000000a00 */
[----:B------:R-:W-:-:S07]  /*12650*/  UIMAD.WIDE.U32 UR16, UR13, UR4, URZ ;  /* 0x000000040d1072a5 */ /* 0x000fce000f8e003f */
[----:B------:R-:W-:Y:S02]  /*12660*/  @UP0 USHF.R.U32.HI UR13, URZ, UR5, UR17 ;  /* 0x000000053f0d0299 */ /* 0x000fe40008011611 */
.L_x_395:
[----:B------:R-:W-:Y:S02]  /*12670*/  ULDC UR4, c[0x0][0x32c] ;  /* 0x0000cb0000047ab9 */ /* 0x000fe40000000800 */
[----:B------:R-:W-:-:S04]  /*12680*/  UIMAD UR4, UR13, UR9, UR4 ;  /* 0x000000090d0472a4 */ /* 0x000fc8000f8e0204 */
[----:B------:R-:W-:-:S04]  /*12690*/  UISETP.LT.AND UP0, UPT, UR10, UR4, UPT ;  /* 0x000000040a00728c */ /* 0x000fc8000bf01270 */
[----:B------:R-:W-:-:S04]  /*126a0*/  USEL UR10, UR10, UR4, UP0 ;  /* 0x000000040a0a7287 */ /* 0x000fc80008000000 */
.L_x_393:
[----:B------:R-:W-:-:S04]  /*126b0*/  USHF.R.S32.HI UR4, URZ, 0x1f, UR10 ;  /* 0x0000001f3f047899 */ /* 0x000fc8000801140a */
[----:B------:R-:W-:-:S04]  /*126c0*/  ULEA.HI UR4, UR4, UR10, URZ, 0x6 ;  /* 0x0000000a04047291 */ /* 0x000fc8000f8f303f */
[----:B------:R-:W-:-:S04]  /*126d0*/  USHF.R.S32.HI UR5, URZ, 0x6, UR4 ;  /* 0x000000063f057899 */ /* 0x000fc80008011404 */
[----:B------:R-:W-:-:S04]  /*126e0*/  UISETP.LT.AND UP0, UPT, UR8, UR5, UPT ;  /* 0x000000050800728c */ /* 0x000fc8000bf01270 */
[----:B------:R-:W-:-:S06]  /*126f0*/  USEL UR5, UR8, UR5, !UP0 ;  /* 0x0000000508057287 */ /* 0x000fcc000c000000 */
[----:B------:R-:W-:-:S13]  /*12700*/  ISETP.GE.AND P0, PT, R173, UR5, PT ;  /* 0x00000005ad007c0c */ /* 0x000fda000bf06270 */
[----:B------:R-:W-:Y:S05]  /*12710*/  @!P0 BRA `(.L_x_396) ;  /* 0x0000355000008947 */ /* 0x000fea0003800000 */
[----:B------:R-:W-:Y:S01]  /*12720*/  PLOP3.LUT P0, PT, PT, PT, UP3, 0x80, 0x0 ;  /* 0x000000000000781c */ /* 0x000fe20003f0f038 */
[----:B------:R-:W-:Y:S01]  /*12730*/  IMAD.MOV.U32 R2, RZ, RZ, R12 ;  /* 0x000000ffff027224 */ /* 0x000fe200078e000c */
[----:B------:R-:W-:Y:S01]  /*12740*/  PLOP3.LUT P3, PT, PT, PT, UP3, 0x80, 0x0 ;  /* 0x000000000000781c */ /* 0x000fe20003f6f038 */
[----:B------:R-:W-:Y:S01]  /*12750*/  IMAD.MOV.U32 R3, RZ, RZ, R0 ;  /* 0x000000ffff037224 */ /* 0x000fe200078e0000 */
[C---:B------:R-:W-:Y:S01]  /*12760*/  IADD3 RZ, P2, R200.reuse, 0x40, RZ ;  /* 0x00000040c8ff7810 */ /* 0x040fe20007f5e0ff */
[----:B------:R-:W-:Y:S01]  /*12770*/  IMAD.MOV.U32 R224, RZ, RZ, R173 ;  /* 0x000000ffffe07224 */ /* 0x000fe200078e00ad */
[----:B------:R-:W-:Y:S01]  /*12780*/  IADD3 RZ, P4, R200, 0x80, RZ ;  /* 0x00000080c8ff7810 */ /* 0x000fe20007f9e0ff */
[----:B------:R-:W-:Y:S01]  /*12790*/  IMAD.MOV.U32 R218, RZ, RZ, c[0x0][0x208] ;  /* 0x00008200ffda7624 */ /* 0x000fe200078e00ff */
[----:B------:R-:W-:Y:S01]  /*127a0*/  IADD3 RZ, P1, R204, 0x40, RZ ;  /* 0x00000040ccff7810 */ /* 0x000fe20007f3e0ff */
[--C-:B------:R-:W-:Y:S01]  /*127b0*/  IMAD.X R222, RZ, RZ, R207.reuse, P2 ;  /* 0x000000ffffde7224 */ /* 0x100fe200010e06cf */
[C---:B------:R-:W-:Y:S01]  /*127c0*/  IADD3 R216, R200.reuse, 0x40, RZ ;  /* 0x00000040c8d87810 */ /* 0x040fe20007ffe0ff */
[----:B------:R-:W-:Y:S01]  /*127d0*/  IMAD.X R221, RZ, RZ, R207, P4 ;  /* 0x000000ffffdd7224 */ /* 0x000fe200020e06cf */
[----:B------:R-:W-:Y:S01]  /*127e0*/  IADD3 R215, R200, 0x80, RZ ;  /* 0x00000080c8d77810 */ /* 0x000fe20007ffe0ff */
[----:B------:R-:W-:Y:S01]  /*127f0*/  @P0 IMAD.HI.U32 R217, R203, c[0x0][0x2c8], RZ ;  /* 0x0000b200cbd90a27 */ /* 0x000fe200078e00ff */
[C---:B------:R-:W-:Y:S01]  /*12800*/  IADD3 RZ, P0, R204.reuse, 0x80, RZ ;  /* 0x00000080ccff7810 */ /* 0x040fe20007f1e0ff */
[----:B------:R-:W-:Y:S01]  /*12810*/  ULDC UR4, c[0x0][0x324] ;  /* 0x0000c90000047ab9 */ /* 0x000fe20000000800 */
[C---:B------:R-:W-:Y:S01]  /*12820*/  IADD3 R214, R204.reuse, 0x40, RZ ;  /* 0x00000040ccd67810 */ /* 0x040fe20007ffe0ff */
[----:B------:R-:W-:Y:S01]  /*12830*/  IMAD.X R220, RZ, RZ, R211, P1 ;  /* 0x000000ffffdc7224 */ /* 0x000fe200008e06d3 */
[----:B------:R-:W-:Y:S01]  /*12840*/  @P3 SHF.R.U32.HI R217, RZ, c[0x0][0x2cc], R217 ;  /* 0x0000b300ffd93a19 */ /* 0x000fe200000116d9 */
[----:B------:R-:W-:Y:S01]  /*12850*/  IMAD.X R219, RZ, RZ, R211, P0 ;  /* 0x000000ffffdb7224 */ /* 0x000fe200000e06d3 */
[----:B------:R-:W-:Y:S01]  /*12860*/  IADD3 R213, R204, 0x80, RZ ;  /* 0x00000080ccd57810 */ /* 0x000fe20007ffe0ff */
[----:B------:R-:W-:Y:S01]  /*12870*/  IMAD.MOV.U32 R223, RZ, RZ, c[0x0][0x20c] ;  /* 0x00008300ffdf7624 */ /* 0x000fe200078e00ff */
[----:B------:R-:W-:-:S02]  /*12880*/  ULOP3.LUT UR4, URZ, UR4, URZ, 0x33, !UPT ;  /* 0x000000043f047292 */ /* 0x000fc4000f8e333f */
.L_x_405:
[----:B------:R-:W-:Y:S04]  /*12890*/  DEPBAR.LE SB0, 0x0 ;  /* 0x000080000000791a */ /* 0x000fe80000000000 */
[----:B------:R-:W-:Y:S01]  /*128a0*/  BAR.SYNC.DEFER_BLOCKING 0x0 ;  /* 0x0000000000007b1d */ /* 0x000fe20000010000 */
[C---:B------:R-:W-:Y:S11]  /*128b0*/  ISETP.LT.AND P0, PT, R224.reuse, UR8, PT ;  /* 0x00000008e0007c0c */ /* 0x040ff6000bf01270 */
[----:B------:R-:W-:Y:S02]  /*128c0*/  @!UPT UIADD3 URZ, URZ, URZ, URZ ;  /* 0x0000003f3f3ff290 */ /* 0x000fe4000fffe03f */
[----:B------:R-:W-:Y:S01]  /*128d0*/  @!P0 SHF.R.S32.HI R0, RZ, 0x1f, R224 ;  /* 0x0000001fff008819 */ /* 0x000fe200000114e0 */
[----:B------:R-:W-:Y:S04]  /*128e0*/  @!P0 IMAD.WIDE.U32 R152, R224, c[0x0][0x208], RZ ;  /* 0x00008200e0988a25 */ /* 0x000fe800078e00ff */
[----:B------:R-:W-:Y:S04]  /*128f0*/  @!P0 IMAD R0, R0, c[0x0][0x208], RZ ;  /* 0x0000820000008a24 */ /* 0x000fe800078e02ff */
[----:B------:R-:W-:Y:S01]  /*12900*/  @!P0 IMAD R0, R224, c[0x0][0x20c], R0 ;  /* 0x00008300e0008a24 */ /* 0x000fe200078e0200 */
[----:B------:R-:W-:Y:S03]  /*12910*/  LDSM.16.M88.4 R132, [R198+0xc100] ;  /* 0x00c10000c684783b */ /* 0x000fe60000000200 */
[----:B------:R-:W-:Y:S02]  /*12920*/  @!P0 IMAD.IADD R0, R153, 0x1, R0 ;  /* 0x0000000199008824 */ /* 0x000fe400078e0200 */
[----:B------:R-:W1:Y:S01]  /*12930*/  LDSM.16.M88.4 R136, [R197+0x6100] ;  /* 0x00610000c588783b */ /* 0x000e620000000200 */
[C---:B------:R-:W-:Y:S02]  /*12940*/  @!P0 IMAD.SHL.U32 R153, R152.reuse, 0x40, RZ ;  /* 0x0000004098998824 */ /* 0x040fe400078e00ff */
[----:B------:R-:W-:Y:S02]  /*12950*/  @!P0 SHF.L.U64.HI R155, R152, 0x6, R0 ;  /* 0x00000006989b8819 */ /* 0x000fe40000010200 */
[----:B------:R-:W2:Y:S01]  /*12960*/  LDSM.16.M88.4 R140, [R197+0x6900] ;  /* 0x00690000c58c783b */ /* 0x000ea20000000200 */
[C---:B------:R-:W-:Y:S02]  /*12970*/  @!P0 IADD3 R159, P3, R153.reuse, R200, RZ ;  /* 0x000000c8999f8210 */ /* 0x040fe40007f7e0ff */
[----:B------:R-:W-:Y:S02]  /*12980*/  @!P0 IADD3 R157, P2, R153, R216, RZ ;  /* 0x000000d8999d8210 */ /* 0x000fe40007f5e0ff */
[----:B------:R-:W3:Y:S01]  /*12990*/  LDSM.16.M88.4 R144, [R197+0x7100] ;  /* 0x00710000c590783b */ /* 0x000ee20000000200 */
[----:B------:R-:W-:Y:S01]  /*129a0*/  @!P0 IMAD.X R154, R155, 0x1, R207, P3 ;  /* 0x000000019b9a8824 */ /* 0x000fe200018e06cf */
[----:B------:R-:W-:Y:S01]  /*129b0*/  @!P0 LEA R160, P3, R159, c[0x0][0x1f8], 0x1 ;  /* 0x00007e009fa08a11 */ /* 0x000fe200078608ff */
[----:B------:R-:W-:Y:S01]  /*129c0*/  @!P0 IMAD.X R0, R155, 0x1, R222, P2 ;  /* 0x000000019b008824 */ /* 0x000fe200010e06de */
[----:B------:R-:W-:Y:S01]  /*129d0*/  @!P0 LEA R166, P2, R157, c[0x0][0x1f8], 0x1 ;  /* 0x00007e009da68a11 */ /* 0x000fe200078408ff */
[----:B------:R-:W4:Y:S01]  /*129e0*/  LDSM.16.M88.4 R148, [R197+0x7900] ;  /* 0x00790000c594783b */ /* 0x000f220000000200 */
[----:B------:R-:W-:Y:S02]  /*129f0*/  @!P0 LEA.HI.X R161, R159, c[0x0][0x1fc], R154, 0x1, P3 ;  /* 0x00007f009fa18a11 */ /* 0x000fe400018f0c9a */
[----:B------:R-:W-:Y:S02]  /*12a00*/  @!P0 LEA.HI.X R167, R157, c[0x0][0x1fc], R0, 0x1, P2 ;  /* 0x00007f009da78a11 */ /* 0x000fe400010f0c00 */
[----:B------:R-:W-:Y:S02]  /*12a10*/  @!P0 IADD3 R152, P1, R153, R215, RZ ;  /* 0x000000d799988210 */ /* 0x000fe40007f3e0ff */
[----:B------:R-:W-:Y:S03]  /*12a20*/  @!P0 LEA R153, P3, R218, R153, 0x5 ;  /* 0x00000099da998211 */ /* 0x000fe600078628ff */
[----:B------:R-:W-:Y:S01]  /*12a30*/  @!P0 IMAD.X R163, R155, 0x1, R221, P1 ;  /* 0x000000019ba38824 */ /* 0x000fe200008e06dd */
[----:B------:R-:W-:Y:S02]  /*12a40*/  @!P0 IADD3 R159, P2, R153, R200, RZ ;  /* 0x000000c8999f8210 */ /* 0x000fe40007f5e0ff */
[----:B------:R-:W-:Y:S02]  /*12a50*/  @!P0 LEA R164, P1, R152, c[0x0][0x1f8], 0x1 ;  /* 0x00007e0098a48a11 */ /* 0x000fe400078208ff */
[----:B------:R-:W-:Y:S02]  /*12a60*/  @!P0 LEA.HI.X R155, R218, R155, R223, 0x5, P3 ;  /* 0x0000009bda9b8211 */ /* 0x000fe400018f2cdf */
[----:B------:R-:W-:Y:S02]  /*12a70*/  @!P0 LEA R172, P4, R159, c[0x0][0x1f8], 0x1 ;  /* 0x00007e009fac8a11 */ /* 0x000fe400078808ff */
[----:B------:R-:W-:Y:S01]  /*12a80*/  @!P0 LEA.HI.X R165, R152, c[0x0][0x1fc], R163, 0x1, P1 ;  /* 0x00007f0098a58a11 */ /* 0x000fe200008f0ca3 */
[----:B------:R-:W-:Y:S01]  /*12a90*/  @!P0 IMAD.X R0, R155, 0x1, R207, P2 ;  /* 0x000000019b008824 */ /* 0x000fe200010e06cf */
[C---:B------:R-:W-:Y:S02]  /*12aa0*/  @!P0 IADD3 R152, P1, R153.reuse, R216, RZ ;  /* 0x000000d899988210 */ /* 0x040fe40007f3e0ff */
[----:B------:R-:W-:Y:S01]  /*12ab0*/  @!P0 IADD3 R153, P3, R153, R215, RZ ;  /* 0x000000d799998210 */ /* 0x000fe20007f7e0ff */
[C---:B-1----:R-:W-:Y:S03]  /*12ac0*/  HMMA.16816.F32.BF16 R4, R132.reuse, R136, RZ ;  /* 0x000000888404723c */ /* 0x042fe600000418ff */
[----:B------:R-:W-:Y:S01]  /*12ad0*/  @!P0 LEA.HI.X R173, R159, c[0x0][0x1fc], R0, 0x1, P4 ;  /* 0x00007f009fad8a11 */ /* 0x000fe200020f0c00 */
[C---:B------:R-:W-:Y:S01]  /*12ae0*/  @!P0 IMAD.X R157, R155.reuse, 0x1, R222, P1 ;  /* 0x000000019b9d8824 */ /* 0x040fe200008e06de */
[C---:B------:R-:W-:Y:S01]  /*12af0*/  @!P0 LEA R170, P2, R152.reuse, c[0x0][0x1f8], 0x1 ;  /* 0x00007e0098aa8a11 */ /* 0x040fe200078408ff */
[----:B------:R-:W-:Y:S01]  /*12b00*/  @!P0 IMAD.X R0, R155, 0x1, R221, P3 ;  /* 0x000000019b008824 */ /* 0x000fe200018e06dd */
[----:B------:R-:W-:Y:S01]  /*12b10*/  @!P0 LEA R168, P1, R153, c[0x0][0x1f8], 0x1 ;  /* 0x00007e0099a88a11 */ /* 0x000fe200078208ff */
[C---:B------:R-:W-:Y:S01]  /*12b20*/  HMMA.16816.F32.BF16 R8, R132.reuse, R138, RZ ;  /* 0x0000008a8408723c */ /* 0x040fe200000418ff */
[----:B------:R-:W-:Y:S01]  /*12b30*/  LDSM.16.M88.4 R136, [R194+0xc100] ;  /* 0x00c10000c288783b */ /* 0x000fe20000000200 */
[----:B------:R-:W-:Y:S02]  /*12b40*/  ISETP.NE.AND P4, PT, R199, RZ, PT ;  /* 0x000000ffc700720c */ /* 0x000fe40003f85270 */
[----:B------:R-:W-:Y:S02]  /*12b50*/  @!P0 LEA.HI.X R171, R152, c[0x0][0x1fc], R157, 0x1, P2 ;  /* 0x00007f0098ab8a11 */ /* 0x000fe400010f0c9d */
[----:B------:R-:W-:Y:S02]  /*12b60*/  @!P0 LEA.HI.X R169, R153, c[0x0][0x1fc], R0, 0x1, P1 ;  /* 0x00007f0099a98a11 */ /* 0x000fe400008f0c00 */
[C---:B--2---:R-:W-:Y:S08]  /*12b70*/  HMMA.16816.F32.BF16 R12, R132.reuse, R140, RZ ;  /* 0x0000008c840c723c */ /* 0x044ff000000418ff */
[C---:B------:R-:W-:Y:S01]  /*12b80*/  HMMA.16816.F32.BF16 R16, R132.reuse, R142, RZ ;  /* 0x0000008e8410723c */ /* 0x040fe200000418ff */
[----:B------:R-:W1:Y:S07]  /*12b90*/  LDSM.16.M88.4 R140, [R196] ;  /* 0x00000000c48c783b */ /* 0x000e6e0000000200 */
[C---:B---3--:R-:W-:Y:S08]  /*12ba0*/  HMMA.16816.F32.BF16 R20, R132.reuse, R144, RZ ;  /* 0x000000908414723c */ /* 0x048ff000000418ff */
[C---:B------:R-:W-:Y:S01]  /*12bb0*/  HMMA.16816.F32.BF16 R24, R132.reuse, R146, RZ ;  /* 0x000000928418723c */ /* 0x040fe200000418ff */
[----:B------:R-:W2:Y:S07]  /*12bc0*/  LDSM.16.M88.4 R144, [R187] ;  /* 0x00000000bb90783b */ /* 0x000eae0000000200 */
[C---:B----4-:R-:W-:Y:S08]  /*12bd0*/  HMMA.16816.F32.BF16 R28, R132.reuse, R148, RZ ;  /* 0x00000094841c723c */ /* 0x050ff000000418ff */
[----:B------:R-:W-:Y:S01]  /*12be0*/  HMMA.16816.F32.BF16 R32, R132, R150, RZ ;  /* 0x000000968420723c */ /* 0x000fe200000418ff */
[----:B------:R-:W3:Y:S05]  /*12bf0*/  LDSM.16.M88.4 R132, [R186] ;  /* 0x00000000ba84783b */ /* 0x000eea0000000200 */
[----:B------:R-:W4:Y:S02]  /*12c00*/  LDSM.16.M88.4 R148, [R185] ;  /* 0x00000000b994783b */ /* 0x000f240000000200 */
[C---:B-1----:R-:W-:Y:S03]  /*12c10*/  HMMA.16816.F32.BF16 R4, R136.reuse, R140, R4 ;  /* 0x0000008c8804723c */ /* 0x042fe60000041804 */
[----:B------:R-:W-:Y:S01]  /*12c20*/  @!PT LDS RZ, [RZ] ;  /* 0x00000000fffff984 */ /* 0x000fe20000000800 */
[----:B------:R-:W-:Y:S01]  /*12c30*/  @!PT LDS RZ, [RZ] ;  /* 0x00000000fffff984 */ /* 0x000fe20000000800 */
[----:B------:R-:W-:Y:S01]  /*12c40*/  @!PT LDS RZ, [RZ] ;  /* 0x00000000fffff984 */ /* 0x000fe20000000800 */
[----:B------:R1:W-:Y:S05]  /*12c50*/  @!P0 LDGSTS.E.BYPASS.LTC128B.128 [R202+0x100], [R160.64], !P5 ;  /* 0x00100000a0ca8fae */ /* 0x0003ea000e901d5c */
[----:B------:R5:W-:Y:S01]  /*12c60*/  @!P0 LDGSTS.E.BYPASS.LTC128B.128 [R202+0x2100], [R166.64], !P6 ;  /* 0x02100000a6ca8fae */ /* 0x000be2000f101d5c */
[C---:B------:R-:W-:Y:S04]  /*12c70*/  HMMA.16816.F32.BF16 R8, R136.reuse, R142, R8 ;  /* 0x0000008e8808723c */ /* 0x040fe80000041808 */
[----:B------:R5:W-:Y:S04]  /*12c80*/  @!P0 LDGSTS.E.BYPASS.LTC128B.128 [R202+0x4100], [R164.64], !P4 ;  /* 0x04100000a4ca8fae */ /* 0x000be8000e101d5c */
[C---:B--2---:R-:W-:Y:S01]  /*12c90*/  HMMA.16816.F32.BF16 R12, R136.reuse, R144, R12 ;  /* 0x00000090880c723c */ /* 0x044fe2000004180c */
[----:B------:R2:W-:Y:S05]  /*12ca0*/  @!P0 LDGSTS.E.BYPASS.LTC128B.128 [R202+0x1100], [R172.64], !P5 ;  /* 0x01100000acca8fae */ /* 0x0005ea000e901d5c */
[----:B------:R1:W-:Y:S02]  /*12cb0*/  @!P0 LDGSTS.E.BYPASS.LTC128B.128 [R202+0x3100], [R170.64], !P6 ;  /* 0x03100000aaca8fae */ /* 0x0003e4000f101d5c */
[C---:B------:R-:W-:Y:S03]  /*12cc0*/  HMMA.16816.F32.BF16 R16, R136.reuse, R146, R16 ;  /* 0x000000928810723c */ /* 0x040fe60000041810 */
[----:B------:R1:W-:Y:S01]  /*12cd0*/  @!P0 LDGSTS.E.BYPASS.LTC128B.128 [R202+0x5100], [R168.64], !P4 ;  /* 0x05100000a8ca8fae */ /* 0x0003e2000e101d5c */
[C---:B------:R-:W-:Y:S04]  /*12ce0*/  ISETP.GT.AND P0, PT, R224.reuse, UR8, PT ;  /* 0x00000008e0007c0c */ /* 0x040fe8000bf04270 */
[C---:B---3--:R-:W-:Y:S01]  /*12cf0*/  HMMA.16816.F32.BF16 R20, R136.reuse, R132, R20 ;  /* 0x000000848814723c */ /* 0x048fe20000041814 */
[----:B------:R-:W-:Y:S05]  /*12d00*/  LDSM.16.M88.4 R140, [R193+0xc100] ;  /* 0x00c10000c18c783b */ /* 0x000fea0000000200 */
[----:B------:R-:W3:Y:S02]  /*12d10*/  LDSM.16.M88.4 R152, [R192+0x6100] ;  /* 0x00610000c098783b */ /* 0x000ee40000000200 */
[C---:B------:R-:W-:Y:S03]  /*12d20*/  HMMA.16816.F32.BF16 R24, R136.reuse, R134, R24 ;  /* 0x000000868818723c */ /* 0x040fe60000041818 */
[----:B------:R-:W2:Y:S01]  /*12d30*/  LDSM.16.M88.4 R156, [R192+0x6900] ;  /* 0x00690000c09c783b */ /* 0x000ea20000000200 */
[----:B------:R-:W-:Y:S04]  /*12d40*/  @P0 IADD3 R0, R224, -0x1, RZ ;  /* 0xffffffffe0000810 */ /* 0x000fe80007ffe0ff */
[C---:B----4-:R-:W-:Y:S01]  /*12d50*/  HMMA.16816.F32.BF16 R28, R136.reuse, R148, R28 ;  /* 0x00000094881c723c */ /* 0x050fe2000004181c */
[----:B------:R-:W0:Y:S05]  /*12d60*/  LDGDEPBAR ;  /* 0x00000000000079af */ /* 0x000e2a0000000000 */
[----:B-1----:R-:W1:Y:S02]  /*12d70*/  LDSM.16.M88.4 R160, [R192+0x7100] ;  /* 0x00710000c0a0783b */ /* 0x002e640000000200 */
[----:B------:R-:W-:Y:S03]  /*12d80*/  HMMA.16816.F32.BF16 R32, R136, R150, R32 ;  /* 0x000000968820723c */ /* 0x000fe60000041820 */
[----:B------:R-:W4:Y:S05]  /*12d90*/  LDSM.16.M88.4 R144, [R192+0x7900] ;  /* 0x00790000c090783b */ /* 0x000f2a0000000200 */
[----:B------:R-:W-:Y:S05]  /*12da0*/  LDSM.16.M88.4 R132, [R191+0xc100] ;  /* 0x00c10000bf84783b */ /* 0x000fea0000000200 */
[----:B-----5:R-:W5:Y:S05]  /*12db0*/  LDSM.16.M88.4 R164, [R184] ;  /* 0x00000000b8a4783b */ /* 0x020f6a0000000200 */
[----:B------:R-:W4:Y:S01]  /*12dc0*/  LDSM.16.M88.4 R168, [R184+0x800] ;  /* 0x00080000b8a8783b */ /* 0x000f220000000200 */
[C---:B---3--:R-:W-:Y:S04]  /*12dd0*/  HMMA.16816.F32.BF16 R4, R140.reuse, R152, R4 ;  /* 0x000000988c04723c */ /* 0x048fe80000041804 */
[----:B------:R-:W3:Y:S05]  /*12de0*/  LDSM.16.M88.4 R136, [R184+0x1000] ;  /* 0x00100000b888783b */ /* 0x000eea0000000200 */
[----:B------:R-:W3:Y:S01]  /*12df0*/  LDSM.16.M88.4 R148, [R184+0x1800] ;  /* 0x00180000b894783b */ /* 0x000ee20000000200 */
[C---:B------:R-:W-:Y:S04]  /*12e00*/  HMMA.16816.F32.BF16 R8, R140.reuse, R154, R8 ;  /* 0x0000009a8c08723c */ /* 0x040fe80000041808 */
[----:B------:R-:W-:Y:S04]  /*12e10*/  LDSM.16.M88.4 R152, [R197+0x8900] ;  /* 0x00890000c598783b */ /* 0x000fe80000000200 */
[C---:B--2---:R-:W-:Y:S01]  /*12e20*/  HMMA.16816.F32.BF16 R12, R140.reuse, R156, R12 ;  /* 0x0000009c8c0c723c */ /* 0x044fe2000004180c */
[----:B------:R-:W-:Y:S07]  /*12e30*/  LDSM.16.M88.4 R172, [R184+0x2000] ;  /* 0x00200000b8ac783b */ /* 0x000fee0000000200 */
[C---:B------:R-:W-:Y:S01]  /*12e40*/  HMMA.16816.F32.BF16 R16, R140.reuse, R158, R16 ;  /* 0x0000009e8c10723c */ /* 0x040fe20000041810 */
[----:B------:R-:W-:Y:S07]  /*12e50*/  LDSM.16.M88.4 R156, [R197+0x9100] ;  /* 0x00910000c59c783b */ /* 0x000fee0000000200 */
[C---:B-1----:R-:W-:Y:S08]  /*12e60*/  HMMA.16816.F32.BF16 R20, R140.reuse, R160, R20 ;  /* 0x000000a08c14723c */ /* 0x042ff00000041814 */
[C---:B------:R-:W-:Y:S01]  /*12e70*/  HMMA.16816.F32.BF16 R24, R140.reuse, R162, R24 ;  /* 0x000000a28c18723c */ /* 0x040fe20000041818 */
[----:B------:R-:W-:Y:S07]  /*12e80*/  LDSM.16.M88.4 R160, [R194+0x10100] ;  /* 0x01010000c2a0783b */ /* 0x000fee0000000200 */
[C---:B----4-:R-:W-:Y:S08]  /*12e90*/  HMMA.16816.F32.BF16 R28, R140.reuse, R144, R28 ;  /* 0x000000908c1c723c */ /* 0x050ff0000004181c */
[----:B------:R-:W-:Y:S01]  /*12ea0*/  HMMA.16816.F32.BF16 R32, R140, R146, R32 ;  /* 0x000000928c20723c */ /* 0x000fe20000041820 */
[----:B------:R-:W-:Y:S05]  /*12eb0*/  LDSM.16.M88.4 R140, [R198+0x10100] ;  /* 0x01010000c68c783b */ /* 0x000fea0000000200 */
[----:B------:R-:W1:Y:S02]  /*12ec0*/  LDSM.16.M88.4 R144, [R197+0x8100] ;  /* 0x00810000c590783b */ /* 0x000e640000000200 */
[C---:B-----5:R-:W-:Y:S08]  /*12ed0*/  HMMA.16816.F32.BF16 R4, R132.reuse, R164, R4 ;  /* 0x000000a48404723c */ /* 0x060ff00000041804 */
[C---:B------:R-:W-:Y:S01]  /*12ee0*/  HMMA.16816.F32.BF16 R8, R132.reuse, R166, R8 ;  /* 0x000000a68408723c */ /* 0x040fe20000041808 */
[----:B------:R-:W-:Y:S07]  /*12ef0*/  LDSM.16.M88.4 R164, [R183] ;  /* 0x00000000b7a4783b */ /* 0x000fee0000000200 */
[C---:B------:R-:W-:Y:S08]  /*12f00*/  HMMA.16816.F32.BF16 R12, R132.reuse, R168, R12 ;  /* 0x000000a8840c723c */ /* 0x040ff0000004180c */
[C---:B------:R-:W-:Y:S01]  /*12f10*/  HMMA.16816.F32.BF16 R16, R132.reuse, R170, R16 ;  /* 0x000000aa8410723c */ /* 0x040fe20000041810 */
[----:B------:R-:W-:Y:S07]  /*12f20*/  LDSM.16.M88.4 R168, [R192+0x8100] ;  /* 0x00810000c0a8783b */ /* 0x000fee0000000200 */
[C---:B---3--:R-:W-:Y:S08]  /*12f30*/  HMMA.16816.F32.BF16 R20, R132.reuse, R136, R20 ;  /* 0x000000888414723c */ /* 0x048ff00000041814 */
[C---:B------:R-:W-:Y:S01]  /*12f40*/  HMMA.16816.F32.BF16 R24, R132.reuse, R138, R24 ;  /* 0x0000008a8418723c */ /* 0x040fe20000041818 */
[----:B------:R-:W2:Y:S07]  /*12f50*/  LDSM.16.M88.4 R136, [R197+0x9900] ;  /* 0x00990000c588783b */ /* 0x000eae0000000200 */
[C---:B------:R-:W-:Y:S08]  /*12f60*/  HMMA.16816.F32.BF16 R28, R132.reuse, R148, R28 ;  /* 0x00000094841c723c */ /* 0x040ff0000004181c */
[----:B------:R-:W-:Y:S01]  /*12f70*/  HMMA.16816.F32.BF16 R32, R132, R150, R32 ;  /* 0x000000968420723c */ /* 0x000fe20000041820 */
[----:B------:R-:W3:Y:S05]  /*12f80*/  LDSM.16.M88.4 R132, [R182] ;  /* 0x00000000b684783b */ /* 0x000eea0000000200 */
[----:B------:R-:W-:Y:S02]  /*12f90*/  LDSM.16.M88.4 R148, [R180] ;  /* 0x00000000b494783b */ /* 0x000fe40000000200 */
[C---:B-1----:R-:W-:Y:S08]  /*12fa0*/  HMMA.16816.F32.BF16 R4, R140.reuse, R144, R4 ;  /* 0x000000908c04723c */ /* 0x042ff00000041804 */
[C---:B------:R-:W-:Y:S01]  /*12fb0*/  HMMA.16816.F32.BF16 R8, R140.reuse, R146, R8 ;  /* 0x000000928c08723c */ /* 0x040fe20000041808 */
[----:B------:R-:W1:Y:S07]  /*12fc0*/  LDSM.16.M88.4 R144, [R181] ;  /* 0x00000000b590783b */ /* 0x000e6e0000000200 */
[C---:B------:R-:W-:Y:S08]  /*12fd0*/  HMMA.16816.F32.BF16 R12, R140.reuse, R152, R12 ;  /* 0x000000988c0c723c */ /* 0x040ff0000004180c */
[C---:B------:R-:W-:Y:S01]  /*12fe0*/  HMMA.16816.F32.BF16 R16, R140.reuse, R154, R16 ;  /* 0x0000009a8c10723c */ /* 0x040fe20000041810 */
[----:B------:R-:W4:Y:S07]  /*12ff0*/  LDSM.16.M88.4 R152, [R193+0x10100] ;  /* 0x01010000c198783b */ /* 0x000f2e0000000200 */
[C---:B------:R-:W-:Y:S08]  /*13000*/  HMMA.16816.F32.BF16 R20, R140.reuse, R156, R20 ;  /* 0x0000009c8c14723c */ /* 0x040ff00000041814 */
[C---:B------:R-:W-:Y:S01]  /*13010*/  HMMA.16816.F32.BF16 R24, R140.reuse, R158, R24 ;  /* 0x0000009e8c18723c */ /* 0x040fe20000041818 */
[----:B------:R-:W-:Y:S07]  /*13020*/  LDSM.16.M88.4 R156, [R192+0x9900] ;  /* 0x00990000c09c783b */ /* 0x000fee0000000200 */
[C---:B--2---:R-:W-:Y:S08]  /*13030*/  HMMA.16816.F32.BF16 R28, R140.reuse, R136, R28 ;  /* 0x000000888c1c723c */ /* 0x044ff0000004181c */
[----:B------:R-:W-:Y:S01]  /*13040*/  HMMA.16816.F32.BF16 R32, R140, R138, R32 ;  /* 0x0000008a8c20723c */ /* 0x000fe20000041820 */
[----:B------:R-:W2:Y:S05]  /*13050*/  LDSM.16.M88.4 R136, [R192+0x8900] ;  /* 0x00890000c088783b */ /* 0x000eaa0000000200 */
[----:B------:R-:W5:Y:S02]  /*13060*/  LDSM.16.M88.4 R140, [R192+0x9100] ;  /* 0x00910000c08c783b */ /* 0x000f640000000200 */
[C---:B------:R-:W-:Y:S08]  /*13070*/  HMMA.16816.F32.BF16 R4, R160.reuse, R164, R4 ;  /* 0x000000a4a004723c */ /* 0x040ff00000041804 */
[C---:B------:R-:W-:Y:S01]  /*13080*/  HMMA.16816.F32.BF16 R8, R160.reuse, R166, R8 ;  /* 0x000000a6a008723c */ /* 0x040fe20000041808 */
[----:B------:R-:W2:Y:S07]  /*13090*/  LDSM.16.M88.4 R164, [R191+0x10100] ;  /* 0x01010000bfa4783b */ /* 0x000eae0000000200 */
[C---:B---3--:R-:W-:Y:S08]  /*130a0*/  HMMA.16816.F32.BF16 R12, R160.reuse, R132, R12 ;  /* 0x00000084a00c723c */ /* 0x048ff0000004180c */
[C---:B------:R-:W-:Y:S01]  /*130b0*/  HMMA.16816.F32.BF16 R16, R160.reuse, R134, R16 ;  /* 0x00000086a010723c */ /* 0x040fe20000041810 */
[----:B------:R-:W3:Y:S07]  /*130c0*/  LDSM.16.M88.4 R132, [R184+0x2800] ;  /* 0x00280000b884783b */ /* 0x000eee0000000200 */
[C---:B-1----:R-:W-:Y:S08]  /*130d0*/  HMMA.16816.F32.BF16 R20, R160.reuse, R144, R20 ;  /* 0x00000090a014723c */ /* 0x042ff00000041814 */
[C---:B------:R-:W-:Y:S01]  /*130e0*/  HMMA.16816.F32.BF16 R24, R160.reuse, R146, R24 ;  /* 0x00000092a018723c */ /* 0x040fe20000041818 */
[----:B------:R-:W1:Y:S07]  /*130f0*/  LDSM.16.M88.4 R144, [R184+0x3000] ;  /* 0x00300000b890783b */ /* 0x000e6e0000000200 */
[C---:B------:R-:W-:Y:S08]  /*13100*/  HMMA.16816.F32.BF16 R28, R160.reuse, R148, R28 ;  /* 0x00000094a01c723c */ /* 0x040ff0000004181c */
[----:B------:R-:W-:Y:S01]  /*13110*/  HMMA.16816.F32.BF16 R32, R160, R150, R32 ;  /* 0x00000096a020723c */ /* 0x000fe20000041820 */
[----:B------:R-:W1:Y:S05]  /*13120*/  LDSM.16.M88.4 R148, [R184+0x3800] ;  /* 0x00380000b894783b */ /* 0x000e6a0000000200 */
[----:B------:R-:W-:Y:S02]  /*13130*/  LDSM.16.M88.4 R160, [R179] ;  /* 0x00000000b3a0783b */ /* 0x000fe40000000200 */
[C---:B----4-:R-:W-:Y:S08]  /*13140*/  HMMA.16816.F32.BF16 R4, R152.reuse, R168, R4 ;  /* 0x000000a89804723c */ /* 0x050ff00000041804 */
[C---:B------:R-:W-:Y:S08]  /*13150*/  HMMA.16816.F32.BF16 R8, R152.reuse, R170, R8 ;  /* 0x000000aa9808723c */ /* 0x040ff00000041808 */
[C---:B--2---:R-:W-:Y:S08]  /*13160*/  HMMA.16816.F32.BF16 R12, R152.reuse, R136, R12 ;  /* 0x00000088980c723c */ /* 0x044ff0000004180c */
[C---:B------:R-:W-:Y:S01]  /*13170*/  HMMA.16816.F32.BF16 R16, R152.reuse, R138, R16 ;  /* 0x0000008a9810723c */ /* 0x040fe20000041810 */
[----:B------:R-:W-:Y:S07]  /*13180*/  LDSM.16.M88.4 R136, [R198+0x14100] ;  /* 0x01410000c688783b */ /* 0x000fee0000000200 */
[C---:B-----5:R-:W-:Y:S08]  /*13190*/  HMMA.16816.F32.BF16 R20, R152.reuse, R140, R20 ;  /* 0x0000008c9814723c */ /* 0x060ff00000041814 */
[C---:B------:R-:W-:Y:S01]  /*131a0*/  HMMA.16816.F32.BF16 R24, R152.reuse, R142, R24 ;  /* 0x0000008e9818723c */ /* 0x040fe20000041818 */
[----:B------:R-:W2:Y:S07]  /*131b0*/  LDSM.16.M88.4 R140, [R197+0xa100] ;  /* 0x00a10000c58c783b */ /* 0x000eae0000000200 */
[C---:B------:R-:W-:Y:S08]  /*131c0*/  HMMA.16816.F32.BF16 R28, R152.reuse, R156, R28 ;  /* 0x0000009c981c723c */ /* 0x040ff0000004181c */
[----:B------:R-:W-:Y:S01]  /*131d0*/  HMMA.16816.F32.BF16 R32, R152, R158, R32 ;  /* 0x0000009e9820723c */ /* 0x000fe20000041820 */
[----:B------:R-:W4:Y:S05]  /*131e0*/  LDSM.16.M88.4 R152, [R197+0xa900] ;  /* 0x00a90000c598783b */ /* 0x000f2a0000000200 */
[----:B------:R-:W5:Y:S02]  /*131f0*/  LDSM.16.M88.4 R156, [R197+0xb100] ;  /* 0x00b10000c59c783b */ /* 0x000f640000000200 */
[C---:B------:R-:W-:Y:S08]  /*13200*/  HMMA.16816.F32.BF16 R4, R164.reuse, R172, R4 ;  /* 0x000000aca404723c */ /* 0x040ff00000041804 */
[C---:B------:R-:W-:Y:S08]  /*13210*/  HMMA.16816.F32.BF16 R8, R164.reuse, R174, R8 ;  /* 0x000000aea408723c */ /* 0x040ff00000041808 */
        /* <DEDUP_REMOVED lines=8> */
[----:B------:R-:W1:Y:S05]  /*132a0*/  LDSM.16.M88.4 R148, [R178] ;  /* 0x00000000b294783b */ /* 0x000e6a0000000200 */
[----:B------:R-:W-:Y:S02]  /*132b0*/  LDSM.16.M88.4 R164, [R184+0x4000] ;  /* 0x00400000b8a4783b */ /* 0x000fe40000000200 */
[C---:B--2---:R-:W-:Y:S08]  /*132c0*/  HMMA.16816.F32.BF16 R4, R136.reuse, R140, R4 ;  /* 0x0000008c8804723c */ /* 0x044ff00000041804 */
[C---:B------:R-:W-:Y:S01]  /*132d0*/  HMMA.16816.F32.BF16 R8, R136.reuse, R142, R8 ;  /* 0x0000008e8808723c */ /* 0x040fe20000041808 */
[----:B------:R-:W2:Y:S07]  /*132e0*/  LDSM.16.M88.4 R140, [R177] ;  /* 0x00000000b18c783b */ /* 0x000eae0000000200 */
[C---:B----4-:R-:W-:Y:S08]  /*132f0*/  HMMA.16816.F32.BF16 R12, R136.reuse, R152, R12 ;  /* 0x00000098880c723c */ /* 0x050ff0000004180c */
[C---:B------:R-:W-:Y:S01]  /*13300*/  HMMA.16816.F32.BF16 R16, R136.reuse, R154, R16 ;  /* 0x0000009a8810723c */ /* 0x040fe20000041810 */
[----:B------:R-:W4:Y:S07]  /*13310*/  LDSM.16.M88.4 R152, [R176] ;  /* 0x00000000b098783b */ /* 0x000f2e0000000200 */
[C---:B-----5:R-:W-:Y:S08]  /*13320*/  HMMA.16816.F32.BF16 R20, R136.reuse, R156, R20 ;  /* 0x0000009c8814723c */ /* 0x060ff00000041814 */
[C---:B------:R-:W-:Y:S01]  /*13330*/  HMMA.16816.F32.BF16 R24, R136.reuse, R158, R24 ;  /* 0x0000009e8818723c */ /* 0x040fe20000041818 */
[----:B------:R-:W-:Y:S07]  /*13340*/  LDSM.16.M88.4 R156, [R192+0xa900] ;  /* 0x00a90000c09c783b */ /* 0x000fee0000000200 */
[C---:B---3--:R-:W-:Y:S08]  /*13350*/  HMMA.16816.F32.BF16 R28, R136.reuse, R132, R28 ;  /* 0x00000084881c723c */ /* 0x048ff0000004181c */
[----:B------:R-:W-:Y:S01]  /*13360*/  HMMA.16816.F32.BF16 R32, R136, R134, R32 ;  /* 0x000000868820723c */ /* 0x000fe20000041820 */
[----:B------:R-:W-:Y:S05]  /*13370*/  LDSM.16.M88.4 R132, [R193+0x14100] ;  /* 0x01410000c184783b */ /* 0x000fea0000000200 */
[----:B------:R-:W3:Y:S02]  /*13380*/  LDSM.16.M88.4 R136, [R192+0xa100] ;  /* 0x00a10000c088783b */ /* 0x000ee40000000200 */
[C---:B-1----:R-:W-:Y:S08]  /*13390*/  HMMA.16816.F32.BF16 R4, R144.reuse, R160, R4 ;  /* 0x000000a09004723c */ /* 0x042ff00000041804 */
[C---:B------:R-:W-:Y:S01]  /*133a0*/  HMMA.16816.F32.BF16 R8, R144.reuse, R162, R8 ;  /* 0x000000a29008723c */ /* 0x040fe20000041808 */
[----:B------:R-:W-:Y:S07]  /*133b0*/  LDSM.16.M88.4 R160, [R191+0x14100] ;  /* 0x01410000bfa0783b */ /* 0x000fee0000000200 */
[C---:B------:R-:W-:Y:S08]  /*133c0*/  HMMA.16816.F32.BF16 R12, R144.reuse, R148, R12 ;  /* 0x00000094900c723c */ /* 0x040ff0000004180c */
[C---:B------:R-:W-:Y:S01]  /*133d0*/  HMMA.16816.F32.BF16 R16, R144.reuse, R150, R16 ;  /* 0x000000969010723c */ /* 0x040fe20000041810 */
[----:B------:R-:W1:Y:S07]  /*133e0*/  LDSM.16.M88.4 R148, [R192+0xb100] ;  /* 0x00b10000c094783b */ /* 0x000e6e0000000200 */
[C---:B--2---:R-:W-:Y:S08]  /*133f0*/  HMMA.16816.F32.BF16 R20, R144.reuse, R140, R20 ;  /* 0x0000008c9014723c */ /* 0x044ff00000041814 */
[C---:B------:R-:W-:Y:S01]  /*13400*/  HMMA.16816.F32.BF16 R24, R144.reuse, R142, R24 ;  /* 0x0000008e9018723c */ /* 0x040fe20000041818 */
[----:B------:R-:W2:Y:S07]  /*13410*/  LDSM.16.M88.4 R140, [R192+0xb900] ;  /* 0x00b90000c08c783b */ /* 0x000eae0000000200 */
[C---:B----4-:R-:W-:Y:S07]  /*13420*/  HMMA.16816.F32.BF16 R28, R144.reuse, R152, R28 ;  /* 0x00000098901c723c */ /* 0x050fee000004181c */
[C---:B------:R-:W-:Y:S01]  /*13430*/  @P0 IMAD.WIDE.U32 R152, R0.reuse, c[0x0][0x1e0], RZ ;  /* 0x0000780000980a25 */ /* 0x040fe200078e00ff */
[----:B------:R-:W-:Y:S07]  /*13440*/  HMMA.16816.F32.BF16 R32, R144, R154, R32 ;  /* 0x0000009a9020723c */ /* 0x000fee0000041820 */
[----:B------:R-:W-:Y:S01]  /*13450*/  @P0 SHF.R.S32.HI R155, RZ, 0x1f, R0 ;  /* 0x0000001fff9b0819 */ /* 0x000fe20000011400 */
[C---:B---3--:R-:W-:Y:S05]  /*13460*/  HMMA.16816.F32.BF16 R4, R132.reuse, R136, R4 ;  /* 0x000000888404723c */ /* 0x048fea0000041804 */
[----:B------:R-:W-:Y:S03]  /*13470*/  @P0 IMAD R155, R155, c[0x0][0x1e0], RZ ;  /* 0x000078009b9b0a24 */ /* 0x000fe600078e02ff */
[C---:B------:R-:W-:Y:S01]  /*13480*/  HMMA.16816.F32.BF16 R8, R132.reuse, R138, R8 ;  /* 0x0000008a8408723c */ /* 0x040fe20000041808 */
[----:B------:R-:W3:Y:S03]  /*13490*/  LDSM.16.M88.4 R136, [R184+0x4800] ;  /* 0x00480000b888783b */ /* 0x000ee60000000200 */
[----:B------:R-:W-:Y:S02]  /*134a0*/  @P0 IMAD R0, R0, c[0x0][0x1e4], R155 ;  /* 0x0000790000000a24 */ /* 0x000fe400078e029b */
[----:B------:R-:W-:Y:S02]  /*134b0*/  @P0 IMAD.SHL.U32 R155, R152, 0x40, RZ ;  /* 0x00000040989b0824 */ /* 0x000fe400078e00ff */
[C---:B------:R-:W-:Y:S04]  /*134c0*/  HMMA.16816.F32.BF16 R12, R132.reuse, R156, R12 ;  /* 0x0000009c840c723c */ /* 0x040fe8000004180c */
[----:B------:R-:W-:Y:S01]  /*134d0*/  @P0 IMAD.IADD R153, R153, 0x1, R0 ;  /* 0x0000000199990824 */ /* 0x000fe200078e0200 */
[----:B------:R-:W-:Y:S03]  /*134e0*/  @P0 IADD3 R0, P2, R155, R204, RZ ;  /* 0x000000cc9b000210 */ /* 0x000fe60007f5e0ff */
[C---:B------:R-:W-:Y:S04]  /*134f0*/  HMMA.16816.F32.BF16 R16, R132.reuse, R158, R16 ;  /* 0x0000009e8410723c */ /* 0x040fe80000041810 */
[----:B------:R-:W-:Y:S02]  /*13500*/  @P0 LEA R156, P1, R0, c[0x0][0x1c8], 0x1 ;  /* 0x00007200009c0a11 */ /* 0x000fe400078208ff */
[----:B------:R-:W-:Y:S02]  /*13510*/  @P0 SHF.L.U64.HI R153, R152, 0x6, R153 ;  /* 0x0000000698990819 */ /* 0x000fe40000010299 */
[C---:B-1----:R-:W-:Y:S04]  /*13520*/  HMMA.16816.F32.BF16 R20, R132.reuse, R148, R20 ;  /* 0x000000948414723c */ /* 0x042fe80000041814 */
[----:B------:R-:W-:Y:S04]  /*13530*/  @P0 IMAD.X R157, R153, 0x1, R211, P2 ;  /* 0x00000001999d0824 */ /* 0x000fe800010e06d3 */
[C---:B------:R-:W-:Y:S04]  /*13540*/  HMMA.16816.F32.BF16 R24, R132.reuse, R150, R24 ;  /* 0x000000968418723c */ /* 0x040fe80000041818 */
[----:B------:R-:W-:Y:S02]  /*13550*/  @P0 LEA.HI.X R157, R0, c[0x0][0x1cc], R157, 0x1, P1 ;  /* 0x00007300009d0a11 */ /* 0x000fe400008f0c9d */
[----:B------:R-:W-:Y:S02]  /*13560*/  @P0 IADD3 R0, P3, R155, R214, RZ ;  /* 0x000000d69b000210 */ /* 0x000fe40007f7e0ff */
[C---:B--2---:R-:W-:Y:S04]  /*13570*/  HMMA.16816.F32.BF16 R28, R132.reuse, R140, R28 ;  /* 0x0000008c841c723c */ /* 0x044fe8000004181c */
[--C-:B------:R-:W-:Y:S01]  /*13580*/  @P0 IMAD.X R159, R153, 0x1, R220.reuse, P3 ;  /* 0x00000001999f0824 */ /* 0x100fe200018e06dc */
[C---:B------:R-:W-:Y:S03]  /*13590*/  @P0 LEA R158, P3, R0.reuse, c[0x0][0x1c8], 0x1 ;  /* 0x00007200009e0a11 */ /* 0x040fe600078608ff */
[----:B------:R-:W-:Y:S01]  /*135a0*/  HMMA.16816.F32.BF16 R32, R132, R142, R32 ;  /* 0x0000008e8420723c */ /* 0x000fe20000041820 */
[----:B------:R-:W1:Y:S03]  /*135b0*/  LDSM.16.M88.4 R132, [R184+0x5000] ;  /* 0x00500000b884783b */ /* 0x000e660000000200 */
[----:B------:R-:W-:Y:S04]  /*135c0*/  @P0 LEA.HI.X R159, R0, c[0x0][0x1cc], R159, 0x1, P3 ;  /* 0x00007300009f0a11 */ /* 0x000fe800018f0c9f */
[C---:B------:R-:W-:Y:S07]  /*135d0*/  HMMA.16816.F32.BF16 R4, R160.reuse, R164, R4 ;  /* 0x000000a4a004723c */ /* 0x040fee0000041804 */
[CC--:B------:R-:W-:Y:S01]  /*135e0*/  @P0 IADD3 R164, P2, R155.reuse, R213.reuse, RZ ;  /* 0x000000d59ba40210 */ /* 0x0c0fe20007f5e0ff */
[C---:B------:R-:W-:Y:S04]  /*135f0*/  HMMA.16816.F32.BF16 R8, R160.reuse, R166, R8 ;  /* 0x000000a6a008723c */ /* 0x040fe80000041808 */
[----:B------:R-:W-:Y:S03]  /*13600*/  @P0 IADD3 R165, P1, R155, UR6, RZ ;  /* 0x000000069ba50c10 */ /* 0x000fe6000ff3e0ff */
[C---:B------:R-:W-:Y:S01]  /*13610*/  @P0 IMAD.X R167, R153.reuse, 0x1, R219, P2 ;  /* 0x0000000199a70824 */ /* 0x040fe200010e06db */
[C---:B---3--:R-:W-:Y:S04]  /*13620*/  HMMA.16816.F32.BF16 R12, R160.reuse, R136, R12 ;  /* 0x00000088a00c723c */ /* 0x048fe8000004180c */
[----:B------:R-:W-:Y:S02]  /*13630*/  @P0 IADD3.X R155, R153, UR7, RZ, P1, !PT ;  /* 0x00000007999b0c10 */ /* 0x000fe40008ffe4ff */
[----:B------:R-:W-:Y:S02]  /*13640*/  @P0 IADD3 R154, P1, R165, R204, RZ ;  /* 0x000000cca59a0210 */ /* 0x000fe40007f3e0ff */
[C---:B------:R-:W-:Y:S01]  /*13650*/  HMMA.16816.F32.BF16 R16, R160.reuse, R138, R16 ;  /* 0x0000008aa010723c */ /* 0x040fe20000041810 */
[----:B------:R-:W2:Y:S01]  /*13660*/  LDSM.16.M88.4 R136, [R184+0x5800] ;  /* 0x00580000b888783b */ /* 0x000ea20000000200 */
[----:B------:R-:W-:Y:S04]  /*13670*/  DEPBAR.LE SB0, 0x0 ;  /* 0x000080000000791a */ /* 0x000fe80000000000 */
[----:B------:R-:W-:Y:S01]  /*13680*/  BAR.SYNC.DEFER_BLOCKING 0x0 ;  /* 0x0000000000007b1d */ /* 0x000fe20000010000 */
[----:B------:R-:W-:Y:S01]  /*13690*/  @P0 LEA R166, P2, R164, c[0x0][0x1c8], 0x1 ;  /* 0x00007200a4a60a11 */ /* 0x000fe200078408ff */
[----:B------:R-:W-:Y:S01]  /*136a0*/  @P0 IMAD.X R153, R155, 0x1, R211, P1 ;  /* 0x000000019b990824 */ /* 0x000fe200008e06d3 */
[----:B------:R-:W-:Y:S01]  /*136b0*/  @P0 LEA R152, P1, R154, c[0x0][0x1c8], 0x1 ;  /* 0x000072009a980a11 */ /* 0x000fe200078208ff */
[C---:B-1----:R-:W-:Y:S05]  /*136c0*/  HMMA.16816.F32.BF16 R20, R160.reuse, R132, R20 ;  /* 0x00000084a014723c */ /* 0x042fea0000041814 */
[----:B------:R-:W-:Y:S02]  /*136d0*/  @P0 LEA.HI.X R167, R164, c[0x0][0x1cc], R167, 0x1, P2 ;  /* 0x00007300a4a70a11 */ /* 0x000fe400010f0ca7 */
[----:B------:R-:W-:Y:S01]  /*136e0*/  @P0 LEA.HI.X R153, R154, c[0x0][0x1cc], R153, 0x1, P1 ;  /* 0x000073009a990a11 */ /* 0x000fe200008f0c99 */
[C---:B------:R-:W-:Y:S04]  /*136f0*/  HMMA.16816.F32.BF16 R24, R160.reuse, R134, R24 ;  /* 0x00000086a018723c */ /* 0x040fe80000041818 */
[C---:B------:R-:W-:Y:S02]  /*13700*/  @P0 IADD3 R0, P2, R165.reuse, R214, RZ ;  /* 0x000000d6a5000210 */ /* 0x040fe40007f5e0ff */
[----:B------:R-:W-:Y:S02]  /*13710*/  @P0 IADD3 R165, P1, R165, R213, RZ ;  /* 0x000000d5a5a50210 */ /* 0x000fe40007f3e0ff */
[C---:B------:R-:W-:Y:S01]  /*13720*/  @P0 LEA R168, P3, R0.reuse, c[0x0][0x1c8], 0x1 ;  /* 0x0000720000a80a11 */ /* 0x040fe200078608ff */
[----:B------:R-:W-:Y:S01]  /*13730*/  @P0 IMAD.X R169, R155, 0x1, R220, P2 ;  /* 0x000000019ba90824 */ /* 0x000fe200010e06dc */
[----:B------:R-:W-:Y:S01]  /*13740*/  @!PT LDS RZ, [RZ] ;  /* 0x00000000fffff984 */ /* 0x000fe20000000800 */
[----:B------:R-:W-:Y:S01]  /*13750*/  @!PT LDS RZ, [RZ] ;  /* 0x00000000fffff984 */ /* 0x000fe20000000800 */
[----:B------:R-:W-:Y:S01]  /*13760*/  @!PT LDS RZ, [RZ] ;  /* 0x00000000fffff984 */ /* 0x000fe20000000800 */
[----:B------:R1:W-:Y:S02]  /*13770*/  @P0 LDGSTS.E.BYPASS.LTC128B.128 [R202+0x6100], [R156.64], !P5 ;  /* 0x061000009cca0fae */ /* 0x0003e4000e901d5c */
[----:B------:R-:W-:Y:S01]  /*13780*/  @P0 LEA R154, P2, R165, c[0x0][0x1c8], 0x1 ;  /* 0x00007200a59a0a11 */ /* 0x000fe200078408ff */
[----:B------:R-:W-:Y:S01]  /*13790*/  @P0 IMAD.X R164, R155, 0x1, R219, P1 ;  /* 0x000000019ba40824 */ /* 0x000fe200008e06db */
[----:B------:R-:W-:Y:S01]  /*137a0*/  @P0 LEA.HI.X R169, R0, c[0x0][0x1cc], R169, 0x1, P3 ;  /* 0x0000730000a90a11 */ /* 0x000fe200018f0ca9 */
[----:B------:R-:W-:Y:S01]  /*137b0*/  IMAD.MOV.U32 R0, RZ, RZ, R203 ;  /* 0x000000ffff007224 */ /* 0x000fe200078e00cb */
[----:B------:R3:W-:Y:S01]  /*137c0*/  @P0 LDGSTS.E.BYPASS.LTC128B.128 [R202+0x8100], [R158.64], !P6 ;  /* 0x081000009eca0fae */ /* 0x0007e2000f101d5c */
[----:B------:R-:W-:Y:S02]  /*137d0*/  PLOP3.LUT P1, PT, PT, PT, UP3, 0x80, 0x0 ;  /* 0x000000000000781c */ /* 0x000fe40003f2f038 */
[----:B------:R-:W-:Y:S02]  /*137e0*/  @P0 LEA.HI.X R155, R165, c[0x0][0x1cc], R164, 0x1, P2 ;  /* 0x00007300a59b0a11 */ /* 0x000fe400010f0ca4 */
[----:B------:R4:W-:Y:S01]  /*137f0*/  @P0 LDGSTS.E.BYPASS.LTC128B.128 [R202+0xa100], [R166.64], !P4 ;  /* 0x0a100000a6ca0fae */ /* 0x0009e2000e101d5c */
[C---:B--2---:R-:W-:Y:S04]  /*13800*/  HMMA.16816.F32.BF16 R28, R160.reuse, R136, R28 ;  /* 0x00000088a01c723c */ /* 0x044fe8000004181c */
[----:B------:R2:W-:Y:S04]  /*13810*/  @P0 LDGSTS.E.BYPASS.LTC128B.128 [R202+0x7100], [R152.64], !P5 ;  /* 0x0710000098ca0fae */ /* 0x0005e8000e901d5c */
[----:B------:R-:W-:Y:S01]  /*13820*/  @P1 IMAD.MOV.U32 R0, RZ, RZ, R217 ;  /* 0x000000ffff001224 */ /* 0x000fe200078e00d9 */
[----:B------:R4:W-:Y:S01]  /*13830*/  @P0 LDGSTS.E.BYPASS.LTC128B.128 [R202+0x9100], [R168.64], !P6 ;  /* 0x09100000a8ca0fae */ /* 0x0009e2000f101d5c */
[----:B------:R-:W-:Y:S04]  /*13840*/  HMMA.16816.F32.BF16 R32, R160, R138, R32 ;  /* 0x0000008aa020723c */ /* 0x000fe80000041820 */
[----:B------:R5:W-:Y:S01]  /*13850*/  @P0 LDGSTS.E.BYPASS.LTC128B.128 [R202+0xb100], [R154.64], !P4 ;  /* 0x0b1000009aca0fae */ /* 0x000be2000e101d5c */
[----:B------:R-:W-:Y:S01]  /*13860*/  PLOP3.LUT P0, PT, PT, PT, UP2, 0x40, 0x0 ;  /* 0x000000000000781c */ /* 0x000fe20003f0e828 */
[----:B-1----:R-:W-:Y:S02]  /*13870*/  IMAD.U32 R156, RZ, RZ, UR23 ;  /* 0x00000017ff9c7e24 */ /* 0x002fe4000f8e00ff */
[----:B------:R-:W-:Y:S01]  /*13880*/  IMAD.SHL.U32 R161, R224, 0x40, RZ ;  /* 0x00000040e0a17824 */ /* 0x000fe200078e00ff */
[----:B------:R-:W3:Y:S04]  /*13890*/  SHFL.IDX PT, R164, R0, RZ, 0x1c1f ;  /* 0x001c1fff00a47589 */ /* 0x000ee800000e0000 */
[----:B------:R-:W-:Y:S01]  /*138a0*/  IADD3 R157, -R208, 0x1, -R161 ;  /* 0x00000001d09d7810 */ /* 0x000fe20007ffe9a1 */
[----:B------:R-:W0:Y:S03]  /*138b0*/  LDGDEPBAR ;  /* 0x00000000000079af */ /* 0x000e260000000000 */
[----:B------:R-:W-:Y:S04]  /*138c0*/  IADD3 R156, -R156, UR12, R157 ;  /* 0x0000000c9c9c7c10 */ /* 0x000fe8000fffe19d */
[C---:B------:R-:W-:Y:S02]  /*138d0*/  IADD3 R157, R156.reuse, c[0x0][0x328], RZ ;  /* 0x0000ca009c9d7a10 */ /* 0x040fe40007ffe0ff */
[----:B--2---:R-:W-:Y:S03]  /*138e0*/  IADD3 R153, R156, UR4, RZ ;  /* 0x000000049c997c10 */ /* 0x004fe6000fffe0ff */
[--C-:B---3--:R-:W-:Y:S02]  /*138f0*/  IMAD.IADD R159, R157, 0x1, R164.reuse ;  /* 0x000000019d9f7824 */ /* 0x108fe400078e02a4 */
[----:B-----5:R-:W-:Y:S01]  /*13900*/  IMAD.IADD R155, R153, 0x1, R164 ;  /* 0x00000001999b7824 */ /* 0x020fe200078e02a4 */
[----:B------:R-:W-:-:S05]  /*13910*/  @P0 BRA `(.L_x_397) ;  /* 0x0000019000000947 */ /* 0x000fca0003800000 */
[----:B----4-:R-:W-:Y:S01]  /*13920*/  IMAD.U32 R133, RZ, RZ, UR23 ;  /* 0x00000017ff857e24 */ /* 0x010fe2000f8e00ff */
        /* <DEDUP_REMOVED lines=13> */
.L_x_399:
[----:B------:R-:W-:Y:S04]  /*13a00*/  MOV R132, c[0x0][0x32c] ;  /* 0x0000cb0000847a02 */ /* 0x000fe80000000f00 */
[----:B------:R-:W-:Y:S11]  /*13a10*/  ISETP.NE.AND P0, PT, R132, 0x1, PT ;  /* 0x000000018400780c */ /* 0x000ff60003f05270 */
[----:B------:R-:W-:Y:S02]  /*13a20*/  @!UPT UIADD3 URZ, URZ, URZ, URZ ;  /* 0x0000003f3f3ff290 */ /* 0x000fe4000fffe03f */
[----:B------:R-:W-:Y:S05]  /*13a30*/  @P0 IMAD.HI.U32 R132, R164, c[0x0][0x330], RZ ;  /* 0x0000cc00a4840a27 */ /* 0x000fea00078e00ff */
[----:B------:R-:W-:Y:S02]  /*13a40*/  @P0 SHF.R.U32.HI R164, RZ, c[0x0][0x334], R132 ;  /* 0x0000cd00ffa40a19 */ /* 0x000fe40000011684 */
.L_x_400:
[----:B------:R-:W-:Y:S05]  /*13a50*/  BSYNC B0 ;  /* 0x0000000000007941 */ /* 0x000fea0003800000 */
.L_x_398:
[----:B------:R-:W-:Y:S04]  /*13a60*/  IMAD R133, R164, c[0x0][0x32c], -R161 ;  /* 0x0000cb00a4857a24 */ /* 0x000fe800078e0aa1 */
[----:B------:R-:W-:Y:S05]  /*13a70*/  IMAD.IADD R134, R133, 0x1, -R208 ;  /* 0x0000000185867824 */ /* 0x000fea00078e0ad0 */
[----:B------:R-:W-:Y:S02]  /*13a80*/  IADD3 R132, R134, c[0x0][0x32c], RZ ;  /* 0x0000cb0086847a10 */ /* 0x000fe40007ffe0ff */
[----:B------:R-:W-:Y:S02]  /*13a90*/  IMNMX R155, R155, R134, !PT ;  /* 0x000000869b9b7217 */ /* 0x000fe40007800200 */
[----:B------:R-:W-:Y:S02]  /*13aa0*/  IMNMX R159, R159, R132, PT ;  /* 0x000000849f9f7217 */ /* 0x000fe40003800200 */
.L_x_397:
[----:B----4-:R-:W-:Y:S04]  /*13ab0*/  ISETP.GT.AND P1, PT, R224, -0x1, PT ;  /* 0xffffffffe000780c */ /* 0x010fe80003f24270 */
[C---:B------:R-:W-:Y:S02]  /*13ac0*/  ISETP.GT.AND P0, PT, R155.reuse, RZ, P1 ;  /* 0x000000ff9b00720c */ /* 0x040fe40000f04270 */
[----:B------:R-:W-:Y:S02]  /*13ad0*/  ISETP.GT.AND P2, PT, R155, 0x8, P1 ;  /* 0x000000089b00780c */ /* 0x000fe40000f44270 */
[----:B------:R-:W-:Y:S02]  /*13ae0*/  ISETP.LT.OR P0, PT, R159, 0x1, P0 ;  /* 0x000000019f00780c */ /* 0x000fe40000701670 */
        /* <DEDUP_REMOVED lines=41> */
[C---:B------:R-:W-:Y:S02]  /*13d80*/  ISETP.LT.OR P3, PT, R159.reuse, 0x39, P2 ;  /* 0x000000399f00780c */ /* 0x040fe40001761670 */
[----:B------:R-:W-:Y:S02]  /*13d90*/  ISETP.LT.OR P2, PT, R159, 0x3a, P0 ;  /* 0x0000003a9f00780c */ /* 0x000fe40000741670 */
[----:B------:R-:W-:Y:S02]  /*13da0*/  PLOP3.LUT P0, PT, PT, PT, UP2, 0x40, 0x0 ;  /* 0x000000000000781c */ /* 0x000fe40003f0e828 */
[----:B------:R-:W-:Y:S02]  /*13db0*/  ISETP.GT.AND P4, PT, R155, 0x31, P1 ;  /* 0x000000319b00780c */ /* 0x000fe40000f84270 */
[----:B------:R-:W-:Y:S02]  /*13dc0*/  FSEL R148, R32, -INF , !P3 ;  /* 0xff80000020947808 */ /* 0x000fe40005800000 */
[----:B------:R-:W-:Y:S02]  /*13dd0*/  ISETP.LT.OR P4, PT, R159, 0x32, P4 ;  /* 0x000000329f00780c */ /* 0x000fe40002781670 */
[----:B------:R-:W-:Y:S02]  /*13de0*/  FSEL R146, R33, -INF , !P2 ;  /* 0xff80000021927808 */ /* 0x000fe40005000000 */
[----:B------:R-:W-:Y:S03]  /*13df0*/  FSEL R150, R29, -INF , !P4 ;  /* 0xff8000001d967808 */ /* 0x000fe60006000000 */
        /* <DEDUP_REMOVED lines=15> */
.L_x_403:
[----:B------:R-:W-:Y:S04]  /*13ef0*/  MOV R4, c[0x0][0x32c] ;  /* 0x0000cb0000047a02 */ /* 0x000fe80000000f00 */
[----:B------:R-:W-:Y:S11]  /*13f00*/  ISETP.NE.AND P0, PT, R4, 0x1, PT ;  /* 0x000000010400780c */ /* 0x000ff60003f05270 */
[----:B------:R-:W-:Y:S02]  /*13f10*/  @!UPT UIADD3 URZ, URZ, URZ, URZ ;  /* 0x0000003f3f3ff290 */ /* 0x000fe4000fffe03f */
[----:B------:R-:W-:Y:S05]  /*13f20*/  @P0 IMAD.HI.U32 R4, R12, c[0x0][0x330], RZ ;  /* 0x0000cc000c040a27 */ /* 0x000fea00078e00ff */
[----:B------:R-:W-:Y:S02]  /*13f30*/  @P0 SHF.R.U32.HI R12, RZ, c[0x0][0x334], R4 ;  /* 0x0000cd00ff0c0a19 */ /* 0x000fe40000011604 */
.L_x_404:
[----:B------:R-:W-:Y:S05]  /*13f40*/  BSYNC B0 ;  /* 0x0000000000007941 */ /* 0x000fea0003800000 */
.L_x_402:
[----:B------:R-:W-:Y:S04]  /*13f50*/  IMAD R161, R12, c[0x0][0x32c], -R161 ;  /* 0x0000cb000ca17a24 */ /* 0x000fe800078e0aa1 */
[----:B------:R-:W-:Y:S05]  /*13f60*/  IMAD.IADD R4, R161, 0x1, -R208 ;  /* 0x00000001a1047824 */ /* 0x000fea00078e0ad0 */
[----:B------:R-:W-:Y:S02]  /*13f70*/  IADD3 R5, R4, c[0x0][0x32c], RZ ;  /* 0x0000cb0004057a10 */ /* 0x000fe40007ffe0ff */
[----:B------:R-:W-:Y:S02]  /*13f80*/  IMNMX R153, R153, R4, !PT ;  /* 0x0000000499997217 */ /* 0x000fe40007800200 */
[----:B------:R-:W-:Y:S02]  /*13f90*/  IMNMX R0, R0, R5, PT ;  /* 0x0000000500007217 */ /* 0x000fe40003800200 */
.L_x_401:
[----:B------:R-:W-:Y:S02]  /*13fa0*/  FMNMX.FTZ R5, R138, R3, !PT ;  /* 0x000000038a057209 */ /* 0x000fe40007810000 */
[C---:B------:R-:W-:Y:S02]  /*13fb0*/  ISETP.GT.AND P2, PT, R153.reuse, RZ, P1 ;  /* 0x000000ff9900720c */ /* 0x040fe40000f44270 */
[----:B------:R-:W-:Y:S02]  /*13fc0*/  FMNMX.FTZ R5, R136, R5, !PT ;  /* 0x0000000588057209 */ /* 0x000fe40007810000 */
[----:B------:R-:W-:Y:S02]  /*13fd0*/  ISETP.LT.OR P2, PT, R0, 0x1, P2 ;  /* 0x000000010000780c */ /* 0x000fe40001741670 */
[----:B------:R-:W-:Y:S02]  /*13fe0*/  FMNMX.FTZ R5, R134, R5, !PT ;  /* 0x0000000586057209 */ /* 0x000fe40007810000 */
[C---:B------:R-:W-:Y:S02]  /*13ff0*/  ISETP.GT.AND P0, PT, R153.reuse, 0x1, P1 ;  /* 0x000000019900780c */ /* 0x040fe40000f04270 */
[----:B------:R-:W-:Y:S02]  /*14000*/  FMNMX.FTZ R5, R8, R5, !PT ;  /* 0x0000000508057209 */ /* 0x000fe40007810000 */
[----:B------:R-:W-:Y:S02]  /*14010*/  ISETP.LT.OR P0, PT, R0, 0x2, P0 ;  /* 0x000000020000780c */ /* 0x000fe40000701670 */
[----:B------:R-:W-:Y:S02]  /*14020*/  FMNMX.FTZ R5, R166, R5, !PT ;  /* 0x00000005a6057209 */ /* 0x000fe40007810000 */
[----:B------:R-:W-:Y:S02]  /*14030*/  FSEL R17, R6, -INF , !P2 ;  /* 0xff80000006117808 */ /* 0x000fe40005000000 */
[----:B------:R-:W-:Y:S02]  /*14040*/  FMNMX.FTZ R5, R168, R5, !PT ;  /* 0x00000005a8057209 */ /* 0x000fe40007810000 */
[----:B------:R-:W-:Y:S02]  /*14050*/  ISETP.GT.AND P3, PT, R153, 0x8, P1 ;  /* 0x000000089900780c */ /* 0x000fe40000f64270 */
[----:B------:R-:W-:Y:S02]  /*14060*/  FMNMX.FTZ R5, R142, R5, !PT ;  /* 0x000000058e057209 */ /* 0x000fe40007810000 */
[----:B------:R-:W-:Y:S02]  /*14070*/  FSEL R13, R7, -INF , !P0 ;  /* 0xff800000070d7808 */ /* 0x000fe40004000000 */
[----:B------:R-:W-:Y:S02]  /*14080*/  ISETP.LT.OR P3, PT, R0, 0x9, P3 ;  /* 0x000000090000780c */ /* 0x000fe40001f61670 */
[----:B------:R-:W-:Y:S02]  /*14090*/  FMNMX.FTZ R4, R17, R2, !PT ;  /* 0x0000000211047209 */ /* 0x000fe40007810000 */
[----:B------:R-:W-:Y:S02]  /*140a0*/  ISETP.GT.AND P0, PT, R153, 0x9, P1 ;  /* 0x000000099900780c */ /* 0x000fe40000f04270 */
[----:B------:R-:W-:Y:S02]  /*140b0*/  FMNMX.FTZ R5, R140, R5, !PT ;  /* 0x000000058c057209 */ /* 0x000fe40007810000 */
[----:B------:R-:W-:Y:S02]  /*140c0*/  FMNMX.FTZ R4, R13, R4, !PT ;  /* 0x000000040d047209 */ /* 0x000fe40007810000 */
[----:B------:R-:W-:Y:S02]  /*140d0*/  ISETP.LT.OR P2, PT, R0, 0xa, P0 ;  /* 0x0000000a0000780c */ /* 0x000fe40000741670 */
[----:B------:R-:W-:Y:S02]  /*140e0*/  FSEL R9, R10, -INF , !P3 ;  /* 0xff8000000a097808 */ /* 0x000fe40005800000 */
[----:B------:R-:W-:Y:S02]  /*140f0*/  ISETP.GT.AND P4, PT, R153, 0x10, P1 ;  /* 0x000000109900780c */ /* 0x000fe40000f84270 */
[----:B------:R-:W-:Y:S02]  /*14100*/  FMNMX.FTZ R5, R158, R5, !PT ;  /* 0x000000059e057209 */ /* 0x000fe40007810000 */
[----:B------:R-:W-:Y:S02]  /*14110*/  FSEL R11, R11, -INF , !P2 ;  /* 0xff8000000b0b7808 */ /* 0x000fe40005000000 */
[----:B------:R-:W-:Y:S02]  /*14120*/  ISETP.LT.OR P2, PT, R0, 0x11, P4 ;  /* 0x000000110000780c */ /* 0x000fe40002741670 */
        /* <DEDUP_REMOVED lines=14> */
[C---:B------:R-:W-:Y:S02]  /*14210*/  ISETP.LT.OR P0, PT, R0.reuse, 0x1a, P0 ;  /* 0x0000001a0000780c */ /* 0x040fe40000701670 */
[----:B------:R-:W-:Y:S02]  /*14220*/  FMNMX.FTZ R10, R171, R4, !PT ;  /* 0x00000004ab0a7209 */ /* 0x000fe40007810000 */
[----:B------:R-:W-:Y:S02]  /*14230*/  ISETP.GT.AND P2, PT, R153, 0x20, P1 ;  /* 0x000000209900780c */ /* 0x000fe40000f44270 */
[----:B------:R-:W-:Y:S02]  /*14240*/  FMNMX.FTZ R5, R151, R6, !PT ;  /* 0x0000000697057209 */ /* 0x000fe40007810000 */
[----:B------:R-:W-:Y:S02]  /*14250*/  FSEL R141, R19, -INF , !P0 ;  /* 0xff800000138d7808 */ /* 0x000fe40004000000 */
[----:B------:R-:W-:Y:S02]  /*14260*/  FMNMX.FTZ R10, R143, R10, !PT ;  /* 0x0000000a8f0a7209 */ /* 0x000fe40007810000 */
[----:B------:R-:W-:Y:S02]  /*14270*/  ISETP.LT.OR P3, PT, R0, 0x21, P2 ;  /* 0x000000210000780c */ /* 0x000fe40001761670 */
        /* <DEDUP_REMOVED lines=8> */
[----:B------:R-:W-:Y:S01]  /*14300*/  ISETP.LT.OR P2, PT, R0, 0x29, P4 ;  /* 0x000000290000780c */ /* 0x000fe20002741670 */
[----:B------:R-:W-:Y:S01]  /*14310*/  LDSM.16.MT88.4 R20, [R190+0x100] ;  /* 0x00010000be14783b */ /* 0x000fe20000004200 */
[----:B------:R-:W-:Y:S02]  /*14320*/  FMNMX.FTZ R10, R175, R10, !PT ;  /* 0x0000000aaf0a7209 */ /* 0x000fe40007810000 */
[----:B------:R-:W-:Y:S02]  /*14330*/  ISETP.GT.AND P0, PT, R153, 0x29, P1 ;  /* 0x000000299900780c */ /* 0x000fe40000f04270 */
[----:B------:R-:W-:Y:S02]  /*14340*/  FMNMX.FTZ R5, R146, R7, !PT ;  /* 0x0000000792057209 */ /* 0x000fe40007810000 */
[----:B------:R-:W-:Y:S02]  /*14350*/  FSEL R157, R26, -INF , !P2 ;  /* 0xff8000001a9d7808 */ /* 0x000fe40005000000 */
[----:B------:R-:W-:Y:S01]  /*14360*/  FMNMX.FTZ R10, R159, R10, !PT ;  /* 0x0000000a9f0a7209 */ /* 0x000fe20007810000 */
[----:B------:R-:W1:Y:S01]  /*14370*/  SHFL.BFLY PT, R4, R5, 0x2, 0x1f ;  /* 0x0c401f0005047f89 */ /* 0x000e6200000e0000 */
[C---:B------:R-:W-:Y:S02]  /*14380*/  ISETP.LT.OR P0, PT, R0.reuse, 0x2a, P0 ;  /* 0x0000002a0000780c */ /* 0x040fe40000701670 */
[----:B------:R-:W-:Y:S02]  /*14390*/  ISETP.GT.AND P3, PT, R153, 0x30, P1 ;  /* 0x000000309900780c */ /* 0x000fe40000f64270 */
[----:B------:R-:W-:Y:S02]  /*143a0*/  FSEL R155, R27, -INF , !P0 ;  /* 0xff8000001b9b7808 */ /* 0x000fe40004000000 */
[----:B------:R-:W-:Y:S02]  /*143b0*/  FMNMX.FTZ R10, R157, R10, !PT ;  /* 0x0000000a9d0a7209 */ /* 0x000fe40007810000 */
[----:B------:R-:W-:Y:S02]  /*143c0*/  ISETP.LT.OR P3, PT, R0, 0x31, P3 ;  /* 0x000000310000780c */ /* 0x000fe40001f61670 */
[----:B------:R-:W-:Y:S02]  /*143d0*/  ISETP.GT.AND P0, PT, R153, 0x31, P1 ;  /* 0x000000319900780c */ /* 0x000fe40000f04270 */
[----:B------:R-:W-:Y:S02]  /*143e0*/  FSEL R149, R30, -INF , !P3 ;  /* 0xff8000001e957808 */ /* 0x000fe40005800000 */
[----:B------:R-:W-:Y:S02]  /*143f0*/  FMNMX.FTZ R10, R155, R10, !PT ;  /* 0x0000000a9b0a7209 */ /* 0x000fe40007810000 */
[C---:B------:R-:W-:Y:S02]  /*14400*/  ISETP.LT.OR P2, PT, R0.reuse, 0x32, P0 ;  /* 0x000000320000780c */ /* 0x040fe40000741670 */
[----:B------:R-:W-:Y:S02]  /*14410*/  ISETP.GT.AND P4, PT, R153, 0x38, P1 ;  /* 0x000000389900780c */ /* 0x000fe40000f84270 */
[----:B------:R-:W-:Y:S02]  /*14420*/  FSEL R147, R31, -INF , !P2 ;  /* 0xff8000001f937808 */ /* 0x000fe40005000000 */
[----:B------:R-:W-:Y:S01]  /*14430*/  FMNMX.FTZ R10, R149, R10, !PT ;  /* 0x0000000a950a7209 */ /* 0x000fe20007810000 */
[----:B------:R-:W-:Y:S01]  /*14440*/  LDSM.16.MT88.4 R28, [R189+0x100] ;  /* 0x00010000bd1c783b */ /* 0x000fe20000004200 */
[----:B------:R-:W-:Y:S02]  /*14450*/  ISETP.GT.AND P0, PT, R153, 0x39, P1 ;  /* 0x000000399900780c */ /* 0x000fe40000f04270 */
[C---:B------:R-:W-:Y:S02]  /*14460*/  ISETP.LT.OR P1, PT, R0.reuse, 0x39, P4 ;  /* 0x000000390000780c */ /* 0x040fe40002721670 */
[----:B------:R-:W-:Y:S02]  /*14470*/  ISETP.LT.OR P0, PT, R0, 0x3a, P0 ;  /* 0x0000003a0000780c */ /* 0x000fe40000701670 */
[----:B------:R-:W-:Y:S02]  /*14480*/  FSEL R145, R34, -INF , !P1 ;  /* 0xff80000022917808 */ /* 0x000fe40004800000 */
[----:B------:R-:W-:Y:S02]  /*14490*/  FMNMX.FTZ R0, R147, R10, !PT ;  /* 0x0000000a93007209 */ /* 0x000fe40007810000 */
[----:B------:R-:W-:Y:S02]  /*144a0*/  FSEL R133, R35, -INF , !P0 ;  /* 0xff80000023857808 */ /* 0x000fe40004000000 */
[----:B------:R-:W-:Y:S04]  /*144b0*/  FMNMX.FTZ R0, R145, R0, !PT ;  /* 0x0000000091007209 */ /* 0x000fe80007810000 */
[----:B------:R-:W-:Y:S02]  /*144c0*/  FMNMX.FTZ R7, R133, R0, !PT ;  /* 0x0000000085077209 */ /* 0x000fe40007810000 */
[----:B-1----:R-:W-:Y:S03]  /*144d0*/  FMNMX.FTZ R6, R5, R4, !PT ;  /* 0x0000000405067209 */ /* 0x002fe60007810000 */
[----:B------:R-:W1:Y:S08]  /*144e0*/  SHFL.BFLY PT, R4, R7, 0x2, 0x1f ;  /* 0x0c401f0007047f89 */ /* 0x000e7000000e0000 */
[----:B------:R-:W2:Y:S01]  /*144f0*/  SHFL.BFLY PT, R15, R6, 0x1, 0x1f ;  /* 0x0c201f00060f7f89 */ /* 0x000ea200000e0000 */
[----:B-1----:R-:W-:Y:S07]  /*14500*/  FMNMX.FTZ R5, R7, R4, !PT ;  /* 0x0000000407057209 */ /* 0x002fee0007810000 */
[----:B------:R-:W1:Y:S01]  /*14510*/  SHFL.BFLY PT, R132, R5, 0x1, 0x1f ;  /* 0x0c201f0005847f89 */ /* 0x000e6200000e0000 */
[----:B--2---:R-:W-:Y:S04]  /*14520*/  FMNMX.FTZ R0, R6, R15, !PT ;  /* 0x0000000f06007209 */ /* 0x004fe80007810000 */
[C---:B------:R-:W-:Y:S01]  /*14530*/  FSETP.NEU.FTZ.AND P0, PT, R0.reuse, -INF , PT ;  /* 0xff8000000000780b */ /* 0x040fe20003f1d000 */
[C---:B------:R-:W-:Y:S03]  /*14540*/  FMUL.FTZ R153, R0.reuse, c[0x0][0x2d0] ;  /* 0x0000b40000997a20 */ /* 0x040fe60000410000 */
[----:B------:R-:W-:Y:S02]  /*14550*/  FSEL R4, R0, RZ, P0 ;  /* 0x000000ff00047208 */ /* 0x000fe40000000000 */
[----:B------:R-:W-:Y:S03]  /*14560*/  FSEL R153, R153, RZ, P0 ;  /* 0x000000ff99997208 */ /* 0x000fe60000000000 */
[----:B------:R-:W-:Y:S02]  /*14570*/  FADD.FTZ R3, -R4, R3 ;  /* 0x0000000304037221 */ /* 0x000fe40000010100 */
[--C-:B------:R-:W-:Y:S02]  /*14580*/  FFMA.FTZ R160, R138, c[0x0][0x2d0], -R153.reuse ;  /* 0x0000b4008aa07a23 */ /* 0x100fe40000010899 */
[--C-:B------:R-:W-:Y:S02]  /*14590*/  FFMA.FTZ R135, R136, c[0x0][0x2d0], -R153.reuse ;  /* 0x0000b40088877a23 */ /* 0x100fe40000010899 */
[--C-:B------:R-:W-:Y:S01]  /*145a0*/  FFMA.FTZ R134, R134, c[0x0][0x2d0], -R153.reuse ;  /* 0x0000b40086867a23 */ /* 0x100fe20000010899 */
[----:B-1----:R-:W-:Y:S01]  /*145b0*/  FMNMX.FTZ R132, R5, R132, !PT ;  /* 0x0000008405847209 */ /* 0x002fe20007810000 */
[--C-:B------:R-:W-:Y:S01]  /*145c0*/  FFMA.FTZ R161, R8, c[0x0][0x2d0], -R153.reuse ;  /* 0x0000b40008a17a23 */ /* 0x100fe20000010899 */
[----:B------:R-:W-:Y:S01]  /*145d0*/  MUFU.EX2 R160, R160 ;  /* 0x000000a000a07308 */ /* 0x000fe20000000800 */
[----:B------:R-:W-:Y:S01]  /*145e0*/  FMUL.FTZ R6, R3, c[0x0][0x2d0] ;  /* 0x0000b40003067a20 */ /* 0x000fe20000410000 */
[C---:B------:R-:W-:Y:S01]  /*145f0*/  FSETP.NEU.FTZ.AND P0, PT, R132.reuse, -INF , PT ;  /* 0xff8000008400780b */ /* 0x040fe20003f1d000 */
[----:B------:R-:W-:Y:S02]  /*14600*/  FMUL.FTZ R144, R132, c[0x0][0x2d0] ;  /* 0x0000b40084907a20 */ /* 0x000fe40000410000 */
[--C-:B------:R-:W-:Y:S01]  /*14610*/  FFMA.FTZ R169, R140, c[0x0][0x2d0], -R153.reuse ;  /* 0x0000b4008ca97a23 */ /* 0x100fe20000010899 */
[----:B------:R-:W-:Y:S01]  /*14620*/  FSEL R5, R132, RZ, P0 ;  /* 0x000000ff84057208 */ /* 0x000fe20000000000 */
[--C-:B------:R-:W-:Y:S01]  /*14630*/  FFMA.FTZ R174, R158, c[0x0][0x2d0], -R153.reuse ;  /* 0x0000b4009eae7a23 */ /* 0x100fe20000010899 */
[----:B------:R-:W-:Y:S01]  /*14640*/  FSEL R144, R144, RZ, P0 ;  /* 0x000000ff90907208 */ /* 0x000fe20000000000 */
[--C-:B------:R-:W-:Y:S01]  /*14650*/  FFMA.FTZ R225, R156, c[0x0][0x2d0], -R153.reuse ;  /* 0x0000b4009ce17a23 */ /* 0x100fe20000010899 */
[----:B------:R-:W1:Y:S01]  /*14660*/  MUFU.EX2 R135, R135 ;  /* 0x0000008700877308 */ /* 0x000e620000000800 */
[----:B------:R-:W-:Y:S01]  /*14670*/  FADD.FTZ R5, -R5, R2 ;  /* 0x0000000205057221 */ /* 0x000fe20000010100 */
[----:B------:R-:W-:Y:S01]  /*14680*/  ISETP.GT.AND P0, PT, R224, UR5, PT ;  /* 0x00000005e0007c0c */ /* 0x000fe2000bf04270 */
[--C-:B------:R-:W-:Y:S02]  /*14690*/  FFMA.FTZ R164, R13, c[0x0][0x2d0], -R144.reuse ;  /* 0x0000b4000da47a23 */ /* 0x100fe40000010890 */
[----:B------:R-:W2:Y:S01]  /*146a0*/  LDSM.16.MT88.4 R12, [R195+0x100] ;  /* 0x00010000c30c783b */ /* 0x000ea20000004200 */
[--C-:B------:R-:W-:Y:S02]  /*146b0*/  FFMA.FTZ R165, R17, c[0x0][0x2d0], -R144.reuse ;  /* 0x0000b40011a57a23 */ /* 0x100fe40000010890 */
[--C-:B------:R-:W-:Y:S02]  /*146c0*/  FFMA.FTZ R163, R9, c[0x0][0x2d0], -R144.reuse ;  /* 0x0000b40009a37a23 */ /* 0x100fe40000010890 */
[--C-:B------:R-:W-:Y:S01]  /*146d0*/  FFMA.FTZ R162, R11, c[0x0][0x2d0], -R144.reuse ;  /* 0x0000b4000ba27a23 */ /* 0x100fe20000010890 */
[----:B------:R-:W-:Y:S01]  /*146e0*/  MUFU.EX2 R134, R134 ;  /* 0x0000008600867308 */ /* 0x000fe20000000800 */
[----:B------:R-:W-:Y:S02]  /*146f0*/  FMUL.FTZ R2, R5, c[0x0][0x2d0] ;  /* 0x0000b40005027a20 */ /* 0x000fe40000410000 */
[--C-:B------:R-:W-:Y:S02]  /*14700*/  FFMA.FTZ R172, R143, c[0x0][0x2d0], -R144.reuse ;  /* 0x0000b4008fac7a23 */ /* 0x100fe40000010890 */
[--C-:B------:R-:W-:Y:S02]  /*14710*/  FFMA.FTZ R226, R154, c[0x0][0x2d0], -R153.reuse ;  /* 0x0000b4009ae27a23 */ /* 0x100fe40000010899 */
[--C-:B------:R-:W-:Y:S02]  /*14720*/  FFMA.FTZ R227, R152, c[0x0][0x2d0], -R153.reuse ;  /* 0x0000b40098e37a23 */ /* 0x100fe40000010899 */
[--C-:B------:R-:W-:Y:S01]  /*14730*/  FFMA.FTZ R228, R159, c[0x0][0x2d0], -R144.reuse ;  /* 0x0000b4009fe47a23 */ /* 0x100fe20000010890 */
[----:B------:R-:W3:Y:S01]  /*14740*/  MUFU.EX2 R161, R161 ;  /* 0x000000a100a17308 */ /* 0x000ee20000000800 */
[--C-:B------:R-:W-:Y:S01]  /*14750*/  FFMA.FTZ R229, R157, c[0x0][0x2d0], -R144.reuse ;  /* 0x0000b4009de57a23 */ /* 0x100fe20000010890 */
[----:B-1----:R-:W-:Y:S01]  /*14760*/  F2FP.BF16.PACK_AB R136, R135, R160 ;  /* 0x000000a08788723e */ /* 0x002fe200000010ff */
[----:B------:R-:W-:Y:S01]  /*14770*/  LDSM.16.MT88.4 R156, [R195+0x5900] ;  /* 0x00590000c39c783b */ /* 0x000fe20000004200 */
[--C-:B------:R-:W-:Y:S02]  /*14780*/  FFMA.FTZ R230, R155, c[0x0][0x2d0], -R144.reuse ;  /* 0x0000b4009be67a23 */ /* 0x100fe40000010890 */
[--C-:B------:R-:W-:Y:S02]  /*14790*/  FFMA.FTZ R231, R151, c[0x0][0x2d0], -R153.reuse ;  /* 0x0000b40097e77a23 */ /* 0x100fe40000010899 */
[--C-:B------:R-:W-:Y:S02]  /*147a0*/  FFMA.FTZ R232, R150, c[0x0][0x2d0], -R153.reuse ;  /* 0x0000b40096e87a23 */ /* 0x100fe40000010899 */
[----:B------:R-:W1:Y:S01]  /*147b0*/  MUFU.EX2 R3, R6 ;  /* 0x0000000600037308 */ /* 0x000e620000000800 */
[--C-:B------:R-:W-:Y:S02]  /*147c0*/  FFMA.FTZ R233, R148, c[0x0][0x2d0], -R153.reuse ;  /* 0x0000b40094e97a23 */ /* 0x100fe40000010899 */
[--C-:B------:R-:W-:Y:S02]  /*147d0*/  FFMA.FTZ R235, R149, c[0x0][0x2d0], -R144.reuse ;  /* 0x0000b40095eb7a23 */ /* 0x100fe40000010890 */
[----:B------:R-:W-:Y:S01]  /*147e0*/  LDSM.16.MT88.4 R148, [R189+0x3900] ;  /* 0x00390000bd94783b */ /* 0x000fe20000004200 */
[--C-:B------:R-:W-:Y:S02]  /*147f0*/  FFMA.FTZ R236, R147, c[0x0][0x2d0], -R144.reuse ;  /* 0x0000b40093ec7a23 */ /* 0x100fe40000010890 */
[--C-:B------:R-:W-:Y:S02]  /*14800*/  FFMA.FTZ R237, R145, c[0x0][0x2d0], -R144.reuse ;  /* 0x0000b40091ed7a23 */ /* 0x100fe40000010890 */
[----:B------:R-:W-:Y:S01]  /*14810*/  MUFU.EX2 R165, R165 ;  /* 0x000000a500a57308 */ /* 0x000fe20000000800 */
[--C-:B------:R-:W-:Y:S02]  /*14820*/  FFMA.FTZ R166, R166, c[0x0][0x2d0], -R153.reuse ;  /* 0x0000b400a6a67a23 */ /* 0x100fe40000010899 */
[--C-:B------:R-:W-:Y:S01]  /*14830*/  FFMA.FTZ R167, R168, c[0x0][0x2d0], -R153.reuse ;  /* 0x0000b400a8a77a23 */ /* 0x100fe20000010899 */
[----:B---3--:R-:W-:Y:S01]  /*14840*/  F2FP.BF16.PACK_AB R138, R161, R134 ;  /* 0x00000086a18a723e */ /* 0x008fe200000010ff */
[--C-:B------:R-:W-:Y:S02]  /*14850*/  FFMA.FTZ R168, R142, c[0x0][0x2d0], -R153.reuse ;  /* 0x0000b4008ea87a23 */ /* 0x100fe40000010899 */
[----:B------:R-:W-:Y:S02]  /*14860*/  FFMA.FTZ R153, R146, c[0x0][0x2d0], -R153 ;  /* 0x0000b40092997a23 */ /* 0x000fe40000010899 */
[--C-:B------:R-:W-:Y:S01]  /*14870*/  FFMA.FTZ R170, R173, c[0x0][0x2d0], -R144.reuse ;  /* 0x0000b400adaa7a23 */ /* 0x100fe20000010890 */
[----:B------:R-:W3:Y:S01]  /*14880*/  MUFU.EX2 R164, R164 ;  /* 0x000000a400a47308 */ /* 0x000ee20000000800 */
[--C-:B------:R-:W-:Y:S02]  /*14890*/  FFMA.FTZ R173, R141, c[0x0][0x2d0], -R144.reuse ;  /* 0x0000b4008dad7a23 */ /* 0x100fe40000010890 */
[----:B------:R-:W-:Y:S01]  /*148a0*/  LDSM.16.MT88.4 R140, [R189+0x2900] ;  /* 0x00290000bd8c783b */ /* 0x000fe20000004200 */
[C---:B-1----:R-:W-:Y:S02]  /*148b0*/  FMUL.FTZ R4, R3.reuse, R128 ;  /* 0x0000008003047220 */ /* 0x042fe40000410000 */
[C---:B------:R-:W-:Y:S02]  /*148c0*/  FMUL.FTZ R5, R3.reuse, R129 ;  /* 0x0000008103057220 */ /* 0x040fe40000410000 */
[C---:B------:R-:W-:Y:S02]  /*148d0*/  FMUL.FTZ R8, R3.reuse, R124 ;  /* 0x0000007c03087220 */ /* 0x040fe40000410000 */
[----:B------:R-:W-:Y:S01]  /*148e0*/  MUFU.EX2 R163, R163 ;  /* 0x000000a300a37308 */ /* 0x000fe20000000800 */
[C---:B------:R-:W-:Y:S02]  /*148f0*/  FMUL.FTZ R9, R3.reuse, R125 ;  /* 0x0000007d03097220 */ /* 0x040fe40000410000 */
[C---:B------:R-:W-:Y:S02]  /*14900*/  FMUL.FTZ R16, R3.reuse, R104 ;  /* 0x0000006803107220 */ /* 0x040fe40000410000 */
[C---:B------:R-:W-:Y:S02]  /*14910*/  FMUL.FTZ R17, R3.reuse, R105 ;  /* 0x0000006903117220 */ /* 0x040fe40000410000 */
[C---:B------:R-:W-:Y:S02]  /*14920*/  FMUL.FTZ R24, R3.reuse, R112 ;  /* 0x0000007003187220 */ /* 0x040fe40000410000 */
[C---:B------:R-:W-:Y:S01]  /*14930*/  FMUL.FTZ R25, R3.reuse, R113 ;  /* 0x0000007103197220 */ /* 0x040fe20000410000 */
[----:B------:R-:W1:Y:S01]  /*14940*/  MUFU.EX2 R162, R162 ;  /* 0x000000a200a27308 */ /* 0x000e620000000800 */
[C---:B------:R-:W-:Y:S02]  /*14950*/  FMUL.FTZ R32, R3.reuse, R120 ;  /* 0x0000007803207220 */ /* 0x040fe40000410000 */
[C---:B------:R-:W-:Y:S01]  /*14960*/  FMUL.FTZ R33, R3.reuse, R121 ;  /* 0x0000007903217220 */ /* 0x040fe20000410000 */
[----:B---3--:R-:W-:Y:S01]  /*14970*/  F2FP.BF16.PACK_AB R137, R164, R165 ;  /* 0x000000a5a489723e */ /* 0x008fe200000010ff */
[C---:B------:R-:W-:Y:S02]  /*14980*/  FMUL.FTZ R36, R3.reuse, R36 ;  /* 0x0000002403247220 */ /* 0x040fe40000410000 */
[C---:B------:R-:W-:Y:S02]  /*14990*/  FMUL.FTZ R37, R3.reuse, R37 ;  /* 0x0000002503257220 */ /* 0x040fe40000410000 */
[C---:B------:R-:W-:Y:S01]  /*149a0*/  FMUL.FTZ R40, R3.reuse, R40 ;  /* 0x0000002803287220 */ /* 0x040fe20000410000 */
[----:B------:R-:W3:Y:S01]  /*149b0*/  MUFU.EX2 R2, R2 ;  /* 0x0000000200027308 */ /* 0x000ee20000000800 */
        /* <DEDUP_REMOVED lines=8> */
[----:B-1----:R-:W-:Y:S01]  /*14a40*/  F2FP.BF16.PACK_AB R139, R162, R163 ;  /* 0x000000a3a28b723e */ /* 0x002fe200000010ff */
[C---:B------:R-:W-:Y:S02]  /*14a50*/  FMUL.FTZ R56, R3.reuse, R56 ;  /* 0x0000003803387220 */ /* 0x040fe40000410000 */
[C---:B------:R-:W-:Y:S02]  /*14a60*/  FMUL.FTZ R57, R3.reuse, R57 ;  /* 0x0000003903397220 */ /* 0x040fe40000410000 */
[C---:B------:R-:W-:Y:S01]  /*14a70*/  FMUL.FTZ R60, R3.reuse, R60 ;  /* 0x0000003c033c7220 */ /* 0x040fe20000410000 */
[----:B------:R-:W-:Y:S01]  /*14a80*/  MUFU.EX2 R166, R166 ;  /* 0x000000a600a67308 */ /* 0x000fe20000000800 */
[C---:B------:R-:W-:Y:S02]  /*14a90*/  FMUL.FTZ R61, R3.reuse, R61 ;  /* 0x0000003d033d7220 */ /* 0x040fe40000410000 */
[C---:B------:R-:W-:Y:S02]  /*14aa0*/  FMUL.FTZ R64, R3.reuse, R64 ;  /* 0x0000004003407220 */ /* 0x040fe40000410000 */
[C---:B---3--:R-:W-:Y:S02]  /*14ab0*/  FMUL.FTZ R6, R2.reuse, R130 ;  /* 0x0000008202067220 */ /* 0x048fe40000410000 */
[C---:B------:R-:W-:Y:S02]  /*14ac0*/  FMUL.FTZ R7, R2.reuse, R131 ;  /* 0x0000008302077220 */ /* 0x040fe40000410000 */
[----:B------:R-:W-:Y:S01]  /*14ad0*/  LDSM.16.MT88.4 R128, [R190+0x2900] ;  /* 0x00290000be80783b */ /* 0x000fe20000004200 */
[C---:B------:R-:W-:Y:S01]  /*14ae0*/  FMUL.FTZ R10, R2.reuse, R126 ;  /* 0x0000007e020a7220 */ /* 0x040fe20000410000 */
[----:B------:R-:W1:Y:S01]  /*14af0*/  MUFU.EX2 R167, R167 ;  /* 0x000000a700a77308 */ /* 0x000e620000000800 */
[C---:B------:R-:W-:Y:S02]  /*14b00*/  FMUL.FTZ R11, R2.reuse, R127 ;  /* 0x0000007f020b7220 */ /* 0x040fe40000410000 */
[C---:B--2---:R-:W-:Y:S03]  /*14b10*/  HMMA.16816.F32.BF16 R4, R136.reuse, R12, R4 ;  /* 0x0000000c8804723c */ /* 0x044fe60000041804 */
        /* <DEDUP_REMOVED lines=96> */
[----:B------:R-:W-:Y:S02]  /*15120*/  FMUL.FTZ R85, R3, R85 ;  /* 0x0000005503557220 */ /* 0x000fe40000410000 */
[C---:B------:R-:W-:Y:S01]  /*15130*/  HMMA.16816.F32.BF16 R72, R136.reuse, R110, R72 ;  /* 0x0000006e8848723c */ /* 0x040fe20000041848 */
[----:B------:R-:W4:Y:S01]  /*15140*/  LDSM.16.MT88.4 R108, [R188+0x4100] ;  /* 0x00410000bc6c783b */ /* 0x000f220000004200 */
[----:B------:R-:W-:Y:S02]  /*15150*/  MUFU.EX2 R235, R235 ;  /* 0x000000eb00eb7308 */ /* 0x000fe40000000800 */
[C---:B------:R-:W-:Y:S02]  /*15160*/  FMUL.FTZ R86, R2.reuse, R86 ;  /* 0x0000005602567220 */ /* 0x040fe40000410000 */
[C---:B------:R-:W-:Y:S02]  /*15170*/  FMUL.FTZ R87, R2.reuse, R87 ;  /* 0x0000005702577220 */ /* 0x040fe40000410000 */
[--C-:B------:R-:W-:Y:S01]  /*15180*/  FFMA.FTZ R171, R171, c[0x0][0x2d0], -R144.reuse ;  /* 0x0000b400abab7a23 */ /* 0x100fe20000010890 */
[C---:B---3--:R-:W-:Y:S03]  /*15190*/  HMMA.16816.F32.BF16 R76, R136.reuse, R100, R76 ;  /* 0x00000064884c723c */ /* 0x048fe6000004184c */
[C---:B------:R-:W-:Y:S01]  /*151a0*/  FMUL.FTZ R88, R3.reuse, R88 ;  /* 0x0000005803587220 */ /* 0x040fe20000410000 */
[----:B------:R-:W-:Y:S01]  /*151b0*/  MUFU.EX2 R236, R236 ;  /* 0x000000ec00ec7308 */ /* 0x000fe20000000800 */
[----:B------:R-:W-:Y:S02]  /*151c0*/  FMUL.FTZ R89, R3, R89 ;  /* 0x0000005903597220 */ /* 0x000fe40000410000 */
[C---:B------:R-:W-:Y:S01]  /*151d0*/  FMUL.FTZ R90, R2.reuse, R90 ;  /* 0x0000005a025a7220 */ /* 0x040fe20000410000 */
[C---:B------:R-:W-:Y:S04]  /*151e0*/  HMMA.16816.F32.BF16 R80, R136.reuse, R102, R80 ;  /* 0x000000668850723c */ /* 0x040fe80000041850 */
[C---:B------:R-:W-:Y:S01]  /*151f0*/  FMUL.FTZ R91, R2.reuse, R91 ;  /* 0x0000005b025b7220 */ /* 0x040fe20000410000 */
[----:B------:R-:W-:Y:S01]  /*15200*/  F2FP.BF16.PACK_AB R100, R167, R166 ;  /* 0x000000a6a764723e */ /* 0x000fe200000010ff */
[----:B------:R-:W-:Y:S01]  /*15210*/  FMUL.FTZ R92, R3, R92 ;  /* 0x0000005c035c7220 */ /* 0x000fe20000410000 */
[----:B--2---:R-:W-:Y:S01]  /*15220*/  F2FP.BF16.PACK_AB R102, R169, R168 ;  /* 0x000000a8a966723e */ /* 0x004fe200000010ff */
[C---:B-1----:R-:W-:Y:S01]  /*15230*/  HMMA.16816.F32.BF16 R84, R136.reuse, R104, R84 ;  /* 0x000000688854723c */ /* 0x042fe20000041854 */
[----:B------:R-:W1:Y:S03]  /*15240*/  MUFU.EX2 R171, R171 ;  /* 0x000000ab00ab7308 */ /* 0x000e660000000800 */
[----:B------:R-:W-:Y:S01]  /*15250*/  FMUL.FTZ R93, R3, R93 ;  /* 0x0000005d035d7220 */ /* 0x000fe20000410000 */
[----:B-----5:R-:W-:Y:S01]  /*15260*/  F2FP.BF16.PACK_AB R103, R173, R172 ;  /* 0x000000acad67723e */ /* 0x020fe200000010ff */
[C---:B------:R-:W-:Y:S02]  /*15270*/  FMUL.FTZ R94, R2.reuse, R94 ;  /* 0x0000005e025e7220 */ /* 0x040fe40000410000 */
[C---:B------:R-:W-:Y:S01]  /*15280*/  HMMA.16816.F32.BF16 R88, R136.reuse, R106, R88 ;  /* 0x0000006a8858723c */ /* 0x040fe20000041858 */
[----:B------:R-:W2:Y:S02]  /*15290*/  LDSM.16.MT88.4 R104, [R189+0x900] ;  /* 0x00090000bd68783b */ /* 0x000ea40000004200 */
[----:B------:R-:W-:Y:S01]  /*152a0*/  MUFU.EX2 R237, R237 ;  /* 0x000000ed00ed7308 */ /* 0x000fe20000000800 */
[C---:B------:R-:W-:Y:S02]  /*152b0*/  FMUL.FTZ R95, R2.reuse, R95 ;  /* 0x0000005f025f7220 */ /* 0x040fe40000410000 */
[C---:B------:R-:W-:Y:S02]  /*152c0*/  FMUL.FTZ R96, R3.reuse, R96 ;  /* 0x0000006003607220 */ /* 0x040fe40000410000 */
[----:B------:R-:W-:Y:S03]  /*152d0*/  FMUL.FTZ R97, R3, R97 ;  /* 0x0000006103617220 */ /* 0x000fe60000410000 */
[C---:B----4-:R-:W-:Y:S03]  /*152e0*/  HMMA.16816.F32.BF16 R92, R136.reuse, R108, R92 ;  /* 0x0000006c885c723c */ /* 0x050fe6000004185c */
[C---:B------:R-:W-:Y:S02]  /*152f0*/  FMUL.FTZ R98, R2.reuse, R98 ;  /* 0x0000006202627220 */ /* 0x040fe40000410000 */
[C---:B------:R-:W-:Y:S01]  /*15300*/  FMUL.FTZ R99, R2.reuse, R99 ;  /* 0x0000006302637220 */ /* 0x040fe20000410000 */
[----:B-1----:R-:W-:Y:S01]  /*15310*/  F2FP.BF16.PACK_AB R101, R171, R170 ;  /* 0x000000aaab65723e */ /* 0x002fe200000010ff */
        /* <DEDUP_REMOVED lines=134> */
[----:B------:R-:W-:Y:S01]  /*15b80*/  FADD.FTZ R2, R173, R2 ;  /* 0x00000002ad027221 */ /* 0x000fe20000010000 */
[----:B------:R-:W-:Y:S03]  /*15b90*/  IADD3 R173, R224, -0x1, RZ ;  /* 0xffffffffe0ad7810 */ /* 0x000fe60007ffe0ff */
[----:B------:R-:W-:Y:S01]  /*15ba0*/  FADD.FTZ R175, R175, R2 ;  /* 0x00000002afaf7221 */ /* 0x000fe20000010000 */
[----:B------:R-:W-:Y:S04]  /*15bb0*/  HMMA.16816.F32.BF16 R96, R136, R14, R96 ;  /* 0x0000000e8860723c */ /* 0x000fe80000041860 */
[----:B------:R-:W-:Y:S01]  /*15bc0*/  FADD.FTZ R228, R228, R175 ;  /* 0x000000afe4e47221 */ /* 0x000fe20000010000 */
[----:B------:R-:W-:Y:S02]  /*15bd0*/  MOV R224, R173 ;  /* 0x000000ad00e07202 */ /* 0x000fe40000000f00 */
[-C--:B------:R-:W-:Y:S01]  /*15be0*/  MOV R12, R132.reuse ;  /* 0x00000084000c7202 */ /* 0x080fe20000000f00 */
[----:B------:R-:W-:Y:S01]  /*15bf0*/  FADD.FTZ R229, R229, R228 ;  /* 0x000000e4e5e57221 */ /* 0x000fe20000010000 */
[----:B------:R-:W-:Y:S03]  /*15c00*/  MOV R2, R132 ;  /* 0x0000008400027202 */ /* 0x000fe60000000f00 */
[----:B------:R-:W-:Y:S04]  /*15c10*/  FADD.FTZ R230, R230, R229 ;  /* 0x000000e5e6e67221 */ /* 0x000fe80000010000 */
[----:B------:R-:W-:Y:S04]  /*15c20*/  FADD.FTZ R235, R235, R230 ;  /* 0x000000e6ebeb7221 */ /* 0x000fe80000010000 */
[----:B------:R-:W-:Y:S04]  /*15c30*/  FADD.FTZ R236, R236, R235 ;  /* 0x000000ebecec7221 */ /* 0x000fe80000010000 */
[----:B------:R-:W-:Y:S04]  /*15c40*/  FADD.FTZ R209, R237, R236 ;  /* 0x000000ecedd17221 */ /* 0x000fe80000010000 */
[----:B------:R-:W-:Y:S01]  /*15c50*/  FADD.FTZ R209, R238, R209 ;  /* 0x000000d1eed17221 */ /* 0x000fe20000010000 */
[----:B------:R-:W-:-:S05]  /*15c60*/  @P0 BRA `(.L_x_405) ;  /* 0xffffcc2000000947 */ /* 0x000fca000383ffff */
.L_x_396:
        /* <DEDUP_REMOVED lines=23> */
.L_x_407:
[----:B------:R-:W-:Y:S02]  /*15de0*/  ULDC UR4, c[0x0][0x32c] ;  /* 0x0000cb0000047ab9 */ /* 0x000fe40000000800 */
[----:B------:R-:W-:-:S03]  /*15df0*/  UISETP.NE.AND UP0, UPT, UR4, 0x1, UPT ;  /* 0x000000010400788c */ /* 0x000fc6000bf05270 */
[----:B------:R-:W-:Y:S02]  /*15e00*/  ULDC.64 UR4, c[0x0][0x330] ;  /* 0x0000cc0000047ab9 */ /* 0x000fe40000000a00 */
[----:B------:R-:W-:-:S07]  /*15e10*/  UIMAD.WIDE.U32 UR16, UR10, UR4, URZ ;  /* 0x000000040a1072a5 */ /* 0x000fce000f8e003f */
[----:B------:R-:W-:Y:S02]  /*15e20*/  @UP0 UMOV UR13, UR17 ;  /* 0x00000011000d0c82 */ /* 0x000fe40008000000 */
[----:B------:R-:W-:Y:S02]  /*15e30*/  @UP0 USHF.R.U32.HI UR10, URZ, UR5, UR13 ;  /* 0x000000053f0a0299 */ /* 0x000fe4000801160d */
.L_x_408:
[----:B------:R-:W-:Y:S02]  /*15e40*/  ULDC UR4, c[0x0][0x32c] ;  /* 0x0000cb0000047ab9 */ /* 0x000fe40000000800 */
[----:B------:R-:W-:-:S04]  /*15e50*/  UIMAD UR4, UR10, UR4, URZ ;  /* 0x000000040a0472a4 */ /* 0x000fc8000f8e023f */
[----:B------:R-:W-:-:S04]  /*15e60*/  UISETP.LT.AND UP0, UPT, UR9, UR4, UPT ;  /* 0x000000040900728c */ /* 0x000fc8000bf01270 */
[----:B------:R-:W-:-:S04]  /*15e70*/  USEL UR9, UR9, UR4, !UP0 ;  /* 0x0000000409097287 */ /* 0x000fc8000c000000 */
.L_x_406:
[----:B------:R-:W-:-:S04]  /*15e80*/  UIADD3 UR9, UR9, 0x3f, URZ ;  /* 0x0000003f09097890 */ /* 0x000fc8000fffe03f */
[----:B------:R-:W-:-:S04]  /*15e90*/  USHF.R.S32.HI UR4, URZ, 0x1f, UR9 ;  /* 0x0000001f3f047899 */ /* 0x000fc80008011409 */
[----:B------:R-:W-:-:S04]  /*15ea0*/  ULEA.HI UR4, UR4, UR9, URZ, 0x6 ;  /* 0x0000000904047291 */ /* 0x000fc8000f8f303f */
[----:B------:R-:W-:-:S04]  /*15eb0*/  USHF.R.S32.HI UR4, URZ, 0x6, UR4 ;  /* 0x000000063f047899 */ /* 0x000fc80008011404 */
[----:B------:R-:W-:-:S04]  /*15ec0*/  UISETP.LT.AND UP0, UPT, UR8, UR4, UPT ;  /* 0x000000040800728c */ /* 0x000fc8000bf01270 */
[----:B------:R-:W-:-:S06]  /*15ed0*/  USEL UR4, UR8, UR4, !UP0 ;  /* 0x0000000408047287 */ /* 0x000fcc000c000000 */
[----:B------:R-:W-:-:S13]  /*15ee0*/  ISETP.GE.AND P0, PT, R173, UR4, PT ;  /* 0x00000004ad007c0c */ /* 0x000fda000bf06270 */
[----:B------:R-:W-:Y:S05]  /*15ef0*/  @!P0 BRA `(.L_x_409) ;  /* 0x00002a0000008947 */ /* 0x000fea0003800000 */
[----:B------:R-:W-:Y:S01]  /*15f00*/  IADD3 RZ, P3, R200, 0x40, RZ ;  /* 0x00000040c8ff7810 */ /* 0x000fe20007f7e0ff */
[----:B------:R-:W-:Y:S01]  /*15f10*/  IMAD.MOV.U32 R133, RZ, RZ, R12 ;  /* 0x000000ffff857224 */ /* 0x000fe200078e000c */
[C---:B------:R-:W-:Y:S01]  /*15f20*/  IADD3 RZ, P1, R204.reuse, 0x40, RZ ;  /* 0x00000040ccff7810 */ /* 0x040fe20007f3e0ff */
[----:B------:R-:W-:Y:S01]  /*15f30*/  IMAD.MOV.U32 R3, RZ, RZ, R0 ;  /* 0x000000ffff037224 */ /* 0x000fe200078e0000 */
[----:B------:R-:W-:Y:S01]  /*15f40*/  IADD3 RZ, P0, R204, 0x80, RZ ;  /* 0x00000080ccff7810 */ /* 0x000fe20007f1e0ff */
[----:B------:R-:W-:Y:S01]  /*15f50*/  IMAD.MOV.U32 R222, RZ, RZ, R173 ;  /* 0x000000ffffde7224 */ /* 0x000fe200078e00ad */
[C---:B------:R-:W-:Y:S01]  /*15f60*/  IADD3 RZ, P2, R200.reuse, 0x80, RZ ;  /* 0x00000080c8ff7810 */ /* 0x040fe20007f5e0ff */
[----:B------:R-:W-:Y:S01]  /*15f70*/  IMAD.X R221, RZ, RZ, R207, P3 ;  /* 0x000000ffffdd7224 */ /* 0x000fe200018e06cf */
[C---:B------:R-:W-:Y:S01]  /*15f80*/  IADD3 R215, R200.reuse, 0x40, RZ ;  /* 0x00000040c8d77810 */ /* 0x040fe20007ffe0ff */
[--C-:B------:R-:W-:Y:S01]  /*15f90*/  IMAD.X R219, RZ, RZ, R211.reuse, P1 ;  /* 0x000000ffffdb7224 */ /* 0x100fe200008e06d3 */
[----:B------:R-:W-:Y:S01]  /*15fa0*/  IADD3.X R220, RZ, R207, RZ, P2, !PT ;  /* 0x000000cfffdc7210 */ /* 0x000fe200017fe4ff */
[----:B------:R-:W-:Y:S01]  /*15fb0*/  IMAD.X R218, RZ, RZ, R211, P0 ;  /* 0x000000ffffda7224 */ /* 0x000fe200000e06d3 */
[----:B------:R-:W-:Y:S01]  /*15fc0*/  IADD3 R214, R200, 0x80, RZ ;  /* 0x00000080c8d67810 */ /* 0x000fe20007ffe0ff */
[----:B------:R-:W-:Y:S01]  /*15fd0*/  IMAD.MOV.U32 R216, RZ, RZ, c[0x0][0x20c] ;  /* 0x00008300ffd87624 */ /* 0x000fe200078e00ff */
[----:B------:R-:W-:-:S02]  /*15fe0*/  IADD3 R213, R204, 0x40, RZ ;  /* 0x00000040ccd57810 */ /* 0x000fc40007ffe0ff */
[----:B------:R-:W-:Y:S02]  /*15ff0*/  IADD3 R134, R204, 0x80, RZ ;  /* 0x00000080cc867810 */ /* 0x000fe40007ffe0ff */
[----:B------:R-:W-:Y:S02]  /*16000*/  MOV R217, c[0x0][0x208] ;  /* 0x0000820000d97a02 */ /* 0x000fe40000000f00 */
.L_x_410:
[----:B------:R-:W-:Y:S04]  /*16010*/  DEPBAR.LE SB0, 0x0 ;  /* 0x000080000000791a */ /* 0x000fe80000000000 */
[----:B------:R-:W-:Y:S01]  /*16020*/  BAR.SYNC.DEFER_BLOCKING 0x0 ;  /* 0x0000000000007b1d */ /* 0x000fe20000010000 */
[C---:B------:R-:W-:Y:S02]  /*16030*/  ISETP.LT.AND P0, PT, R222.reuse, UR8, PT ;  /* 0x00000008de007c0c */ /* 0x040fe4000bf01270 */
[----:B------:R-:W-:Y:S11]  /*16040*/  ISETP.NE.AND P4, PT, R199, RZ, PT ;  /* 0x000000ffc700720c */ /* 0x000ff60003f85270 */
[----:B------:R-:W-:Y:S01]  /*16050*/  @!P0 SHF.R.S32.HI R159, RZ, 0x1f, R222 ;  /* 0x0000001fff9f8819 */ /* 0x000fe200000114de */
[----:B------:R-:W-:Y:S04]  /*16060*/  @!P0 IMAD.WIDE.U32 R20, R222, c[0x0][0x208], RZ ;  /* 0x00008200de148a25 */ /* 0x000fe800078e00ff */
[----:B------:R-:W-:Y:S01]  /*16070*/  @!P0 IMAD R159, R159, c[0x0][0x208], RZ ;  /* 0x000082009f9f8a24 */ /* 0x000fe200078e02ff */
[----:B------:R-:W-:Y:S03]  /*16080*/  @!P0 SHF.L.U32 R29, R20, 0x6, RZ ;  /* 0x00000006141d8819 */ /* 0x000fe600000006ff */
[----:B------:R-:W-:Y:S01]  /*16090*/  @!P0 IMAD R159, R222, c[0x0][0x20c], R159 ;  /* 0x00008300de9f8a24 */ /* 0x000fe200078e029f */
[----:B------:R-:W-:Y:S01]  /*160a0*/  LDSM.16.M88.4 R32, [R198+0xc100] ;  /* 0x00c10000c620783b */ /* 0x000fe20000000200 */
[C---:B------:R-:W-:Y:S02]  /*160b0*/  @!P0 IADD3 R2, P1, R29.reuse, R215, RZ ;  /* 0x000000d71d028210 */ /* 0x040fe40007f3e0ff */
[----:B------:R-:W-:Y:S02]  /*160c0*/  @!P0 IADD3 R31, P2, R29, R200, RZ ;  /* 0x000000c81d1f8210 */ /* 0x000fe40007f5e0ff */
[----:B------:R-:W-:Y:S02]  /*160d0*/  @!P0 IADD3 R159, R21, R159, RZ ;  /* 0x0000009f159f8210 */ /* 0x000fe40007ffe0ff */
[----:B------:R-:W-:Y:S01]  /*160e0*/  @!P0 IADD3 R0, P3, R29, R214, RZ ;  /* 0x000000d61d008210 */ /* 0x000fe20007f7e0ff */
[----:B------:R-:W1:Y:S01]  /*160f0*/  LDSM.16.M88.4 R8, [R197+0x6100] ;  /* 0x00610000c508783b */ /* 0x000e620000000200 */
[----:B------:R-:W-:Y:S04]  /*16100*/  @!P0 SHF.L.U64.HI R159, R20, 0x6, R159 ;  /* 0x00000006149f8819 */ /* 0x000fe8000001029f */
[----:B------:R-:W-:Y:S02]  /*16110*/  @!P0 IADD3.X R28, R159, R207, RZ, P2, !PT ;  /* 0x000000cf9f1c8210 */ /* 0x000fe400017fe4ff */
[C---:B------:R-:W-:Y:S01]  /*16120*/  @!P0 LEA R164, P2, R31.reuse, c[0x0][0x1f8], 0x1 ;  /* 0x00007e001fa48a11 */ /* 0x040fe200078408ff */
[----:B------:R-:W2:Y:S03]  /*16130*/  LDSM.16.M88.4 R16, [R197+0x6900] ;  /* 0x00690000c510783b */ /* 0x000ea60000000200 */
[----:B------:R-:W-:Y:S02]  /*16140*/  @!P0 LEA.HI.X R165, R31, c[0x0][0x1fc], R28, 0x1, P2 ;  /* 0x00007f001fa58a11 */ /* 0x000fe400010f0c1c */
[C---:B------:R-:W-:Y:S02]  /*16150*/  @!P0 LEA R168, P2, R0.reuse, c[0x0][0x1f8], 0x1 ;  /* 0x00007e0000a88a11 */ /* 0x040fe400078408ff */
[C---:B------:R-:W-:Y:S01]  /*16160*/  @!P0 IADD3.X R31, R159.reuse, R220, RZ, P3, !PT ;  /* 0x000000dc9f1f8210 */ /* 0x040fe20001ffe4ff */
[----:B------:R-:W3:Y:S03]  /*16170*/  LDSM.16.M88.4 R24, [R197+0x7100] ;  /* 0x00710000c518783b */ /* 0x000ee60000000200 */
[----:B------:R-:W-:Y:S05]  /*16180*/  @!P0 LEA.HI.X R169, R0, c[0x0][0x1fc], R31, 0x1, P2 ;  /* 0x00007f0000a98a11 */ /* 0x000fea00010f0c1f */
        /* <DEDUP_REMOVED lines=10> */
[----:B------:R-:W-:Y:S02]  /*16230*/  @!P0 IADD3.X R25, R159, R221, RZ, P1, !PT ;  /* 0x000000dd9f198210 */ /* 0x000fe40000ffe4ff */
[C---:B------:R-:W-:Y:S04]  /*16240*/  @!P0 LEA R166, P1, R2.reuse, c[0x0][0x1f8], 0x1 ;  /* 0x00007e0002a68a11 */ /* 0x040fe800078208ff */
[----:B------:R-:W-:Y:S02]  /*16250*/  @!P0 LEA.HI.X R167, R2, c[0x0][0x1fc], R25, 0x1, P1 ;  /* 0x00007f0002a78a11 */ /* 0x000fe400008f0c19 */
[C---:B------:R-:W-:Y:S01]  /*16260*/  HMMA.16816.F32.BF16 R24, R32.reuse, R26, RZ ;  /* 0x0000001a2018723c */ /* 0x040fe200000418ff */
[C---:B------:R-:W-:Y:S04]  /*16270*/  @!P0 LEA R29, P1, R217.reuse, R29, 0x5 ;  /* 0x0000001dd91d8211 */ /* 0x040fe800078228ff */
[----:B------:R-:W-:Y:S02]  /*16280*/  @!P0 LEA.HI.X R159, R217, R159, R216, 0x5, P1 ;  /* 0x0000009fd99f8211 */ /* 0x000fe400008f2cd8 */
[C---:B------:R-:W-:Y:S02]  /*16290*/  @!P0 IADD3 R132, P3, R29.reuse, R200, RZ ;  /* 0x000000c81d848210 */ /* 0x040fe40007f7e0ff */
[C---:B------:R-:W-:Y:S03]  /*162a0*/  @!P0 IADD3 R0, P2, R29.reuse, R215, RZ ;  /* 0x000000d71d008210 */ /* 0x040fe60007f5e0ff */
[----:B------:R-:W-:Y:S02]  /*162b0*/  @!P0 IADD3 R2, P1, R29, R214, RZ ;  /* 0x000000d61d028210 */ /* 0x000fe40007f3e0ff */
[C---:B----4-:R-:W-:Y:S01]  /*162c0*/  HMMA.16816.F32.BF16 R28, R32.reuse, R136, RZ ;  /* 0x00000088201c723c */ /* 0x050fe200000418ff */
[C---:B------:R-:W-:Y:S02]  /*162d0*/  @!P0 IADD3.X R157, R159.reuse, R207, RZ, P3, !PT ;  /* 0x000000cf9f9d8210 */ /* 0x040fe40001ffe4ff */
[----:B------:R-:W-:Y:S02]  /*162e0*/  @!P0 LEA R174, P3, R132, c[0x0][0x1f8], 0x1 ;  /* 0x00007e0084ae8a11 */ /* 0x000fe400078608ff */
[C---:B------:R-:W-:Y:S02]  /*162f0*/  @!P0 IADD3.X R135, R159.reuse, R221, RZ, P2, !PT ;  /* 0x000000dd9f878210 */ /* 0x040fe400017fe4ff */
[----:B------:R-:W-:Y:S01]  /*16300*/  @!P0 IADD3.X R137, R159, R220, RZ, P1, !PT ;  /* 0x000000dc9f898210 */ /* 0x000fe20000ffe4ff */
[----:B------:R-:W-:Y:S01]  /*16310*/  HMMA.16816.F32.BF16 R32, R32, R138, RZ ;  /* 0x0000008a2020723c */ /* 0x000fe200000418ff */
[----:B------:R-:W-:Y:S03]  /*16320*/  @!P0 LEA R170, P1, R2, c[0x0][0x1f8], 0x1 ;  /* 0x00007e0002aa8a11 */ /* 0x000fe600078208ff */
[----:B------:R-:W-:Y:S02]  /*16330*/  @!P0 LEA.HI.X R175, R132, c[0x0][0x1fc], R157, 0x1, P3 ;  /* 0x00007f0084af8a11 */ /* 0x000fe400018f0c9d */
[----:B------:R-:W-:Y:S02]  /*16340*/  @!P0 LEA.HI.X R171, R2, c[0x0][0x1fc], R137, 0x1, P1 ;  /* 0x00007f0002ab8a11 */ /* 0x000fe400008f0c89 */
[C---:B-1----:R-:W-:Y:S01]  /*16350*/  HMMA.16816.F32.BF16 R4, R140.reuse, R144, R4 ;  /* 0x000000908c04723c */ /* 0x042fe20000041804 */
[----:B------:R-:W1:Y:S04]  /*16360*/  LDSM.16.M88.4 R136, [R185] ;  /* 0x00000000b988783b */ /* 0x000e680000000200 */
[C---:B------:R-:W-:Y:S03]  /*16370*/  @!P0 LEA R172, P2, R0.reuse, c[0x0][0x1f8], 0x1 ;  /* 0x00007e0000ac8a11 */ /* 0x040fe600078408ff */
[C---:B------:R-:W-:Y:S01]  /*16380*/  HMMA.16816.F32.BF16 R8, R140.reuse, R146, R8 ;  /* 0x000000928c08723c */ /* 0x040fe20000041808 */
[----:B------:R-:W-:Y:S01]  /*16390*/  @!PT LDS RZ, [RZ] ;  /* 0x00000000fffff984 */ /* 0x000fe20000000800 */
[----:B------:R-:W-:Y:S01]  /*163a0*/  @!PT LDS RZ, [RZ] ;  /* 0x00000000fffff984 */ /* 0x000fe20000000800 */
[----:B------:R-:W-:Y:S01]  /*163b0*/  @!PT LDS RZ, [RZ] ;  /* 0x00000000fffff984 */ /* 0x000fe20000000800 */
[----:B------:R3:W-:Y:S03]  /*163c0*/  @!P0 LDGSTS.E.BYPASS.LTC128B.128 [R202+0x100], [R164.64], !P5 ;  /* 0x00100000a4ca8fae */ /* 0x0007e6000e901d5c */
[----:B------:R-:W-:Y:S04]  /*163d0*/  @!P0 LEA.HI.X R173, R0, c[0x0][0x1fc], R135, 0x1, P2 ;  /* 0x00007f0000ad8a11 */ /* 0x000fe800010f0c87 */
[C---:B-----5:R-:W-:Y:S01]  /*163e0*/  HMMA.16816.F32.BF16 R12, R140.reuse, R148, R12 ;  /* 0x000000948c0c723c */ /* 0x060fe2000004180c */
[----:B------:R3:W-:Y:S07]  /*163f0*/  @!P0 LDGSTS.E.BYPASS.LTC128B.128 [R202+0x2100], [R166.64], !P6 ;  /* 0x02100000a6ca8fae */ /* 0x0007ee000f101d5c */
[C---:B------:R-:W-:Y:S01]  /*16400*/  HMMA.16816.F32.BF16 R16, R140.reuse, R150, R16 ;  /* 0x000000968c10723c */ /* 0x040fe20000041810 */
[----:B------:R4:W-:Y:S07]  /*16410*/  @!P0 LDGSTS.E.BYPASS.LTC128B.128 [R202+0x4100], [R168.64], !P4 ;  /* 0x04100000a8ca8fae */ /* 0x0009ee000e101d5c */
[C---:B--2---:R-:W-:Y:S01]  /*16420*/  HMMA.16816.F32.BF16 R20, R140.reuse, R152, R20 ;  /* 0x000000988c14723c */ /* 0x044fe20000041814 */
[----:B------:R2:W-:Y:S07]  /*16430*/  @!P0 LDGSTS.E.BYPASS.LTC128B.128 [R202+0x1100], [R174.64], !P5 ;  /* 0x01100000aeca8fae */ /* 0x0005ee000e901d5c */
[C---:B------:R-:W-:Y:S01]  /*16440*/  HMMA.16816.F32.BF16 R24, R140.reuse, R154, R24 ;  /* 0x0000009a8c18723c */ /* 0x040fe20000041818 */
[----:B------:R2:W-:Y:S07]  /*16450*/  @!P0 LDGSTS.E.BYPASS.LTC128B.128 [R202+0x3100], [R172.64], !P6 ;  /* 0x03100000acca8fae */ /* 0x0005ee000f101d5c */
[C---:B-1----:R-:W-:Y:S01]  /*16460*/  HMMA.16816.F32.BF16 R28, R140.reuse, R136, R28 ;  /* 0x000000888c1c723c */ /* 0x042fe2000004181c */
[----:B------:R4:W-:Y:S02]  /*16470*/  @!P0 LDGSTS.E.BYPASS.LTC128B.128 [R202+0x5100], [R170.64], !P4 ;  /* 0x05100000aaca8fae */ /* 0x0009e4000e101d5c */
[C---:B------:R-:W-:Y:S05]  /*16480*/  ISETP.GT.AND P0, PT, R222.reuse, UR8, PT ;  /* 0x00000008de007c0c */ /* 0x040fea000bf04270 */
[----:B------:R-:W-:Y:S01]  /*16490*/  HMMA.16816.F32.BF16 R32, R140, R138, R32 ;  /* 0x0000008a8c20723c */ /* 0x000fe20000041820 */
        /* <DEDUP_REMOVED lines=125> */
[----:B------:R-:W-:Y:S06]  /*16c70*/  BAR.SYNC.DEFER_BLOCKING 0x0 ;  /* 0x0000000000007b1d */ /* 0x000fec0000010000 */
[----:B------:R-:W-:Y:S01]  /*16c80*/  IADD3 R173, R222, -0x1, RZ ;  /* 0xffffffffdead7810 */ /* 0x000fe20007ffe0ff */
        /* <DEDUP_REMOVED lines=47> */
[----:B------:R-:W-:Y:S01]  /*16f80*/  @P0 IMAD R137, R173, c[0x0][0x1e4], R137 ;  /* 0x00007900ad890a24 */ /* 0x000fe200078e0289 */
[----:B-1----:R-:W-:Y:S01]  /*16f90*/  FMNMX.FTZ R0, R141, R2, !PT ;  /* 0x000000028d007209 */ /* 0x002fe20007810000 */
[----:B------:R-:W-:Y:S04]  /*16fa0*/  @P0 IMAD.WIDE.U32 R140, R173, c[0x0][0x1e0], RZ ;  /* 0x00007800ad8c0a25 */ /* 0x000fe800078e00ff */
[----:B------:R-:W-:Y:S01]  /*16fb0*/  FADD.FTZ R2, -R0, R3 ;  /* 0x0000000300027221 */ /* 0x000fe20000010100 */
[----:B------:R-:W-:Y:S01]  /*16fc0*/  @P0 SHF.L.U32 R139, R140, 0x6, RZ ;  /* 0x000000068c8b0819 */ /* 0x000fe200000006ff */
[----:B------:R-:W-:Y:S01]  /*16fd0*/  FMUL.FTZ R167, R0, c[0x0][0x2d0] ;  /* 0x0000b40000a77a20 */ /* 0x000fe20000410000 */
[----:B--2---:R-:W-:Y:S01]  /*16fe0*/  FMNMX.FTZ R132, R135, R132, !PT ;  /* 0x0000008487847209 */ /* 0x004fe20007810000 */
[----:B------:R-:W-:Y:S01]  /*16ff0*/  FMUL.FTZ R3, R2, c[0x0][0x2d0] ;  /* 0x0000b40002037a20 */ /* 0x000fe20000410000 */
[----:B------:R-:W-:Y:S01]  /*17000*/  @P0 IADD3 R137, R141, R137, RZ ;  /* 0x000000898d890210 */ /* 0x000fe20007ffe0ff */
[----:B------:R-:W-:Y:S01]  /*17010*/  FFMA.FTZ R162, R4, c[0x0][0x2d0], -R167 ;  /* 0x0000b40004a27a23 */ /* 0x000fe200000108a7 */
[----:B------:R-:W-:Y:S01]  /*17020*/  @P0 IADD3 R4, P1, R139, R204, RZ ;  /* 0x000000cc8b040210 */ /* 0x000fe20007f3e0ff */
[----:B------:R-:W-:Y:S01]  /*17030*/  FADD.FTZ R2, -R132, R133 ;  /* 0x0000008584027221 */ /* 0x000fe20000010100 */
[----:B------:R-:W-:Y:S01]  /*17040*/  @P0 SHF.L.U64.HI R137, R140, 0x6, R137 ;  /* 0x000000068c890819 */ /* 0x000fe20000010289 */
[--C-:B------:R-:W-:Y:S01]  /*17050*/  FFMA.FTZ R160, R9, c[0x0][0x2d0], -R167.reuse ;  /* 0x0000b40009a07a23 */ /* 0x100fe200000108a7 */
[----:B------:R-:W-:Y:S01]  /*17060*/  @P0 LEA R140, P2, R4, c[0x0][0x1c8], 0x1 ;  /* 0x00007200048c0a11 */ /* 0x000fe200078408ff */
[----:B------:R-:W-:Y:S01]  /*17070*/  FMUL.FTZ R133, R2, c[0x0][0x2d0] ;  /* 0x0000b40002857a20 */ /* 0x000fe20000410000 */
[----:B------:R-:W-:Y:S01]  /*17080*/  @P0 IADD3.X R135, R137, R211, RZ, P1, !PT ;  /* 0x000000d389870210 */ /* 0x000fe20000ffe4ff */
[----:B------:R-:W-:Y:S01]  /*17090*/  FFMA.FTZ R138, R8, c[0x0][0x2d0], -R167 ;  /* 0x0000b400088a7a23 */ /* 0x000fe200000108a7 */
[----:B------:R-:W-:Y:S01]  /*170a0*/  @P0 IADD3 R136, P1, R139, R213, RZ ;  /* 0x000000d58b880210 */ /* 0x000fe20007f3e0ff */
[----:B------:R1:W2:Y:S01]  /*170b0*/  MUFU.EX2 R2, R133 ;  /* 0x0000008500027308 */ /* 0x0002a20000000800 */
[----:B------:R-:W-:Y:S01]  /*170c0*/  @P0 LEA.HI.X R141, R4, c[0x0][0x1cc], R135, 0x1, P2 ;  /* 0x00007300048d0a11 */ /* 0x000fe200010f0c87 */
[----:B------:R-:W-:Y:S01]  /*170d0*/  FMUL.FTZ R165, R132, c[0x0][0x2d0] ;  /* 0x0000b40084a57a20 */ /* 0x000fe20000410000 */
[----:B------:R-:W-:Y:S01]  /*170e0*/  @P0 LEA R142, P3, R136, c[0x0][0x1c8], 0x1 ;  /* 0x00007200888e0a11 */ /* 0x000fe200078608ff */
[----:B------:R-:W-:Y:S01]  /*170f0*/  FFMA.FTZ R170, R16, c[0x0][0x2d0], -R167 ;  /* 0x0000b40010aa7a23 */ /* 0x000fe200000108a7 */
[----:B------:R-:W-:Y:S01]  /*17100*/  @P0 IADD3.X R135, R137, R219, RZ, P1, !PT ;  /* 0x000000db89870210 */ /* 0x000fe20000ffe4ff */
[----:B------:R3:W-:Y:S01]  /*17110*/  @P0 LDGSTS.E.BYPASS.LTC128B.128 [R202+0x6100], [R140.64], !P5 ;  /* 0x061000008cca0fae */ /* 0x0007e2000e901d5c */
[----:B------:R-:W-:Y:S02]  /*17120*/  FFMA.FTZ R164, R6, c[0x0][0x2d0], -R165 ;  /* 0x0000b40006a47a23 */ /* 0x000fe400000108a5 */
[----:B------:R-:W-:Y:S01]  /*17130*/  @P0 LEA.HI.X R143, R136, c[0x0][0x1cc], R135, 0x1, P3 ;  /* 0x00007300888f0a11 */ /* 0x000fe200018f0c87 */
[--C-:B------:R-:W-:Y:S01]  /*17140*/  FFMA.FTZ R161, R7, c[0x0][0x2d0], -R165.reuse ;  /* 0x0000b40007a17a23 */ /* 0x100fe200000108a5 */
[----:B------:R-:W-:Y:S01]  /*17150*/  MUFU.EX2 R135, R138 ;  /* 0x0000008a00877308 */ /* 0x000fe20000000800 */
[--C-:B------:R-:W-:Y:S02]  /*17160*/  FFMA.FTZ R163, R10, c[0x0][0x2d0], -R165.reuse ;  /* 0x0000b4000aa37a23 */ /* 0x100fe400000108a5 */
[----:B------:R3:W-:Y:S01]  /*17170*/  @P0 LDGSTS.E.BYPASS.LTC128B.128 [R202+0x8100], [R142.64], !P6 ;  /* 0x081000008eca0fae */ /* 0x0007e2000f101d5c */
[----:B------:R-:W-:Y:S02]  /*17180*/  FFMA.FTZ R166, R11, c[0x0][0x2d0], -R165 ;  /* 0x0000b4000ba67a23 */ /* 0x000fe400000108a5 */
[----:B------:R-:W-:Y:S02]  /*17190*/  FFMA.FTZ R171, R17, c[0x0][0x2d0], -R167 ;  /* 0x0000b40011ab7a23 */ /* 0x000fe400000108a7 */
[--C-:B------:R-:W-:Y:S02]  /*171a0*/  FFMA.FTZ R174, R18, c[0x0][0x2d0], -R165.reuse ;  /* 0x0000b40012ae7a23 */ /* 0x100fe400000108a5 */
[----:B------:R-:W4:Y:S01]  /*171b0*/  MUFU.EX2 R3, R3 ;  /* 0x0000000300037308 */ /* 0x000f220000000800 */
[----:B------:R-:W-:Y:S02]  /*171c0*/  FFMA.FTZ R223, R19, c[0x0][0x2d0], -R165 ;  /* 0x0000b40013df7a23 */ /* 0x000fe400000108a5 */
[----:B-1----:R-:W-:Y:S01]  /*171d0*/  FFMA.FTZ R133, R5, c[0x0][0x2d0], -R167 ;  /* 0x0000b40005857a23 */ /* 0x002fe200000108a7 */
[C---:B------:R-:W-:Y:S01]  /*171e0*/  @P0 IADD3 R5, P4, R139.reuse, R134, RZ ;  /* 0x000000868b050210 */ /* 0x040fe20007f9e0ff */
[C---:B--2---:R-:W-:Y:S01]  /*171f0*/  FMUL.FTZ R6, R2.reuse, R130 ;  /* 0x0000008202067220 */ /* 0x044fe20000410000 */
[----:B------:R-:W-:Y:S01]  /*17200*/  @P0 IADD3 R139, P1, R139, UR6, RZ ;  /* 0x000000068b8b0c10 */ /* 0x000fe2000ff3e0ff */
[C---:B------:R-:W-:Y:S01]  /*17210*/  FMUL.FTZ R7, R2.reuse, R131 ;  /* 0x0000008302077220 */ /* 0x040fe20000410000 */
[----:B------:R-:W-:Y:S01]  /*17220*/  @P0 IADD3.X R4, R137, R218, RZ, P4, !PT ;  /* 0x000000da89040210 */ /* 0x000fe200027fe4ff */
[C---:B------:R-:W-:Y:S01]  /*17230*/  FMUL.FTZ R10, R2.reuse, R126 ;  /* 0x0000007e020a7220 */ /* 0x040fe20000410000 */
[----:B------:R-:W-:Y:S01]  /*17240*/  ISETP.NE.AND P4, PT, R199, RZ, PT ;  /* 0x000000ffc700720c */ /* 0x000fe20003f85270 */
[----:B------:R-:W-:Y:S01]  /*17250*/  MUFU.EX2 R162, R162 ;  /* 0x000000a200a27308 */ /* 0x000fe20000000800 */
[C---:B------:R-:W-:Y:S01]  /*17260*/  @P0 LEA R144, P2, R5.reuse, c[0x0][0x1c8], 0x1 ;  /* 0x0000720005900a11 */ /* 0x040fe200078408ff */
[C---:B------:R-:W-:Y:S02]  /*17270*/  FMUL.FTZ R11, R2.reuse, R127 ;  /* 0x0000007f020b7220 */ /* 0x040fe40000410000 */
[C---:B------:R-:W-:Y:S01]  /*17280*/  FMUL.FTZ R102, R2.reuse, R102 ;  /* 0x0000006602667220 */ /* 0x040fe20000410000 */
[----:B------:R-:W-:Y:S01]  /*17290*/  @P0 LEA.HI.X R145, R5, c[0x0][0x1cc], R4, 0x1, P2 ;  /* 0x0000730005910a11 */ /* 0x000fe200010f0c04 */
[C---:B------:R-:W-:Y:S01]  /*172a0*/  FMUL.FTZ R103, R2.reuse, R103 ;  /* 0x0000006702677220 */ /* 0x040fe20000410000 */
[----:B------:R-:W-:Y:S01]  /*172b0*/  @P0 IADD3 R4, P3, R139, R204, RZ ;  /* 0x000000cc8b040210 */ /* 0x000fe20007f7e0ff */
[----:B------:R-:W-:Y:S01]  /*172c0*/  FMUL.FTZ R106, R2, R106 ;  /* 0x0000006a026a7220 */ /* 0x000fe20000410000 */
[----:B------:R-:W-:Y:S01]  /*172d0*/  @P0 IADD3.X R5, R137, UR7, RZ, P1, !PT ;  /* 0x0000000789050c10 */ /* 0x000fe20008ffe4ff */
[----:B------:R-:W1:Y:S01]  /*172e0*/  MUFU.EX2 R133, R133 ;  /* 0x0000008500857308 */ /* 0x000e620000000800 */
[----:B------:R-:W-:Y:S01]  /*172f0*/  @P0 IADD3 R8, P2, R139, R213, RZ ;  /* 0x000000d58b080210 */ /* 0x000fe20007f5e0ff */
[----:B------:R2:W-:Y:S01]  /*17300*/  @P0 LDGSTS.E.BYPASS.LTC128B.128 [R202+0xa100], [R144.64], !P4 ;  /* 0x0a10000090ca0fae */ /* 0x0005e2000e101d5c */
[----:B------:R-:W-:Y:S01]  /*17310*/  @P0 IADD3.X R9, R5, R211, RZ, P3, !PT ;  /* 0x000000d305090210 */ /* 0x000fe20001ffe4ff */
[C---:B----4-:R-:W-:Y:S01]  /*17320*/  FMUL.FTZ R100, R3.reuse, R100 ;  /* 0x0000006403647220 */ /* 0x050fe20000410000 */
[C---:B------:R-:W-:Y:S01]  /*17330*/  @P0 LEA R146, P3, R4.reuse, c[0x0][0x1c8], 0x1 ;  /* 0x0000720004920a11 */ /* 0x040fe200078608ff */
[----:B------:R-:W-:Y:S01]  /*17340*/  FMUL.FTZ R101, R3, R101 ;  /* 0x0000006503657220 */ /* 0x000fe20000410000 */
[----:B------:R-:W-:Y:S01]  /*17350*/  @P0 IADD3.X R137, R5, R219, RZ, P2, !PT ;  /* 0x000000db05890210 */ /* 0x000fe200017fe4ff */
[C---:B------:R-:W-:Y:S01]  /*17360*/  FMUL.FTZ R104, R3.reuse, R104 ;  /* 0x0000006803687220 */ /* 0x040fe20000410000 */
[----:B------:R-:W-:Y:S01]  /*17370*/  @P0 LEA.HI.X R147, R4, c[0x0][0x1cc], R9, 0x1, P3 ;  /* 0x0000730004930a11 */ /* 0x000fe200018f0c09 */
[----:B------:R-:W4:Y:S01]  /*17380*/  MUFU.EX2 R160, R160 ;  /* 0x000000a000a07308 */ /* 0x000f220000000800 */
[C---:B------:R-:W-:Y:S01]  /*17390*/  @P0 LEA R148, P2, R8.reuse, c[0x0][0x1c8], 0x1 ;  /* 0x0000720008940a11 */ /* 0x040fe200078408ff */
[----:B------:R-:W-:Y:S01]  /*173a0*/  FMUL.FTZ R4, R3, R128 ;  /* 0x0000008003047220 */ /* 0x000fe20000410000 */
[----:B------:R-:W-:Y:S01]  /*173b0*/  @P0 IADD3 R136, P1, R139, R134, RZ ;  /* 0x000000868b880210 */ /* 0x000fe20007f3e0ff */
[----:B------:R2:W-:Y:S01]  /*173c0*/  @P0 LDGSTS.E.BYPASS.LTC128B.128 [R202+0x7100], [R146.64], !P5 ;  /* 0x0710000092ca0fae */ /* 0x0005e2000e901d5c */
[----:B------:R-:W-:Y:S01]  /*173d0*/  @P0 LEA.HI.X R149, R8, c[0x0][0x1cc], R137, 0x1, P2 ;  /* 0x0000730008950a11 */ /* 0x000fe200010f0c89 */
[----:B------:R-:W-:Y:S01]  /*173e0*/  FMUL.FTZ R8, R3, R124 ;  /* 0x0000007c03087220 */ /* 0x000fe20000410000 */
[----:B------:R-:W-:Y:S01]  /*173f0*/  @P0 IADD3.X R5, R5, R218, RZ, P1, !PT ;  /* 0x000000da05050210 */ /* 0x000fe20000ffe4ff */
[C---:B------:R-:W-:Y:S01]  /*17400*/  FMUL.FTZ R9, R3.reuse, R125 ;  /* 0x0000007d03097220 */ /* 0x040fe20000410000 */
[C---:B------:R-:W-:Y:S01]  /*17410*/  @P0 LEA R150, P1, R136.reuse, c[0x0][0x1c8], 0x1 ;  /* 0x0000720088960a11 */ /* 0x040fe200078208ff */
[----:B------:R-:W-:Y:S01]  /*17420*/  MUFU.EX2 R164, R164 ;  /* 0x000000a400a47308 */ /* 0x000fe20000000800 */
[C---:B------:R-:W-:Y:S01]  /*17430*/  FMUL.FTZ R105, R3.reuse, R105 ;  /* 0x0000006903697220 */ /* 0x040fe20000410000 */
[----:B------:R5:W-:Y:S01]  /*17440*/  @P0 LDGSTS.E.BYPASS.LTC128B.128 [R202+0x9100], [R148.64], !P6 ;  /* 0x0910000094ca0fae */ /* 0x000be2000f101d5c */
[----:B------:R-:W-:Y:S01]  /*17450*/  @P0 LEA.HI.X R151, R136, c[0x0][0x1cc], R5, 0x1, P1 ;  /* 0x0000730088970a11 */ /* 0x000fe200008f0c05 */
[----:B------:R-:W-:Y:S01]  /*17460*/  FMUL.FTZ R5, R3, R129 ;  /* 0x0000008103057220 */ /* 0x000fe20000410000 */
[----:B-1----:R-:W-:Y:S01]  /*17470*/  F2FP.BF16.PACK_AB R128, R133, R162 ;  /* 0x000000a28580723e */ /* 0x002fe200000010ff */
[----:B------:R-:W-:Y:S02]  /*17480*/  FMUL.FTZ R107, R2, R107 ;  /* 0x0000006b026b7220 */ /* 0x000fe40000410000 */
[C---:B------:R-:W-:Y:S02]  /*17490*/  FMUL.FTZ R108, R3.reuse, R108 ;  /* 0x0000006c036c7220 */ /* 0x040fe40000410000 */
[----:B------:R5:W-:Y:S01]  /*174a0*/  @P0 LDGSTS.E.BYPASS.LTC128B.128 [R202+0xb100], [R150.64], !P4 ;  /* 0x0b10000096ca0fae */ /* 0x000be2000e101d5c */
[----:B------:R-:W1:Y:S01]  /*174b0*/  MUFU.EX2 R161, R161 ;  /* 0x000000a100a17308 */ /* 0x000e620000000800 */
[----:B------:R-:W-:Y:S01]  /*174c0*/  FMUL.FTZ R109, R3, R109 ;  /* 0x0000006d036d7220 */ /* 0x000fe20000410000 */
[----:B------:R-:W-:Y:S01]  /*174d0*/  ISETP.GT.AND P0, PT, R222, UR4, PT ;  /* 0x00000004de007c0c */ /* 0x000fe2000bf04270 */
[----:B------:R-:W-:Y:S01]  /*174e0*/  FMUL.FTZ R110, R2, R110 ;  /* 0x0000006e026e7220 */ /* 0x000fe20000410000 */
[----:B----4-:R-:W-:Y:S01]  /*174f0*/  F2FP.BF16.PACK_AB R130, R160, R135 ;  /* 0x00000087a082723e */ /* 0x010fe200000010ff */
[----:B------:R-:W-:Y:S02]  /*17500*/  FMUL.FTZ R111, R2, R111 ;  /* 0x0000006f026f7220 */ /* 0x000fe40000410000 */
[----:B------:R-:W4:Y:S01]  /*17510*/  LDSM.16.MT88.4 R136, [R195+0x100] ;  /* 0x00010000c388783b */ /* 0x000f220000004200 */
[--C-:B------:R-:W-:Y:S02]  /*17520*/  FFMA.FTZ R224, R28, c[0x0][0x2d0], -R167.reuse ;  /* 0x0000b4001ce07a23 */ /* 0x100fe400000108a7 */
[----:B------:R-:W-:Y:S01]  /*17530*/  MUFU.EX2 R163, R163 ;  /* 0x000000a300a37308 */ /* 0x000fe20000000800 */
[--C-:B------:R-:W-:Y:S02]  /*17540*/  FFMA.FTZ R225, R29, c[0x0][0x2d0], -R167.reuse ;  /* 0x0000b4001de17a23 */ /* 0x100fe400000108a7 */
[----:B------:R-:W-:Y:S02]  /*17550*/  FFMA.FTZ R226, R32, c[0x0][0x2d0], -R167 ;  /* 0x0000b40020e27a23 */ /* 0x000fe400000108a7 */
[----:B---3--:R-:W3:Y:S01]  /*17560*/  LDSM.16.MT88.4 R140, [R190+0x100] ;  /* 0x00010000be8c783b */ /* 0x008ee20000004200 */
[--C-:B------:R-:W-:Y:S02]  /*17570*/  FFMA.FTZ R227, R30, c[0x0][0x2d0], -R165.reuse ;  /* 0x0000b4001ee37a23 */ /* 0x100fe400000108a5 */
[--C-:B------:R-:W-:Y:S02]  /*17580*/  FFMA.FTZ R228, R31, c[0x0][0x2d0], -R165.reuse ;  /* 0x0000b4001fe47a23 */ /* 0x100fe400000108a5 */
[----:B------:R-:W5:Y:S01]  /*17590*/  MUFU.EX2 R166, R166 ;  /* 0x000000a600a67308 */ /* 0x000f620000000800 */
[----:B------:R-:W-:Y:S02]  /*175a0*/  FFMA.FTZ R229, R34, c[0x0][0x2d0], -R165 ;  /* 0x0000b40022e57a23 */ /* 0x000fe400000108a5 */
[----:B--2---:R-:W2:Y:S01]  /*175b0*/  LDSM.16.MT88.4 R144, [R189+0x100] ;  /* 0x00010000bd90783b */ /* 0x004ea20000004200 */
[----:B-1----:R-:W-:Y:S01]  /*175c0*/  F2FP.BF16.PACK_AB R129, R161, R164 ;  /* 0x000000a4a181723e */ /* 0x002fe200000010ff */
[C---:B------:R-:W-:Y:S02]  /*175d0*/  FMUL.FTZ R112, R3.reuse, R112 ;  /* 0x0000007003707220 */ /* 0x040fe40000410000 */
[C---:B------:R-:W-:Y:S02]  /*175e0*/  FMUL.FTZ R113, R3.reuse, R113 ;  /* 0x0000007103717220 */ /* 0x040fe40000410000 */
[C---:B------:R-:W-:Y:S01]  /*175f0*/  FMUL.FTZ R114, R2.reuse, R114 ;  /* 0x0000007202727220 */ /* 0x040fe20000410000 */
[----:B------:R-:W-:Y:S01]  /*17600*/  MUFU.EX2 R170, R170 ;  /* 0x000000aa00aa7308 */ /* 0x000fe20000000800 */
[----:B------:R-:W1:Y:S01]  /*17610*/  LDSM.16.MT88.4 R124, [R188+0x100] ;  /* 0x00010000bc7c783b */ /* 0x000e620000004200 */
[C---:B------:R-:W-:Y:S02]  /*17620*/  FMUL.FTZ R115, R2.reuse, R115 ;  /* 0x0000007302737220 */ /* 0x040fe40000410000 */
[C---:B------:R-:W-:Y:S02]  /*17630*/  FMUL.FTZ R116, R3.reuse, R116 ;  /* 0x0000007403747220 */ /* 0x040fe40000410000 */
[C---:B------:R-:W-:Y:S02]  /*17640*/  FMUL.FTZ R117, R3.reuse, R117 ;  /* 0x0000007503757220 */ /* 0x040fe40000410000 */
[C---:B------:R-:W-:Y:S01]  /*17650*/  FMUL.FTZ R118, R2.reuse, R118 ;  /* 0x0000007602767220 */ /* 0x040fe20000410000 */
[----:B------:R-:W-:Y:S01]  /*17660*/  LDSM.16.MT88.4 R16, [R190+0x900] ;  /* 0x00090000be10783b */ /* 0x000fe20000004200 */
[----:B------:R-:W-:Y:S01]  /*17670*/  FMUL.FTZ R119, R2, R119 ;  /* 0x0000007702777220 */ /* 0x000fe20000410000 */
[----:B------:R-:W1:Y:S01]  /*17680*/  MUFU.EX2 R171, R171 ;  /* 0x000000ab00ab7308 */ /* 0x000e620000000800 */
[C---:B------:R-:W-:Y:S01]  /*17690*/  FMUL.FTZ R120, R3.reuse, R120 ;  /* 0x0000007803787220 */ /* 0x040fe20000410000 */
[----:B-----5:R-:W-:Y:S01]  /*176a0*/  F2FP.BF16.PACK_AB R131, R166, R163 ;  /* 0x000000a3a683723e */ /* 0x020fe200000010ff */
[C---:B------:R-:W-:Y:S03]  /*176b0*/  FMUL.FTZ R121, R3.reuse, R121 ;  /* 0x0000007903797220 */ /* 0x040fe60000410000 */
[----:B------:R-:W-:Y:S01]  /*176c0*/  LDSM.16.MT88.4 R148, [R195+0x2900] ;  /* 0x00290000c394783b */ /* 0x000fe20000004200 */
[C---:B------:R-:W-:Y:S02]  /*176d0*/  FMUL.FTZ R122, R2.reuse, R122 ;  /* 0x0000007a027a7220 */ /* 0x040fe40000410000 */
[C---:B------:R-:W-:Y:S01]  /*176e0*/  FMUL.FTZ R123, R2.reuse, R123 ;  /* 0x0000007b027b7220 */ /* 0x040fe20000410000 */
[C---:B----4-:R-:W-:Y:S01]  /*176f0*/  HMMA.16816.F32.BF16 R4, R128.reuse, R136, R4 ;  /* 0x000000888004723c */ /* 0x050fe20000041804 */
[----:B------:R-:W-:Y:S03]  /*17700*/  MUFU.EX2 R174, R174 ;  /* 0x000000ae00ae7308 */ /* 0x000fe60000000800 */
[----:B------:R-:W-:Y:S01]  /*17710*/  LDSM.16.MT88.4 R152, [R190+0x2900] ;  /* 0x00290000be98783b */ /* 0x000fe20000004200 */
[C---:B------:R-:W-:Y:S02]  /*17720*/  FMUL.FTZ R36, R3.reuse, R36 ;  /* 0x0000002403247220 */ /* 0x040fe40000410000 */
[C---:B------:R-:W-:Y:S01]  /*17730*/  FMUL.FTZ R37, R3.reuse, R37 ;  /* 0x0000002503257220 */ /* 0x040fe20000410000 */
[C---:B------:R-:W-:Y:S03]  /*17740*/  HMMA.16816.F32.BF16 R8, R128.reuse, R138, R8 ;  /* 0x0000008a8008723c */ /* 0x040fe60000041808 */
[----:B------:R-:W4:Y:S01]  /*17750*/  MUFU.EX2 R223, R223 ;  /* 0x000000df00df7308 */ /* 0x000f220000000800 */
[----:B------:R-:W5:Y:S01]  /*17760*/  LDSM.16.MT88.4 R136, [R195+0x2100] ;  /* 0x00210000c388783b */ /* 0x000f620000004200 */
[C---:B------:R-:W-:Y:S02]  /*17770*/  FMUL.FTZ R38, R2.reuse, R38 ;  /* 0x0000002602267220 */ /* 0x040fe40000410000 */
[C---:B------:R-:W-:Y:S01]  /*17780*/  FMUL.FTZ R39, R2.reuse, R39 ;  /* 0x0000002702277220 */ /* 0x040fe20000410000 */
[C---:B---3--:R-:W-:Y:S04]  /*17790*/  HMMA.16816.F32.BF16 R100, R128.reuse, R140, R100 ;  /* 0x0000008c8064723c */ /* 0x048fe80000041864 */
[----:B------:R-:W-:Y:S01]  /*177a0*/  LDSM.16.MT88.4 R156, [R189+0x2900] ;  /* 0x00290000bd9c783b */ /* 0x000fe20000004200 */
[C---:B------:R-:W-:Y:S01]  /*177b0*/  FMUL.FTZ R40, R3.reuse, R40 ;  /* 0x0000002803287220 */ /* 0x040fe20000410000 */
[----:B------:R-:W-:Y:S01]  /*177c0*/  MUFU.EX2 R224, R224 ;  /* 0x000000e000e07308 */ /* 0x000fe20000000800 */
[C---:B------:R-:W-:Y:S01]  /*177d0*/  FMUL.FTZ R41, R3.reuse, R41 ;  /* 0x0000002903297220 */ /* 0x040fe20000410000 */
[C---:B------:R-:W-:Y:S04]  /*177e0*/  HMMA.16816.F32.BF16 R104, R128.reuse, R142, R104 ;  /* 0x0000008e8068723c */ /* 0x040fe80000041868 */
[----:B------:R-:W3:Y:S01]  /*177f0*/  LDSM.16.MT88.4 R140, [R190+0x2100] ;  /* 0x00210000be8c783b */ /* 0x000ee20000004200 */
[C---:B------:R-:W-:Y:S02]  /*17800*/  FMUL.FTZ R42, R2.reuse, R42 ;  /* 0x0000002a022a7220 */ /* 0x040fe40000410000 */
[C---:B------:R-:W-:Y:S01]  /*17810*/  FMUL.FTZ R43, R2.reuse, R43 ;  /* 0x0000002b022b7220 */ /* 0x040fe20000410000 */
[C---:B--2---:R-:W-:Y:S01]  /*17820*/  HMMA.16816.F32.BF16 R108, R128.reuse, R144, R108 ;  /* 0x00000090806c723c */ /* 0x044fe2000004186c */
[----:B------:R-:W-:Y:S03]  /*17830*/  MUFU.EX2 R225, R225 ;  /* 0x000000e100e17308 */ /* 0x000fe60000000800 */
[----:B------:R-:W-:Y:S01]  /*17840*/  LDSM.16.MT88.4 R28, [R189+0x1900] ;  /* 0x00190000bd1c783b */ /* 0x000fe20000004200 */
[C---:B------:R-:W-:Y:S02]  /*17850*/  FMUL.FTZ R44, R3.reuse, R44 ;  /* 0x0000002c032c7220 */ /* 0x040fe40000410000 */
[C---:B------:R-:W-:Y:S01]  /*17860*/  FMUL.FTZ R45, R3.reuse, R45 ;  /* 0x0000002d032d7220 */ /* 0x040fe20000410000 */
[C---:B------:R-:W-:Y:S03]  /*17870*/  HMMA.16816.F32.BF16 R112, R128.reuse, R146, R112 ;  /* 0x000000928070723c */ /* 0x040fe60000041870 */
[----:B------:R-:W-:Y:S01]  /*17880*/  MUFU.EX2 R226, R226 ;  /* 0x000000e200e27308 */ /* 0x000fe20000000800 */
[----:B------:R-:W-:Y:S01]  /*17890*/  LDSM.16.MT88.4 R144, [R188+0x900] ;  /* 0x00090000bc90783b */ /* 0x000fe20000004200 */
[C---:B------:R-:W-:Y:S02]  /*178a0*/  FMUL.FTZ R46, R2.reuse, R46 ;  /* 0x0000002e022e7220 */ /* 0x040fe40000410000 */
[C---:B------:R-:W-:Y:S01]  /*178b0*/  FMUL.FTZ R47, R2.reuse, R47 ;  /* 0x0000002f022f7220 */ /* 0x040fe20000410000 */
[C---:B-1----:R-:W-:Y:S04]  /*178c0*/  HMMA.16816.F32.BF16 R116, R128.reuse, R124, R116 ;  /* 0x0000007c8074723c */ /* 0x042fe80000041874 */
[----:B------:R-:W0:Y:S01]  /*178d0*/  LDGDEPBAR ;  /* 0x00000000000079af */ /* 0x000e220000000000 */
[C---:B------:R-:W-:Y:S01]  /*178e0*/  FMUL.FTZ R48, R3.reuse, R48 ;  /* 0x0000003003307220 */ /* 0x040fe20000410000 */
[----:B------:R-:W-:Y:S01]  /*178f0*/  MUFU.EX2 R227, R227 ;  /* 0x000000e300e37308 */ /* 0x000fe20000000800 */
[C---:B------:R-:W-:Y:S01]  /*17900*/  FMUL.FTZ R49, R3.reuse, R49 ;  /* 0x0000003103317220 */ /* 0x040fe20000410000 */
[C---:B------:R-:W-:Y:S04]  /*17910*/  HMMA.16816.F32.BF16 R120, R128.reuse, R126, R120 ;  /* 0x0000007e8078723c */ /* 0x040fe80000041878 */
[----:B------:R-:W1:Y:S01]  /*17920*/  LDSM.16.MT88.4 R124, [R189+0x2100] ;  /* 0x00210000bd7c783b */ /* 0x000e620000004200 */
[C---:B------:R-:W-:Y:S02]  /*17930*/  FMUL.FTZ R50, R2.reuse, R50 ;  /* 0x0000003202327220 */ /* 0x040fe40000410000 */
[C---:B------:R-:W-:Y:S01]  /*17940*/  FMUL.FTZ R51, R2.reuse, R51 ;  /* 0x0000003302337220 */ /* 0x040fe20000410000 */
[C---:B-----5:R-:W-:Y:S01]  /*17950*/  HMMA.16816.F32.BF16 R36, R128.reuse, R136, R36 ;  /* 0x000000888024723c */ /* 0x060fe20000041824 */
[----:B------:R-:W-:Y:S03]  /*17960*/  MUFU.EX2 R228, R228 ;  /* 0x000000e400e47308 */ /* 0x000fe60000000800 */
[C---:B------:R-:W-:Y:S02]  /*17970*/  FMUL.FTZ R52, R3.reuse, R52 ;  /* 0x0000003403347220 */ /* 0x040fe40000410000 */
[C---:B------:R-:W-:Y:S02]  /*17980*/  FMUL.FTZ R53, R3.reuse, R53 ;  /* 0x0000003503357220 */ /* 0x040fe40000410000 */
[C---:B------:R-:W-:Y:S01]  /*17990*/  HMMA.16816.F32.BF16 R40, R128.reuse, R138, R40 ;  /* 0x0000008a8028723c */ /* 0x040fe20000041828 */
[----:B------:R-:W2:Y:S02]  /*179a0*/  LDSM.16.MT88.4 R136, [R188+0x2100] ;  /* 0x00210000bc88783b */ /* 0x000ea40000004200 */
[----:B------:R-:W-:Y:S01]  /*179b0*/  MUFU.EX2 R229, R229 ;  /* 0x000000e500e57308 */ /* 0x000fe20000000800 */
        /* <DEDUP_REMOVED lines=18> */
[C---:B--2---:R-:W-:Y:S04]  /*17ae0*/  HMMA.16816.F32.BF16 R60, R128.reuse, R136, R60 ;  /* 0x00000088803c723c */ /* 0x044fe8000004183c */
[C---:B------:R-:W-:Y:S02]  /*17af0*/  FMUL.FTZ R66, R2.reuse, R66 ;  /* 0x0000004202427220 */ /* 0x040fe40000410000 */
[C---:B------:R-:W-:Y:S02]  /*17b00*/  FMUL.FTZ R67, R2.reuse, R67 ;  /* 0x0000004302437220 */ /* 0x040fe40000410000 */
[C---:B------:R-:W-:Y:S04]  /*17b10*/  FMUL.FTZ R68, R3.reuse, R68 ;  /* 0x0000004403447220 */ /* 0x040fe80000410000 */
[C---:B------:R-:W-:Y:S01]  /*17b20*/  FMUL.FTZ R69, R3.reuse, R69 ;  /* 0x0000004503457220 */ /* 0x040fe20000410000 */
[C---:B------:R-:W-:Y:S01]  /*17b30*/  HMMA.16816.F32.BF16 R64, R128.reuse, R138, R64 ;  /* 0x0000008a8040723c */ /* 0x040fe20000041840 */
[----:B------:R-:W2:Y:S02]  /*17b40*/  LDSM.16.MT88.4 R136, [R189+0x4100] ;  /* 0x00410000bd88783b */ /* 0x000ea40000004200 */
[C---:B------:R-:W-:Y:S02]  /*17b50*/  FMUL.FTZ R70, R2.reuse, R70 ;  /* 0x0000004602467220 */ /* 0x040fe40000410000 */
[C---:B------:R-:W-:Y:S02]  /*17b60*/  FMUL.FTZ R71, R2.reuse, R71 ;  /* 0x0000004702477220 */ /* 0x040fe40000410000 */
[C---:B------:R-:W-:Y:S02]  /*17b70*/  FMUL.FTZ R72, R3.reuse, R72 ;  /* 0x0000004803487220 */ /* 0x040fe40000410000 */
[C---:B------:R-:W-:Y:S03]  /*17b80*/  FMUL.FTZ R73, R3.reuse, R73 ;  /* 0x0000004903497220 */ /* 0x040fe60000410000 */
[C---:B---3--:R-:W-:Y:S03]  /*17b90*/  HMMA.16816.F32.BF16 R68, R128.reuse, R140, R68 ;  /* 0x0000008c8044723c */ /* 0x048fe60000041844 */
[C---:B------:R-:W-:Y:S02]  /*17ba0*/  FMUL.FTZ R74, R2.reuse, R74 ;  /* 0x0000004a024a7220 */ /* 0x040fe40000410000 */
[C---:B------:R-:W-:Y:S02]  /*17bb0*/  FMUL.FTZ R75, R2.reuse, R75 ;  /* 0x0000004b024b7220 */ /* 0x040fe40000410000 */
[C---:B------:R-:W-:Y:S02]  /*17bc0*/  FMUL.FTZ R76, R3.reuse, R76 ;  /* 0x0000004c034c7220 */ /* 0x040fe40000410000 */
[C---:B------:R-:W-:Y:S03]  /*17bd0*/  FMUL.FTZ R77, R3.reuse, R77 ;  /* 0x0000004d034d7220 */ /* 0x040fe60000410000 */
[C---:B------:R-:W-:Y:S01]  /*17be0*/  HMMA.16816.F32.BF16 R72, R128.reuse, R142, R72 ;  /* 0x0000008e8048723c */ /* 0x040fe20000041848 */
[----:B------:R-:W3:Y:S02]  /*17bf0*/  LDSM.16.MT88.4 R140, [R188+0x4100] ;  /* 0x00410000bc8c783b */ /* 0x000ee40000004200 */
        /* <DEDUP_REMOVED lines=15> */
[C---:B--2---:R-:W-:Y:S01]  /*17cf0*/  HMMA.16816.F32.BF16 R84, R128.reuse, R136, R84 ;  /* 0x000000888054723c */ /* 0x044fe20000041854 */
[----:B------:R-:W-:Y:S02]  /*17d00*/  MUFU.EX2 R168, R168 ;  /* 0x000000a800a87308 */ /* 0x000fe40000000800 */
[--C-:B------:R-:W-:Y:S01]  /*17d10*/  FFMA.FTZ R172, R14, c[0x0][0x2d0], -R165.reuse ;  /* 0x0000b4000eac7a23 */ /* 0x100fe200000108a5 */
[----:B------:R-:W-:Y:S01]  /*17d20*/  F2FP.BF16.PACK_AB R14, R171, R170 ;  /* 0x000000aaab0e723e */ /* 0x000fe200000010ff */
[----:B------:R-:W-:Y:S01]  /*17d30*/  FFMA.FTZ R175, R15, c[0x0][0x2d0], -R165 ;  /* 0x0000b4000faf7a23 */ /* 0x000fe200000108a5 */
[----:B----4-:R-:W-:Y:S01]  /*17d40*/  F2FP.BF16.PACK_AB R15, R223, R174 ;  /* 0x000000aedf0f723e */ /* 0x010fe200000010ff */
[C---:B------:R-:W-:Y:S02]  /*17d50*/  FMUL.FTZ R88, R3.reuse, R88 ;  /* 0x0000005803587220 */ /* 0x040fe40000410000 */
[C---:B------:R-:W-:Y:S02]  /*17d60*/  FMUL.FTZ R89, R3.reuse, R89 ;  /* 0x0000005903597220 */ /* 0x040fe40000410000 */
[----:B------:R-:W2:Y:S01]  /*17d70*/  MUFU.EX2 R169, R169 ;  /* 0x000000a900a97308 */ /* 0x000ea20000000800 */
        /* <DEDUP_REMOVED lines=12> */
[C---:B---3--:R-:W-:Y:S01]  /*17e40*/  HMMA.16816.F32.BF16 R92, R128.reuse, R140, R92 ;  /* 0x0000008c805c723c */ /* 0x048fe2000004185c */
[----:B------:R-:W3:Y:S02]  /*17e50*/  MUFU.EX2 R175, R175 ;  /* 0x000000af00af7308 */ /* 0x000ee40000000800 */
[C---:B------:R-:W-:Y:S01]  /*17e60*/  FMUL.FTZ R99, R2.reuse, R99 ;  /* 0x0000006302637220 */ /* 0x040fe20000410000 */
[----:B--2---:R-:W-:Y:S01]  /*17e70*/  F2FP.BF16.PACK_AB R12, R169, R168 ;  /* 0x000000a8a90c723e */ /* 0x004fe200000010ff */
[----:B------:R-:W-:Y:S02]  /*17e80*/  FFMA.FTZ R162, R3, R212, R162 ;  /* 0x000000d403a27223 */ /* 0x000fe400000100a2 */
[----:B------:R-:W-:Y:S02]  /*17e90*/  FFMA.FTZ R164, R2, R209, R164 ;  /* 0x000000d102a47223 */ /* 0x000fe400000100a4 */
[----:B------:R-:W-:Y:S01]  /*17ea0*/  FADD.FTZ R162, R133, R162 ;  /* 0x000000a285a27221 */ /* 0x000fe20000010000 */
[----:B------:R-:W-:Y:S01]  /*17eb0*/  HMMA.16816.F32.BF16 R96, R128, R142, R96 ;  /* 0x0000008e8060723c */ /* 0x000fe20000041860 */
[----:B------:R-:W-:Y:S02]  /*17ec0*/  LDSM.16.MT88.4 R128, [R190+0x4900] ;  /* 0x00490000be80783b */ /* 0x000fe40000004200 */
[----:B------:R-:W-:Y:S01]  /*17ed0*/  MOV R133, R132 ;  /* 0x0000008400857202 */ /* 0x000fe20000000f00 */
[----:B------:R-:W-:Y:S02]  /*17ee0*/  FADD.FTZ R164, R161, R164 ;  /* 0x000000a4a1a47221 */ /* 0x000fe40000010000 */
[----:B------:R-:W-:Y:S02]  /*17ef0*/  FADD.FTZ R135, R135, R162 ;  /* 0x000000a287877221 */ /* 0x000fe40000010000 */
[----:B------:R-:W-:Y:S01]  /*17f00*/  FADD.FTZ R3, R163, R164 ;  /* 0x000000a4a3037221 */ /* 0x000fe20000010000 */
[----:B------:R-:W-:Y:S03]  /*17f10*/  LDSM.16.MT88.4 R140, [R190+0x3100] ;  /* 0x00310000be8c783b */ /* 0x000fe60000004200 */
[----:B------:R-:W-:Y:S02]  /*17f20*/  FADD.FTZ R135, R160, R135 ;  /* 0x00000087a0877221 */ /* 0x000fe40000010000 */
[----:B------:R-:W-:Y:S01]  /*17f30*/  FADD.FTZ R3, R166, R3 ;  /* 0x00000003a6037221 */ /* 0x000fe20000010000 */
[----:B---3--:R-:W-:Y:S01]  /*17f40*/  F2FP.BF16.PACK_AB R13, R175, R172 ;  /* 0x000000acaf0d723e */ /* 0x008fe200000010ff */
[----:B------:R-:W-:Y:S02]  /*17f50*/  FADD.FTZ R168, R168, R135 ;  /* 0x00000087a8a87221 */ /* 0x000fe40000010000 */
[----:B------:R-:W-:Y:S01]  /*17f60*/  FADD.FTZ R172, R172, R3 ;  /* 0x00000003acac7221 */ /* 0x000fe20000010000 */
[----:B------:R-:W-:Y:S01]  /*17f70*/  MOV R3, R0 ;  /* 0x0000000000037202 */ /* 0x000fe20000000f00 */
        /* <DEDUP_REMOVED lines=115> */
[----:B------:R-:W-:Y:S01]  /*186b0*/  FADD.FTZ R225, R225, R224 ;  /* 0x000000e0e1e17221 */ /* 0x000fe20000010000 */
[----:B------:R-:W-:Y:S01]  /*186c0*/  IADD3 R2, R222, -0x1, RZ ;  /* 0xffffffffde027810 */ /* 0x000fe20007ffe0ff */
[----:B------:R-:W-:Y:S02]  /*186d0*/  FADD.FTZ R228, R228, R227 ;  /* 0x000000e3e4e47221 */ /* 0x000fe40000010000 */
[----:B------:R-:W-:Y:S01]  /*186e0*/  FADD.FTZ R212, R226, R225 ;  /* 0x000000e1e2d47221 */ /* 0x000fe20000010000 */
[----:B------:R-:W-:Y:S01]  /*186f0*/  MOV R222, R2 ;  /* 0x0000000200de7202 */ /* 0x000fe20000000f00 */
        /* <DEDUP_REMOVED lines=32> */
.L_x_409:
[----:B------:R-:W-:-:S13]  /*18900*/  ISETP.GE.AND P0, PT, R173, UR8, PT ;  /* 0x00000008ad007c0c */ /* 0x000fda000bf06270 */
[----:B------:R-:W-:Y:S05]  /*18910*/  @!P0 BRA `(.L_x_411) ;  /* 0x0000352000008947 */ /* 0x000fea0003800000 */
[C---:B------:R-:W-:Y:S01]  /*18920*/  IADD3 RZ, P3, R200.reuse, 0x40, RZ ;  /* 0x00000040c8ff7810 */ /* 0x040fe20007f7e0ff */
[----:B------:R-:W-:Y:S01]  /*18930*/  ULDC.64 UR4, c[0x0][0x208] ;  /* 0x0000820000047ab9 */ /* 0x000fe20000000a00 */
[----:B------:R-:W-:Y:S01]  /*18940*/  IADD3 RZ, P2, R200, 0x80, RZ ;  /* 0x00000080c8ff7810 */ /* 0x000fe20007f5e0ff */
[----:B------:R-:W-:Y:S01]  /*18950*/  USHF.L.U64.HI UR5, UR4, 0x5, UR5 ;  /* 0x0000000504057899 */ /* 0x000fe20008010205 */
[C---:B------:R-:W-:Y:S01]  /*18960*/  IADD3 RZ, P1, R204.reuse, 0x40, RZ ;  /* 0x00000040ccff7810 */ /* 0x040fe20007f3e0ff */
[----:B------:R-:W-:Y:S01]  /*18970*/  USHF.L.U32 UR10, UR4, 0x5, URZ ;  /* 0x00000005040a7899 */ /* 0x000fe2000800063f */
[----:B------:R-:W-:Y:S01]  /*18980*/  IADD3 RZ, P0, R204, 0x80, RZ ;  /* 0x00000080ccff7810 */ /* 0x000fe20007f1e0ff */
[----:B------:R-:W-:Y:S01]  /*18990*/  IMAD.MOV.U32 R2, RZ, RZ, R12 ;  /* 0x000000ffff027224 */ /* 0x000fe200078e000c */
[----:B------:R-:W-:Y:S01]  /*189a0*/  IADD3 R214, R200, 0x80, RZ ;  /* 0x00000080c8d67810 */ /* 0x000fe20007ffe0ff */
[----:B------:R-:W-:Y:S01]  /*189b0*/  IMAD.MOV.U32 R3, RZ, RZ, R0 ;  /* 0x000000ffff037224 */ /* 0x000fe200078e0000 */
[C---:B------:R-:W-:Y:S01]  /*189c0*/  IADD3 R174, R204.reuse, 0x40, RZ ;  /* 0x00000040ccae7810 */ /* 0x040fe20007ffe0ff */
[--C-:B------:R-:W-:Y:S01]  /*189d0*/  IMAD.X R217, RZ, RZ, R207.reuse, P3 ;  /* 0x000000ffffd97224 */ /* 0x100fe200018e06cf */
[----:B------:R-:W-:Y:S01]  /*189e0*/  IADD3 R172, R204, 0x80, RZ ;  /* 0x00000080ccac7810 */ /* 0x000fe20007ffe0ff */
[----:B------:R-:W-:Y:S01]  /*189f0*/  IMAD.X R215, RZ, RZ, R207, P2 ;  /* 0x000000ffffd77224 */ /* 0x000fe200010e06cf */
[----:B------:R-:W-:Y:S01]  /*18a00*/  IADD3 R216, R200, 0x40, RZ ;  /* 0x00000040c8d87810 */ /* 0x000fe20007ffe0ff */
[--C-:B------:R-:W-:Y:S01]  /*18a10*/  IMAD.X R213, RZ, RZ, R211.reuse, P1 ;  /* 0x000000ffffd57224 */ /* 0x100fe200008e06d3 */
[----:B------:R-:W-:Y:S01]  /*18a20*/  ULDC UR9, c[0x0][0x208] ;  /* 0x0000820000097ab9 */ /* 0x000fe20000000800 */
[----:B------:R-:W-:Y:S01]  /*18a30*/  IMAD.X R175, RZ, RZ, R211, P0 ;  /* 0x000000ffffaf7224 */ /* 0x000fe200000e06d3 */
[----:B------:R-:W-:Y:S01]  /*18a40*/  ULDC UR4, c[0x0][0x324] ;  /* 0x0000c90000047ab9 */ /* 0x000fe20000000800 */
[----:B------:R-:W-:Y:S01]  /*18a50*/  IMAD.MOV.U32 R206, RZ, RZ, R200 ;  /* 0x000000ffffce7224 */ /* 0x000fe200078e00c8 */
[----:B------:R-:W-:-:S02]  /*18a60*/  USHF.L.U32 UR9, UR9, 0x6, URZ ;  /* 0x0000000609097899 */ /* 0x000fc4000800063f */
[----:B------:R-:W-:Y:S02]  /*18a70*/  ULOP3.LUT UR4, URZ, UR4, URZ, 0x33, !UPT ;  /* 0x000000043f047292 */ /* 0x000fe4000f8e333f */
.L_x_420:
[----:B------:R-:W-:Y:S04]  /*18a80*/  DEPBAR.LE SB0, 0x0 ;  /* 0x000080000000791a */ /* 0x000fe80000000000 */
[----:B------:R-:W-:Y:S01]  /*18a90*/  BAR.SYNC.DEFER_BLOCKING 0x0 ;  /* 0x0000000000007b1d */ /* 0x000fe20000010000 */
[----:B------:R-:W-:Y:S01]  /*18aa0*/  SHF.R.S32.HI R0, RZ, 0x1f, R173 ;  /* 0x0000001fff007819 */ /* 0x000fe200000114ad */
[----:B------:R-:W-:Y:S01]  /*18ab0*/  IMAD R13, R173, UR11, RZ ;  /* 0x0000000bad0d7c24 */ /* 0x000fe2000f8e02ff */
[----:B------:R-:W-:Y:S01]  /*18ac0*/  ISETP.NE.AND P3, PT, R199, RZ, PT ;  /* 0x000000ffc700720c */ /* 0x000fe20003f65270 */
[C---:B------:R-:W-:Y:S04]  /*18ad0*/  IMAD.WIDE.U32 R20, R173.reuse, UR9, R216 ;  /* 0x00000009ad147c25 */ /* 0x040fe8000f8e00d8 */
[C---:B------:R-:W-:Y:S01]  /*18ae0*/  IMAD.WIDE.U32 R6, R173.reuse, UR9, R214 ;  /* 0x00000009ad067c25 */ /* 0x040fe2000f8e00d6 */
[----:B------:R-:W-:Y:S03]  /*18af0*/  LEA R166, P1, R20, c[0x0][0x1f8], 0x1 ;  /* 0x00007e0014a67a11 */ /* 0x000fe600078208ff */
[----:B------:R-:W-:Y:S01]  /*18b00*/  IMAD R13, R0, UR9, R13 ;  /* 0x00000009000d7c24 */ /* 0x000fe2000f8e020d */
[----:B------:R-:W-:Y:S01]  /*18b10*/  LEA R164, P0, R6, c[0x0][0x1f8], 0x1 ;  /* 0x00007e0006a47a11 */ /* 0x000fe200078008ff */
[----:B------:R-:W-:Y:S04]  /*18b20*/  IMAD.WIDE.U32 R22, R173, UR9, R206 ;  /* 0x00000009ad167c25 */ /* 0x000fe8000f8e00ce */
[C---:B------:R-:W-:Y:S01]  /*18b30*/  IMAD.IADD R4, R13.reuse, 0x1, R21 ;  /* 0x000000010d047824 */ /* 0x040fe200078e0215 */
[----:B------:R-:W-:Y:S01]  /*18b40*/  LEA R30, P2, R22, c[0x0][0x1f8], 0x1 ;  /* 0x00007e00161e7a11 */ /* 0x000fe200078408ff */
[----:B------:R-:W-:Y:S02]  /*18b50*/  IMAD.IADD R5, R13, 0x1, R7 ;  /* 0x000000010d057824 */ /* 0x000fe400078e0207 */
[----:B------:R-:W-:Y:S01]  /*18b60*/  IMAD.U32 R14, RZ, RZ, UR10 ;  /* 0x0000000aff0e7e24 */ /* 0x000fe2000f8e00ff */
[----:B------:R-:W-:Y:S01]  /*18b70*/  LEA.HI.X R167, R20, c[0x0][0x1fc], R4, 0x1, P1 ;  /* 0x00007f0014a77a11 */ /* 0x000fe200008f0c04 */
[----:B------:R-:W-:Y:S01]  /*18b80*/  LDSM.16.M88.4 R32, [R198+0xc100] ;  /* 0x00c10000c620783b */ /* 0x000fe20000000200 */
[----:B------:R-:W-:Y:S01]  /*18b90*/  LEA.HI.X R165, R6, c[0x0][0x1fc], R5, 0x1, P0 ;  /* 0x00007f0006a57a11 */ /* 0x000fe200000f0c05 */
[----:B------:R-:W-:Y:S02]  /*18ba0*/  IMAD.U32 R15, RZ, RZ, UR5 ;  /* 0x00000005ff0f7e24 */ /* 0x000fe4000f8e00ff */
[----:B------:R-:W-:Y:S01]  /*18bb0*/  IMAD.IADD R0, R23, 0x1, R13 ;  /* 0x0000000117007824 */ /* 0x000fe200078e020d */
[----:B------:R-:W1:Y:S01]  /*18bc0*/  LDSM.16.M88.4 R8, [R197+0x6100] ;  /* 0x00610000c508783b */ /* 0x000e620000000200 */
[----:B------:R-:W-:Y:S03]  /*18bd0*/  IMAD.WIDE.U32 R14, R173, UR9, R14 ;  /* 0x00000009ad0e7c25 */ /* 0x000fe6000f8e000e */
[----:B------:R-:W-:Y:S01]  /*18be0*/  LEA.HI.X R31, R22, c[0x0][0x1fc], R0, 0x1, P2 ;  /* 0x00007f00161f7a11 */ /* 0x000fe200010f0c00 */
[----:B------:R-:W2:Y:S01]  /*18bf0*/  LDSM.16.M88.4 R16, [R197+0x6900] ;  /* 0x00690000c510783b */ /* 0x000ea20000000200 */
[-C--:B------:R-:W-:Y:S01]  /*18c00*/  IADD3 R0, P2, R200, R14.reuse, RZ ;  /* 0x0000000ec8007210 */ /* 0x080fe20007f5e0ff */
[----:B------:R-:W-:Y:S01]  /*18c10*/  IMAD.IADD R13, R13, 0x1, R15 ;  /* 0x000000010d0d7824 */ /* 0x000fe200078e020f */
[-C--:B------:R-:W-:Y:S02]  /*18c20*/  IADD3 R20, P1, R216, R14.reuse, RZ ;  /* 0x0000000ed8147210 */ /* 0x080fe40007f3e0ff */
[----:B------:R-:W3:Y:S01]  /*18c30*/  LDSM.16.M88.4 R24, [R197+0x7100] ;  /* 0x00710000c518783b */ /* 0x000ee20000000200 */
[----:B------:R-:W-:Y:S01]  /*18c40*/  IADD3 R21, P0, R214, R14, RZ ;  /* 0x0000000ed6157210 */ /* 0x000fe20007f1e0ff */
[C---:B------:R-:W-:Y:S01]  /*18c50*/  IMAD.X R23, R13.reuse, 0x1, R207, P2 ;  /* 0x000000010d177824 */ /* 0x040fe200010e06cf */
[----:B------:R-:W-:Y:S01]  /*18c60*/  LEA R218, P2, R0, c[0x0][0x1f8], 0x1 ;  /* 0x00007e0000da7a11 */ /* 0x000fe200078408ff */
[C---:B------:R-:W-:Y:S01]  /*18c70*/  IMAD.X R29, R13.reuse, 0x1, R217, P1 ;  /* 0x000000010d1d7824 */ /* 0x040fe200008e06d9 */
[----:B------:R-:W4:Y:S01]  /*18c80*/  LDSM.16.M88.4 R132, [R197+0x7900] ;  /* 0x00790000c584783b */ /* 0x000f220000000200 */
[----:B------:R-:W-:Y:S01]  /*18c90*/  LEA R170, P1, R20, c[0x0][0x1f8], 0x1 ;  /* 0x00007e0014aa7a11 */ /* 0x000fe200078208ff */
[----:B------:R-:W-:Y:S01]  /*18ca0*/  IMAD.X R22, R13, 0x1, R215, P0 ;  /* 0x000000010d167824 */ /* 0x000fe200000e06d7 */
[C---:B------:R-:W-:Y:S02]  /*18cb0*/  LEA R168, P0, R21.reuse, c[0x0][0x1f8], 0x1 ;  /* 0x00007e0015a87a11 */ /* 0x040fe400078008ff */
[----:B------:R-:W-:Y:S01]  /*18cc0*/  LDSM.16.M88.4 R136, [R194+0xc100] ;  /* 0x00c10000c288783b */ /* 0x000fe20000000200 */
[----:B------:R-:W-:Y:S02]  /*18cd0*/  LEA.HI.X R219, R0, c[0x0][0x1fc], R23, 0x1, P2 ;  /* 0x00007f0000db7a11 */ /* 0x000fe400010f0c17 */
[----:B------:R-:W-:Y:S02]  /*18ce0*/  LEA.HI.X R171, R20, c[0x0][0x1fc], R29, 0x1, P1 ;  /* 0x00007f0014ab7a11 */ /* 0x000fe400008f0c1d */
[----:B------:R-:W5:Y:S01]  /*18cf0*/  LDSM.16.M88.4 R140, [R196] ;  /* 0x00000000c48c783b */ /* 0x000f620000000200 */
[----:B------:R-:W-:Y:S02]  /*18d00*/  LEA.HI.X R169, R21, c[0x0][0x1fc], R22, 0x1, P0 ;  /* 0x00007f0015a97a11 */ /* 0x000fe400000f0c16 */
[C---:B------:R-:W-:Y:S02]  /*18d10*/  ISETP.GT.AND P0, PT, R173.reuse, UR8, PT ;  /* 0x00000008ad007c0c */ /* 0x040fe4000bf04270 */
[----:B------:R-:W3:Y:S01]  /*18d20*/  LDSM.16.M88.4 R144, [R187] ;  /* 0x00000000bb90783b */ /* 0x000ee20000000200 */
[----:B------:R-:W-:Y:S02]  /*18d30*/  PLOP3.LUT P1, PT, PT, PT, UP3, 0x80, 0x0 ;  /* 0x000000000000781c */ /* 0x000fe40003f2f038 */
[----:B------:R-:W-:Y:S02]  /*18d40*/  PLOP3.LUT P2, PT, PT, PT, UP3, 0x80, 0x0 ;  /* 0x000000000000781c */ /* 0x000fe40003f4f038 */
[----:B------:R-:W4:Y:S01]  /*18d50*/  LDSM.16.M88.4 R148, [R186] ;  /* 0x00000000ba94783b */ /* 0x000f220000000200 */
[C---:B-1----:R-:W-:Y:S04]  /*18d60*/  HMMA.16816.F32.BF16 R4, R32.reuse, R8, RZ ;  /* 0x000000082004723c */ /* 0x042fe800000418ff */
[----:B------:R-:W1:Y:S01]  /*18d70*/  LDSM.16.M88.4 R152, [R185] ;  /* 0x00000000b998783b */ /* 0x000e620000000200 */
[----:B------:R-:W-:Y:S04]  /*18d80*/  @P0 IADD3 R0, R173, -0x1, RZ ;  /* 0xffffffffad000810 */ /* 0x000fe80007ffe0ff */
[----:B------:R-:W-:Y:S01]  /*18d90*/  @!PT LDS RZ, [RZ] ;  /* 0x00000000fffff984 */ /* 0x000fe20000000800 */
[----:B------:R-:W-:Y:S01]  /*18da0*/  @!PT LDS RZ, [RZ] ;  /* 0x00000000fffff984 */ /* 0x000fe20000000800 */
[----:B------:R-:W-:Y:S01]  /*18db0*/  @!PT LDS RZ, [RZ] ;  /* 0x00000000fffff984 */ /* 0x000fe20000000800 */
[----:B------:R4:W-:Y:S01]  /*18dc0*/  LDGSTS.E.BYPASS.LTC128B.128 [R202+0x100], [R30.64], !P5 ;  /* 0x001000001eca7fae */ /* 0x0009e2000e901d5c */
[C---:B------:R-:W-:Y:S04]  /*18dd0*/  HMMA.16816.F32.BF16 R8, R32.reuse, R10, RZ ;  /* 0x0000000a2008723c */ /* 0x040fe800000418ff */
[----:B------:R1:W-:Y:S04]  /*18de0*/  LDGSTS.E.BYPASS.LTC128B.128 [R202+0x2100], [R166.64], !P6 ;  /* 0x02100000a6ca7fae */ /* 0x0003e8000f101d5c */
[C---:B--2---:R-:W-:Y:S01]  /*18df0*/  HMMA.16816.F32.BF16 R12, R32.reuse, R16, RZ ;  /* 0x00000010200c723c */ /* 0x044fe200000418ff */
[----:B------:R1:W-:Y:S05]  /*18e00*/  LDGSTS.E.BYPASS.LTC128B.128 [R202+0x4100], [R164.64], !P3 ;  /* 0x04100000a4ca7fae */ /* 0x0003ea000d901d5c */
[----:B------:R2:W-:Y:S02]  /*18e10*/  LDGSTS.E.BYPASS.LTC128B.128 [R202+0x1100], [R218.64], !P5 ;  /* 0x01100000daca7fae */ /* 0x0005e4000e901d5c */
[C---:B------:R-:W-:Y:S03]  /*18e20*/  HMMA.16816.F32.BF16 R16, R32.reuse, R18, RZ ;  /* 0x000000122010723c */ /* 0x040fe600000418ff */
[----:B------:R1:W-:Y:S05]  /*18e30*/  LDGSTS.E.BYPASS.LTC128B.128 [R202+0x3100], [R170.64], !P6 ;  /* 0x03100000aaca7fae */ /* 0x0003ea000f101d5c */
[C---:B---3--:R-:W-:Y:S01]  /*18e40*/  HMMA.16816.F32.BF16 R20, R32.reuse, R24, RZ ;  /* 0x000000182014723c */ /* 0x048fe200000418ff */
[----:B------:R3:W-:Y:S05]  /*18e50*/  LDGSTS.E.BYPASS.LTC128B.128 [R202+0x5100], [R168.64], !P3 ;  /* 0x05100000a8ca7fae */ /* 0x0007ea000d901d5c */
[----:B------:R-:W-:Y:S02]  /*18e60*/  LDSM.16.M88.4 R156, [R193+0xc100] ;  /* 0x00c10000c19c783b */ /* 0x000fe40000000200 */
[C---:B------:R-:W-:Y:S03]  /*18e70*/  HMMA.16816.F32.BF16 R24, R32.reuse, R26, RZ ;  /* 0x0000001a2018723c */ /* 0x040fe600000418ff */
[----:B------:R-:W0:Y:S05]  /*18e80*/  LDGDEPBAR ;  /* 0x00000000000079af */ /* 0x000e2a0000000000 */
[C---:B----4-:R-:W-:Y:S01]  /*18e90*/  HMMA.16816.F32.BF16 R28, R32.reuse, R132, RZ ;  /* 0x00000084201c723c */ /* 0x050fe200000418ff */
[----:B------:R-:W4:Y:S05]  /*18ea0*/  LDSM.16.M88.4 R160, [R192+0x6100] ;  /* 0x00610000c0a0783b */ /* 0x000f2a0000000200 */
[----:B-1----:R-:W-:Y:S02]  /*18eb0*/  LDSM.16.M88.4 R164, [R197+0x8100] ;  /* 0x00810000c5a4783b */ /* 0x002fe40000000200 */
[----:B------:R-:W-:Y:S03]  /*18ec0*/  HMMA.16816.F32.BF16 R32, R32, R134, RZ ;  /* 0x000000862020723c */ /* 0x000fe600000418ff */
[----:B------:R-:W1:Y:S05]  /*18ed0*/  LDSM.16.M88.4 R132, [R192+0x6900] ;  /* 0x00690000c084783b */ /* 0x000e6a0000000200 */
[C---:B-----5:R-:W-:Y:S01]  /*18ee0*/  HMMA.16816.F32.BF16 R4, R136.reuse, R140, R4 ;  /* 0x0000008c8804723c */ /* 0x060fe20000041804 */
[----:B---3--:R-:W-:Y:S07]  /*18ef0*/  LDSM.16.M88.4 R168, [R192+0x8900] ;  /* 0x00890000c0a8783b */ /* 0x008fee0000000200 */
[C---:B------:R-:W-:Y:S01]  /*18f00*/  HMMA.16816.F32.BF16 R8, R136.reuse, R142, R8 ;  /* 0x0000008e8808723c */ /* 0x040fe20000041808 */
[----:B------:R-:W3:Y:S07]  /*18f10*/  LDSM.16.M88.4 R140, [R192+0x7100] ;  /* 0x00710000c08c783b */ /* 0x000eee0000000200 */
[C---:B------:R-:W-:Y:S08]  /*18f20*/  HMMA.16816.F32.BF16 R12, R136.reuse, R144, R12 ;  /* 0x00000090880c723c */ /* 0x040ff0000004180c */
[C---:B------:R-:W-:Y:S01]  /*18f30*/  HMMA.16816.F32.BF16 R16, R136.reuse, R146, R16 ;  /* 0x000000928810723c */ /* 0x040fe20000041810 */
[----:B------:R-:W5:Y:S07]  /*18f40*/  LDSM.16.M88.4 R144, [R192+0x7900] ;  /* 0x00790000c090783b */ /* 0x000f6e0000000200 */
[C---:B------:R-:W-:Y:S08]  /*18f50*/  HMMA.16816.F32.BF16 R20, R136.reuse, R148, R20 ;  /* 0x000000948814723c */ /* 0x040ff00000041814 */
[C---:B------:R-:W-:Y:S01]  /*18f60*/  HMMA.16816.F32.BF16 R24, R136.reuse, R150, R24 ;  /* 0x000000968818723c */ /* 0x040fe20000041818 */
[----:B------:R-:W-:Y:S07]  /*18f70*/  LDSM.16.M88.4 R148, [R184] ;  /* 0x00000000b894783b */ /* 0x000fee0000000200 */
[C---:B------:R-:W-:Y:S08]  /*18f80*/  HMMA.16816.F32.BF16 R28, R136.reuse, R152, R28 ;  /* 0x00000098881c723c */ /* 0x040ff0000004181c */
[----:B------:R-:W-:Y:S01]  /*18f90*/  HMMA.16816.F32.BF16 R32, R136, R154, R32 ;  /* 0x0000009a8820723c */ /* 0x000fe20000041820 */
[----:B------:R-:W2:Y:S05]  /*18fa0*/  LDSM.16.M88.4 R136, [R191+0xc100] ;  /* 0x00c10000bf88783b */ /* 0x000eaa0000000200 */
[----:B------:R-:W2:Y:S02]  /*18fb0*/  LDSM.16.M88.4 R152, [R184+0x800] ;  /* 0x00080000b898783b */ /* 0x000ea40000000200 */
[C---:B----4-:R-:W-:Y:S08]  /*18fc0*/  HMMA.16816.F32.BF16 R4, R156.reuse, R160, R4 ;  /* 0x000000a09c04723c */ /* 0x050ff00000041804 */
        /* <DEDUP_REMOVED lines=8> */
[C---:B-----5:R-:W-:Y:S08]  /*19050*/  HMMA.16816.F32.BF16 R28, R156.reuse, R144, R28 ;  /* 0x000000909c1c723c */ /* 0x060ff0000004181c */
[----:B------:R-:W-:Y:S01]  /*19060*/  HMMA.16816.F32.BF16 R32, R156, R146, R32 ;  /* 0x000000929c20723c */ /* 0x000fe20000041820 */
[----:B------:R-:W4:Y:S05]  /*19070*/  LDSM.16.M88.4 R144, [R197+0x8900] ;  /* 0x00890000c590783b */ /* 0x000f2a0000000200 */
[----:B------:R-:W-:Y:S02]  /*19080*/  LDSM.16.M88.4 R156, [R181] ;  /* 0x00000000b59c783b */ /* 0x000fe40000000200 */
[C---:B--2---:R-:W-:Y:S08]  /*19090*/  HMMA.16816.F32.BF16 R4, R136.reuse, R148, R4 ;  /* 0x000000948804723c */ /* 0x044ff00000041804 */
[C---:B------:R-:W-:Y:S01]  /*190a0*/  HMMA.16816.F32.BF16 R8, R136.reuse, R150, R8 ;  /* 0x000000968808723c */ /* 0x040fe20000041808 */
[----:B------:R-:W2:Y:S07]  /*190b0*/  LDSM.16.M88.4 R148, [R197+0x9100] ;  /* 0x00910000c594783b */ /* 0x000eae0000000200 */
[C---:B------:R-:W-:Y:S08]  /*190c0*/  HMMA.16816.F32.BF16 R12, R136.reuse, R152, R12 ;  /* 0x00000098880c723c */ /* 0x040ff0000004180c */
[C---:B------:R-:W-:Y:S01]  /*190d0*/  HMMA.16816.F32.BF16 R16, R136.reuse, R154, R16 ;  /* 0x0000009a8810723c */ /* 0x040fe20000041810 */
[----:B------:R-:W-:Y:S07]  /*190e0*/  LDSM.16.M88.4 R152, [R182] ;  /* 0x00000000b698783b */ /* 0x000fee0000000200 */
[C---:B-1----:R-:W-:Y:S08]  /*190f0*/  HMMA.16816.F32.BF16 R20, R136.reuse, R132, R20 ;  /* 0x000000848814723c */ /* 0x042ff00000041814 */
[C---:B------:R-:W-:Y:S01]  /*19100*/  HMMA.16816.F32.BF16 R24, R136.reuse, R134, R24 ;  /* 0x000000868818723c */ /* 0x040fe20000041818 */
[----:B------:R-:W1:Y:S07]  /*19110*/  LDSM.16.M88.4 R132, [R197+0x9900] ;  /* 0x00990000c584783b */ /* 0x000e6e0000000200 */
[C---:B---3--:R-:W-:Y:S08]  /*19120*/  HMMA.16816.F32.BF16 R28, R136.reuse, R140, R28 ;  /* 0x0000008c881c723c */ /* 0x048ff0000004181c */
[----:B------:R-:W-:Y:S01]  /*19130*/  HMMA.16816.F32.BF16 R32, R136, R142, R32 ;  /* 0x0000008e8820723c */ /* 0x000fe20000041820 */
[----:B------:R-:W-:Y:S05]  /*19140*/  LDSM.16.M88.4 R136, [R194+0x10100] ;  /* 0x01010000c288783b */ /* 0x000fea0000000200 */
[----:B------:R-:W3:Y:S02]  /*19150*/  LDSM.16.M88.4 R140, [R183] ;  /* 0x00000000b78c783b */ /* 0x000ee40000000200 */
[C---:B------:R-:W-:Y:S08]  /*19160*/  HMMA.16816.F32.BF16 R4, R160.reuse, R164, R4 ;  /* 0x000000a4a004723c */ /* 0x040ff00000041804 */
[C---:B------:R-:W-:Y:S01]  /*19170*/  HMMA.16816.F32.BF16 R8, R160.reuse, R166, R8 ;  /* 0x000000a6a008723c */ /* 0x040fe20000041808 */
[----:B------:R-:W-:Y:S07]  /*19180*/  LDSM.16.M88.4 R164, [R192+0x8100] ;  /* 0x00810000c0a4783b */ /* 0x000fee0000000200 */
[C---:B----4-:R-:W-:Y:S08]  /*19190*/  HMMA.16816.F32.BF16 R12, R160.reuse, R144, R12 ;  /* 0x00000090a00c723c */ /* 0x050ff0000004180c */
[C---:B------:R-:W-:Y:S01]  /*191a0*/  HMMA.16816.F32.BF16 R16, R160.reuse, R146, R16 ;  /* 0x00000092a010723c */ /* 0x040fe20000041810 */
[----:B------:R-:W4:Y:S07]  /*191b0*/  LDSM.16.M88.4 R144, [R180] ;  /* 0x00000000b490783b */ /* 0x000f2e0000000200 */
[C---:B--2---:R-:W-:Y:S08]  /*191c0*/  HMMA.16816.F32.BF16 R20, R160.reuse, R148, R20 ;  /* 0x00000094a014723c */ /* 0x044ff00000041814 */
[C---:B------:R-:W-:Y:S01]  /*191d0*/  HMMA.16816.F32.BF16 R24, R160.reuse, R150, R24 ;  /* 0x00000096a018723c */ /* 0x040fe20000041818 */
[----:B------:R-:W2:Y:S07]  /*191e0*/  LDSM.16.M88.4 R148, [R193+0x10100] ;  /* 0x01010000c194783b */ /* 0x000eae0000000200 */
[C---:B-1----:R-:W-:Y:S08]  /*191f0*/  HMMA.16816.F32.BF16 R28, R160.reuse, R132, R28 ;  /* 0x00000084a01c723c */ /* 0x042ff0000004181c */
[----:B------:R-:W-:Y:S01]  /*19200*/  HMMA.16816.F32.BF16 R32, R160, R134, R32 ;  /* 0x00000086a020723c */ /* 0x000fe20000041820 */
[----:B------:R-:W1:Y:S05]  /*19210*/  LDSM.16.M88.4 R132, [R192+0x9100] ;  /* 0x00910000c084783b */ /* 0x000e6a0000000200 */
[----:B------:R-:W-:Y:S02]  /*19220*/  LDSM.16.M88.4 R160, [R184+0x2000] ;  /* 0x00200000b8a0783b */ /* 0x000fe40000000200 */
[C---:B---3--:R-:W-:Y:S08]  /*19230*/  HMMA.16816.F32.BF16 R4, R136.reuse, R140, R4 ;  /* 0x0000008c8804723c */ /* 0x048ff00000041804 */
[C---:B------:R-:W-:Y:S01]  /*19240*/  HMMA.16816.F32.BF16 R8, R136.reuse, R142, R8 ;  /* 0x0000008e8808723c */ /* 0x040fe20000041808 */
[----:B------:R-:W3:Y:S07]  /*19250*/  LDSM.16.M88.4 R140, [R192+0x9900] ;  /* 0x00990000c08c783b */ /* 0x000eee0000000200 */
[C---:B------:R-:W-:Y:S08]  /*19260*/  HMMA.16816.F32.BF16 R12, R136.reuse, R152, R12 ;  /* 0x00000098880c723c */ /* 0x040ff0000004180c */
[C---:B------:R-:W-:Y:S01]  /*19270*/  HMMA.16816.F32.BF16 R16, R136.reuse, R154, R16 ;  /* 0x0000009a8810723c */ /* 0x040fe20000041810 */
[----:B------:R-:W5:Y:S07]  /*19280*/  LDSM.16.M88.4 R152, [R191+0x10100] ;  /* 0x01010000bf98783b */ /* 0x000f6e0000000200 */
[C---:B------:R-:W-:Y:S08]  /*19290*/  HMMA.16816.F32.BF16 R20, R136.reuse, R156, R20 ;  /* 0x0000009c8814723c */ /* 0x040ff00000041814 */
[C---:B------:R-:W-:Y:S01]  /*192a0*/  HMMA.16816.F32.BF16 R24, R136.reuse, R158, R24 ;  /* 0x0000009e8818723c */ /* 0x040fe20000041818 */
[----:B------:R-:W-:Y:S07]  /*192b0*/  LDSM.16.M88.4 R156, [R197+0xa900] ;  /* 0x00a90000c59c783b */ /* 0x000fee0000000200 */
[C---:B----4-:R-:W-:Y:S08]  /*192c0*/  HMMA.16816.F32.BF16 R28, R136.reuse, R144, R28 ;  /* 0x00000090881c723c */ /* 0x050ff0000004181c */
[----:B------:R-:W-:Y:S01]  /*192d0*/  HMMA.16816.F32.BF16 R32, R136, R146, R32 ;  /* 0x000000928820723c */ /* 0x000fe20000041820 */
[----:B------:R-:W4:Y:S05]  /*192e0*/  LDSM.16.M88.4 R136, [R184+0x2800] ;  /* 0x00280000b888783b */ /* 0x000f2a0000000200 */
[----:B------:R-:W3:Y:S02]  /*192f0*/  LDSM.16.M88.4 R144, [R184+0x3000] ;  /* 0x00300000b890783b */ /* 0x000ee40000000200 */
[C---:B--2---:R-:W-:Y:S08]  /*19300*/  HMMA.16816.F32.BF16 R4, R148.reuse, R164, R4 ;  /* 0x000000a49404723c */ /* 0x044ff00000041804 */
[C---:B------:R-:W-:Y:S01]  /*19310*/  HMMA.16816.F32.BF16 R8, R148.reuse, R166, R8 ;  /* 0x000000a69408723c */ /* 0x040fe20000041808 */
[----:B------:R-:W-:Y:S07]  /*19320*/  LDSM.16.M88.4 R164, [R184+0x4000] ;  /* 0x00400000b8a4783b */ /* 0x000fee0000000200 */
[C---:B------:R-:W-:Y:S08]  /*19330*/  HMMA.16816.F32.BF16 R12, R148.reuse, R168, R12 ;  /* 0x000000a8940c723c */ /* 0x040ff0000004180c */
[C---:B------:R-:W-:Y:S08]  /*19340*/  HMMA.16816.F32.BF16 R16, R148.reuse, R170, R16 ;  /* 0x000000aa9410723c */ /* 0x040ff00000041810 */
[C---:B-1----:R-:W-:Y:S08]  /*19350*/  HMMA.16816.F32.BF16 R20, R148.reuse, R132, R20 ;  /* 0x000000849414723c */ /* 0x042ff00000041814 */
[C---:B------:R-:W-:Y:S01]  /*19360*/  HMMA.16816.F32.BF16 R24, R148.reuse, R134, R24 ;  /* 0x000000869418723c */ /* 0x040fe20000041818 */
[----:B------:R-:W1:Y:S07]  /*19370*/  LDSM.16.M88.4 R132, [R184+0x3800] ;  /* 0x00380000b884783b */ /* 0x000e6e0000000200 */
[C---:B---3--:R-:W-:Y:S08]  /*19380*/  HMMA.16816.F32.BF16 R28, R148.reuse, R140, R28 ;  /* 0x0000008c941c723c */ /* 0x048ff0000004181c */
[----:B------:R-:W-:Y:S01]  /*19390*/  HMMA.16816.F32.BF16 R32, R148, R142, R32 ;  /* 0x0000008e9420723c */ /* 0x000fe20000041820 */
[----:B------:R-:W-:Y:S05]  /*193a0*/  LDSM.16.M88.4 R140, [R198+0x14100] ;  /* 0x01410000c68c783b */ /* 0x000fea0000000200 */
[----:B------:R-:W2:Y:S02]  /*193b0*/  LDSM.16.M88.4 R148, [R197+0xa100] ;  /* 0x00a10000c594783b */ /* 0x000ea40000000200 */
[C---:B-----5:R-:W-:Y:S08]  /*193c0*/  HMMA.16816.F32.BF16 R4, R152.reuse, R160, R4 ;  /* 0x000000a09804723c */ /* 0x060ff00000041804 */
[C---:B------:R-:W-:Y:S01]  /*193d0*/  HMMA.16816.F32.BF16 R8, R152.reuse, R162, R8 ;  /* 0x000000a29808723c */ /* 0x040fe20000041808 */
[----:B------:R-:W-:Y:S07]  /*193e0*/  LDSM.16.M88.4 R160, [R197+0xb900] ;  /* 0x00b90000c5a0783b */ /* 0x000fee0000000200 */
[C---:B----4-:R-:W-:Y:S08]  /*193f0*/  HMMA.16816.F32.BF16 R12, R152.reuse, R136, R12 ;  /* 0x00000088980c723c */ /* 0x050ff0000004180c */
[C---:B------:R-:W-:Y:S01]  /*19400*/  HMMA.16816.F32.BF16 R16, R152.reuse, R138, R16 ;  /* 0x0000008a9810723c */ /* 0x040fe20000041810 */
[----:B------:R-:W3:Y:S07]  /*19410*/  LDSM.16.M88.4 R136, [R197+0xb100] ;  /* 0x00b10000c588783b */ /* 0x000eee0000000200 */
[C---:B------:R-:W-:Y:S08]  /*19420*/  HMMA.16816.F32.BF16 R20, R152.reuse, R144, R20 ;  /* 0x000000909814723c */ /* 0x040ff00000041814 */
[C---:B------:R-:W-:Y:S01]  /*19430*/  HMMA.16816.F32.BF16 R24, R152.reuse, R146, R24 ;  /* 0x000000929818723c */ /* 0x040fe20000041818 */
[----:B------:R-:W-:Y:S07]  /*19440*/  LDSM.16.M88.4 R144, [R179] ;  /* 0x00000000b390783b */ /* 0x000fee0000000200 */
[C---:B-1----:R-:W-:Y:S08]  /*19450*/  HMMA.16816.F32.BF16 R28, R152.reuse, R132, R28 ;  /* 0x00000084981c723c */ /* 0x042ff0000004181c */
[----:B------:R-:W-:Y:S01]  /*19460*/  HMMA.16816.F32.BF16 R32, R152, R134, R32 ;  /* 0x000000869820723c */ /* 0x000fe20000041820 */
[----:B------:R-:W1:Y:S05]  /*19470*/  LDSM.16.M88.4 R132, [R194+0x14100] ;  /* 0x01410000c284783b */ /* 0x000e6a0000000200 */
[----:B------:R-:W4:Y:S02]  /*19480*/  LDSM.16.M88.4 R152, [R178] ;  /* 0x00000000b298783b */ /* 0x000f240000000200 */
[C---:B--2---:R-:W-:Y:S08]  /*19490*/  HMMA.16816.F32.BF16 R4, R140.reuse, R148, R4 ;  /* 0x000000948c04723c */ /* 0x044ff00000041804 */
[C---:B------:R-:W-:Y:S01]  /*194a0*/  HMMA.16816.F32.BF16 R8, R140.reuse, R150, R8 ;  /* 0x000000968c08723c */ /* 0x040fe20000041808 */
[----:B------:R-:W-:Y:S07]  /*194b0*/  LDSM.16.M88.4 R148, [R176] ;  /* 0x00000000b094783b */ /* 0x000fee0000000200 */
[C---:B------:R-:W-:Y:S08]  /*194c0*/  HMMA.16816.F32.BF16 R12, R140.reuse, R156, R12 ;  /* 0x0000009c8c0c723c */ /* 0x040ff0000004180c */
[C---:B------:R-:W-:Y:S01]  /*194d0*/  HMMA.16816.F32.BF16 R16, R140.reuse, R158, R16 ;  /* 0x0000009e8c10723c */ /* 0x040fe20000041810 */
[----:B------:R-:W-:Y:S07]  /*194e0*/  LDSM.16.M88.4 R156, [R192+0xa100] ;  /* 0x00a10000c09c783b */ /* 0x000fee0000000200 */
[C---:B---3--:R-:W-:Y:S08]  /*194f0*/  HMMA.16816.F32.BF16 R20, R140.reuse, R136, R20 ;  /* 0x000000888c14723c */ /* 0x048ff00000041814 */
[C---:B------:R-:W-:Y:S01]  /*19500*/  HMMA.16816.F32.BF16 R24, R140.reuse, R138, R24 ;  /* 0x0000008a8c18723c */ /* 0x040fe20000041818 */
[----:B------:R-:W2:Y:S07]  /*19510*/  LDSM.16.M88.4 R136, [R177] ;  /* 0x00000000b188783b */ /* 0x000eae0000000200 */
[C---:B------:R-:W-:Y:S08]  /*19520*/  HMMA.16816.F32.BF16 R28, R140.reuse, R160, R28 ;  /* 0x000000a08c1c723c */ /* 0x040ff0000004181c */
[----:B------:R-:W-:Y:S01]  /*19530*/  HMMA.16816.F32.BF16 R32, R140, R162, R32 ;  /* 0x000000a28c20723c */ /* 0x000fe20000041820 */
[----:B------:R-:W3:Y:S05]  /*19540*/  LDSM.16.M88.4 R140, [R193+0x14100] ;  /* 0x01410000c18c783b */ /* 0x000eea0000000200 */
[----:B------:R-:W-:Y:S02]  /*19550*/  LDSM.16.M88.4 R160, [R192+0xb100] ;  /* 0x00b10000c0a0783b */ /* 0x000fe40000000200 */
[C---:B-1----:R-:W-:Y:S08]  /*19560*/  HMMA.16816.F32.BF16 R4, R132.reuse, R144, R4 ;  /* 0x000000908404723c */ /* 0x042ff00000041804 */
[C---:B------:R-:W-:Y:S01]  /*19570*/  HMMA.16816.F32.BF16 R8, R132.reuse, R146, R8 ;  /* 0x000000928408723c */ /* 0x040fe20000041808 */
[----:B------:R-:W1:Y:S07]  /*19580*/  LDSM.16.M88.4 R144, [R192+0xa900] ;  /* 0x00a90000c090783b */ /* 0x000e6e0000000200 */
[C---:B----4-:R-:W-:Y:S08]  /*19590*/  HMMA.16816.F32.BF16 R12, R132.reuse, R152, R12 ;  /* 0x00000098840c723c */ /* 0x050ff0000004180c */
[C---:B------:R-:W-:Y:S01]  /*195a0*/  HMMA.16816.F32.BF16 R16, R132.reuse, R154, R16 ;  /* 0x0000009a8410723c */ /* 0x040fe20000041810 */
[----:B------:R-:W4:Y:S07]  /*195b0*/  LDSM.16.M88.4 R152, [R192+0xb900] ;  /* 0x00b90000c098783b */ /* 0x000f2e0000000200 */
[C---:B--2---:R-:W-:Y:S08]  /*195c0*/  HMMA.16816.F32.BF16 R20, R132.reuse, R136, R20 ;  /* 0x000000888414723c */ /* 0x044ff00000041814 */
[C---:B------:R-:W-:Y:S01]  /*195d0*/  HMMA.16816.F32.BF16 R24, R132.reuse, R138, R24 ;  /* 0x0000008a8418723c */ /* 0x040fe20000041818 */
[----:B------:R-:W2:Y:S07]  /*195e0*/  LDSM.16.M88.4 R136, [R191+0x14100] ;  /* 0x01410000bf88783b */ /* 0x000eae0000000200 */
[C---:B------:R-:W-:Y:S07]  /*195f0*/  HMMA.16816.F32.BF16 R28, R132.reuse, R148, R28 ;  /* 0x00000094841c723c */ /* 0x040fee000004181c */
[C---:B------:R-:W-:Y:S01]  /*19600*/  @P0 IMAD.WIDE.U32 R148, R0.reuse, c[0x0][0x1e0], RZ ;  /* 0x0000780000940a25 */ /* 0x040fe200078e00ff */
[----:B------:R-:W-:Y:S01]  /*19610*/  HMMA.16816.F32.BF16 R32, R132, R150, R32 ;  /* 0x000000968420723c */ /* 0x000fe20000041820 */
[----:B------:R-:W5:Y:S07]  /*19620*/  LDSM.16.M88.4 R132, [R184+0x4800] ;  /* 0x00480000b884783b */ /* 0x000f6e0000000200 */
[C---:B---3--:R-:W-:Y:S08]  /*19630*/  HMMA.16816.F32.BF16 R4, R140.reuse, R156, R4 ;  /* 0x0000009c8c04723c */ /* 0x048ff00000041804 */
[C---:B------:R-:W-:Y:S08]  /*19640*/  HMMA.16816.F32.BF16 R8, R140.reuse, R158, R8 ;  /* 0x0000009e8c08723c */ /* 0x040ff00000041808 */
[C---:B-1----:R-:W-:Y:S07]  /*19650*/  HMMA.16816.F32.BF16 R12, R140.reuse, R144, R12 ;  /* 0x000000908c0c723c */ /* 0x042fee000004180c */
[----:B------:R-:W-:Y:S01]  /*19660*/  @P0 SHF.R.S32.HI R145, RZ, 0x1f, R0 ;  /* 0x0000001fff910819 */ /* 0x000fe20000011400 */
[C---:B------:R-:W-:Y:S04]  /*19670*/  HMMA.16816.F32.BF16 R16, R140.reuse, R146, R16 ;  /* 0x000000928c10723c */ /* 0x040fe80000041810 */
[----:B------:R-:W-:Y:S04]  /*19680*/  @P0 IMAD R145, R145, c[0x0][0x1e0], RZ ;  /* 0x0000780091910a24 */ /* 0x000fe800078e02ff */
[C---:B------:R-:W-:Y:S04]  /*19690*/  HMMA.16816.F32.BF16 R20, R140.reuse, R160, R20 ;  /* 0x000000a08c14723c */ /* 0x040fe80000041814 */
[----:B------:R-:W-:Y:S02]  /*196a0*/  @P0 IMAD R145, R0, c[0x0][0x1e4], R145 ;  /* 0x0000790000910a24 */ /* 0x000fe400078e0291 */
[----:B------:R-:W-:Y:S02]  /*196b0*/  IMAD.MOV.U32 R0, RZ, RZ, R203 ;  /* 0x000000ffff007224 */ /* 0x000fe400078e00cb */
[C---:B------:R-:W-:Y:S04]  /*196c0*/  HMMA.16816.F32.BF16 R24, R140.reuse, R162, R24 ;  /* 0x000000a28c18723c */ /* 0x040fe80000041818 */
[----:B------:R-:W-:Y:S02]  /*196d0*/  @P0 IMAD.IADD R145, R149, 0x1, R145 ;  /* 0x0000000195910824 */ /* 0x000fe400078e0291 */
[C---:B------:R-:W-:Y:S02]  /*196e0*/  @P0 IMAD.SHL.U32 R149, R148.reuse, 0x40, RZ ;  /* 0x0000004094950824 */ /* 0x040fe400078e00ff */
[C---:B----4-:R-:W-:Y:S04]  /*196f0*/  HMMA.16816.F32.BF16 R28, R140.reuse, R152, R28 ;  /* 0x000000988c1c723c */ /* 0x050fe8000004181c */
[----:B------:R-:W-:Y:S02]  /*19700*/  @P0 IADD3 R144, P3, R149, R204, RZ ;  /* 0x000000cc95900210 */ /* 0x000fe40007f7e0ff */
[----:B------:R-:W-:Y:S02]  /*19710*/  @P0 SHF.L.U64.HI R148, R148, 0x6, R145 ;  /* 0x0000000694940819 */ /* 0x000fe40000010291 */
[----:B------:R-:W-:Y:S01]  /*19720*/  HMMA.16816.F32.BF16 R32, R140, R154, R32 ;  /* 0x0000009a8c20723c */ /* 0x000fe20000041820 */
[----:B------:R-:W1:Y:S03]  /*19730*/  LDSM.16.M88.4 R140, [R184+0x5000] ;  /* 0x00500000b88c783b */ /* 0x000e660000000200 */
[----:B------:R-:W-:Y:S04]  /*19740*/  @P0 IMAD.X R145, R148, 0x1, R211, P3 ;  /* 0x0000000194910824 */ /* 0x000fe800018e06d3 */
[C---:B--2---:R-:W-:Y:S08]  /*19750*/  HMMA.16816.F32.BF16 R4, R136.reuse, R164, R4 ;  /* 0x000000a48804723c */ /* 0x044ff00000041804 */
[C---:B------:R-:W-:Y:S08]  /*19760*/  HMMA.16816.F32.BF16 R8, R136.reuse, R166, R8 ;  /* 0x000000a68808723c */ /* 0x040ff00000041808 */
[C---:B-----5:R-:W-:Y:S07]  /*19770*/  HMMA.16816.F32.BF16 R12, R136.reuse, R132, R12 ;  /* 0x00000084880c723c */ /* 0x060fee000004180c */
[----:B------:R-:W-:Y:S01]  /*19780*/  @P1 IMAD.HI.U32 R133, R203, c[0x0][0x2c8], RZ ;  /* 0x0000b200cb851a27 */ /* 0x000fe200078e00ff */
[C---:B------:R-:W-:Y:S01]  /*19790*/  @P0 LEA R132, P1, R144.reuse, c[0x0][0x1c8], 0x1 ;  /* 0x0000720090840a11 */ /* 0x040fe200078208ff */
[C---:B------:R-:W-:Y:S03]  /*197a0*/  HMMA.16816.F32.BF16 R16, R136.reuse, R134, R16 ;  /* 0x000000868810723c */ /* 0x040fe60000041810 */
[----:B------:R-:W-:Y:S02]  /*197b0*/  @P2 SHF.R.U32.HI R0, RZ, c[0x0][0x2cc], R133 ;  /* 0x0000b300ff002a19 */ /* 0x000fe40000011685 */
[----:B------:R-:W-:Y:S02]  /*197c0*/  @P0 LEA.HI.X R133, R144, c[0x0][0x1cc], R145, 0x1, P1 ;  /* 0x0000730090850a11 */ /* 0x000fe400008f0c91 */
[----:B------:R-:W2:Y:S01]  /*197d0*/  LDSM.16.M88.4 R144, [R184+0x5800] ;  /* 0x00580000b890783b */ /* 0x000ea20000000200 */
[C---:B------:R-:W-:Y:S01]  /*197e0*/  @P0 IADD3 R150, P2, R149.reuse, R174, RZ ;  /* 0x000000ae95960210 */ /* 0x040fe20007f5e0ff */
[----:B------:R-:W-:Y:S04]  /*197f0*/  DEPBAR.LE SB0, 0x0 ;  /* 0x000080000000791a */ /* 0x000fe80000000000 */
[----:B------:R-:W-:Y:S01]  /*19800*/  BAR.SYNC.DEFER_BLOCKING 0x0 ;  /* 0x0000000000007b1d */ /* 0x000fe20000010000 */
[C---:B------:R-:W-:Y:S01]  /*19810*/  @P0 IADD3 R134, P1, R149.reuse, R172, RZ ;  /* 0x000000ac95860210 */ /* 0x040fe20007f3e0ff */
[C---:B------:R-:W-:Y:S01]  /*19820*/  @P0 IMAD.X R135, R148.reuse, 0x1, R213, P2 ;  /* 0x0000000194870824 */ /* 0x040fe200010e06d5 */
[----:B------:R-:W-:Y:S01]  /*19830*/  @P0 IADD3 R149, P3, R149, UR6, RZ ;  /* 0x0000000695950c10 */ /* 0x000fe2000ff7e0ff */
[C---:B-1----:R-:W-:Y:S05]  /*19840*/  HMMA.16816.F32.BF16 R20, R136.reuse, R140, R20 ;  /* 0x0000008c8814723c */ /* 0x042fea0000041814 */
[----:B------:R-:W-:Y:S01]  /*19850*/  @P0 IMAD.X R151, R148, 0x1, R175, P1 ;  /* 0x0000000194970824 */ /* 0x000fe200008e06af */
[----:B------:R-:W-:Y:S02]  /*19860*/  @P0 LEA R154, P2, R150, c[0x0][0x1c8], 0x1 ;  /* 0x00007200969a0a11 */ /* 0x000fe400078408ff */
[----:B------:R-:W-:Y:S01]  /*19870*/  @P0 LEA R152, P1, R134, c[0x0][0x1c8], 0x1 ;  /* 0x0000720086980a11 */ /* 0x000fe200078208ff */
[C---:B------:R-:W-:Y:S03]  /*19880*/  HMMA.16816.F32.BF16 R24, R136.reuse, R142, R24 ;  /* 0x0000008e8818723c */ /* 0x040fe60000041818 */
[----:B------:R-:W-:Y:S02]  /*19890*/  @P0 LEA.HI.X R155, R150, c[0x0][0x1cc], R135, 0x1, P2 ;  /* 0x00007300969b0a11 */ /* 0x000fe400010f0c87 */
[----:B------:R-:W-:Y:S02]  /*198a0*/  @P0 LEA.HI.X R153, R134, c[0x0][0x1cc], R151, 0x1, P1 ;  /* 0x0000730086990a11 */ /* 0x000fe400008f0c97 */
[C---:B------:R-:W-:Y:S02]  /*198b0*/  @P0 IADD3 R134, P2, R149.reuse, R204, RZ ;  /* 0x000000cc95860210 */ /* 0x040fe40007f5e0ff */
[C---:B------:R-:W-:Y:S01]  /*198c0*/  @P0 IADD3 R135, P1, R149.reuse, R174, RZ ;  /* 0x000000ae95870210 */ /* 0x040fe20007f3e0ff */
[----:B------:R-:W-:Y:S01]  /*198d0*/  @!PT LDS RZ, [RZ] ;  /* 0x00000000fffff984 */ /* 0x000fe20000000800 */
[----:B------:R-:W-:Y:S01]  /*198e0*/  @!PT LDS RZ, [RZ] ;  /* 0x00000000fffff984 */ /* 0x000fe20000000800 */
[----:B------:R-:W-:Y:S01]  /*198f0*/  @!PT LDS RZ, [RZ] ;  /* 0x00000000fffff984 */ /* 0x000fe20000000800 */
[----:B------:R1:W-:Y:S02]  /*19900*/  @P0 LDGSTS.E.BYPASS.LTC128B.128 [R202+0x6100], [R132.64], !P5 ;  /* 0x0610000084ca0fae */ /* 0x0003e4000e901d5c */
[----:B------:R-:W-:Y:S02]  /*19910*/  @P0 IADD3.X R148, R148, UR7, RZ, P3, !PT ;  /* 0x0000000794940c10 */ /* 0x000fe40009ffe4ff */
[----:B------:R-:W-:Y:S01]  /*19920*/  @P0 IADD3 R149, P3, R149, R172, RZ ;  /* 0x000000ac95950210 */ /* 0x000fe20007f7e0ff */
[----:B------:R3:W-:Y:S02]  /*19930*/  @P0 LDGSTS.E.BYPASS.LTC128B.128 [R202+0x8100], [R154.64], !P6 ;  /* 0x081000009aca0fae */ /* 0x0007e4000f101d5c */
[----:B------:R-:W-:Y:S01]  /*19940*/  @P0 IMAD.X R141, R148, 0x1, R211, P2 ;  /* 0x00000001948d0824 */ /* 0x000fe200010e06d3 */
[----:B------:R-:W-:Y:S01]  /*19950*/  @P0 LEA R156, P4, R134, c[0x0][0x1c8], 0x1 ;  /* 0x00007200869c0a11 */ /* 0x000fe200078808ff */
[C---:B------:R-:W-:Y:S01]  /*19960*/  @P0 IMAD.X R140, R148.reuse, 0x1, R213, P1 ;  /* 0x00000001948c0824 */ /* 0x040fe200008e06d5 */
[----:B------:R-:W-:Y:S01]  /*19970*/  @P0 LEA R150, P2, R135, c[0x0][0x1c8], 0x1 ;  /* 0x0000720087960a11 */ /* 0x000fe200078408ff */
[----:B------:R-:W-:Y:S01]  /*19980*/  @P0 IMAD.X R148, R148, 0x1, R175, P3 ;  /* 0x0000000194940824 */ /* 0x000fe200018e06af */
[----:B------:R-:W-:Y:S01]  /*19990*/  ISETP.NE.AND P3, PT, R199, RZ, PT ;  /* 0x000000ffc700720c */ /* 0x000fe20003f65270 */
[C---:B--2---:R-:W-:Y:S03]  /*199a0*/  HMMA.16816.F32.BF16 R28, R136.reuse, R144, R28 ;  /* 0x00000090881c723c */ /* 0x044fe6000004181c */
[----:B------:R-:W-:Y:S02]  /*199b0*/  @P0 LEA.HI.X R157, R134, c[0x0][0x1cc], R141, 0x1, P4 ;  /* 0x00007300869d0a11 */ /* 0x000fe400020f0c8d */
[----:B------:R-:W2:Y:S01]  /*199c0*/  SHFL.IDX PT, R134, R0, RZ, 0x1c1f ;  /* 0x001c1fff00867589 */ /* 0x000ea200000e0000 */
[----:B------:R-:W-:Y:S01]  /*199d0*/  @P0 LEA.HI.X R151, R135, c[0x0][0x1cc], R140, 0x1, P2 ;  /* 0x0000730087970a11 */ /* 0x000fe200010f0c8c */
[----:B------:R-:W-:Y:S01]  /*199e0*/  IMAD.SHL.U32 R135, R173, 0x40, RZ ;  /* 0x00000040ad877824 */ /* 0x000fe200078e00ff */
[C---:B------:R-:W-:Y:S01]  /*199f0*/  @P0 LEA R158, P1, R149.reuse, c[0x0][0x1c8], 0x1 ;  /* 0x00007200959e0a11 */ /* 0x040fe200078208ff */
[----:B------:R-:W-:Y:S03]  /*19a00*/  HMMA.16816.F32.BF16 R32, R136, R146, R32 ;  /* 0x000000928820723c */ /* 0x000fe60000041820 */
[----:B------:R3:W-:Y:S01]  /*19a10*/  @P0 LDGSTS.E.BYPASS.LTC128B.128 [R202+0xa100], [R152.64], !P3 ;  /* 0x0a10000098ca0fae */ /* 0x0007e2000d901d5c */
[----:B------:R-:W-:Y:S01]  /*19a20*/  @P0 LEA.HI.X R159, R149, c[0x0][0x1cc], R148, 0x1, P1 ;  /* 0x00007300959f0a11 */ /* 0x000fe200008f0c94 */
[----:B-1----:R-:W-:Y:S01]  /*19a30*/  IMAD.U32 R133, RZ, RZ, UR23 ;  /* 0x00000017ff857e24 */ /* 0x002fe2000f8e00ff */
[----:B------:R-:W-:Y:S02]  /*19a40*/  IADD3 R132, -R208, 0x1, -R135 ;  /* 0x00000001d0847810 */ /* 0x000fe40007ffe987 */
[----:B------:R3:W-:Y:S04]  /*19a50*/  @P0 LDGSTS.E.BYPASS.LTC128B.128 [R202+0x7100], [R156.64], !P5 ;  /* 0x071000009cca0fae */ /* 0x0007e8000e901d5c */
[----:B------:R-:W-:Y:S01]  /*19a60*/  IADD3 R133, -R133, UR12, R132 ;  /* 0x0000000c85857c10 */ /* 0x000fe2000fffe184 */
[----:B------:R3:W-:Y:S03]  /*19a70*/  @P0 LDGSTS.E.BYPASS.LTC128B.128 [R202+0x9100], [R150.64], !P6 ;  /* 0x0910000096ca0fae */ /* 0x0007e6000f101d5c */
[C---:B------:R-:W-:Y:S02]  /*19a80*/  IADD3 R137, R133.reuse, c[0x0][0x328], RZ ;  /* 0x0000ca0085897a10 */ /* 0x040fe40007ffe0ff */
[----:B------:R3:W-:Y:S01]  /*19a90*/  @P0 LDGSTS.E.BYPASS.LTC128B.128 [R202+0xb100], [R158.64], !P3 ;  /* 0x0b1000009eca0fae */ /* 0x0007e2000d901d5c */
[----:B------:R-:W-:Y:S02]  /*19aa0*/  PLOP3.LUT P0, PT, PT, PT, UP2, 0x40, 0x0 ;  /* 0x000000000000781c */ /* 0x000fe40003f0e828 */
[----:B------:R-:W-:Y:S01]  /*19ab0*/  IADD3 R133, R133, UR4, RZ ;  /* 0x0000000485857c10 */ /* 0x000fe2000fffe0ff */
[--C-:B--2---:R-:W-:Y:S01]  /*19ac0*/  IMAD.IADD R141, R137, 0x1, R134.reuse ;  /* 0x00000001898d7824 */ /* 0x104fe200078e0286 */
[----:B------:R-:W0:Y:S03]  /*19ad0*/  LDGDEPBAR ;  /* 0x00000000000079af */ /* 0x000e260000000000 */
[----:B------:R-:W-:Y:S06]  /*19ae0*/  IMAD.IADD R139, R133, 0x1, R134 ;  /* 0x00000001858b7824 */ /* 0x000fec00078e0286 */
        /* <DEDUP_REMOVED lines=15> */
.L_x_414:
[----:B------:R-:W-:Y:S04]  /*19be0*/  MOV R132, c[0x0][0x32c] ;  /* 0x0000cb0000847a02 */ /* 0x000fe80000000f00 */
[----:B------:R-:W-:Y:S11]  /*19bf0*/  ISETP.NE.AND P0, PT, R132, 0x1, PT ;  /* 0x000000018400780c */ /* 0x000ff60003f05270 */
[----:B------:R-:W-:Y:S02]  /*19c00*/  @!UPT UIADD3 URZ, URZ, URZ, URZ ;  /* 0x0000003f3f3ff290 */ /* 0x000fe4000fffe03f */
[----:B------:R-:W-:Y:S05]  /*19c10*/  @P0 IMAD.HI.U32 R132, R134, c[0x0][0x330], RZ ;  /* 0x0000cc0086840a27 */ /* 0x000fea00078e00ff */
[----:B------:R-:W-:Y:S02]  /*19c20*/  @P0 SHF.R.U32.HI R134, RZ, c[0x0][0x334], R132 ;  /* 0x0000cd00ff860a19 */ /* 0x000fe40000011684 */
.L_x_415:
[----:B------:R-:W-:Y:S05]  /*19c30*/  BSYNC B0 ;  /* 0x0000000000007941 */ /* 0x000fea0003800000 */
.L_x_413:
[----:B------:R-:W-:Y:S04]  /*19c40*/  IMAD R143, R134, c[0x0][0x32c], -R135 ;  /* 0x0000cb00868f7a24 */ /* 0x000fe800078e0a87 */
[----:B------:R-:W-:Y:S05]  /*19c50*/  IMAD.IADD R134, R143, 0x1, -R208 ;  /* 0x000000018f867824 */ /* 0x000fea00078e0ad0 */
[----:B------:R-:W-:Y:S02]  /*19c60*/  IADD3 R132, R134, c[0x0][0x32c], RZ ;  /* 0x0000cb0086847a10 */ /* 0x000fe40007ffe0ff */
[----:B------:R-:W-:Y:S02]  /*19c70*/  IMNMX R139, R139, R134, !PT ;  /* 0x000000868b8b7217 */ /* 0x000fe40007800200 */
[----:B------:R-:W-:Y:S02]  /*19c80*/  IMNMX R141, R141, R132, PT ;  /* 0x000000848d8d7217 */ /* 0x000fe40003800200 */
.L_x_412:
[----:B------:R-:W-:Y:S04]  /*19c90*/  ISETP.GT.AND P1, PT, R173, -0x1, PT ;  /* 0xffffffffad00780c */ /* 0x000fe80003f24270 */
[C---:B------:R-:W-:Y:S02]  /*19ca0*/  ISETP.GT.AND P0, PT, R139.reuse, RZ, P1 ;  /* 0x000000ff8b00720c */ /* 0x040fe40000f04270 */
[----:B------:R-:W-:Y:S02]  /*19cb0*/  ISETP.GT.AND P2, PT, R139, 0x8, P1 ;  /* 0x000000088b00780c */ /* 0x000fe40000f44270 */
[----:B------:R-:W-:Y:S02]  /*19cc0*/  ISETP.LT.OR P0, PT, R141, 0x1, P0 ;  /* 0x000000018d00780c */ /* 0x000fe40000701670 */
        /* <DEDUP_REMOVED lines=10> */
[----:B---3--:R-:W-:Y:S02]  /*19d70*/  FSEL R150, R5, -INF , !P3 ;  /* 0xff80000005967808 */ /* 0x008fe40005800000 */
        /* <DEDUP_REMOVED lines=53> */
.L_x_418:
[----:B------:R-:W-:Y:S04]  /*1a0d0*/  MOV R5, c[0x0][0x32c] ;  /* 0x0000cb0000057a02 */ /* 0x000fe80000000f00 */
[----:B------:R-:W-:Y:S11]  /*1a0e0*/  ISETP.NE.AND P0, PT, R5, 0x1, PT ;  /* 0x000000010500780c */ /* 0x000ff60003f05270 */
[----:B------:R-:W-:Y:S02]  /*1a0f0*/  @!UPT UIADD3 URZ, URZ, URZ, URZ ;  /* 0x0000003f3f3ff290 */ /* 0x000fe4000fffe03f */
[----:B------:R-:W-:Y:S05]  /*1a100*/  @P0 IMAD.HI.U32 R5, R12, c[0x0][0x330], RZ ;  /* 0x0000cc000c050a27 */ /* 0x000fea00078e00ff */
[----:B------:R-:W-:Y:S02]  /*1a110*/  @P0 SHF.R.U32.HI R12, RZ, c[0x0][0x334], R5 ;  /* 0x0000cd00ff0c0a19 */ /* 0x000fe40000011605 */
.L_x_419:
[----:B------:R-:W-:Y:S05]  /*1a120*/  BSYNC B0 ;  /* 0x0000000000007941 */ /* 0x000fea0003800000 */
.L_x_417:
[----:B------:R-:W-:Y:S04]  /*1a130*/  IMAD R135, R12, c[0x0][0x32c], -R135 ;  /* 0x0000cb000c877a24 */ /* 0x000fe800078e0a87 */
[----:B------:R-:W-:Y:S05]  /*1a140*/  IMAD.IADD R135, R135, 0x1, -R208 ;  /* 0x0000000187877824 */ /* 0x000fea00078e0ad0 */
[----:B------:R-:W-:Y:S02]  /*1a150*/  IADD3 R5, R135, c[0x0][0x32c], RZ ;  /* 0x0000cb0087057a10 */ /* 0x000fe40007ffe0ff */
[----:B------:R-:W-:Y:S02]  /*1a160*/  IMNMX R4, R4, R135, !PT ;  /* 0x0000008704047217 */ /* 0x000fe40007800200 */
[----:B------:R-:W-:Y:S02]  /*1a170*/  IMNMX R0, R0, R5, PT ;  /* 0x0000000500007217 */ /* 0x000fe40003800200 */
.L_x_416:
[----:B------:R-:W-:Y:S02]  /*1a180*/  FMNMX.FTZ R5, R148, R3, !PT ;  /* 0x0000000394057209 */ /* 0x000fe40007810000 */
[----:B------:R-:W-:Y:S02]  /*1a190*/  ISETP.GT.AND P2, PT, R4, RZ, P1 ;  /* 0x000000ff0400720c */ /* 0x000fe40000f44270 */
        /* <DEDUP_REMOVED lines=13> */
[----:B------:R-:W-:Y:S02]  /*1a270*/  ISETP.LT.OR P3, PT, R0, 0x9, P3 ;  /* 0x000000090000780c */ /* 0x000fe40001f61670 */
[----:B------:R-:W-:Y:S02]  /*1a280*/  FSEL R17, R7, -INF , !P0 ;  /* 0xff80000007117808 */ /* 0x000fe40004000000 */
[----:B------:R-:W-:Y:S02]  /*1a290*/  ISETP.GT.AND P0, PT, R4, 0x9, P1 ;  /* 0x000000090400780c */ /* 0x000fe40000f04270 */
[----:B------:R-:W-:Y:S02]  /*1a2a0*/  FMNMX.FTZ R5, R168, R5, !PT ;  /* 0x00000005a8057209 */ /* 0x000fe40007810000 */
[----:B------:R-:W-:Y:S02]  /*1a2b0*/  ISETP.GT.AND P4, PT, R4, 0x10, P1 ;  /* 0x000000100400780c */ /* 0x000fe40000f84270 */
[----:B------:R-:W-:Y:S02]  /*1a2c0*/  ISETP.LT.OR P2, PT, R0, 0xa, P0 ;  /* 0x0000000a0000780c */ /* 0x000fe40000741670 */
[----:B------:R-:W-:Y:S02]  /*1a2d0*/  FSEL R9, R10, -INF , !P3 ;  /* 0xff8000000a097808 */ /* 0x000fe40005800000 */
[----:B------:R-:W-:Y:S02]  /*1a2e0*/  FMNMX.FTZ R5, R166, R5, !PT ;  /* 0x00000005a6057209 */ /* 0x000fe40007810000 */
[----:B------:R-:W-:Y:S02]  /*1a2f0*/  FMNMX.FTZ R6, R17, R6, !PT ;  /* 0x0000000611067209 */ /* 0x000fe40007810000 */
[----:B------:R-:W-:Y:S02]  /*1a300*/  ISETP.GT.AND P0, PT, R4, 0x11, P1 ;  /* 0x000000110400780c */ /* 0x000fe40000f04270 */
[----:B------:R-:W-:Y:S02]  /*1a310*/  FSEL R11, R11, -INF , !P2 ;  /* 0xff8000000b0b7808 */ /* 0x000fe40005000000 */
[----:B------:R-:W-:Y:S02]  /*1a320*/  ISETP.LT.OR P2, PT, R0, 0x11, P4 ;  /* 0x000000110000780c */ /* 0x000fe40002741670 */
[----:B------:R-:W-:Y:S02]  /*1a330*/  FMNMX.FTZ R5, R164, R5, !PT ;  /* 0x00000005a4057209 */ /* 0x000fe40007810000 */
[----:B------:R-:W-:Y:S02]  /*1a340*/  FMNMX.FTZ R6, R9, R6, !PT ;  /* 0x0000000609067209 */ /* 0x000fe40007810000 */
[----:B------:R-:W-:Y:S02]  /*1a350*/  FSEL R137, R14, -INF , !P2 ;  /* 0xff8000000e897808 */ /* 0x000fe40005000000 */
[----:B------:R-:W-:Y:S02]  /*1a360*/  ISETP.LT.OR P0, PT, R0, 0x12, P0 ;  /* 0x000000120000780c */ /* 0x000fe40000701670 */
[----:B------:R-:W-:Y:S02]  /*1a370*/  FMNMX.FTZ R10, R162, R5, !PT ;  /* 0x00000005a20a7209 */ /* 0x000fe40007810000 */
[C---:B------:R-:W-:Y:S02]  /*1a380*/  ISETP.GT.AND P2, PT, R4.reuse, 0x18, P1 ;  /* 0x000000180400780c */ /* 0x040fe40000f44270 */
[----:B------:R-:W-:Y:S02]  /*1a390*/  FMNMX.FTZ R6, R11, R6, !PT ;  /* 0x000000060b067209 */ /* 0x000fe40007810000 */
[----:B------:R-:W-:Y:S02]  /*1a3a0*/  FSEL R135, R15, -INF , !P0 ;  /* 0xff8000000f877808 */ /* 0x000fe40004000000 */
[----:B------:R-:W-:Y:S02]  /*1a3b0*/  FMNMX.FTZ R5, R147, R10, !PT ;  /* 0x0000000a93057209 */ /* 0x000fe40007810000 */
[----:B------:R-:W-:Y:S02]  /*1a3c0*/  FMNMX.FTZ R10, R137, R6, !PT ;  /* 0x00000006890a7209 */ /* 0x000fe40007810000 */
[----:B------:R-:W-:Y:S02]  /*1a3d0*/  ISETP.GT.AND P0, PT, R4, 0x19, P1 ;  /* 0x000000190400780c */ /* 0x000fe40000f04270 */
[----:B------:R-:W-:Y:S02]  /*1a3e0*/  ISETP.LT.OR P2, PT, R0, 0x19, P2 ;  /* 0x000000190000780c */ /* 0x000fe40001741670 */
[----:B------:R-:W-:Y:S02]  /*1a3f0*/  FMNMX.FTZ R10, R135, R10, !PT ;  /* 0x0000000a870a7209 */ /* 0x000fe40007810000 */
[----:B------:R-:W-:Y:S02]  /*1a400*/  FSEL R33, R18, -INF , !P2 ;  /* 0xff80000012217808 */ /* 0x000fe40005000000 */
        /* <DEDUP_REMOVED lines=65> */
[----:B------:R-:W-:Y:S01]  /*1a820*/  ISETP.GT.AND P0, PT, R173, UR8, PT ;  /* 0x00000008ad007c0c */ /* 0x000fe2000bf04270 */
        /* <DEDUP_REMOVED lines=206> */
[----:B------:R-:W-:Y:S01]  /*1b510*/  IADD3 R2, R173, -0x1, RZ ;  /* 0xffffffffad027810 */ /* 0x000fe20007ffe0ff */
[C---:B------:R-:W-:Y:S01]  /*1b520*/  HMMA.16816.F32.BF16 R100, R16.reuse, R32, R100 ;  /* 0x000000201064723c */ /* 0x040fe20000041864 */
[----:B------:R3:W-:Y:S03]  /*1b530*/  MUFU.EX2 R13, R140 ;  /* 0x0000008c000d7308 */ /* 0x0007e60000000800 */
[----:B------:R-:W-:Y:S01]  /*1b540*/  FADD.FTZ R15, R15, R148 ;  /* 0x000000940f0f7221 */ /* 0x000fe20000010000 */
[----:B------:R-:W-:Y:S01]  /*1b550*/  MOV R173, R2 ;  /* 0x0000000200ad7202 */ /* 0x000fe20000000f00 */
[----:B------:R-:W-:Y:S01]  /*1b560*/  FADD.FTZ R152, R152, R153 ;  /* 0x0000009998987221 */ /* 0x000fe20000010000 */
[----:B------:R-:W-:Y:S01]  /*1b570*/  MOV R2, R12 ;  /* 0x0000000c00027202 */ /* 0x000fe20000000f00 */
        /* <DEDUP_REMOVED lines=140> */
.L_x_411:
[----:B------:R-:W1:Y:S01]  /*1be40*/  SHFL.BFLY PT, R3, R212, 0x2, 0x1f ;  /* 0x0c401f00d4037f89 */ /* 0x000e6200000e0000 */
[----:B------:R-:W-:-:S02]  /*1be50*/  MOV R4, RZ ;  /* 0x000000ff00047202 */ /* 0x000fc40000000f00 */
[----:B------:R-:W-:Y:S01]  /*1be60*/  MOV R8, 0xff800000 ;  /* 0xff80000000087802 */ /* 0x000fe20000000f00 */
[----:B------:R-:W2:Y:S01]  /*1be70*/  SHFL.BFLY PT, R2, R209, 0x2, 0x1f ;  /* 0x0c401f00d1027f89 */ /* 0x000ea200000e0000 */
[----:B------:R-:W-:Y:S01]  /*1be80*/  PLOP3.LUT P2, PT, PT, PT, PT, 0x8, 0x0 ;  /* 0x000000000000781c */ /* 0x000fe20003f4e170 */
        /* <DEDUP_REMOVED lines=11> */
[----:B------:R-:W-:-:S03]  /*1bf40*/  @P0 MOV R9, 0x3f317218 ;  /* 0x3f31721800090802 */ /* 0x000fc60000000f00 */
        /* <DEDUP_REMOVED lines=106> */
.L_x_334:
[----:B------:R-:W-:Y:S01]  /*1c5f0*/  USHF.R.S32.HI UR8, URZ, 0x1f, UR15 ;  /* 0x0000001f3f087899 */ /* 0x000fe2000801140f */
[----:B------:R-:W-:Y:S05]  /*1c600*/  @P2 BRA `(.L_x_421) ;  /* 0x000017e000002947 */ /* 0x000fea0003800000 */
[----:B------:R-:W1:Y:S01]  /*1c610*/  S2R R0, SR_TID.X ;  /* 0x0000000000007919 */ /* 0x000e620000002100 */
[----:B------:R-:W-:Y:S01]  /*1c620*/  F2FP.BF16.PACK_AB R128, R129, R128 ;  /* 0x000000808180723e */ /* 0x000fe200000010ff */
[----:B------:R-:W-:Y:S01]  /*1c630*/  ULDC.64 UR4, c[0x0][0x500] ;  /* 0x0001400000047ab9 */ /* 0x000fe20000000a00 */
[----:B------:R-:W-:Y:S01]  /*1c640*/  F2FP.BF16.PACK_AB R130, R131, R130 ;  /* 0x000000828382723e */ /* 0x000fe200000010ff */
[----:B------:R-:W-:Y:S01]  /*1c650*/  UISETP.NE.U32.AND UP1, UPT, URZ, UR4, UPT ;  /* 0x000000043f00728c */ /* 0x000fe2000bf25070 */
[----:B------:R-:W-:Y:S01]  /*1c660*/  F2FP.BF16.PACK_AB R124, R125, R124 ;  /* 0x0000007c7d7c723e */ /* 0x000fe200000010ff */
[----:B------:R-:W-:Y:S01]  /*1c670*/  UMOV UR6, 0x4 ;  /* 0x0000000400067882 */ /* 0x000fe20000000000 */
[----:B------:R-:W-:Y:S01]  /*1c680*/  F2FP.BF16.PACK_AB R126, R127, R126 ;  /* 0x0000007e7f7e723e */ /* 0x000fe200000010ff */
[----:B------:R-:W-:Y:S01]  /*1c690*/  UISETP.NE.AND.EX UP1, UPT, URZ, UR5, UPT, UP1 ;  /* 0x000000053f00728c */ /* 0x000fe2000bf25310 */
[----:B------:R-:W-:-:S02]  /*1c6a0*/  F2FP.BF16.PACK_AB R100, R101, R100 ;  /* 0x000000646564723e */ /* 0x000fc400000010ff */
[----:B------:R-:W-:Y:S01]  /*1c6b0*/  F2FP.BF16.PACK_AB R102, R103, R102 ;  /* 0x000000666766723e */ /* 0x000fe200000010ff */
[----:B------:R-:W-:Y:S01]  /*1c6c0*/  ULDC.64 UR4, c[0x0][0x500] ;  /* 0x0001400000047ab9 */ /* 0x000fe20000000a00 */
[----:B------:R-:W-:Y:S01]  /*1c6d0*/  F2FP.BF16.PACK_AB R104, R105, R104 ;  /* 0x000000686968723e */ /* 0x000fe200000010ff */
[----:B------:R-:W-:Y:S01]  /*1c6e0*/  UIMAD.WIDE UR4, UR24, UR6, UR4 ;  /* 0x00000006180472a5 */ /* 0x000fe2000f8e0204 */
[----:B------:R-:W-:Y:S02]  /*1c6f0*/  F2FP.BF16.PACK_AB R106, R107, R106 ;  /* 0x0000006a6b6a723e */ /* 0x000fe400000010ff */
[----:B------:R-:W-:Y:S02]  /*1c700*/  F2FP.BF16.PACK_AB R108, R109, R108 ;  /* 0x0000006c6d6c723e */ /* 0x000fe400000010ff */
[----:B------:R-:W-:Y:S02]  /*1c710*/  F2FP.BF16.PACK_AB R110, R111, R110 ;  /* 0x0000006e6f6e723e */ /* 0x000fe400000010ff */
[----:B------:R-:W-:-:S02]  /*1c720*/  F2FP.BF16.PACK_AB R112, R113, R112 ;  /* 0x000000707170723e */ /* 0x000fc400000010ff */
[----:B------:R-:W-:Y:S02]  /*1c730*/  F2FP.BF16.PACK_AB R114, R115, R114 ;  /* 0x000000727372723e */ /* 0x000fe400000010ff */
[----:B-1----:R-:W-:Y:S02]  /*1c740*/  SHF.R.S32.HI R5, RZ, 0x1f, R0 ;  /* 0x0000001fff057819 */ /* 0x002fe40000011400 */
[----:B------:R-:W-:Y:S02]  /*1c750*/  F2FP.BF16.PACK_AB R116, R117, R116 ;  /* 0x000000747574723e */ /* 0x000fe400000010ff */
[----:B------:R-:W-:Y:S02]  /*1c760*/  LEA.HI R2, R5, R0, RZ, 0x2 ;  /* 0x0000000005027211 */ /* 0x000fe400078f10ff */
[----:B------:R-:W-:Y:S02]  /*1c770*/  F2FP.BF16.PACK_AB R118, R119, R118 ;  /* 0x000000767776723e */ /* 0x000fe400000010ff */
[----:B------:R-:W-:-:S02]  /*1c780*/  SHF.R.S32.HI R10, RZ, 0x2, R2 ;  /* 0x00000002ff0a7819 */ /* 0x000fc40000011402 */
[----:B------:R-:W-:Y:S02]  /*1c790*/  SHF.R.S32.HI R9, RZ, 0x1f, R2 ;  /* 0x0000001fff097819 */ /* 0x000fe40000011402 */
[----:B------:R-:W-:Y:S02]  /*1c7a0*/  LOP3.LUT R11, R2, 0xfffffffc, RZ, 0xc0, !PT ;  /* 0xfffffffc020b7812 */ /* 0x000fe400078ec0ff */
[----:B------:R-:W-:Y:S02]  /*1c7b0*/  LEA.HI R9, R9, R10, RZ, 0x3 ;  /* 0x0000000a09097211 */ /* 0x000fe400078f18ff */
[----:B------:R-:W-:Y:S01]  /*1c7c0*/  F2FP.BF16.PACK_AB R120, R121, R120 ;  /* 0x000000787978723e */ /* 0x000fe200000010ff */
[----:B------:R-:W-:Y:S01]  /*1c7d0*/  IMAD.IADD R11, R0, 0x1, -R11 ;  /* 0x00000001000b7824 */ /* 0x000fe200078e0a0b */
[----:B------:R-:W-:Y:S02]  /*1c7e0*/  LOP3.LUT R9, R9, 0xfffffff8, RZ, 0xc0, !PT ;  /* 0xfffffff809097812 */ /* 0x000fe400078ec0ff */
[----:B------:R-:W-:-:S02]  /*1c7f0*/  F2FP.BF16.PACK_AB R122, R123, R122 ;  /* 0x0000007a7b7a723e */ /* 0x000fc400000010ff */
[----:B------:R-:W-:Y:S01]  /*1c800*/  F2FP.BF16.PACK_AB R36, R37, R36 ;  /* 0x000000242524723e */ /* 0x000fe200000010ff */
[----:B------:R-:W-:Y:S01]  /*1c810*/  IMAD.IADD R10, R10, 0x1, -R9 ;  /* 0x000000010a0a7824 */ /* 0x000fe200078e0a09 */
[----:B------:R-:W-:Y:S02]  /*1c820*/  LEA.HI R9, R5, R0, RZ, 0x5 ;  /* 0x0000000005097211 */ /* 0x000fe400078f28ff */
[----:B------:R-:W-:Y:S01]  /*1c830*/  F2FP.BF16.PACK_AB R38, R39, R38 ;  /* 0x000000262726723e */ /* 0x000fe200000010ff */
[C---:B------:R-:W-:Y:S01]  /*1c840*/  IMAD.SHL.U32 R12, R10.reuse, 0x40, RZ ;  /* 0x000000400a0c7824 */ /* 0x040fe200078e00ff */
[----:B------:R-:W-:Y:S02]  /*1c850*/  SHF.R.S32.HI R2, RZ, 0x5, R9 ;  /* 0x00000005ff027819 */ /* 0x000fe40000011409 */
[----:B------:R-:W-:Y:S02]  /*1c860*/  LOP3.LUT R14, R10, 0x1, RZ, 0xc0, !PT ;  /* 0x000000010a0e7812 */ /* 0x000fe400078ec0ff */
[----:B------:R-:W-:Y:S01]  /*1c870*/  LOP3.LUT R12, R12, 0x1c0, RZ, 0xc0, !PT ;  /* 0x000001c00c0c7812 */ /* 0x000fe200078ec0ff */
[----:B------:R-:W-:Y:S01]  /*1c880*/  IMAD R13, R2, 0x200, R11 ;  /* 0x00000200020d7824 */ /* 0x000fe200078e020b */
[----:B------:R-:W-:-:S02]  /*1c890*/  ISETP.NE.U32.AND P0, PT, R14, 0x1, PT ;  /* 0x000000010e00780c */ /* 0x000fc40003f05070 */
[----:B------:R-:W-:Y:S02]  /*1c8a0*/  LEA.HI R12, R12, R12, RZ, 0x1d ;  /* 0x0000000c0c0c7211 */ /* 0x000fe400078fe8ff */
        /* <DEDUP_REMOVED lines=8> */
[----:B------:R-:W-:-:S02]  /*1c930*/  F2FP.BF16.PACK_AB R44, R45, R44 ;  /* 0x0000002c2d2c723e */ /* 0x000fc400000010ff */
[C---:B------:R-:W-:Y:S01]  /*1c940*/  IMAD.IADD R17, R13.reuse, 0x1, R10 ;  /* 0x000000010d117824 */ /* 0x040fe200078e020a */
[C---:B------:R-:W-:Y:S02]  /*1c950*/  IADD3 R12, R13.reuse, 0x80, RZ ;  /* 0x000000800d0c7810 */ /* 0x040fe40007ffe0ff */
[----:B------:R-:W-:Y:S02]  /*1c960*/  IADD3 R15, R13, 0x70, RZ ;  /* 0x000000700d0f7810 */ /* 0x000fe40007ffe0ff */
[----:B------:R-:W-:Y:S01]  /*1c970*/  @P0 IADD3 R15, R12, 0x10, RZ ;  /* 0x000000100c0f0810 */ /* 0x000fe20007ffe0ff */
[----:B------:R-:W-:Y:S01]  /*1c980*/  IMAD.MOV.U32 R12, RZ, RZ, 0x40 ;  /* 0x00000040ff0c7424 */ /* 0x000fe200078e00ff */
[----:B------:R-:W-:Y:S02]  /*1c990*/  F2FP.BF16.PACK_AB R46, R47, R46 ;  /* 0x0000002e2f2e723e */ /* 0x000fe400000010ff */
[----:B------:R-:W-:Y:S01]  /*1c9a0*/  F2FP.BF16.PACK_AB R48, R49, R48 ;  /* 0x000000303130723e */ /* 0x000fe200000010ff */
[----:B------:R-:W-:Y:S01]  /*1c9b0*/  IMAD.IADD R19, R10, 0x1, R15 ;  /* 0x000000010a137824 */ /* 0x000fe200078e020f */
[----:B------:R-:W-:-:S02]  /*1c9c0*/  SEL R12, R12, 0xffffffc0, !P2 ;  /* 0xffffffc00c0c7807 */ /* 0x000fc40005000000 */
[----:B------:R-:W-:Y:S02]  /*1c9d0*/  F2FP.BF16.PACK_AB R50, R51, R50 ;  /* 0x000000323332723e */ /* 0x000fe400000010ff */
[----:B------:R-:W-:Y:S01]  /*1c9e0*/  F2FP.BF16.PACK_AB R52, R53, R52 ;  /* 0x000000343534723e */ /* 0x000fe200000010ff */
[--C-:B------:R-:W-:Y:S01]  /*1c9f0*/  IMAD.IADD R21, R13, 0x1, R12.reuse ;  /* 0x000000010d157824 */ /* 0x100fe200078e020c */
[----:B------:R-:W-:Y:S01]  /*1ca00*/  F2FP.BF16.PACK_AB R54, R55, R54 ;  /* 0x000000363736723e */ /* 0x000fe200000010ff */
[C---:B------:R-:W-:Y:S01]  /*1ca10*/  IMAD.IADD R23, R12.reuse, 0x1, R15 ;  /* 0x000000010c177824 */ /* 0x040fe200078e020f */
[----:B------:R-:W-:Y:S01]  /*1ca20*/  F2FP.BF16.PACK_AB R56, R57, R56 ;  /* 0x000000383938723e */ /* 0x000fe200000010ff */
[----:B------:R-:W-:Y:S01]  /*1ca30*/  IMAD.IADD R25, R12, 0x1, R17 ;  /* 0x000000010c197824 */ /* 0x000fe200078e0211 */
[----:B------:R-:W-:Y:S01]  /*1ca40*/  STS [R13+0x80], R128 ;  /* 0x000080800d007388 */ /* 0x000fe20000000800 */
[----:B------:R-:W-:Y:S01]  /*1ca50*/  IMAD.IADD R27, R19, 0x1, R12 ;  /* 0x00000001131b7824 */ /* 0x000fe200078e020c */
[----:B------:R-:W-:Y:S01]  /*1ca60*/  F2FP.BF16.PACK_AB R58, R59, R58 ;  /* 0x0000003a3b3a723e */ /* 0x000fe200000010ff */
[----:B------:R-:W-:Y:S01]  /*1ca70*/  IMAD.U32 R12, RZ, RZ, UR4 ;  /* 0x00000004ff0c7e24 */ /* 0x000fe2000f8e00ff */
        /* <DEDUP_REMOVED lines=27> */
[----:B------:R-:W-:Y:S01]  /*1cc30*/  STS [R23], R112 ;  /* 0x0000007017007388 */ /* 0x000fe20000000800 */
[----:B------:R-:W-:-:S02]  /*1cc40*/  F2FP.BF16.PACK_AB R96, R97, R96 ;  /* 0x000000606160723e */ /* 0x000fc400000010ff */
[----:B------:R-:W-:Y:S01]  /*1cc50*/  F2FP.BF16.PACK_AB R3, R3, R98 ;  /* 0x000000620303723e */ /* 0x000fe200000010ff */
[----:B------:R-:W-:Y:S01]  /*1cc60*/  STS [R23+0x400], R114 ;  /* 0x0004007217007388 */ /* 0x000fe20000000800 */
[----:B------:R-:W-:-:S03]  /*1cc70*/  PLOP3.LUT P0, PT, PT, PT, UP1, 0x80, 0x0 ;  /* 0x000000000000781c */ /* 0x000fc60003f0f018 */
        /* <DEDUP_REMOVED lines=27> */
[----:B------:R2:W-:Y:S01]  /*1ce30*/  STS [R19+0x8400], R7 ;  /* 0x0084000713007388 */ /* 0x0005e20000000800 */
[----:B-1----:R-:W-:Y:S01]  /*1ce40*/  IMAD.U32 R13, RZ, RZ, UR5 ;  /* 0x00000005ff0d7e24 */ /* 0x002fe2000f8e00ff */
[----:B------:R-:W-:-:S02]  /*1ce50*/  ULDC.64 UR4, c[0x0][0x508] ;  /* 0x0001420000047ab9 */ /* 0x000fc40000000a00 */
[----:B------:R1:W-:Y:S04]  /*1ce60*/  STS [R21+0x8080], R6 ;  /* 0x0080800615007388 */ /* 0x0003e80000000800 */
        /* <DEDUP_REMOVED lines=8> */
[----:B------:R-:W-:-:S04]  /*1cef0*/  UISETP.NE.U32.AND UP0, UPT, URZ, UR4, UPT ;  /* 0x000000043f00728c */ /* 0x000fc8000bf05070 */
[----:B------:R-:W-:Y:S01]  /*1cf00*/  UISETP.NE.AND.EX UP0, UPT, URZ, UR5, UPT, UP0 ;  /* 0x000000053f00728c */ /* 0x000fe2000bf05300 */
[----:B------:R-:W3:Y:S02]  /*1cf10*/  @P0 LDG.E R10, [R12.64] ;  /* 0x0000001c0c0a0981 */ /* 0x000ee4000c1e1900 */
[----:B------:R-:W-:-:S03]  /*1cf20*/  ULDC.64 UR4, c[0x0][0x508] ;  /* 0x0001420000047ab9 */ /* 0x000fc60000000a00 */
[----:B------:R-:W-:-:S05]  /*1cf30*/  PLOP3.LUT P1, PT, PT, PT, UP0, 0x80, 0x0 ;  /* 0x000000000000781c */ /* 0x000fca0003f2f008 */
[----:B------:R-:W-:Y:S01]  /*1cf40*/  @UP0 UIMAD.WIDE UR4, UR24, UR6, UR4 ;  /* 0x00000006180402a5 */ /* 0x000fe2000f8e0204 */
[----:B--2---:R-:W-:-:S05]  /*1cf50*/  IMAD.MOV.U32 R7, RZ, RZ, c[0x0][0x388] ;  /* 0x0000e200ff077624 */ /* 0x004fca00078e00ff */
[----:B------:R-:W-:Y:S02]  /*1cf60*/  IMAD.U32 R14, RZ, RZ, UR4 ;  /* 0x00000004ff0e7e24 */ /* 0x000fe4000f8e00ff */
[----:B------:R-:W-:-:S05]  /*1cf70*/  IMAD.U32 R15, RZ, RZ, UR5 ;  /* 0x00000005ff0f7e24 */ /* 0x000fca000f8e00ff */
[----:B------:R1:W5:Y:S01]  /*1cf80*/  @P1 LDG.E R7, [R14.64] ;  /* 0x0000001c0e071981 */ /* 0x000362000c1e1900 */
[----:B------:R-:W-:Y:S02]  /*1cf90*/  UMOV UR12, URZ ;  /* 0x0000003f000c7c82 */ /* 0x000fe40008000000 */
[----:B------:R-:W-:Y:S01]  /*1cfa0*/  UMOV UR13, URZ ;  /* 0x0000003f000d7c82 */ /* 0x000fe20008000000 */
[----:B---3--:R-:W2:Y:S02]  /*1cfb0*/  @P0 R2UR UR5, R10 ;  /* 0x000000000a0503c2 */ /* 0x008ea400000e0000 */
[----:B--2---:R-:W-:Y:S02]  /*1cfc0*/  @UP1 USHF.R.S32.HI UR4, URZ, 0x1f, UR5 ;  /* 0x0000001f3f041899 */ /* 0x004fe40008011405 */
[----:B------:R-:W-:-:S05]  /*1cfd0*/  @UP1 UMOV UR12, UR5 ;  /* 0x00000005000c1c82 */ /* 0x000fca0008000000 */
[----:B------:R-:W-:Y:S01]  /*1cfe0*/  @UP1 UMOV UR13, UR4 ;  /* 0x00000004000d1c82 */ /* 0x000fe20008000000 */
[----:B------:R-:W-:Y:S05]  /*1cff0*/  @P1 BRA `(.L_x_422) ;  /* 0x0000004000001947 */ /* 0x000fea0003800000 */
[----:B-1----:R-:W-:Y:S05]  /*1d000*/  @!P0 BRA `(.L_x_422) ;  /* 0x0000003000008947 */ /* 0x002fea0003800000 */
[----:B-----5:R-:W2:Y:S04]  /*1d010*/  LDG.E R7, [R12.64] ;  /* 0x0000001c0c077981 */ /* 0x020ea8000c1e1900 */
[----:B------:R-:W2:Y:S02]  /*1d020*/  LDG.E R6, [R12.64+0x4] ;  /* 0x0000041c0c067981 */ /* 0x000ea4000c1e1900 */
[----:B--2---:R-:W-:Y:S02]  /*1d030*/  IADD3 R7, -R7, R6, RZ ;  /* 0x0000000607077210 */ /* 0x004fe40007ffe1ff */
.L_x_422:
[----:B-1----:R-:W-:Y:S01]  /*1d040*/  SHF.R.S32.HI R3, RZ, 0x1f, R2 ;  /* 0x0000001fff037819 */ /* 0x002fe20000011402 */
[----:B------:R-:W1:Y:S01]  /*1d050*/  S2R R57, SR_CTAID.X ;  /* 0x0000000000397919 */ /* 0x000e620000002500 */
[----:B------:R-:W-:Y:S01]  /*1d060*/  LOP3.LUT R13, R9, 0xffffffe0, RZ, 0xc0, !PT ;  /* 0xffffffe0090d7812 */ /* 0x000fe200078ec0ff */
[----:B------:R-:W-:Y:S01]  /*1d070*/  IMAD.MOV.U32 R6, RZ, RZ, c[0x0][0x4e8] ;  /* 0x00013a00ff067624 */ /* 0x000fe200078e00ff */
[----:B------:R-:W-:Y:S01]  /*1d080*/  LEA.HI R3, R3, R2, RZ, 0x3 ;  /* 0x0000000203037211 */ /* 0x000fe200078f18ff */
[----:B------:R-:W-:Y:S01]  /*1d090*/  ULDC.64 UR4, c[0x0][0x3a0] ;  /* 0x0000e80000047ab9 */ /* 0x000fe20000000a00 */
[----:B------:R-:W-:Y:S01]  /*1d0a0*/  BSSY B0, `(.L_x_423) ;  /* 0x000008c000007945 */ /* 0x000fe20003800000 */
[----:B------:R-:W-:Y:S01]  /*1d0b0*/  UMOV UR11, UR13 ;  /* 0x0000000d000b7c82 */ /* 0x000fe20008000000 */
[----:B------:R-:W-:Y:S01]  /*1d0c0*/  LOP3.LUT R9, R3, 0xffffff8, RZ, 0xc0, !PT ;  /* 0x0ffffff803097812 */ /* 0x000fe200078ec0ff */
[----:B------:R-:W-:Y:S01]  /*1d0d0*/  IMAD.IADD R3, R0, 0x1, -R13 ;  /* 0x0000000100037824 */ /* 0x000fe200078e0a0d */
[----:B------:R-:W-:Y:S01]  /*1d0e0*/  ISETP.NE.AND P1, PT, R6, 0x1, PT ;  /* 0x000000010600780c */ /* 0x000fe20003f25270 */
[----:B------:R-:W-:Y:S01]  /*1d0f0*/  UIMAD UR13, UR13, UR4, URZ ;  /* 0x000000040d0d72a4 */ /* 0x000fe2000f8e023f */
[----:B------:R-:W-:Y:S01]  /*1d100*/  LEA.HI R6, R11, R11, RZ, 0x1 ;  /* 0x0000000b0b067211 */ /* 0x000fe200078f08ff */
[----:B------:R-:W-:Y:S01]  /*1d110*/  IMAD.IADD R2, R2, 0x1, -R9 ;  /* 0x0000000102027824 */ /* 0x000fe200078e0a09 */
[----:B------:R-:W-:Y:S01]  /*1d120*/  SHF.R.S32.HI R10, RZ, 0x1f, R3 ;  /* 0x0000001fff0a7819 */ /* 0x000fe20000011403 */
[----:B------:R-:W-:Y:S01]  /*1d130*/  UMOV UR10, UR12 ;  /* 0x0000000c000a7c82 */ /* 0x000fe20008000000 */
[----:B------:R-:W-:Y:S01]  /*1d140*/  LOP3.LUT R6, R6, 0x1ffffffe, RZ, 0xc0, !PT ;  /* 0x1ffffffe06067812 */ /* 0x000fe200078ec0ff */
[----:B------:R-:W-:Y:S01]  /*1d150*/  ULDC.64 UR6, c[0x0][0x490] ;  /* 0x0001240000067ab9 */ /* 0x000fe20000000a00 */
[----:B------:R-:W-:Y:S01]  /*1d160*/  LEA.HI R9, R10, R3, RZ, 0x2 ;  /* 0x000000030a097211 */ /* 0x000fe200078f10ff */
[----:B------:R-:W-:Y:S01]  /*1d170*/  UIMAD.WIDE.U32 UR16, UR12, UR4, URZ ;  /* 0x000000040c1072a5 */ /* 0x000fe2000f8e003f */
[----:B------:R-:W-:Y:S01]  /*1d180*/  LOP3.LUT P2, RZ, R3, 0x3, RZ, 0xc0, !PT ;  /* 0x0000000303ff7812 */ /* 0x000fe2000784c0ff */
[----:B------:R-:W-:Y:S01]  /*1d190*/  IMAD.IADD R11, R11, 0x1, -R6 ;  /* 0x000000010b0b7824 */ /* 0x000fe200078e0a06 */
[----:B------:R-:W-:Y:S01]  /*1d1a0*/  SHF.R.S32.HI R9, RZ, 0x2, R9 ;  /* 0x00000002ff097819 */ /* 0x000fe20000011409 */
[----:B------:R-:W-:-:S02]  /*1d1b0*/  UIMAD UR13, UR12, UR5, UR13 ;  /* 0x000000050c0d72a4 */ /* 0x000fc4000f8e020d */
[----:B------:R-:W-:Y:S02]  /*1d1c0*/  USHF.R.S32.HI UR12, URZ, 0x1f, UR24 ;  /* 0x0000001f3f0c7899 */ /* 0x000fe40008011418 */
[----:B------:R-:W-:Y:S01]  /*1d1d0*/  IMAD R2, R2, 0x10, R9 ;  /* 0x0000001002027824 */ /* 0x000fe200078e0209 */
[----:B------:R-:W-:Y:S02]  /*1d1e0*/  UIMAD UR9, UR8, UR6, URZ ;  /* 0x00000006080972a4 */ /* 0x000fe4000f8e023f */
[----:B------:R-:W-:Y:S01]  /*1d1f0*/  USEL UR12, UR12, URZ, !UP1 ;  /* 0x0000003f0c0c7287 */ /* 0x000fe2000c800000 */
[----:B------:R-:W-:Y:S01]  /*1d200*/  IMAD R6, R11, 0x8, R2 ;  /* 0x000000080b067824 */ /* 0x000fe200078e0202 */
[----:B------:R-:W-:Y:S02]  /*1d210*/  UIMAD.WIDE.U32 UR10, UR15, UR6, UR10 ;  /* 0x000000060f0a72a5 */ /* 0x000fe4000f8e000a */
[----:B------:R-:W-:Y:S02]  /*1d220*/  UIMAD UR9, UR15, UR7, UR9 ;  /* 0x000000070f0972a4 */ /* 0x000fe4000f8e0209 */
[----:B-1----:R-:W-:Y:S01]  /*1d230*/  LEA R9, R57, R6, 0x7 ;  /* 0x0000000639097211 */ /* 0x002fe200078e38ff */
[----:B------:R-:W-:Y:S01]  /*1d240*/  ULDC.64 UR6, c[0x0][0x498] ;  /* 0x0001260000067ab9 */ /* 0x000fe20000000a00 */
[CC--:B------:R-:W-:Y:S01]  /*1d250*/  LEA.HI R6, R5.reuse, R0.reuse, RZ, 0x3 ;  /* 0x0000000005067211 */ /* 0x0c0fe200078f18ff */
[----:B------:R-:W-:Y:S01]  /*1d260*/  USEL UR24, UR24, URZ, !UP1 ;  /* 0x0000003f18187287 */ /* 0x000fe2000c800000 */
[----:B------:R-:W-:Y:S01]  /*1d270*/  LEA.HI R5, R5, R0, RZ, 0x6 ;  /* 0x0000000005057211 */ /* 0x000fe200078f30ff */
[----:B------:R-:W-:Y:S01]  /*1d280*/  @P1 IMAD.HI.U32 R3, R9, c[0x0][0x4ec], RZ ;  /* 0x00013b0009031a27 */ /* 0x000fe200078e00ff */
[----:B------:R-:W-:-:S02]  /*1d290*/  UIMAD UR14, UR12, UR6, URZ ;  /* 0x000000060c0e72a4 */ /* 0x000fc4000f8e023f */
[----:B------:R-:W-:Y:S01]  /*1d2a0*/  UIADD3 UR11, UR11, UR9, URZ ;  /* 0x000000090b0b7290 */ /* 0x000fe2000fffe03f */
[----:B------:R-:W-:Y:S01]  /*1d2b0*/  IMAD.MOV.U32 R14, RZ, RZ, R9 ;  /* 0x000000ffff0e7224 */ /* 0x000fe200078e0009 */
[----:B------:R-:W-:Y:S01]  /*1d2c0*/  @P1 SHF.R.U32.HI R14, RZ, c[0x0][0x4f0], R3 ;  /* 0x00013c00ff0e1a19 */ /* 0x000fe20000011603 */
[----:B------:R-:W-:Y:S01]  /*1d2d0*/  UIMAD UR7, UR24, UR7, UR14 ;  /* 0x00000007180772a4 */ /* 0x000fe2000f8e020e */
[----:B------:R-:W-:Y:S01]  /*1d2e0*/  LOP3.LUT R3, R6, 0xfffffff8, RZ, 0xc0, !PT ;  /* 0xfffffff806037812 */ /* 0x000fe200078ec0ff */
[----:B------:R-:W-:Y:S01]  /*1d2f0*/  UIMAD.WIDE.U32 UR10, UR24, UR6, UR10 ;  /* 0x00000006180a72a5 */ /* 0x000fe2000f8e000a */
[----:B------:R-:W-:Y:S01]  /*1d300*/  SHF.R.S32.HI R6, RZ, 0x3, R6 ;  /* 0x00000003ff067819 */ /* 0x000fe20000011406 */
[--C-:B------:R-:W-:Y:S01]  /*1d310*/  IMAD.MOV R10, RZ, RZ, -R14.reuse ;  /* 0x000000ffff0a7224 */ /* 0x100fe200078e0a0e */
[----:B------:R-:W-:Y:S01]  /*1d320*/  ULDC.64 UR4, c[0x0][0x3e8] ;  /* 0x0000fa0000047ab9 */ /* 0x000fe20000000a00 */
[----:B------:R-:W-:Y:S01]  /*1d330*/  IMAD.IADD R3, R0, 0x1, -R3 ;  /* 0x0000000100037824 */ /* 0x000fe200078e0a03 */
[----:B------:R-:W-:Y:S01]  /*1d340*/  UIMAD UR8, UR8, UR4, URZ ;  /* 0x00000004080872a4 */ /* 0x000fe2000f8e023f */
[----:B------:R-:W-:Y:S01]  /*1d350*/  IMAD R10, R10, c[0x0][0x4e8], R9 ;  /* 0x00013a000a0a7a24 */ /* 0x000fe200078e0209 */
[----:B------:R-:W-:Y:S01]  /*1d360*/  SHF.R.S32.HI R9, RZ, 0x1f, R14 ;  /* 0x0000001fff097819 */ /* 0x000fe2000001140e */
[----:B------:R-:W-:Y:S01]  /*1d370*/  IMAD.U32 R0, RZ, RZ, UR7 ;  /* 0x00000007ff007e24 */ /* 0x000fe2000f8e00ff */
[----:B------:R-:W-:Y:S01]  /*1d380*/  IADD3 R14, P0, R14, UR10, RZ ;  /* 0x0000000a0e0e7c10 */ /* 0x000fe2000ff1e0ff */
[----:B------:R-:W-:Y:S01]  /*1d390*/  IMAD.SHL.U32 R19, R6, 0x40, RZ ;  /* 0x0000004006137824 */ /* 0x000fe200078e00ff */
[----:B------:R-:W-:Y:S01]  /*1d3a0*/  SHF.R.S32.HI R17, RZ, 0x1f, R10 ;  /* 0x0000001fff117819 */ /* 0x000fe2000001140a */
[----:B------:R-:W-:Y:S01]  /*1d3b0*/  UIADD3 UR17, UR17, UR13, URZ ;  /* 0x0000000d11117290 */ /* 0x000fe2000fffe03f */
[----:B------:R-:W-:Y:S01]  /*1d3c0*/  IADD3.X R15, R9, UR11, R0, P0, !PT ;  /* 0x0000000b090f7c10 */ /* 0x000fe200087fe400 */
[----:B------:R-:W-:Y:S01]  /*1d3d0*/  UIMAD UR5, UR15, UR5, UR8 ;  /* 0x000000050f0572a4 */ /* 0x000fe2000f8e0208 */
[----:B------:R-:W-:Y:S01]  /*1d3e0*/  LEA R0, R3, R6, 0x5 ;  /* 0x0000000603007211 */ /* 0x000fe200078e28ff */
[----:B------:R-:W-:Y:S01]  /*1d3f0*/  IMAD R17, R17, c[0x0][0x488], RZ ;  /* 0x0001220011117a24 */ /* 0x000fe200078e02ff */
[----:B------:R-:W-:Y:S01]  /*1d400*/  LOP3.LUT R19, R19, 0x1c0, RZ, 0xc0, !PT ;  /* 0x000001c013137812 */ /* 0x000fe200078ec0ff */
[----:B------:R-:W-:Y:S01]  /*1d410*/  IMAD.WIDE.U32 R14, R10, c[0x0][0x488], R14 ;  /* 0x000122000a0e7a25 */ /* 0x000fe200078e000e */
[----:B------:R-:W-:-:S02]  /*1d420*/  UIMAD.WIDE.U32 UR16, UR15, UR4, UR16 ;  /* 0x000000040f1072a5 */ /* 0x000fc4000f8e0010 */
[----:B------:R-:W-:Y:S01]  /*1d430*/  ULDC.64 UR6, c[0x0][0x3f0] ;  /* 0x0000fc0000067ab9 */ /* 0x000fe20000000a00 */
[----:B------:R-:W-:Y:S01]  /*1d440*/  IMAD R13, R57, 0x80, R0 ;  /* 0x00000080390d7824 */ /* 0x000fe200078e0200 */
[----:B------:R-:W-:Y:S01]  /*1d450*/  LEA R16, P0, R14, c[0x0][0x450], 0x2 ;  /* 0x000114000e107a11 */ /* 0x000fe200078010ff */
[----:B------:R-:W-:Y:S01]  /*1d460*/  IMAD R17, R10, c[0x0][0x48c], R17 ;  /* 0x000123000a117a24 */ /* 0x000fe200078e0211 */
[----:B------:R-:W-:Y:S01]  /*1d470*/  UIMAD UR12, UR12, UR6, URZ ;  /* 0x000000060c0c72a4 */ /* 0x000fe2000f8e023f */
[----:B------:R-:W-:Y:S01]  /*1d480*/  IMAD.SHL.U32 R0, R3, 0x8, RZ ;  /* 0x0000000803007824 */ /* 0x000fe200078e00ff */
[----:B------:R-:W-:Y:S01]  /*1d490*/  SHF.R.U32.HI R3, RZ, 0x3, R19 ;  /* 0x00000003ff037819 */ /* 0x000fe20000011613 */
[----:B------:R-:W-:Y:S01]  /*1d4a0*/  @P1 IMAD.HI.U32 R11, R13, c[0x0][0x4ec], RZ ;  /* 0x00013b000d0b1a27 */ /* 0x000fe200078e00ff */
[----:B------:R-:W-:Y:S01]  /*1d4b0*/  UIADD3 UR17, UR17, UR5, URZ ;  /* 0x0000000511117290 */ /* 0x000fe2000fffe03f */
[----:B------:R-:W-:Y:S01]  /*1d4c0*/  SHFL.IDX PT, R50, R16, RZ, 0x1c1f ;  /* 0x001c1fff10327589 */ /* 0x000fe200000e0000 */
[----:B------:R-:W-:Y:S01]  /*1d4d0*/  LOP3.LUT R10, R19, 0x38, R0, 0xf8, !PT ;  /* 0x00000038130a7812 */ /* 0x000fe200078ef800 */
[----:B------:R-:W-:Y:S01]  /*1d4e0*/  IMAD.IADD R12, R15, 0x1, R17 ;  /* 0x000000010f0c7824 */ /* 0x000fe200078e0211 */
[----:B------:R-:W-:Y:S01]  /*1d4f0*/  UIMAD UR7, UR24, UR7, UR12 ;  /* 0x00000007180772a4 */ /* 0x000fe2000f8e020c */
[----:B------:R-:W-:Y:S01]  /*1d500*/  IMAD.MOV.U32 R9, RZ, RZ, R13 ;  /* 0x000000ffff097224 */ /* 0x000fe200078e000d */
[----:B------:R-:W-:Y:S01]  /*1d510*/  @P1 SHF.R.U32.HI R9, RZ, c[0x0][0x4f0], R11 ;  /* 0x00013c00ff091a19 */ /* 0x000fe2000001160b */
[----:B------:R-:W-:Y:S01]  /*1d520*/  UIMAD.WIDE.U32 UR16, UR24, UR6, UR16 ;  /* 0x00000006181072a5 */ /* 0x000fe2000f8e0010 */
[----:B------:R-:W-:Y:S01]  /*1d530*/  LEA.HI.X R12, R14, c[0x0][0x454], R12, 0x2, P0 ;  /* 0x000115000e0c7a11 */ /* 0x000fe200000f140c */
[----:B------:R-:W-:Y:S01]  /*1d540*/  SHFL.IDX PT, R48, R16, 0x1, 0x1c1f ;  /* 0x003c1f0010307f89 */ /* 0x000fe200000e0000 */
[----:B------:R-:W-:Y:S01]  /*1d550*/  LOP3.LUT R3, R10, R3, RZ, 0x3c, !PT ;  /* 0x000000030a037212 */ /* 0x000fe200078e3cff */
[--C-:B------:R-:W-:Y:S01]  /*1d560*/  IMAD.MOV R10, RZ, RZ, -R9.reuse ;  /* 0x000000ffff0a7224 */ /* 0x100fe200078e0a09 */
[----:B------:R-:W-:Y:S01]  /*1d570*/  UIADD3 UR7, UR17, UR7, URZ ;  /* 0x0000000711077290 */ /* 0x000fe2000fffe03f */
[----:B------:R-:W1:Y:S01]  /*1d580*/  SHFL.IDX PT, R51, R12, RZ, 0x1c1f ;  /* 0x001c1fff0c337589 */ /* 0x000e6200000e0000 */
[----:B------:R-:W-:Y:S01]  /*1d590*/  SHF.R.S32.HI R11, RZ, 0x1f, R9 ;  /* 0x0000001fff0b7819 */ /* 0x000fe20000011409 */
[----:B------:R-:W-:Y:S01]  /*1d5a0*/  IMAD R10, R10, c[0x0][0x4e8], R13 ;  /* 0x00013a000a0a7a24 */ /* 0x000fe200078e020d */
[----:B------:R-:W-:Y:S01]  /*1d5b0*/  MOV R14, UR16 ;  /* 0x00000010000e7c02 */ /* 0x000fe20008000f00 */
[----:B------:R2:W3:Y:S01]  /*1d5c0*/  SHFL.IDX PT, R49, R12, 0x1, 0x1c1f ;  /* 0x003c1f000c317f89 */ /* 0x0004e200000e0000 */
[----:B------:R-:W-:-:S02]  /*1d5d0*/  IMAD R13, R57, 0x80, R2 ;  /* 0x00000080390d7824 */ /* 0x000fc400078e0202 */
[----:B-----5:R-:W-:Y:S02]  /*1d5e0*/  IMAD R2, R7, c[0x0][0x4e8], RZ ;  /* 0x00013a0007027a24 */ /* 0x020fe400078e02ff */
[----:B------:R-:W-:Y:S01]  /*1d5f0*/  IMAD.U32 R15, RZ, RZ, UR17 ;  /* 0x00000011ff0f7e24 */ /* 0x000fe2000f8e00ff */
[C---:B------:R-:W-:Y:S01]  /*1d600*/  IADD3 R7, R13.reuse, 0x8, RZ ;  /* 0x000000080d077810 */ /* 0x040fe20007ffe0ff */
[----:B------:R-:W-:Y:S01]  /*1d610*/  IMAD.U32 R15, RZ, RZ, UR7 ;  /* 0x00000007ff0f7e24 */ /* 0x000fe2000f8e00ff */
[-C--:B------:R-:W-:Y:S01]  /*1d620*/  ISETP.GE.OR P1, PT, R13, R2.reuse, P2 ;  /* 0x000000020d00720c */ /* 0x080fe20001726670 */
[----:B------:R-:W-:Y:S01]  /*1d630*/  IMAD R18, R11, c[0x0][0x3e0], RZ ;  /* 0x0000f8000b127a24 */ /* 0x000fe200078e02ff */
[----:B------:R-:W-:Y:S01]  /*1d640*/  ISETP.GE.OR P0, PT, R7, R2, P2 ;  /* 0x000000020700720c */ /* 0x000fe20001706670 */
[----:B------:R-:W-:-:S04]  /*1d650*/  IMAD.WIDE.U32 R14, R9, c[0x0][0x3e0], R14 ;  /* 0x0000f800090e7a25 */ /* 0x000fc800078e000e */
[----:B------:R-:W-:Y:S01]  /*1d660*/  IMAD R18, R9, c[0x0][0x3e4], R18 ;  /* 0x0000f90009127a24 */ /* 0x000fe200078e0212 */
[----:B------:R-:W-:Y:S01]  /*1d670*/  SHF.R.S32.HI R9, RZ, 0x1f, R10 ;  /* 0x0000001fff097819 */ /* 0x000fe2000001140a */
[----:B------:R-:W-:-:S03]  /*1d680*/  IMAD R57, R57, 0x80, R6 ;  /* 0x0000008039397824 */ /* 0x000fc600078e0206 */
[----:B------:R-:W-:Y:S01]  /*1d690*/  IADD3 R15, R15, R18, RZ ;  /* 0x000000120f0f7210 */ /* 0x000fe20007ffe0ff */
[----:B------:R-:W-:Y:S01]  /*1d6a0*/  IMAD R9, R9, c[0x0][0x3d8], RZ ;  /* 0x0000f60009097a24 */ /* 0x000fe200078e02ff */
[----:B-1----:R1:W-:Y:S01]  /*1d6b0*/  @!P1 ST.E [R50.64], R4 ;  /* 0x0000000432009985 */ /* 0x0023e2000c10191c */
[----:B--2---:R-:W-:-:S03]  /*1d6c0*/  IMAD.SHL.U32 R12, R5, 0x8, RZ ;  /* 0x00000008050c7824 */ /* 0x004fc600078e00ff */
[----:B---3--:R1:W-:Y:S02]  /*1d6d0*/  @!P0 ST.E [R48.64], R8 ;  /* 0x0000000830008985 */ /* 0x0083e4000c10191c */
[----:B------:R-:W-:Y:S01]  /*1d6e0*/  LOP3.LUT R12, R3, 0x7ffffe00, R12, 0xf8, !PT ;  /* 0x7ffffe00030c7812 */ /* 0x000fe200078ef80c */
[C---:B------:R-:W-:Y:S02]  /*1d6f0*/  IMAD R3, R10.reuse, c[0x0][0x3dc], R9 ;  /* 0x0000f7000a037a24 */ /* 0x040fe400078e0209 */
[----:B------:R-:W-:-:S04]  /*1d700*/  IMAD.WIDE.U32 R10, R10, c[0x0][0x3d8], R14 ;  /* 0x0000f6000a0a7a25 */ /* 0x000fc800078e000e */
[----:B------:R-:W-:Y:S01]  /*1d710*/  IMAD.SHL.U32 R58, R12, 0x2, RZ ;  /* 0x000000020c3a7824 */ /* 0x000fe200078e00ff */
[----:B------:R-:W-:Y:S01]  /*1d720*/  LEA R56, P0, R10, c[0x0][0x380], 0x1 ;  /* 0x0000e0000a387a11 */ /* 0x000fe200078008ff */
[----:B------:R-:W-:-:S03]  /*1d730*/  IMAD.IADD R3, R11, 0x1, R3 ;  /* 0x000000010b037824 */ /* 0x000fc600078e0203 */
[----:B------:R1:W2:Y:S02]  /*1d740*/  LDS.128 R44, [R58+0x1080] ;  /* 0x001080003a2c7984 */ /* 0x0002a40000000c00 */
[----:B------:R-:W-:Y:S02]  /*1d750*/  LEA.HI.X R55, R10, c[0x0][0x384], R3, 0x1, P0 ;  /* 0x0000e1000a377a11 */ /* 0x000fe400000f0c03 */
        /* <DEDUP_REMOVED lines=32> */
.L_x_424:
[----:B--2---:R-:W-:Y:S05]  /*1d960*/  BSYNC B0 ;  /* 0x0000000000007941 */ /* 0x004fea0003800000 */
.L_x_423:
        /* <DEDUP_REMOVED lines=23> */
.L_x_426:
[----:B------:R-:W-:Y:S05]  /*1dae0*/  BSYNC B0 ;  /* 0x0000000000007941 */ /* 0x000fea0003800000 */
.L_x_425:
        /* <DEDUP_REMOVED lines=23> */
.L_x_428:
[----:B------:R-:W-:Y:S05]  /*1dc60*/  BSYNC B0 ;  /* 0x0000000000007941 */ /* 0x000fea0003800000 */
.L_x_427:
        /* <DEDUP_REMOVED lines=24> */
.L_x_421:
[----:B------:R-:W-:Y:S02]  /*1ddf0*/  ULDC.64 UR4, c[0x0][0x500] ;  /* 0x0001400000047ab9 */ /* 0x000fe40000000a00 */
[----:B------:R-:W-:Y:S02]  /*1de00*/  UISETP.NE.U32.AND UP1, UPT, URZ, UR4, UPT ;  /* 0x000000043f00728c */ /* 0x000fe4000bf25070 */
[----:B------:R-:W-:Y:S02]  /*1de10*/  UMOV UR6, 0x4 ;  /* 0x0000000400067882 */ /* 0x000fe40000000000 */
[----:B------:R-:W-:-:S03]  /*1de20*/  UISETP.NE.AND.EX UP1, UPT, URZ, UR5, UPT, UP1 ;  /* 0x000000053f00728c */ /* 0x000fc6000bf25310 */
[----:B------:R-:W-:Y:S02]  /*1de30*/  ULDC.64 UR4, c[0x0][0x500] ;  /* 0x0001400000047ab9 */ /* 0x000fe40000000a00 */
[----:B------:R-:W-:Y:S01]  /*1de40*/  UIMAD.WIDE UR4, UR24, UR6, UR4 ;  /* 0x00000006180472a5 */ /* 0x000fe2000f8e0204 */
[----:B------:R-:W-:-:S05]  /*1de50*/  PLOP3.LUT P0, PT, PT, PT, UP1, 0x80, 0x0 ;  /* 0x000000000000781c */ /* 0x000fca0003f0f018 */
[----:B------:R-:W-:Y:S01]  /*1de60*/  IMAD.U32 R6, RZ, RZ, UR4 ;  /* 0x00000004ff067e24 */ /* 0x000fe2000f8e00ff */
[----:B------:R-:W-:Y:S01]  /*1de70*/  MOV R7, UR5 ;  /* 0x0000000500077c02 */ /* 0x000fe20008000f00 */
[----:B------:R-:W-:-:S06]  /*1de80*/  ULDC.64 UR4, c[0x0][0x508] ;  /* 0x0001420000047ab9 */ /* 0x000fcc0000000a00 */
[----:B------:R-:W2:Y:S01]  /*1de90*/  @P0 LDG.E R0, [R6.64] ;  /* 0x0000001c06000981 */ /* 0x000ea2000c1e1900 */
[----:B------:R-:W-:Y:S01]  /*1dea0*/  UISETP.NE.U32.AND UP0, UPT, URZ, UR4, UPT ;  /* 0x000000043f00728c */ /* 0x000fe2000bf05070 */
[----:B------:R-:W-:-:S03]  /*1deb0*/  IMAD.MOV.U32 R3, RZ, RZ, c[0x0][0x388] ;  /* 0x0000e200ff037624 */ /* 0x000fc600078e00ff */
[----:B------:R-:W-:-:S03]  /*1dec0*/  UISETP.NE.AND.EX UP0, UPT, URZ, UR5, UPT, UP0 ;  /* 0x000000053f00728c */ /* 0x000fc6000bf05300 */
[----:B------:R-:W-:-:S03]  /*1ded0*/  ULDC.64 UR4, c[0x0][0x508] ;  /* 0x0001420000047ab9 */ /* 0x000fc60000000a00 */
[----:B------:R-:W-:-:S05]  /*1dee0*/  PLOP3.LUT P1, PT, PT, PT, UP0, 0x80, 0x0 ;  /* 0x000000000000781c */ /* 0x000fca0003f2f008 */
[----:B------:R-:W-:-:S06]  /*1def0*/  @UP0 UIMAD.WIDE UR4, UR24, UR6, UR4 ;  /* 0x00000006180402a5 */ /* 0x000fcc000f8e0204 */
[----:B------:R-:W-:Y:S01]  /*1df00*/  MOV R4, UR4 ;  /* 0x0000000400047c02 */ /* 0x000fe20008000f00 */
[----:B------:R-:W-:-:S05]  /*1df10*/  IMAD.U32 R5, RZ, RZ, UR5 ;  /* 0x00000005ff057e24 */ /* 0x000fca000f8e00ff */
[----:B------:R1:W5:Y:S01]  /*1df20*/  @P1 LDG.E R3, [R4.64] ;  /* 0x0000001c04031981 */ /* 0x000362000c1e1900 */
[----:B------:R-:W-:Y:S02]  /*1df30*/  UMOV UR10, URZ ;  /* 0x0000003f000a7c82 */ /* 0x000fe40008000000 */
[----:B------:R-:W-:Y:S01]  /*1df40*/  UMOV UR11, URZ ;  /* 0x0000003f000b7c82 */ /* 0x000fe20008000000 */
[----:B--2---:R-:W2:Y:S02]  /*1df50*/  @P0 R2UR UR5, R0 ;  /* 0x00000000000503c2 */ /* 0x004ea400000e0000 */
        /* <DEDUP_REMOVED lines=8> */
.L_x_429:
[----:B-1----:R-:W1:Y:S01]  /*1dfe0*/  S2R R7, SR_TID.X ;  /* 0x0000000000077919 */ /* 0x002e620000002100 */
[----:B------:R-:W-:Y:S01]  /*1dff0*/  USHF.R.S32.HI UR6, URZ, 0x1f, UR24 ;  /* 0x0000001f3f067899 */ /* 0x000fe20008011418 */
[----:B------:R-:W-:Y:S01]  /*1e000*/  BSSY B0, `(.L_x_430) ;  /* 0x0000029000007945 */ /* 0x000fe20003800000 */
[----:B------:R-:W-:-:S02]  /*1e010*/  USEL UR24, UR24, URZ, !UP1 ;  /* 0x0000003f18187287 */ /* 0x000fc4000c800000 */
[----:B------:R-:W-:Y:S01]  /*1e020*/  USEL UR6, UR6, URZ, !UP1 ;  /* 0x0000003f06067287 */ /* 0x000fe2000c800000 */
[----:B-1----:R-:W-:-:S13]  /*1e030*/  ISETP.GT.AND P0, PT, R7, 0x7f, PT ;  /* 0x0000007f0700780c */ /* 0x002fda0003f04270 */
[----:B------:R-:W-:Y:S05]  /*1e040*/  @P0 BRA `(.L_x_431) ;  /* 0x0000024000000947 */ /* 0x000fea0003800000 */
[----:B------:R-:W1:Y:S01]  /*1e050*/  S2R R2, SR_CTAID.X ;  /* 0x0000000000027919 */ /* 0x000e620000002500 */
[----:B-----5:R-:W-:Y:S01]  /*1e060*/  IMAD R0, R3, c[0x0][0x4e8], RZ ;  /* 0x00013a0003007a24 */ /* 0x020fe200078e02ff */
[----:B-1----:R-:W-:-:S04]  /*1e070*/  LEA R5, R2, R7, 0x7 ;  /* 0x0000000702057211 */ /* 0x002fc800078e38ff */
[----:B------:R-:W-:-:S13]  /*1e080*/  ISETP.GE.AND P0, PT, R5, R0, PT ;  /* 0x000000000500720c */ /* 0x000fda0003f06270 */
[----:B------:R-:W-:Y:S05]  /*1e090*/  @P0 BRA `(.L_x_431) ;  /* 0x000001f000000947 */ /* 0x000fea0003800000 */
[----:B------:R-:W-:Y:S01]  /*1e0a0*/  IMAD.MOV.U32 R0, RZ, RZ, c[0x0][0x4e8] ;  /* 0x00013a00ff007624 */ /* 0x000fe200078e00ff */
[----:B------:R-:W-:Y:S01]  /*1e0b0*/  ULDC.64 UR4, c[0x0][0x490] ;  /* 0x0001240000047ab9 */ /* 0x000fe20000000a00 */
[----:B------:R-:W-:Y:S01]  /*1e0c0*/  IMAD.MOV.U32 R8, RZ, RZ, R5 ;  /* 0x000000ffff087224 */ /* 0x000fe200078e0005 */
[----:B------:R-:W-:Y:S02]  /*1e0d0*/  UIMAD UR7, UR8, UR4, URZ ;  /* 0x00000004080772a4 */ /* 0x000fe4000f8e023f */
[----:B------:R-:W-:Y:S01]  /*1e0e0*/  ISETP.NE.AND P0, PT, R0, 0x1, PT ;  /* 0x000000010000780c */ /* 0x000fe20003f05270 */
[----:B------:R-:W-:Y:S02]  /*1e0f0*/  UMOV UR12, UR10 ;  /* 0x0000000a000c7c82 */ /* 0x000fe40008000000 */
[----:B------:R-:W-:Y:S02]  /*1e100*/  UMOV UR13, UR11 ;  /* 0x0000000b000d7c82 */ /* 0x000fe40008000000 */
[----:B------:R-:W-:-:S02]  /*1e110*/  UIMAD.WIDE.U32 UR12, UR15, UR4, UR12 ;  /* 0x000000040f0c72a5 */ /* 0x000fc4000f8e000c */
[----:B------:R-:W-:-:S03]  /*1e120*/  UIMAD UR7, UR15, UR5, UR7 ;  /* 0x000000050f0772a4 */ /* 0x000fc6000f8e0207 */
[----:B------:R-:W-:Y:S02]  /*1e130*/  ULDC.64 UR4, c[0x0][0x498] ;  /* 0x0001260000047ab9 */ /* 0x000fe40000000a00 */
[----:B------:R-:W-:Y:S01]  /*1e140*/  UIADD3 UR13, UR7, UR13, URZ ;  /* 0x0000000d070d7290 */ /* 0x000fe2000fffe03f */
[----:B------:R-:W-:Y:S01]  /*1e150*/  @P0 IMAD.HI.U32 R0, R5, c[0x0][0x4ec], RZ ;  /* 0x00013b0005000a27 */ /* 0x000fe200078e00ff */
[----:B------:R-:W-:Y:S02]  /*1e160*/  UIMAD UR7, UR6, UR4, URZ ;  /* 0x00000004060772a4 */ /* 0x000fe4000f8e023f */
[----:B------:R-:W-:Y:S02]  /*1e170*/  UIMAD.WIDE.U32 UR12, UR24, UR4, UR12 ;  /* 0x00000004180c72a5 */ /* 0x000fe4000f8e000c */
[----:B------:R-:W-:Y:S01]  /*1e180*/  @P0 SHF.R.U32.HI R8, RZ, c[0x0][0x4f0], R0 ;  /* 0x00013c00ff080a19 */ /* 0x000fe20000011600 */
[----:B------:R-:W-:-:S03]  /*1e190*/  UIMAD UR5, UR24, UR5, UR7 ;  /* 0x00000005180572a4 */ /* 0x000fc6000f8e0207 */
[----:B------:R-:W-:-:S03]  /*1e1a0*/  IADD3 R4, -R8, RZ, RZ ;  /* 0x000000ff08047210 */ /* 0x000fc60007ffe1ff */
[----:B------:R-:W-:Y:S02]  /*1e1b0*/  IMAD.U32 R0, RZ, RZ, UR5 ;  /* 0x00000005ff007e24 */ /* 0x000fe4000f8e00ff */
[----:B------:R-:W-:Y:S01]  /*1e1c0*/  IMAD R4, R4, c[0x0][0x4e8], R5 ;  /* 0x00013a0004047a24 */ /* 0x000fe200078e0205 */
[----:B------:R-:W-:Y:S02]  /*1e1d0*/  SHF.R.S32.HI R5, RZ, 0x1f, R8 ;  /* 0x0000001fff057819 */ /* 0x000fe40000011408 */
[----:B------:R-:W-:Y:S02]  /*1e1e0*/  IADD3 R8, P0, R8, UR12, RZ ;  /* 0x0000000c08087c10 */ /* 0x000fe4000ff1e0ff */
[----:B------:R-:W-:Y:S02]  /*1e1f0*/  SHF.R.S32.HI R2, RZ, 0x1f, R4 ;  /* 0x0000001fff027819 */ /* 0x000fe40000011404 */
[----:B------:R-:W-:-:S03]  /*1e200*/  IADD3.X R9, R5, UR13, R0, P0, !PT ;  /* 0x0000000d05097c10 */ /* 0x000fc600087fe400 */
[----:B------:R-:W-:Y:S02]  /*1e210*/  IMAD R5, R2, c[0x0][0x488], RZ ;  /* 0x0001220002057a24 */ /* 0x000fe400078e02ff */
[----:B------:R-:W-:-:S04]  /*1e220*/  IMAD.WIDE.U32 R8, R4, c[0x0][0x488], R8 ;  /* 0x0001220004087a25 */ /* 0x000fc800078e0008 */
[----:B------:R-:W-:Y:S01]  /*1e230*/  IMAD R0, R4, c[0x0][0x48c], R5 ;  /* 0x0001230004007a24 */ /* 0x000fe200078e0205 */
[----:B------:R-:W-:-:S04]  /*1e240*/  LEA R4, P0, R8, c[0x0][0x450], 0x2 ;  /* 0x0001140008047a11 */ /* 0x000fc800078010ff */
[----:B------:R-:W-:Y:S01]  /*1e250*/  IADD3 R5, R9, R0, RZ ;  /* 0x0000000009057210 */ /* 0x000fe20007ffe0ff */
[----:B------:R-:W-:-:S03]  /*1e260*/  IMAD.MOV.U32 R9, RZ, RZ, -0x800000 ;  /* 0xff800000ff097424 */ /* 0x000fc600078e00ff */
[----:B------:R-:W-:-:S05]  /*1e270*/  LEA.HI.X R5, R8, c[0x0][0x454], R5, 0x2, P0 ;  /* 0x0001150008057a11 */ /* 0x000fca00000f1405 */
[----:B------:R1:W-:Y:S02]  /*1e280*/  STG.E [R4.64], R9 ;  /* 0x0000000904007986 */ /* 0x0003e4000c10191c */
.L_x_431:
[----:B------:R-:W-:Y:S05]  /*1e290*/  BSYNC B0 ;  /* 0x0000000000007941 */ /* 0x000fea0003800000 */
.L_x_430:
[----:B-1----:R-:W1:Y:S01]  /*1e2a0*/  S2R R5, SR_CTAID.X ;  /* 0x0000000000057919 */ /* 0x002e620000002500 */
[----:B------:R-:W-:Y:S01]  /*1e2b0*/  SHF.R.S32.HI R4, RZ, 0x1f, R7 ;  /* 0x0000001fff047819 */ /* 0x000fe20000011407 */
[----:B------:R-:W-:Y:S01]  /*1e2c0*/  IMAD.MOV.U32 R0, RZ, RZ, c[0x0][0x4e8] ;  /* 0x00013a00ff007624 */ /* 0x000fe200078e00ff */
[----:B------:R-:W-:Y:S01]  /*1e2d0*/  ULDC.64 UR4, c[0x0][0x3a0] ;  /* 0x0000e80000047ab9 */ /* 0x000fe20000000a00 */
[----:B-----5:R-:W-:Y:S01]  /*1e2e0*/  IMAD R3, R3, c[0x0][0x4e8], RZ ;  /* 0x00013a0003037a24 */ /* 0x020fe200078e02ff */
[----:B------:R-:W-:Y:S01]  /*1e2f0*/  LEA.HI R4, R4, R7, RZ, 0x3 ;  /* 0x0000000704047211 */ /* 0x000fe200078f18ff */
[----:B------:R-:W-:Y:S01]  /*1e300*/  UIMAD UR7, UR11, UR4, URZ ;  /* 0x000000040b0772a4 */ /* 0x000fe2000f8e023f */
[----:B------:R-:W-:Y:S01]  /*1e310*/  ISETP.NE.AND P0, PT, R0, 0x1, PT ;  /* 0x000000010000780c */ /* 0x000fe20003f05270 */
[----:B------:R-:W-:Y:S01]  /*1e320*/  UIMAD.WIDE.U32 UR12, UR10, UR4, URZ ;  /* 0x000000040a0c72a5 */ /* 0x000fe2000f8e003f */
[----:B------:R-:W-:Y:S01]  /*1e330*/  LOP3.LUT R2, R4, 0xfffffff8, RZ, 0xc0, !PT ;  /* 0xfffffff804027812 */ /* 0x000fe200078ec0ff */
[----:B------:R-:W-:Y:S01]  /*1e340*/  UIMAD UR7, UR10, UR5, UR7 ;  /* 0x000000050a0772a4 */ /* 0x000fe2000f8e0207 */
[----:B------:R-:W-:Y:S01]  /*1e350*/  SHF.R.S32.HI R4, RZ, 0x3, R4 ;  /* 0x00000003ff047819 */ /* 0x000fe20000011404 */
[----:B------:R-:W-:Y:S01]  /*1e360*/  BSSY B0, `(.L_x_432) ;  /* 0x000003a000007945 */ /* 0x000fe20003800000 */
[----:B------:R-:W-:Y:S01]  /*1e370*/  ULDC.64 UR4, c[0x0][0x3e8] ;  /* 0x0000fa0000047ab9 */ /* 0x000fe20000000a00 */
[----:B------:R-:W-:Y:S01]  /*1e380*/  IMAD.IADD R7, R7, 0x1, -R2 ;  /* 0x0000000107077824 */ /* 0x000fe200078e0a02 */
[----:B------:R-:W-:-:S02]  /*1e390*/  UIADD3 UR13, UR13, UR7, URZ ;  /* 0x000000070d0d7290 */ /* 0x000fc4000fffe03f */
[----:B------:R-:W-:Y:S02]  /*1e3a0*/  UIMAD UR7, UR8, UR4, URZ ;  /* 0x00000004080772a4 */ /* 0x000fe4000f8e023f */
[C---:B------:R-:W-:Y:S01]  /*1e3b0*/  LEA R0, R7.reuse, R4, 0x5 ;  /* 0x0000000407007211 */ /* 0x040fe200078e28ff */
[----:B------:R-:W-:Y:S01]  /*1e3c0*/  UIMAD.WIDE.U32 UR12, UR15, UR4, UR12 ;  /* 0x000000040f0c72a5 */ /* 0x000fe2000f8e000c */
[----:B------:R-:W-:Y:S01]  /*1e3d0*/  SHF.L.U32 R7, R7, 0x3, RZ ;  /* 0x0000000307077819 */ /* 0x000fe200000006ff */
[----:B------:R-:W-:Y:S02]  /*1e3e0*/  UIMAD UR7, UR15, UR5, UR7 ;  /* 0x000000050f0772a4 */ /* 0x000fe4000f8e0207 */
[C---:B-1----:R-:W-:Y:S01]  /*1e3f0*/  IMAD R0, R5.reuse, 0x80, R0 ;  /* 0x0000008005007824 */ /* 0x042fe200078e0200 */
[----:B------:R-:W-:Y:S01]  /*1e400*/  ULDC.64 UR4, c[0x0][0x3f0] ;  /* 0x0000fc0000047ab9 */ /* 0x000fe20000000a00 */
[----:B------:R-:W-:Y:S01]  /*1e410*/  IMAD R4, R5, 0x80, R4 ;  /* 0x0000008005047824 */ /* 0x000fe200078e0204 */
[----:B------:R-:W-:Y:S01]  /*1e420*/  UIMAD UR6, UR6, UR4, URZ ;  /* 0x00000004060672a4 */ /* 0x000fe2000f8e023f */
[----:B------:R-:W-:Y:S01]  /*1e430*/  @P0 IMAD.HI.U32 R2, R0, c[0x0][0x4ec], RZ ;  /* 0x00013b0000020a27 */ /* 0x000fe200078e00ff */
[----:B------:R-:W-:Y:S01]  /*1e440*/  UIADD3 UR13, UR7, UR13, URZ ;  /* 0x0000000d070d7290 */ /* 0x000fe2000fffe03f */
[----:B------:R-:W-:Y:S01]  /*1e450*/  MOV R8, R0 ;  /* 0x0000000000087202 */ /* 0x000fe20000000f00 */
[----:B------:R-:W-:Y:S01]  /*1e460*/  UIMAD UR5, UR24, UR5, UR6 ;  /* 0x00000005180572a4 */ /* 0x000fe2000f8e0206 */
[----:B------:R-:W-:Y:S01]  /*1e470*/  IADD3 R5, R7, 0x80, RZ ;  /* 0x0000008007057810 */ /* 0x000fe20007ffe0ff */
[----:B------:R-:W-:Y:S01]  /*1e480*/  UIMAD.WIDE.U32 UR12, UR24, UR4, UR12 ;  /* 0x00000004180c72a5 */ /* 0x000fe2000f8e000c */
[----:B------:R-:W-:-:S03]  /*1e490*/  @P0 SHF.R.U32.HI R8, RZ, c[0x0][0x4f0], R2 ;  /* 0x00013c00ff080a19 */ /* 0x000fc60000011602 */
[----:B------:R-:W-:Y:S01]  /*1e4a0*/  UIADD3 UR5, UR13, UR5, URZ ;  /* 0x000000050d057290 */ /* 0x000fe2000fffe03f */
[--C-:B------:R-:W-:Y:S01]  /*1e4b0*/  SHF.R.S32.HI R9, RZ, 0x1f, R8.reuse ;  /* 0x0000001fff097819 */ /* 0x100fe20000011408 */
[----:B------:R-:W-:Y:S01]  /*1e4c0*/  IMAD.MOV R11, RZ, RZ, -R8 ;  /* 0x000000ffff0b7224 */ /* 0x000fe200078e0a08 */
[----:B------:R-:W-:-:S03]  /*1e4d0*/  MOV R10, UR12 ;  /* 0x0000000c000a7c02 */ /* 0x000fc60008000f00 */
[----:B------:R-:W-:Y:S02]  /*1e4e0*/  IMAD R6, R11, c[0x0][0x4e8], R0 ;  /* 0x00013a000b067a24 */ /* 0x000fe400078e0200 */
[----:B------:R-:W-:Y:S01]  /*1e4f0*/  IMAD.U32 R11, RZ, RZ, UR13 ;  /* 0x0000000dff0b7e24 */ /* 0x000fe2000f8e00ff */
[----:B------:R-:W-:Y:S01]  /*1e500*/  MOV R11, UR5 ;  /* 0x00000005000b7c02 */ /* 0x000fe20008000f00 */
[----:B------:R-:W-:Y:S01]  /*1e510*/  IMAD R9, R9, c[0x0][0x3e0], RZ ;  /* 0x0000f80009097a24 */ /* 0x000fe200078e02ff */
[----:B------:R-:W-:-:S03]  /*1e520*/  SHF.R.S32.HI R2, RZ, 0x1f, R6 ;  /* 0x0000001fff027819 */ /* 0x000fc60000011406 */
[C---:B------:R-:W-:Y:S02]  /*1e530*/  IMAD R0, R8.reuse, c[0x0][0x3e4], R9 ;  /* 0x0000f90008007a24 */ /* 0x040fe400078e0209 */
[----:B------:R-:W-:-:S04]  /*1e540*/  IMAD.WIDE.U32 R10, R8, c[0x0][0x3e0], R10 ;  /* 0x0000f800080a7a25 */ /* 0x000fc800078e000a */
[----:B------:R-:W-:Y:S02]  /*1e550*/  IMAD R9, R2, c[0x0][0x3d8], RZ ;  /* 0x0000f60002097a24 */ /* 0x000fe400078e02ff */
[----:B------:R-:W-:Y:S02]  /*1e560*/  IMAD.IADD R11, R11, 0x1, R0 ;  /* 0x000000010b0b7824 */ /* 0x000fe400078e0200 */
[C---:B------:R-:W-:Y:S02]  /*1e570*/  IMAD R9, R6.reuse, c[0x0][0x3dc], R9 ;  /* 0x0000f70006097a24 */ /* 0x040fe400078e0209 */
[----:B------:R-:W-:Y:S01]  /*1e580*/  IMAD.WIDE.U32 R10, R6, c[0x0][0x3d8], R10 ;  /* 0x0000f600060a7a25 */ /* 0x000fe200078e000a */
[----:B------:R-:W-:-:S04]  /*1e590*/  IADD3 R6, R7, 0x40, RZ ;  /* 0x0000004007067810 */ /* 0x000fc80007ffe0ff */
[----:B------:R-:W-:Y:S02]  /*1e5a0*/  IADD3 R11, R11, R9, RZ ;  /* 0x000000090b0b7210 */ /* 0x000fe40007ffe0ff */
[----:B------:R-:W-:-:S04]  /*1e5b0*/  LEA R9, P0, R10, c[0x0][0x380], 0x1 ;  /* 0x0000e0000a097a11 */ /* 0x000fc800078008ff */
[----:B------:R-:W-:Y:S02]  /*1e5c0*/  LEA.HI.X R8, R10, c[0x0][0x384], R11, 0x1, P0 ;  /* 0x0000e1000a087a11 */ /* 0x000fe400000f0c0b */
[----:B------:R-:W-:Y:S01]  /*1e5d0*/  ISETP.GE.AND P0, PT, R4, R3, PT ;  /* 0x000000030400720c */ /* 0x000fe20003f06270 */
[----:B------:R1:W2:Y:S04]  /*1e5e0*/  SHFL.IDX PT, R10, R9, RZ, 0x181f ;  /* 0x00181fff090a7589 */ /* 0x0002a800000e0000 */
        /* <DEDUP_REMOVED lines=17> */
.L_x_433:
[----:B------:R-:W-:Y:S05]  /*1e700*/  BSYNC B0 ;  /* 0x0000000000007941 */ /* 0x000fea0003800000 */
.L_x_432:
        /* <DEDUP_REMOVED lines=21> */
.L_x_435:
[----:B------:R-:W-:Y:S05]  /*1e860*/  BSYNC B0 ;  /* 0x0000000000007941 */ /* 0x000fea0003800000 */
.L_x_434:
        /* <DEDUP_REMOVED lines=21> */
.L_x_437:
[----:B------:R-:W-:Y:S05]  /*1e9c0*/  BSYNC B0 ;  /* 0x0000000000007941 */ /* 0x000fea0003800000 */
.L_x_436:
        /* <DEDUP_REMOVED lines=22> */
.L_x_438:
        /* <DEDUP_REMOVED lines=13> */
.L_x_1288:


//--------------------- .text._ZN7cutlass13device_kernelIN5flash19enable_sm80_to_sm89INS1_16FlashAttnFwdSm80INS1_25CollectiveMainloopFwdSm80ILi8ELi1ELb1EN4cute5tupleIJNS5_1CILi128EEENS7_ILi96EEENS7_ILi192EEEEEELi192ENS_10bfloat16_tEfNS_4arch4Sm80ELb1ELb0ELb0ELb0ELb0ELb0ELb1ELb0EEENS1_21CollectiveEpilogueFwdINS6_IJS8_SA_S9_EEENS6_IJNS7_ILi1EEESI_SI_EEESC_SE_Li256ELb0ELb1ELb0ELb0EEENS1_30DynamicPersistentTileSchedulerILi256ELi256ELb0ELb1ELb0EEEEEEEEEvNT_6ParamsE --------------------------
	.section	.text._ZN7cutlass13device_kernelIN5flash19enable_sm80_to_sm89INS1_16FlashAttnFwdSm80INS1_25CollectiveMainloopFwdSm80ILi8ELi1ELb1EN4cute5tupleIJNS5_1CILi128EEENS7_ILi96EEENS7_ILi192EEEEEELi192ENS_10bfloat16_tEfNS_4arch4Sm80ELb1ELb0ELb0ELb0ELb0ELb0ELb1ELb0EEENS1_21CollectiveEpilogueFwdINS6_IJS8_SA_S9_EEENS6_IJNS7_ILi1EEESI_SI_EEESC_SE_Li256ELb0ELb1ELb0ELb0EEENS1_30DynamicPersistentTileSchedulerILi256ELi256ELb0ELb1ELb0EEEEEEEEEvNT_6ParamsE,"ax",@progbits
	.sectioninfo	@"SHI_REGISTERS=255"
	.align	128
.text._ZN7cutlass13device_kernelIN5flash19enable_sm80_to_sm89INS1_16FlashAttnFwdSm80INS1_25CollectiveMainloopFwdSm80ILi8ELi1ELb1EN4cute5tupleIJNS5_1CILi128EEENS7_ILi96EEENS7_ILi192EEEEEELi192ENS_10bfloat16_tEfNS_4arch4Sm80ELb1ELb0ELb0ELb0ELb0ELb0ELb1ELb0EEENS1_21CollectiveEpilogueFwdINS6_IJS8_SA_S9_EEENS6_IJNS7_ILi1EEESI_SI_EEESC_SE_Li256ELb0ELb1ELb0ELb0EEENS1_30DynamicPersistentTileSchedulerILi256ELi256ELb0ELb1ELb0EEEEEEEEEvNT_6ParamsE:
        .type           _ZN7cutlass13device_kernelIN5flash19enable_sm80_to_sm89INS1_16FlashAttnFwdSm80INS1_25CollectiveMainloopFwdSm80ILi8ELi1ELb1EN4cute5tupleIJNS5_1CILi128EEENS7_ILi96EEENS7_ILi192EEEEEELi192ENS_10bfloat16_tEfNS_4arch4Sm80ELb1ELb0ELb0ELb0ELb0ELb0ELb1ELb0EEENS1_21CollectiveEpilogueFwdINS6_IJS8_SA_S9_EEENS6_IJNS7_ILi1EEESI_SI_EEESC_SE_Li256ELb0ELb1ELb0ELb0EEENS1_30DynamicPersistentTileSchedulerILi256ELi256ELb0ELb1ELb0EEEEEEEEEvNT_6ParamsE,@function
        .size           _ZN7cutlass13device_kernelIN5flash19enable_sm80_to_sm89INS1_16FlashAttnFwdSm80INS1_25CollectiveMainloopFwdSm80ILi8ELi1ELb1EN4cute5tupleIJNS5_1CILi128EEENS7_ILi96EEENS7_ILi192EEEEEELi192ENS_10bfloat16_tEfNS_4arch4Sm80ELb1ELb0ELb0ELb0ELb0ELb0ELb1ELb0EEENS1_21CollectiveEpilogueFwdINS6_IJS8_SA_S9_EEENS6_IJNS7_ILi1EEESI_SI_EEESC_SE_Li256ELb0ELb1ELb0ELb0EEENS1_30DynamicPersistentTileSchedulerILi256ELi256ELb0ELb1ELb0EEEEEEEEEvNT_6ParamsE,(.L_x_1289 - _ZN7cutlass13device_kernelIN5flash19enable_sm80_to_sm89INS1_16FlashAttnFwdSm80INS1_25CollectiveMainloopFwdSm80ILi8ELi1ELb1EN4cute5tupleIJNS5_1CILi128EEENS7_ILi96EEENS7_ILi192EEEEEELi192ENS_10bfloat16_tEfNS_4arch4Sm80ELb1ELb0ELb0ELb0ELb0ELb0ELb1ELb0EEENS1_21CollectiveEpilogueFwdINS6_IJS8_SA_S9_EEENS6_IJNS7_ILi1EEESI_SI_EEESC_SE_Li256ELb0ELb1ELb0ELb0EEENS1_30DynamicPersistentTileSchedulerILi256ELi256ELb0ELb1ELb0EEEEEEEEEvNT_6ParamsE)
        .other          _ZN7cutlass13device_kernelIN5flash19enable_sm80_to_sm89INS1_16FlashAttnFwdSm80INS1_25CollectiveMainloopFwdSm80ILi8ELi1ELb1EN4cute5tupleIJNS5_1CILi128EEENS7_ILi96EEENS7_ILi192EEEEEELi192ENS_10bfloat16_tEfNS_4arch4Sm80ELb1ELb0ELb0ELb0ELb0ELb0ELb1ELb0EEENS1_21CollectiveEpilogueFwdINS6_IJS8_SA_S9_EEENS6_IJNS7_ILi1EEESI_SI_EEESC_SE_Li256ELb0ELb1ELb0ELb0EEENS1_30DynamicPersistentTileSchedulerILi256ELi256ELb0ELb1ELb0EEEEEEEEEvNT_6ParamsE,@"STO_CUDA_ENTRY STV_DEFAULT"
_ZN7cutlass13device_kernelIN5flash19enable_sm80_to_sm89INS1_16FlashAttnFwdSm80INS1_25CollectiveMainloopFwdSm80ILi8ELi1ELb1EN4cute5tupleIJNS5_1CILi128EEENS7_ILi96EEENS7_ILi192EEEEEELi192ENS_10bfloat16_tEfNS_4arch4Sm80ELb1ELb0ELb0ELb0ELb0ELb0ELb1ELb0EEENS1_21CollectiveEpilogueFwdINS6_IJS8_SA_S9_EEENS6_IJNS7_ILi1EEESI_SI_EEESC_SE_Li256ELb0ELb1ELb0ELb0EEENS1_30DynamicPersistentTileSchedulerILi256ELi256ELb0ELb1ELb0EEEEEEEEEvNT_6ParamsE:
[----:B------:R-:W-:-:S03]  /*0000*/  MOV R1, c[0x0][0x28] ;  /* 0x00000a0000017a02 */ /* 0x000fc60000000f00 */
[----:B------:R-:W1:Y:S01]  /*0010*/  S2R R20, SR_TID.X ;  /* 0x0000000000147919 */ /* 0x000e620000002100 */
[----:B------:R-:W-:-:S03]  /*0020*/  IADD3 R1, R1, -0xa0, RZ ;  /* 0xffffff6001017810 */ /* 0x000fc60007ffe0ff */
[----:B------:R-:W2:Y:S01]  /*0030*/  S2R R14, SR_CTAID.X ;  /* 0x00000000000e7919 */ /* 0x000ea20000002500 */
[----:B-1----:R-:W-:-:S05]  /*0040*/  SHF.R.U32.HI R2, RZ, 0x5, R20 ;  /* 0x00000005ff027819 */ /* 0x002fca0000011614 */
[----:B------:R-:W1:Y:S02]  /*0050*/  SHFL.IDX PT, R0, R2, RZ, 0x1f ;  /* 0x00001fff02007589 */ /* 0x000e6400000e0000 */
[----:B-1----:R-:W-:Y:S02]  /*0060*/  ISETP.GE.AND P0, PT, R0, 0x1, PT ;  /* 0x000000010000780c */ /* 0x002fe40003f06270 */
[----:B------:R1:W-:Y:S11]  /*0070*/  STL [R1+0x8c], R0 ;  /* 0x00008c0001007387 */ /* 0x0003f60000100800 */
[----:B------:R-:W-:Y:S06]  /*0080*/  @P0 BAR.ARV 0x4, 0x100 ;  /* 0x0104000000000b1d */ /* 0x000fec0000002000 */
[----:B--2---:R-:W-:-:S13]  /*0090*/  ISETP.GE.AND P0, PT, R14, c[0x0][0x538], PT ;  /* 0x00014e000e007a0c */ /* 0x004fda0003f06270 */
[----:B------:R-:W-:Y:S05]  /*00a0*/  @P0 EXIT ;  /* 0x000000000000094d */ /* 0x000fea0003800000 */
[----:B-1----:R-:W-:Y:S01]  /*00b0*/  SHF.R.S32.HI R11, RZ, 0x1f, R20 ;  /* 0x0000001fff0b7819 */ /* 0x002fe20000011414 */
[----:B------:R-:W-:-:S03]  /*00c0*/  ULDC.64 UR6, c[0x0][0x118] ;  /* 0x0000460000067ab9 */ /* 0x000fc60000000a00 */
[CC--:B------:R-:W-:Y:S02]  /*00d0*/  LEA.HI R12, R11.reuse, R20.reuse, RZ, 0x3 ;  /* 0x000000140b0c7211 */ /* 0x0c0fe400078f18ff */
[CC--:B------:R-:W-:Y:S02]  /*00e0*/  LEA.HI R2, R11.reuse, R20.reuse, RZ, 0x4 ;  /* 0x000000140b027211 */ /* 0x0c0fe400078f20ff */
[----:B------:R-:W-:Y:S02]  /*00f0*/  LEA.HI R13, R11, R20, RZ, 0x2 ;  /* 0x000000140b0d7211 */ /* 0x000fe400078f10ff */
[----:B------:R-:W-:Y:S02]  /*0100*/  SHF.R.S32.HI R17, RZ, 0x3, R12 ;  /* 0x00000003ff117819 */ /* 0x000fe4000001140c */
[----:B------:R-:W-:Y:S02]  /*0110*/  SHF.R.S32.HI R5, RZ, 0x4, R2 ;  /* 0x00000004ff057819 */ /* 0x000fe40000011402 */
[----:B------:R-:W-:Y:S01]  /*0120*/  LOP3.LUT R0, R2, 0xfffffff0, RZ, 0xc0, !PT ;  /* 0xfffffff002007812 */ /* 0x000fe200078ec0ff */
[----:B------:R-:W-:Y:S01]  /*0130*/  IMAD.SHL.U32 R6, R17, 0x40, RZ ;  /* 0x0000004011067824 */ /* 0x000fe200078e00ff */
[----:B------:R-:W-:-:S02]  /*0140*/  LOP3.LUT R3, R12, 0xfffffff8, RZ, 0xc0, !PT ;  /* 0xfffffff80c037812 */ /* 0x000fc400078ec0ff */
[--C-:B------:R-:W-:Y:S01]  /*0150*/  SHF.R.S32.HI R8, RZ, 0x2, R13.reuse ;  /* 0x00000002ff087819 */ /* 0x100fe2000001140d */
[C---:B------:R-:W-:Y:S01]  /*0160*/  IMAD.IADD R0, R20.reuse, 0x1, -R0 ;  /* 0x0000000114007824 */ /* 0x040fe200078e0a00 */
[----:B------:R-:W-:Y:S01]  /*0170*/  SHF.R.S32.HI R4, RZ, 0x1f, R13 ;  /* 0x0000001fff047819 */ /* 0x000fe2000001140d */
[----:B------:R-:W-:Y:S01]  /*0180*/  IMAD.IADD R7, R20, 0x1, -R3 ;  /* 0x0000000114077824 */ /* 0x000fe200078e0a03 */
[----:B------:R-:W-:Y:S02]  /*0190*/  LEA.HI R2, R2, R5, RZ, 0x1 ;  /* 0x0000000502027211 */ /* 0x000fe400078f08ff */
[----:B------:R-:W-:Y:S01]  /*01a0*/  LEA.HI R3, R4, R8, RZ, 0x3 ;  /* 0x0000000804037211 */ /* 0x000fe200078f18ff */
[C---:B------:R-:W-:Y:S01]  /*01b0*/  IMAD.SHL.U32 R18, R7.reuse, 0x8, RZ ;  /* 0x0000000807127824 */ /* 0x040fe200078e00ff */
[----:B------:R-:W-:Y:S01]  /*01c0*/  LOP3.LUT R4, R2, 0xfffffffe, RZ, 0xc0, !PT ;  /* 0xfffffffe02047812 */ /* 0x000fe200078ec0ff */
[----:B------:R-:W-:Y:S01]  /*01d0*/  IMAD.SHL.U32 R9, R7, 0x40, RZ ;  /* 0x0000004007097824 */ /* 0x000fe200078e00ff */
[----:B------:R-:W-:-:S02]  /*01e0*/  LOP3.LUT R2, R6, 0x1c0, RZ, 0xc0, !PT ;  /* 0x000001c006027812 */ /* 0x000fc400078ec0ff */
[----:B------:R-:W-:Y:S01]  /*01f0*/  SHF.R.S32.HI R6, RZ, 0x1f, R0 ;  /* 0x0000001fff067819 */ /* 0x000fe20000011400 */
[----:B------:R-:W-:Y:S01]  /*0200*/  IMAD.IADD R225, R5, 0x1, -R4 ;  /* 0x0000000105e17824 */ /* 0x000fe200078e0a04 */
[----:B------:R-:W-:Y:S02]  /*0210*/  LOP3.LUT R3, R3, 0xfffffff8, RZ, 0xc0, !PT ;  /* 0xfffffff803037812 */ /* 0x000fe400078ec0ff */
[----:B------:R-:W-:Y:S02]  /*0220*/  LEA.HI R224, R6, R0, RZ, 0x3 ;  /* 0x0000000006e07211 */ /* 0x000fe400078f18ff */
[----:B------:R-:W-:Y:S01]  /*0230*/  LOP3.LUT R4, R2, 0x38, R18, 0xf8, !PT ;  /* 0x0000003802047812 */ /* 0x000fe200078ef812 */
[----:B------:R-:W-:Y:S01]  /*0240*/  IMAD.IADD R6, R8, 0x1, -R3 ;  /* 0x0000000108067824 */ /* 0x000fe200078e0a03 */
[----:B------:R-:W-:Y:S02]  /*0250*/  SHF.R.U32.HI R3, RZ, 0x3, R2 ;  /* 0x00000003ff037819 */ /* 0x000fe40000011602 */
[C---:B------:R-:W-:Y:S01]  /*0260*/  LOP3.LUT R2, R224.reuse, 0xfffffff8, RZ, 0xc0, !PT ;  /* 0xfffffff8e0027812 */ /* 0x040fe200078ec0ff */
[----:B------:R-:W-:Y:S01]  /*0270*/  IMAD.SHL.U32 R224, R224, 0x40, RZ ;  /* 0x00000040e0e07824 */ /* 0x000fe200078e00ff */
[----:B------:R-:W-:-:S02]  /*0280*/  LEA.HI R10, R11, R20, RZ, 0x5 ;  /* 0x000000140b0a7211 */ /* 0x000fc400078f28ff */
[----:B------:R-:W-:Y:S01]  /*0290*/  LOP3.LUT R8, R4, R3, RZ, 0x3c, !PT ;  /* 0x0000000304087212 */ /* 0x000fe200078e3cff */
[----:B------:R-:W-:Y:S01]  /*02a0*/  IMAD.IADD R5, R0, 0x1, -R2 ;  /* 0x0000000100057824 */ /* 0x000fe200078e0a02 */
[----:B------:R-:W-:Y:S02]  /*02b0*/  LOP3.LUT R2, R10, 0xffffffe0, RZ, 0xc0, !PT ;  /* 0xffffffe00a027812 */ /* 0x000fe400078ec0ff */
[----:B------:R-:W-:Y:S02]  /*02c0*/  LOP3.LUT R0, R9, 0x1c0, RZ, 0xc0, !PT ;  /* 0x000001c009007812 */ /* 0x000fe400078ec0ff */
[----:B------:R-:W-:Y:S01]  /*02d0*/  SHF.R.S32.HI R250, RZ, 0x5, R10 ;  /* 0x00000005fffa7819 */ /* 0x000fe2000001140a */
[----:B------:R-:W-:Y:S01]  /*02e0*/  IMAD.IADD R16, R20, 0x1, -R2 ;  /* 0x0000000114107824 */ /* 0x000fe200078e0a02 */
[----:B------:R-:W-:Y:S02]  /*02f0*/  SHF.R.S32.HI R3, RZ, 0x1f, R10 ;  /* 0x0000001fff037819 */ /* 0x000fe4000001140a */
[----:B------:R-:W-:Y:S01]  /*0300*/  LOP3.LUT R4, R0, 0x8, R12, 0xf8, !PT ;  /* 0x0000000800047812 */ /* 0x000fe200078ef80c */
[----:B------:R-:W-:Y:S01]  /*0310*/  IMAD.MOV.U32 R12, RZ, RZ, 0x10 ;  /* 0x00000010ff0c7424 */ /* 0x000fe200078e00ff */
[----:B------:R-:W-:-:S02]  /*0320*/  SHF.R.U32.HI R2, RZ, 0x3, R0 ;  /* 0x00000003ff027819 */ /* 0x000fc40000011600 */
[----:B------:R-:W-:Y:S01]  /*0330*/  LEA.HI R9, R11, R20, RZ, 0x6 ;  /* 0x000000140b097211 */ /* 0x000fe200078f30ff */
[----:B------:R-:W-:Y:S01]  /*0340*/  IMAD.MOV.U32 R11, RZ, RZ, 0x20 ;  /* 0x00000020ff0b7424 */ /* 0x000fe200078e00ff */
[----:B------:R-:W-:Y:S02]  /*0350*/  LEA.HI R0, R3, R250, RZ, 0x3 ;  /* 0x000000fa03007211 */ /* 0x000fe400078f18ff */
[----:B------:R-:W-:Y:S02]  /*0360*/  SHF.R.S32.HI R3, RZ, 0x1f, R16 ;  /* 0x0000001fff037819 */ /* 0x000fe40000011410 */
[----:B------:R-:W-:Y:S01]  /*0370*/  LOP3.LUT R10, R4, R2, RZ, 0x3c, !PT ;  /* 0x00000002040a7212 */ /* 0x000fe200078e3cff */
[----:B------:R-:W-:Y:S01]  /*0380*/  IMAD.SHL.U32 R2, R9, 0x8, RZ ;  /* 0x0000000809027824 */ /* 0x000fe200078e00ff */
[----:B------:R-:W-:Y:S02]  /*0390*/  LOP3.LUT R0, R0, 0xffffff8, RZ, 0xc0, !PT ;  /* 0x0ffffff800007812 */ /* 0x000fe400078ec0ff */
[----:B------:R-:W-:-:S02]  /*03a0*/  LEA.HI R9, R3, R16, RZ, 0x2 ;  /* 0x0000001003097211 */ /* 0x000fc400078f10ff */
[----:B------:R-:W-:Y:S02]  /*03b0*/  LOP3.LUT R3, R6, 0x1, RZ, 0xc0, !PT ;  /* 0x0000000106037812 */ /* 0x000fe400078ec0ff */
[----:B------:R-:W-:Y:S01]  /*03c0*/  LOP3.LUT R8, R8, 0x7ffffe00, R2, 0xf8, !PT ;  /* 0x7ffffe0008087812 */ /* 0x000fe200078ef802 */
[----:B------:R-:W-:Y:S01]  /*03d0*/  IMAD.IADD R2, R250, 0x1, -R0 ;  /* 0x00000001fa027824 */ /* 0x000fe200078e0a00 */
[----:B------:R-:W-:Y:S02]  /*03e0*/  SHF.R.S32.HI R0, RZ, 0x2, R9 ;  /* 0x00000002ff007819 */ /* 0x000fe40000011409 */
[----:B------:R-:W-:Y:S01]  /*03f0*/  ISETP.NE.U32.AND P0, PT, R3, 0x1, PT ;  /* 0x000000010300780c */ /* 0x000fe20003f05070 */
[----:B------:R-:W-:Y:S01]  /*0400*/  IMAD.SHL.U32 R3, R5, 0x40, RZ ;  /* 0x0000004005037824 */ /* 0x000fe200078e00ff */
[----:B------:R-:W-:Y:S01]  /*0410*/  LOP3.LUT R4, R13, 0xfffffffc, RZ, 0xc0, !PT ;  /* 0xfffffffc0d047812 */ /* 0x000fe200078ec0ff */
[----:B------:R-:W-:Y:S01]  /*0420*/  IMAD R15, R2, 0x10, R0 ;  /* 0x00000010020f7824 */ /* 0x000fe200078e0200 */
[----:B------:R-:W-:Y:S01]  /*0430*/  LOP3.LUT P4, RZ, R5, 0x2, RZ, 0xc0, !PT ;  /* 0x0000000205ff7812 */ /* 0x000fe2000788c0ff */
[----:B------:R-:W-:Y:S01]  /*0440*/  IMAD.SHL.U32 R2, R225, 0x8, RZ ;  /* 0x00000008e1027824 */ /* 0x000fe200078e00ff */
[----:B------:R-:W-:Y:S01]  /*0450*/  LOP3.LUT R0, R3, 0x1c0, RZ, 0xc0, !PT ;  /* 0x000001c003007812 */ /* 0x000fe200078ec0ff */
[----:B------:R-:W-:Y:S01]  /*0460*/  IMAD.IADD R3, R20, 0x1, -R4 ;  /* 0x0000000114037824 */ /* 0x000fe200078e0a04 */
[----:B------:R-:W-:Y:S01]  /*0470*/  LOP3.LUT P3, RZ, R5, 0x4, RZ, 0xc0, !PT ;  /* 0x0000000405ff7812 */ /* 0x000fe2000786c0ff */
[----:B------:R-:W-:Y:S01]  /*0480*/  IMAD.SHL.U32 R4, R6, 0x40, RZ ;  /* 0x0000004006047824 */ /* 0x000fe200078e00ff */
[----:B------:R-:W-:Y:S01]  /*0490*/  LOP3.LUT R5, R0, 0x8, R2, 0xf8, !PT ;  /* 0x0000000800057812 */ /* 0x000fe200078ef802 */
[----:B------:R-:W-:Y:S01]  /*04a0*/  STL [R1+0x90], R15 ;  /* 0x0000900f01007387 */ /* 0x000fe20000100800 */
[----:B------:R-:W-:Y:S01]  /*04b0*/  SHF.R.U32.HI R2, RZ, 0x3, R0 ;  /* 0x00000003ff027819 */ /* 0x000fe20000011600 */
[----:B------:R-:W-:Y:S01]  /*04c0*/  IMAD R225, R225, 0x200, R10 ;  /* 0x00000200e1e17824 */ /* 0x000fe200078e020a */
[----:B------:R-:W-:Y:S01]  /*04d0*/  LEA.HI R0, R3, R3, RZ, 0x1 ;  /* 0x0000000303007211 */ /* 0x000fe200078f08ff */
[----:B------:R-:W-:Y:S01]  /*04e0*/  STL [R1+0x60], R14 ;  /* 0x0000600e01007387 */ /* 0x000fe20000100800 */
[----:B------:R-:W-:Y:S01]  /*04f0*/  LOP3.LUT R5, R5, R2, RZ, 0x3c, !PT ;  /* 0x0000000205057212 */ /* 0x000fe200078e3cff */
[----:B------:R-:W-:Y:S01]  /*0500*/  IMAD.MOV.U32 R10, RZ, RZ, 0x40 ;  /* 0x00000040ff0a7424 */ /* 0x000fe200078e00ff */
[----:B------:R-:W-:-:S02]  /*0510*/  LOP3.LUT R0, R0, 0x1ffffffe, RZ, 0xc0, !PT ;  /* 0x1ffffffe00007812 */ /* 0x000fc400078ec0ff */
[----:B------:R-:W-:Y:S02]  /*0520*/  LOP3.LUT R2, R4, 0x1c0, RZ, 0xc0, !PT ;  /* 0x000001c004027812 */ /* 0x000fe400078ec0ff */
[----:B------:R-:W-:Y:S01]  /*0530*/  R2P PR, R6, 0x6 ;  /* 0x0000000606007804 */ /* 0x000fe20000000000 */
[----:B------:R-:W-:Y:S01]  /*0540*/  IMAD.IADD R6, R3, 0x1, -R0 ;  /* 0x0000000103067824 */ /* 0x000fe200078e0a00 */
[----:B------:R-:W-:Y:S01]  /*0550*/  LEA.HI R0, R2, R2, RZ, 0x1d ;  /* 0x0000000202007211 */ /* 0x000fe200078fe8ff */
[----:B------:R-:W-:Y:S01]  /*0560*/  IMAD R3, R250, 0x200, R3 ;  /* 0x00000200fa037824 */ /* 0x000fe200078e0203 */
[----:B------:R-:W-:Y:S02]  /*0570*/  SEL R2, R12, 0xfffffff0, !P4 ;  /* 0xfffffff00c027807 */ /* 0x000fe40006000000 */
[----:B------:R-:W-:Y:S01]  /*0580*/  SEL R249, R11, 0xffffffe0, !P3 ;  /* 0xffffffe00bf97807 */ /* 0x000fe20005800000 */
[----:B------:R-:W-:Y:S01]  /*0590*/  IMAD.U32 R4, R3, 0x2, R0 ;  /* 0x0000000203047824 */ /* 0x000fe200078e0000 */
[----:B------:R-:W-:Y:S01]  /*05a0*/  IADD3 R3, R18, 0x40, RZ ;  /* 0x0000004012037810 */ /* 0x000fe20007ffe0ff */
[----:B------:R-:W-:Y:S01]  /*05b0*/  IMAD R0, R7, 0x20, R17 ;  /* 0x0000002007007824 */ /* 0x000fe200078e0211 */
[----:B------:R-:W-:Y:S01]  /*05c0*/  SHF.R.S32.HI R19, RZ, 0x1f, R18 ;  /* 0x0000001fff137819 */ /* 0x000fe20000011412 */
[----:B------:R-:W-:Y:S01]  /*05d0*/  IMAD.IADD R249, R2, 0x1, R249 ;  /* 0x0000000102f97824 */ /* 0x000fe200078e02f9 */
[----:B------:R-:W-:-:S02]  /*05e0*/  IADD3 R2, R18, 0x80, RZ ;  /* 0x0000008012027810 */ /* 0x000fc40007ffe0ff */
[----:B------:R1:W-:Y:S01]  /*05f0*/  STL [R1+0x88], R0 ;  /* 0x0000880001007387 */ /* 0x0003e20000100800 */
[----:B------:R-:W-:Y:S02]  /*0600*/  LOP3.LUT R224, R5, 0x7ffffe00, R224, 0xf8, !PT ;  /* 0x7ffffe0005e07812 */ /* 0x000fe400078ef8e0 */
[C---:B------:R-:W-:Y:S01]  /*0610*/  LOP3.LUT P5, RZ, R7.reuse, 0x4, RZ, 0xc0, !PT ;  /* 0x0000000407ff7812 */ /* 0x040fe200078ac0ff */
[----:B------:R2:W-:Y:S01]  /*0620*/  STL [R1+0x40], R3 ;  /* 0x0000400301007387 */ /* 0x0005e20000100800 */
[----:B------:R-:W-:Y:S02]  /*0630*/  LOP3.LUT P6, RZ, R7, 0x2, RZ, 0xc0, !PT ;  /* 0x0000000207ff7812 */ /* 0x000fe400078cc0ff */
[----:B------:R-:W-:Y:S01]  /*0640*/  SEL R5, R11, 0xffffffe0, !P1 ;  /* 0xffffffe00b057807 */ /* 0x000fe20004800000 */
[----:B------:R3:W-:Y:S01]  /*0650*/  STL [R1+0x44], R2 ;  /* 0x0000440201007387 */ /* 0x0007e20000100800 */
[----:B------:R-:W-:Y:S02]  /*0660*/  LEA R4, R4, 0x80, 0x1 ;  /* 0x0000008004047811 */ /* 0x000fe400078e08ff */
[----:B------:R-:W-:Y:S01]  /*0670*/  LEA R224, R224, 0x100, 0x1 ;  /* 0x00000100e0e07811 */ /* 0x000fe200078e08ff */
[----:B------:R-:W-:Y:S01]  /*0680*/  STL.64 [R1+0x30], R18 ;  /* 0x0000301201007387 */ /* 0x000fe20000100a00 */
[----:B------:R-:W-:-:S02]  /*0690*/  LEA R225, R225, 0xc100, 0x1 ;  /* 0x0000c100e1e17811 */ /* 0x000fc400078e08ff */
[----:B------:R-:W-:Y:S01]  /*06a0*/  SEL R226, R10, 0xffffffc0, !P5 ;  /* 0xffffffc00ae27807 */ /* 0x000fe20006800000 */
[--C-:B------:R-:W-:Y:S01]  /*06b0*/  IMAD R250, R250, 0x800, R224.reuse ;  /* 0x00000800fafa7824 */ /* 0x100fe200078e02e0 */
[----:B------:R-:W-:Y:S01]  /*06c0*/  IADD3 R231, R225, 0x20, RZ ;  /* 0x00000020e1e77810 */ /* 0x000fe20007ffe0ff */
[----:B------:R-:W-:Y:S01]  /*06d0*/  IMAD R249, R249, 0x2, R224 ;  /* 0x00000002f9f97824 */ /* 0x000fe200078e02e0 */
[C---:B------:R-:W-:Y:S01]  /*06e0*/  @P6 IADD3 R231, R225.reuse, -0x20, RZ ;  /* 0xffffffe0e1e76810 */ /* 0x040fe20007ffe0ff */
[----:B------:R-:W-:-:S03]  /*06f0*/  IMAD.IADD R229, R225, 0x1, R226 ;  /* 0x00000001e1e57824 */ /* 0x000fc600078e02e2 */
[----:B------:R-:W-:Y:S01]  /*0700*/  IADD3 R248, R231, 0x800, RZ ;  /* 0x00000800e7f87810 */ /* 0x000fe20007ffe0ff */
[----:B------:R-:W-:Y:S01]  /*0710*/  IMAD.IADD R226, R226, 0x1, R231 ;  /* 0x00000001e2e27824 */ /* 0x000fe200078e02e7 */
[----:B-1----:R-:W-:Y:S02]  /*0720*/  LOP3.LUT R0, R9, 0x7ffffffc, RZ, 0xc0, !PT ;  /* 0x7ffffffc09007812 */ /* 0x002fe400078ec0ff */
[C---:B------:R-:W-:Y:S02]  /*0730*/  IADD3 R247, R231.reuse, 0x1000, RZ ;  /* 0x00001000e7f77810 */ /* 0x040fe40007ffe0ff */
[----:B--2---:R-:W-:Y:S01]  /*0740*/  SHF.R.S32.HI R3, RZ, 0x1f, R3 ;  /* 0x0000001fff037819 */ /* 0x004fe20000011403 */
[----:B------:R-:W-:Y:S01]  /*0750*/  IMAD.IADD R0, R16, 0x1, -R0 ;  /* 0x0000000110007824 */ /* 0x000fe200078e0a00 */
[C---:B------:R-:W-:Y:S02]  /*0760*/  IADD3 R246, R231.reuse, 0x1800, RZ ;  /* 0x00001800e7f67810 */ /* 0x040fe40007ffe0ff */
[----:B---3--:R-:W-:Y:S01]  /*0770*/  SHF.R.S32.HI R2, RZ, 0x1f, R2 ;  /* 0x0000001fff027819 */ /* 0x008fe20000011402 */
[----:B------:R1:W-:Y:S01]  /*0780*/  STL [R1+0x5c], R3 ;  /* 0x00005c0301007387 */ /* 0x0003e20000100800 */
[----:B------:R-:W-:Y:S01]  /*0790*/  IMAD.SHL.U32 R7, R0, 0x2, RZ ;  /* 0x0000000200077824 */ /* 0x000fe200078e00ff */
[C---:B------:R-:W-:Y:S01]  /*07a0*/  IADD3 R245, R231.reuse, 0x2000, RZ ;  /* 0x00002000e7f57810 */ /* 0x040fe20007ffe0ff */
[----:B------:R-:W-:Y:S01]  /*07b0*/  IMAD R0, R6, 0x8, R15 ;  /* 0x0000000806007824 */ /* 0x000fe200078e020f */
[----:B------:R2:W-:Y:S01]  /*07c0*/  STL [R1+0x58], R2 ;  /* 0x0000580201007387 */ /* 0x0005e20000100800 */
[----:B------:R-:W-:-:S02]  /*07d0*/  IADD3 R244, R231, 0x2800, RZ ;  /* 0x00002800e7f47810 */ /* 0x000fc40007ffe0ff */
[C---:B------:R-:W-:Y:S02]  /*07e0*/  IADD3 R243, R231.reuse, 0x3000, RZ ;  /* 0x00003000e7f37810 */ /* 0x040fe40007ffe0ff */
[C---:B------:R-:W-:Y:S02]  /*07f0*/  IADD3 R242, R231.reuse, 0x3800, RZ ;  /* 0x00003800e7f27810 */ /* 0x040fe40007ffe0ff */
[C---:B------:R-:W-:Y:S02]  /*0800*/  IADD3 R241, R231.reuse, 0x4000, RZ ;  /* 0x00004000e7f17810 */ /* 0x040fe40007ffe0ff */
[C---:B------:R-:W-:Y:S02]  /*0810*/  IADD3 R240, R231.reuse, 0x4800, RZ ;  /* 0x00004800e7f07810 */ /* 0x040fe40007ffe0ff */
[C---:B------:R-:W-:Y:S02]  /*0820*/  IADD3 R239, R231.reuse, 0x5000, RZ ;  /* 0x00005000e7ef7810 */ /* 0x040fe40007ffe0ff */
[----:B------:R-:W-:-:S02]  /*0830*/  IADD3 R238, R231, 0x5800, RZ ;  /* 0x00005800e7ee7810 */ /* 0x000fc40007ffe0ff */
[C---:B------:R-:W-:Y:S02]  /*0840*/  IADD3 R237, R231.reuse, 0x6000, RZ ;  /* 0x00006000e7ed7810 */ /* 0x040fe40007ffe0ff */
[C---:B------:R-:W-:Y:S02]  /*0850*/  IADD3 R236, R231.reuse, 0x6800, RZ ;  /* 0x00006800e7ec7810 */ /* 0x040fe40007ffe0ff */
[C---:B------:R-:W-:Y:S02]  /*0860*/  IADD3 R235, R231.reuse, 0x7000, RZ ;  /* 0x00007000e7eb7810 */ /* 0x040fe40007ffe0ff */
[----:B-1----:R-:W-:Y:S02]  /*0870*/  SEL R3, R10, 0xffffffc0, !P2 ;  /* 0xffffffc00a037807 */ /* 0x002fe40005000000 */
[C---:B------:R-:W-:Y:S01]  /*0880*/  IADD3 R234, R231.reuse, 0x7800, RZ ;  /* 0x00007800e7ea7810 */ /* 0x040fe20007ffe0ff */
[----:B--2---:R-:W-:Y:S01]  /*0890*/  IMAD.SHL.U32 R2, R8, 0x2, RZ ;  /* 0x0000000208027824 */ /* 0x004fe200078e00ff */
[C---:B------:R-:W-:Y:S01]  /*08a0*/  IADD3 R233, R231.reuse, 0x8000, RZ ;  /* 0x00008000e7e97810 */ /* 0x040fe20007ffe0ff */
[C---:B------:R-:W-:Y:S01]  /*08b0*/  IMAD.IADD R8, R4.reuse, 0x1, R5 ;  /* 0x0000000104087824 */ /* 0x040fe200078e0205 */
[----:B------:R-:W-:Y:S01]  /*08c0*/  IADD3 R232, R231, 0x8800, RZ ;  /* 0x00008800e7e87810 */ /* 0x000fe20007ffe0ff */
[----:B------:R-:W-:Y:S01]  /*08d0*/  IMAD.IADD R6, R4, 0x1, R3 ;  /* 0x0000000104067824 */ /* 0x000fe200078e0203 */
[----:B------:R1:W-:Y:S04]  /*08e0*/  STL [R1+0x4], R2 ;  /* 0x0000040201007387 */ /* 0x0003e80000100800 */
[----:B------:R2:W-:Y:S04]  /*08f0*/  STL [R1+0x50], R7 ;  /* 0x0000500701007387 */ /* 0x0005e80000100800 */
[----:B------:R3:W-:Y:S04]  /*0900*/  STL [R1+0x84], R0 ;  /* 0x0000840001007387 */ /* 0x0007e80000100800 */
[----:B------:R4:W-:Y:S04]  /*0910*/  STL [R1+0x64], R4 ;  /* 0x0000640401007387 */ /* 0x0009e80000100800 */
[----:B------:R-:W-:Y:S04]  /*0920*/  STL [R1+0x80], R6 ;  /* 0x0000800601007387 */ /* 0x000fe80000100800 */
[----:B------:R-:W-:Y:S01]  /*0930*/  STL [R1+0x70], R8 ;  /* 0x0000700801007387 */ /* 0x000fe20000100800 */
[----:B-1----:R-:W-:-:S02]  /*0940*/  SEL R2, R11, 0xffffffe0, !P4 ;  /* 0xffffffe00b027807 */ /* 0x002fc40006000000 */
[----:B--2---:R-:W-:-:S03]  /*0950*/  IADD3 R7, R4, -0x10, RZ ;  /* 0xfffffff004077810 */ /* 0x004fc60007ffe0ff */
[----:B------:R-:W-:Y:S01]  /*0960*/  IMAD.IADD R228, R224, 0x1, R2 ;  /* 0x00000001e0e47824 */ /* 0x000fe200078e0202 */
[----:B------:R-:W-:Y:S01]  /*0970*/  @P0 IADD3 R7, R4, 0x10, RZ ;  /* 0x0000001004070810 */ /* 0x000fe20007ffe0ff */
[----:B------:R-:W-:Y:S01]  /*0980*/  IMAD.IADD R251, R2, 0x1, R250 ;  /* 0x0000000102fb7824 */ /* 0x000fe200078e02fa */
[----:B---3--:R-:W-:Y:S01]  /*0990*/  SEL R0, R10, 0xffffffc0, !P3 ;  /* 0xffffffc00a007807 */ /* 0x008fe20005800000 */
[----:B----4-:R-:W-:-:S03]  /*09a0*/  IMAD.IADD R4, R8, 0x1, R3 ;  /* 0x0000000108047824 */ /* 0x010fc600078e0203 */
[C---:B------:R-:W-:Y:S01]  /*09b0*/  IADD3 R230, R0.reuse, R224, R2 ;  /* 0x000000e000e67210 */ /* 0x040fe20007ffe002 */
[----:B------:R-:W-:Y:S02]  /*09c0*/  IMAD.IADD R2, R0, 0x1, R250 ;  /* 0x0000000100027824 */ /* 0x000fe400078e02fa */
[----:B------:R-:W-:Y:S01]  /*09d0*/  IMAD.IADD R227, R224, 0x1, R0 ;  /* 0x00000001e0e37824 */ /* 0x000fe200078e0200 */
[----:B------:R1:W-:Y:S01]  /*09e0*/  STL [R1+0x7c], R4 ;  /* 0x00007c0401007387 */ /* 0x0003e20000100800 */
[----:B------:R-:W-:-:S03]  /*09f0*/  IMAD.IADD R252, R0, 0x1, R251 ;  /* 0x0000000100fc7824 */ /* 0x000fc600078e02fb */
[----:B------:R2:W-:Y:S01]  /*0a00*/  STL [R1+0x68], R7 ;  /* 0x0000680701007387 */ /* 0x0005e20000100800 */
[--C-:B-1----:R-:W-:Y:S02]  /*0a10*/  IMAD.IADD R4, R5, 0x1, R7.reuse ;  /* 0x0000000105047824 */ /* 0x102fe400078e0207 */
[----:B------:R-:W-:Y:S02]  /*0a20*/  IMAD.IADD R5, R3, 0x1, R7 ;  /* 0x0000000103057824 */ /* 0x000fe400078e0207 */
[----:B------:R-:W-:-:S03]  /*0a30*/  IMAD.IADD R3, R4, 0x1, R3 ;  /* 0x0000000104037824 */ /* 0x000fc600078e0203 */
[----:B------:R2:W-:Y:S04]  /*0a40*/  STL [R1+0x78], R5 ;  /* 0x0000780501007387 */ /* 0x0005e80000100800 */
[----:B------:R2:W-:Y:S04]  /*0a50*/  STL [R1+0x6c], R4 ;  /* 0x00006c0401007387 */ /* 0x0005e80000100800 */
[----:B------:R2:W-:Y:S04]  /*0a60*/  STL [R1+0x74], R3 ;  /* 0x0000740301007387 */ /* 0x0005e80000100800 */
[----:B------:R2:W-:Y:S02]  /*0a70*/  STL [R1], R2 ;  /* 0x0000000201007387 */ /* 0x0005e40000100800 */
.L_x_480:
[----:B--2---:R-:W2:Y:S01]  /*0a80*/  LDL R4, [R1+0x60] ;  /* 0x0000600001047983 */ /* 0x004ea20000100800 */
[----:B------:R-:W-:Y:S01]  /*0a90*/  IMAD.MOV.U32 R0, RZ, RZ, c[0x0][0x560] ;  /* 0x00015800ff007624 */ /* 0x000fe200078e00ff */
[----:B------:R-:W-:Y:S01]  /*0aa0*/  YIELD ;  /* 0x0000000000007946 */ /* 0x000fe20003800000 */
[----:B------:R-:W-:Y:S03]  /*0ab0*/  BSSY B0, `(.L_x_439) ;  /* 0x0000016000007945 */ /* 0x000fe60003800000 */
[----:B------:R-:W-:-:S13]  /*0ac0*/  ISETP.NE.AND P0, PT, R0, 0x1, PT ;  /* 0x000000010000780c */ /* 0x000fda0003f05270 */
[----:B--2---:R-:W-:Y:S01]  /*0ad0*/  @P0 IMAD.HI.U32 R0, R4, c[0x0][0x564], RZ ;  /* 0x0001590004000a27 */ /* 0x004fe200078e00ff */
[----:B------:R-:W-:-:S04]  /*0ae0*/  MOV R3, R4 ;  /* 0x0000000400037202 */ /* 0x000fc80000000f00 */
[----:B------:R-:W-:-:S04]  /*0af0*/  @P0 SHF.R.U32.HI R3, RZ, c[0x0][0x568], R0 ;  /* 0x00015a00ff030a19 */ /* 0x000fc80000011600 */
[----:B------:R-:W-:Y:S01]  /*0b00*/  ISETP.GE.AND P0, PT, R3, c[0x0][0x578], PT ;  /* 0x00015e0003007a0c */ /* 0x000fe20003f06270 */
[----:B------:R-:W-:-:S04]  /*0b10*/  IMAD.MOV R2, RZ, RZ, -R3 ;  /* 0x000000ffff027224 */ /* 0x000fc800078e0a03 */
[----:B------:R-:W-:-:S08]  /*0b20*/  IMAD R2, R2, c[0x0][0x560], R4 ;  /* 0x0001580002027a24 */ /* 0x000fd000078e0204 */
[----:B------:R-:W-:Y:S05]  /*0b30*/  @!P0 BRA `(.L_x_440) ;  /* 0x0000007000008947 */ /* 0x000fea0003800000 */
[----:B------:R-:W-:-:S04]  /*0b40*/  MOV R0, c[0x0][0x56c] ;  /* 0x00015b0000007a02 */ /* 0x000fc80000000f00 */
[----:B------:R-:W-:Y:S02]  /*0b50*/  ISETP.NE.AND P0, PT, R0, 0x1, PT ;  /* 0x000000010000780c */ /* 0x000fe40003f05270 */
[----:B------:R-:W-:-:S11]  /*0b60*/  MOV R0, R2 ;  /* 0x0000000200007202 */ /* 0x000fd60000000f00 */
[----:B------:R-:W-:-:S05]  /*0b70*/  @P0 IMAD.HI.U32 R4, R2, c[0x0][0x570], RZ ;  /* 0x00015c0002040a27 */ /* 0x000fca00078e00ff */
[----:B------:R-:W-:-:S05]  /*0b80*/  @P0 SHF.R.U32.HI R0, RZ, c[0x0][0x574], R4 ;  /* 0x00015d00ff000a19 */ /* 0x000fca0000011604 */
[----:B------:R-:W-:Y:S01]  /*0b90*/  IMAD R4, R0, c[0x0][0x56c], RZ ;  /* 0x00015b0000047a24 */ /* 0x000fe200078e02ff */
[----:B------:R-:W-:Y:S05]  /*0ba0*/  BRA `(.L_x_441) ;  /* 0x0000006000007947 */ /* 0x000fea0003800000 */
.L_x_440:
[----:B------:R-:W-:-:S04]  /*0bb0*/  MOV R0, c[0x0][0x554] ;  /* 0x0001550000007a02 */ /* 0x000fc80000000f00 */
[----:B------:R-:W-:Y:S02]  /*0bc0*/  ISETP.NE.AND P0, PT, R0, 0x1, PT ;  /* 0x000000010000780c */ /* 0x000fe40003f05270 */
[----:B------:R-:W-:-:S11]  /*0bd0*/  MOV R0, R2 ;  /* 0x0000000200007202 */ /* 0x000fd60000000f00 */
[----:B------:R-:W-:-:S05]  /*0be0*/  @P0 IMAD.HI.U32 R4, R2, c[0x0][0x558], RZ ;  /* 0x0001560002040a27 */ /* 0x000fca00078e00ff */
[----:B------:R-:W-:-:S05]  /*0bf0*/  @P0 SHF.R.U32.HI R0, RZ, c[0x0][0x55c], R4 ;  /* 0x00015700ff000a19 */ /* 0x000fca0000011604 */
[----:B------:R-:W-:Y:S02]  /*0c00*/  IMAD R4, R0, c[0x0][0x554], RZ ;  /* 0x0001550000047a24 */ /* 0x000fe400078e02ff */
.L_x_441:
[----:B------:R-:W-:Y:S05]  /*0c10*/  BSYNC B0 ;  /* 0x0000000000007941 */ /* 0x000fea0003800000 */
.L_x_439:
[----:B------:R-:W-:Y:S01]  /*0c20*/  LOP3.LUT R0, RZ, R0, RZ, 0x33, !PT ;  /* 0x00000000ff007212 */ /* 0x000fe200078e33ff */
[----:B------:R-:W-:Y:S01]  /*0c30*/  IMAD.MOV.U32 R51, RZ, RZ, c[0x0][0x2c4] ;  /* 0x0000b100ff337624 */ /* 0x000fe200078e00ff */
[----:B------:R-:W-:Y:S01]  /*0c40*/  MOV R5, c[0x0][0x548] ;  /* 0x0001520000057a02 */ /* 0x000fe20000000f00 */
[----:B------:R-:W-:Y:S01]  /*0c50*/  IMAD.IADD R2, R2, 0x1, -R4 ;  /* 0x0000000102027824 */ /* 0x000fe200078e0a04 */
[----:B------:R-:W-:Y:S01]  /*0c60*/  IADD3 R0, R0, c[0x0][0x53c], RZ ;  /* 0x00014f0000007a10 */ /* 0x000fe20007ffe0ff */
[----:B------:R-:W-:Y:S01]  /*0c70*/  IMAD.MOV.U32 R6, RZ, RZ, c[0x0][0x168] ;  /* 0x00005a00ff067624 */ /* 0x000fe200078e00ff */
[----:B------:R-:W-:Y:S01]  /*0c80*/  ISETP.NE.AND P1, PT, R51, 0x1, PT ;  /* 0x000000013300780c */ /* 0x000fe20003f25270 */
[----:B------:R-:W-:Y:S01]  /*0c90*/  IMAD R2, R3, c[0x0][0x554], R2 ;  /* 0x0001550003027a24 */ /* 0x000fe200078e0202 */
[----:B------:R-:W-:Y:S01]  /*0ca0*/  ISETP.NE.AND P0, PT, R5, 0x1, PT ;  /* 0x000000010500780c */ /* 0x000fe20003f05270 */
[----:B------:R-:W-:Y:S01]  /*0cb0*/  IMAD.SHL.U32 R121, R0, 0x80, RZ ;  /* 0x0000008000797824 */ /* 0x000fe200078e00ff */
[----:B------:R-:W-:Y:S01]  /*0cc0*/  ULDC UR4, c[0x0][0x1d0] ;  /* 0x0000740000047ab9 */ /* 0x000fe20000000800 */
[----:B------:R-:W-:Y:S01]  /*0cd0*/  CS2R R98, SRZ ;  /* 0x0000000000627805 */ /* 0x000fe2000001ff00 */
[----:B------:R-:W-:Y:S01]  /*0ce0*/  UIADD3 UR4, UR4, 0x5f, URZ ;  /* 0x0000005f04047890 */ /* 0x000fe2000fffe03f */
[----:B------:R-:W-:Y:S01]  /*0cf0*/  MOV R59, R2 ;  /* 0x00000002003b7202 */ /* 0x000fe20000000f00 */
[----:B------:R1:W-:Y:S01]  /*0d00*/  STL [R1+0x54], R121 ;  /* 0x0000547901007387 */ /* 0x0003e20000100800 */
[----:B------:R-:W-:Y:S01]  /*0d10*/  IADD3 R0, R121, 0x7f, RZ ;  /* 0x0000007f79007810 */ /* 0x000fe20007ffe0ff */
[----:B------:R-:W-:Y:S01]  /*0d20*/  UIMAD.WIDE UR4, UR4, 0x2aaaaaab, URZ ;  /* 0x2aaaaaab040478a5 */ /* 0x000fe2000f8e023f */
[----:B------:R-:W-:Y:S01]  /*0d30*/  CS2R R96, SRZ ;  /* 0x0000000000607805 */ /* 0x000fe2000001ff00 */
[----:B------:R-:W-:Y:S01]  /*0d40*/  CS2R R94, SRZ ;  /* 0x00000000005e7805 */ /* 0x000fe2000001ff00 */
[----:B------:R-:W-:Y:S01]  /*0d50*/  IMAD.MOV.U32 R92, RZ, RZ, RZ ;  /* 0x000000ffff5c7224 */ /* 0x000fe200078e00ff */
[----:B------:R-:W-:Y:S01]  /*0d60*/  USHF.R.U32.HI UR4, URZ, 0x1f, UR5 ;  /* 0x0000001f3f047899 */ /* 0x000fe20008011605 */
[----:B------:R-:W-:Y:S01]  /*0d70*/  @P1 IMAD.HI.U32 R4, R0, c[0x0][0x2c8], RZ ;  /* 0x0000b20000041a27 */ /* 0x000fe200078e00ff */
[----:B------:R-:W-:Y:S01]  /*0d80*/  MOV R90, RZ ;  /* 0x000000ff005a7202 */ /* 0x000fe20000000f00 */
[----:B------:R-:W-:Y:S01]  /*0d90*/  CS2R R8, SRZ ;  /* 0x0000000000087805 */ /* 0x000fe2000001ff00 */
[----:B------:R-:W-:Y:S01]  /*0da0*/  ULEA.HI.SX32 UR4, UR5, UR4, 0x1c ;  /* 0x0000000405047291 */ /* 0x000fe2000f8fe23f */
[----:B------:R-:W-:Y:S01]  /*0db0*/  @P0 IMAD.HI.U32 R3, R2, c[0x0][0x54c], RZ ;  /* 0x0001530002030a27 */ /* 0x000fe200078e00ff */
[----:B------:R-:W-:Y:S01]  /*0dc0*/  @P1 SHF.R.U32.HI R0, RZ, c[0x0][0x2cc], R4 ;  /* 0x0000b300ff001a19 */ /* 0x000fe20000011604 */
[----:B------:R-:W-:Y:S01]  /*0dd0*/  CS2R R10, SRZ ;  /* 0x00000000000a7805 */ /* 0x000fe2000001ff00 */
[----:B------:R-:W-:Y:S01]  /*0de0*/  IADD3 R4, -R6, 0x60, RZ ;  /* 0x0000006006047810 */ /* 0x000fe20007ffe1ff */
[----:B------:R-:W-:Y:S01]  /*0df0*/  IMAD.MOV.U32 R88, RZ, RZ, RZ ;  /* 0x000000ffff587224 */ /* 0x000fe200078e00ff */
[----:B------:R-:W-:Y:S01]  /*0e00*/  @P0 SHF.R.U32.HI R59, RZ, c[0x0][0x550], R3 ;  /* 0x00015400ff3b0a19 */ /* 0x000fe20000011603 */
[----:B------:R-:W-:Y:S01]  /*0e10*/  CS2R R6, SRZ ;  /* 0x0000000000067805 */ /* 0x000fe2000001ff00 */
[----:B------:R-:W-:Y:S01]  /*0e20*/  IADD3 R0, R0, c[0x0][0x1d0], R4 ;  /* 0x0000740000007a10 */ /* 0x000fe20007ffe004 */
[----:B------:R-:W-:Y:S01]  /*0e30*/  IMAD.MOV.U32 R86, RZ, RZ, RZ ;  /* 0x000000ffff567224 */ /* 0x000fe200078e00ff */
[----:B------:R-:W-:Y:S01]  /*0e40*/  MOV R84, RZ ;  /* 0x000000ff00547202 */ /* 0x000fe20000000f00 */
[----:B------:R1:W-:Y:S01]  /*0e50*/  STL [R1+0x4c], R59 ;  /* 0x00004c3b01007387 */ /* 0x0003e20000100800 */
[----:B------:R-:W-:Y:S01]  /*0e60*/  IMAD.MOV.U32 R82, RZ, RZ, RZ ;  /* 0x000000ffff527224 */ /* 0x000fe200078e00ff */
[----:B------:R-:W-:Y:S01]  /*0e70*/  MOV R78, RZ ;  /* 0x000000ff004e7202 */ /* 0x000fe20000000f00 */
[----:B------:R-:W-:Y:S01]  /*0e80*/  IMAD.HI R3, R0, 0x2aaaaaab, RZ ;  /* 0x2aaaaaab00037827 */ /* 0x000fe200078e02ff */
[----:B------:R-:W-:Y:S01]  /*0e90*/  CS2R R12, SRZ ;  /* 0x00000000000c7805 */ /* 0x000fe2000001ff00 */
[----:B------:R-:W-:Y:S01]  /*0ea0*/  CS2R R14, SRZ ;  /* 0x00000000000e7805 */ /* 0x000fe2000001ff00 */
[----:B------:R-:W-:Y:S01]  /*0eb0*/  MOV R72, RZ ;  /* 0x000000ff00487202 */ /* 0x000fe20000000f00 */
[----:B------:R-:W-:Y:S01]  /*0ec0*/  IMAD.MOV R0, RZ, RZ, -R59 ;  /* 0x000000ffff007224 */ /* 0x000fe200078e0a3b */
[----:B------:R-:W-:Y:S01]  /*0ed0*/  SHF.R.U32.HI R4, RZ, 0x1f, R3 ;  /* 0x0000001fff047819 */ /* 0x000fe20000011603 */
[----:B------:R-:W-:Y:S01]  /*0ee0*/  IMAD.MOV.U32 R80, RZ, RZ, RZ ;  /* 0x000000ffff507224 */ /* 0x000fe200078e00ff */
[----:B------:R-:W-:Y:S01]  /*0ef0*/  CS2R R16, SRZ ;  /* 0x0000000000107805 */ /* 0x000fe2000001ff00 */
[----:B------:R-:W-:Y:S01]  /*0f00*/  IMAD R61, R0, c[0x0][0x548], R2 ;  /* 0x00015200003d7a24 */ /* 0x000fe200078e0202 */
[----:B------:R-:W-:Y:S01]  /*0f10*/  LEA.HI.SX32 R3, R3, R4, 0x1c ;  /* 0x0000000403037211 */ /* 0x000fe200078fe2ff */
[----:B------:R-:W-:Y:S01]  /*0f20*/  IMAD.MOV.U32 R76, RZ, RZ, RZ ;  /* 0x000000ffff4c7224 */ /* 0x000fe200078e00ff */
[----:B------:R-:W-:Y:S01]  /*0f30*/  PRMT R0, RZ, 0x7610, R0 ;  /* 0x00007610ff007816 */ /* 0x000fe20000000000 */
[----:B------:R-:W-:Y:S01]  /*0f40*/  CS2R R4, SRZ ;  /* 0x0000000000047805 */ /* 0x000fe2000001ff00 */
[----:B------:R1:W-:Y:S01]  /*0f50*/  STL [R1+0x48], R61 ;  /* 0x0000483d01007387 */ /* 0x0003e20000100800 */
[----:B------:R-:W-:Y:S01]  /*0f60*/  IMNMX R123, R3, UR4, PT ;  /* 0x00000004037b7c17 */ /* 0x000fe2000b800200 */
[----:B------:R-:W-:Y:S01]  /*0f70*/  IMAD.MOV.U32 R74, RZ, RZ, RZ ;  /* 0x000000ffff4a7224 */ /* 0x000fe200078e00ff */
[----:B------:R-:W-:Y:S01]  /*0f80*/  MOV R66, RZ ;  /* 0x000000ff00427202 */ /* 0x000fe20000000f00 */
[----:B------:R-:W-:Y:S01]  /*0f90*/  IMAD.MOV.U32 R70, RZ, RZ, RZ ;  /* 0x000000ffff467224 */ /* 0x000fe200078e00ff */
[----:B------:R-:W-:Y:S01]  /*0fa0*/  ISETP.GE.AND P0, PT, R123, 0x1, PT ;  /* 0x000000017b00780c */ /* 0x000fe20003f06270 */
[----:B------:R-:W-:Y:S01]  /*0fb0*/  IMAD.MOV.U32 R68, RZ, RZ, RZ ;  /* 0x000000ffff447224 */ /* 0x000fe200078e00ff */
[----:B------:R-:W-:Y:S01]  /*0fc0*/  CS2R R18, SRZ ;  /* 0x0000000000127805 */ /* 0x000fe2000001ff00 */
[----:B------:R-:W-:Y:S01]  /*0fd0*/  IMAD.MOV.U32 R64, RZ, RZ, RZ ;  /* 0x000000ffff407224 */ /* 0x000fe200078e00ff */
[----:B------:R-:W-:Y:S01]  /*0fe0*/  MOV R62, RZ ;  /* 0x000000ff003e7202 */ /* 0x000fe20000000f00 */
        /* <DEDUP_REMOVED lines=45> */
[----:B------:R-:W-:Y:S05]  /*12c0*/  @!P0 BRA `(.L_x_442) ;  /* 0x0000ce0000008947 */ /* 0x000fea0003800000 */
[----:B-1----:R-:W-:Y:S01]  /*12d0*/  ISETP.NE.U32.AND P0, PT, RZ, c[0x0][0x340], PT ;  /* 0x0000d000ff007a0c */ /* 0x002fe20003f05070 */
[----:B------:R-:W2:Y:S03]  /*12e0*/  LDL.64 R140, [R1+0x30] ;  /* 0x00003000018c7983 */ /* 0x000ea60000100a00 */
[----:B------:R-:W-:Y:S01]  /*12f0*/  ISETP.NE.AND.EX P0, PT, RZ, c[0x0][0x344], PT, P0 ;  /* 0x0000d100ff007a0c */ /* 0x000fe20003f05300 */
[----:B------:R-:W3:Y:S04]  /*1300*/  LDL R57, [R1+0x40] ;  /* 0x0000400001397983 */ /* 0x000ee80000100800 */
[----:B------:R-:W4:Y:S08]  /*1310*/  LDL R53, [R1+0x44] ;  /* 0x0000440001357983 */ /* 0x000f300000100800 */
[----:B------:R-:W-:-:S05]  /*1320*/  @P0 MOV R2, 0x4 ;  /* 0x0000000400020802 */ /* 0x000fca0000000f00 */
[----:B------:R-:W-:-:S05]  /*1330*/  @P0 IMAD.WIDE R2, R59, R2, c[0x0][0x340] ;  /* 0x0000d0003b020625 */ /* 0x000fca00078e0202 */
[----:B------:R1:W5:Y:S04]  /*1340*/  @P0 LDG.E R0, [R2.64] ;  /* 0x0000000602000981 */ /* 0x000368000c1e1900 */
[----:B------:R-:W1:Y:S02]  /*1350*/  S2R R63, SR_TID.X ;  /* 0x00000000003f7919 */ /* 0x000e640000002100 */
[----:B-1----:R-:W-:-:S04]  /*1360*/  SHF.R.S32.HI R55, RZ, 0x1f, R63 ;  /* 0x0000001fff377819 */ /* 0x002fc8000001143f */
[----:B------:R-:W-:-:S04]  /*1370*/  LEA.HI R55, R55, R63, RZ, 0x3 ;  /* 0x0000003f37377211 */ /* 0x000fc800078f18ff */
[----:B------:R-:W-:-:S04]  /*1380*/  SHF.R.S32.HI R55, RZ, 0x3, R55 ;  /* 0x00000003ff377819 */ /* 0x000fc80000011437 */
[----:B------:R-:W-:-:S05]  /*1390*/  SHF.R.S32.HI R7, RZ, 0x1f, R55 ;  /* 0x0000001fff077819 */ /* 0x000fca0000011437 */
[C---:B------:R-:W-:Y:S02]  /*13a0*/  IMAD R6, R7.reuse, c[0x0][0x1e0], RZ ;  /* 0x0000780007067a24 */ /* 0x040fe400078e02ff */
[----:B------:R-:W-:Y:S02]  /*13b0*/  IMAD R7, R7, c[0x0][0x208], RZ ;  /* 0x0000820007077a24 */ /* 0x000fe400078e02ff */
[C---:B------:R-:W-:Y:S01]  /*13c0*/  IMAD R6, R55.reuse, c[0x0][0x1e4], R6 ;  /* 0x0000790037067a24 */ /* 0x040fe200078e0206 */
[----:B------:R-:W-:Y:S01]  /*13d0*/  SHF.R.S32.HI R10, RZ, 0x1f, R61 ;  /* 0x0000001fff0a7819 */ /* 0x000fe2000001143d */
[----:B------:R-:W-:-:S04]  /*13e0*/  IMAD R7, R55, c[0x0][0x20c], R7 ;  /* 0x0000830037077a24 */ /* 0x000fc800078e0207 */
[----:B------:R-:W-:-:S04]  /*13f0*/  IMAD R9, R10, c[0x0][0x210], RZ ;  /* 0x000084000a097a24 */ /* 0x000fc800078e02ff */
[----:B------:R-:W-:Y:S01]  /*1400*/  IMAD R9, R61, c[0x0][0x214], R9 ;  /* 0x000085003d097a24 */ /* 0x000fe200078e0209 */
[----:B------:R-:W-:Y:S01]  /*1410*/  WARPSYNC 0xffffffff ;  /* 0xffffffff00007948 */ /* 0x000fe20003800000 */
[----:B--2---:R-:W-:Y:S01]  /*1420*/  IMAD.WIDE.U32 R4, R55, c[0x0][0x1e0], R140 ;  /* 0x0000780037047a25 */ /* 0x004fe200078e008c */
[----:B---3--:R-:W-:-:S03]  /*1430*/  ISETP.GE.AND P3, PT, R57, c[0x0][0x1d4], PT ;  /* 0x0000750039007a0c */ /* 0x008fc60003f66270 */
[----:B------:R-:W-:Y:S01]  /*1440*/  IMAD.WIDE.U32 R2, R55, c[0x0][0x208], R140 ;  /* 0x0000820037027a25 */ /* 0x000fe200078e008c */
[----:B------:R-:W-:-:S03]  /*1450*/  ISETP.GE.AND P4, PT, R140, c[0x0][0x1d4], PT ;  /* 0x000075008c007a0c */ /* 0x000fc60003f86270 */
[----:B------:R-:W-:Y:S01]  /*1460*/  IMAD.IADD R5, R5, 0x1, R6 ;  /* 0x0000000105057824 */ /* 0x000fe200078e0206 */
[----:B------:R-:W-:Y:S02]  /*1470*/  SEL R6, RZ, 0xffffffff, P3 ;  /* 0xffffffffff067807 */ /* 0x000fe40001800000 */
[----:B------:R-:W-:Y:S01]  /*1480*/  IADD3 R3, R3, R7, RZ ;  /* 0x0000000703037210 */ /* 0x000fe20007ffe0ff */
[----:B------:R-:W-:Y:S01]  /*1490*/  IMAD R7, R10, c[0x0][0x1e8], RZ ;  /* 0x00007a000a077a24 */ /* 0x000fe200078e02ff */
[----:B------:R-:W-:Y:S01]  /*14a0*/  SEL R8, RZ, 0x1, P4 ;  /* 0x00000001ff087807 */ /* 0x000fe20002000000 */
[----:B------:R-:W-:Y:S02]  /*14b0*/  IMAD.SHL.U32 R6, R6, 0x2, RZ ;  /* 0x0000000206067824 */ /* 0x000fe400078e00ff */
[C---:B------:R-:W-:Y:S02]  /*14c0*/  IMAD R7, R61.reuse, c[0x0][0x1ec], R7 ;  /* 0x00007b003d077a24 */ /* 0x040fe400078e0207 */
[----:B------:R-:W-:Y:S01]  /*14d0*/  IMAD.WIDE.U32 R4, R61, c[0x0][0x1e8], R4 ;  /* 0x00007a003d047a25 */ /* 0x000fe200078e0004 */
[----:B------:R-:W-:-:S02]  /*14e0*/  LOP3.LUT R11, R6, 0x2, R8, 0xe2, !PT ;  /* 0x00000002060b7812 */ /* 0x000fc400078ee208 */
[----:B------:R-:W-:Y:S01]  /*14f0*/  SHF.R.S32.HI R8, RZ, 0x1f, R59 ;  /* 0x0000001fff087819 */ /* 0x000fe2000001143b */
[----:B------:R-:W-:Y:S01]  /*1500*/  IMAD.WIDE.U32 R2, R61, c[0x0][0x210], R2 ;  /* 0x000084003d027a25 */ /* 0x000fe200078e0002 */
[----:B------:R-:W-:-:S03]  /*1510*/  IADD3 R7, R5, R7, RZ ;  /* 0x0000000705077210 */ /* 0x000fc60007ffe0ff */
[----:B------:R-:W-:Y:S01]  /*1520*/  IMAD.IADD R5, R3, 0x1, R9 ;  /* 0x0000000103057824 */ /* 0x000fe200078e0209 */
[----:B-----5:R-:W-:Y:S01]  /*1530*/  @P0 SHF.R.S32.HI R3, RZ, 0x1f, R0 ;  /* 0x0000001fff030819 */ /* 0x020fe20000011400 */
[----:B------:R-:W-:Y:S01]  /*1540*/  @!P0 IMAD.MOV.U32 R3, RZ, RZ, R8 ;  /* 0x000000ffff038224 */ /* 0x000fe200078e0008 */
[----:B------:R-:W-:Y:S01]  /*1550*/  MOV R6, R4 ;  /* 0x0000000400067202 */ /* 0x000fe20000000f00 */
[----:B------:R-:W-:Y:S01]  /*1560*/  IMAD.MOV.U32 R4, RZ, RZ, R2 ;  /* 0x000000ffff047224 */ /* 0x000fe200078e0002 */
[----:B------:R-:W-:Y:S01]  /*1570*/  @P0 MOV R2, R0 ;  /* 0x0000000000020202 */ /* 0x000fe20000000f00 */
[C---:B------:R-:W-:Y:S01]  /*1580*/  IMAD R0, R3.reuse, c[0x0][0x1f0], RZ ;  /* 0x00007c0003007a24 */ /* 0x040fe200078e02ff */
[----:B------:R-:W-:Y:S01]  /*1590*/  @!P0 MOV R2, R59 ;  /* 0x0000003b00028202 */ /* 0x000fe20000000f00 */
[----:B------:R-:W-:-:S04]  /*15a0*/  IMAD R3, R3, c[0x0][0x218], RZ ;  /* 0x0000860003037a24 */ /* 0x000fc800078e02ff */
[----:B------:R-:W-:-:S04]  /*15b0*/  IMAD.WIDE.U32 R26, R2, c[0x0][0x1f0], R6 ;  /* 0x00007c00021a7a25 */ /* 0x000fc800078e0006 */
[----:B------:R-:W-:-:S04]  /*15c0*/  IMAD.WIDE.U32 R22, R2, c[0x0][0x218], R4 ;  /* 0x0000860002167a25 */ /* 0x000fc800078e0004 */
[C---:B------:R-:W-:Y:S02]  /*15d0*/  IMAD R0, R2.reuse, c[0x0][0x1f4], R0 ;  /* 0x00007d0002007a24 */ /* 0x040fe400078e0200 */
[----:B------:R-:W-:Y:S01]  /*15e0*/  IMAD R2, R2, c[0x0][0x21c], R3 ;  /* 0x0000870002027a24 */ /* 0x000fe200078e0203 */
[----:B------:R1:W-:Y:S02]  /*15f0*/  STL.64 [R1+0x20], R26 ;  /* 0x0000201a01007387 */ /* 0x0003e40000100a00 */
[----:B------:R-:W-:Y:S02]  /*1600*/  IADD3 R25, R27, R0, RZ ;  /* 0x000000001b197210 */ /* 0x000fe40007ffe0ff */
[----:B------:R-:W-:Y:S01]  /*1610*/  IADD3 R24, R23, R2, RZ ;  /* 0x0000000217187210 */ /* 0x000fe20007ffe0ff */
[----:B------:R1:W-:Y:S04]  /*1620*/  STL.64 [R1+0x28], R22 ;  /* 0x0000281601007387 */ /* 0x0003e80000100a00 */
[----:B------:R1:W-:Y:S04]  /*1630*/  STL [R1+0x3c], R24 ;  /* 0x00003c1801007387 */ /* 0x0003e80000100800 */
[----:B------:R1:W-:Y:S01]  /*1640*/  STL [R1+0x38], R25 ;  /* 0x0000381901007387 */ /* 0x0003e20000100800 */
[----:B----4-:R-:W-:-:S04]  /*1650*/  ISETP.GE.AND P2, PT, R53, c[0x0][0x1d4], PT ;  /* 0x0000750035007a0c */ /* 0x010fc80003f46270 */
[----:B------:R-:W-:-:S04]  /*1660*/  SEL R9, RZ, 0x4, P2 ;  /* 0x00000004ff097807 */ /* 0x000fc80001000000 */
[----:B------:R-:W-:Y:S02]  /*1670*/  LOP3.LUT R20, R11, R9, RZ, 0xfc, !PT ;  /* 0x000000090b147212 */ /* 0x000fe400078efcff */
[----:B------:R-:W2:Y:S01]  /*1680*/  LDL R12, [R1+0x88] ;  /* 0x00008800010c7983 */ /* 0x000ea20000100800 */
[----:B------:R-:W-:Y:S01]  /*1690*/  IMAD R5, R10, c[0x0][0x1b8], RZ ;  /* 0x00006e000a057a24 */ /* 0x000fe200078e02ff */
[----:B------:R-:W-:Y:S01]  /*16a0*/  P2R R19, PR, RZ, 0x8 ;  /* 0x00000008ff137803 */ /* 0x000fe20000000000 */
[C---:B------:R-:W-:Y:S01]  /*16b0*/  IMAD.WIDE.U32 R2, R61.reuse, c[0x0][0x1b8], RZ ;  /* 0x00006e003d027a25 */ /* 0x040fe200078e00ff */
[----:B------:R-:W3:Y:S01]  /*16c0*/  LDL R29, [R1+0x5c] ;  /* 0x00005c00011d7983 */ /* 0x000ee20000100800 */
[----:B------:R-:W-:Y:S02]  /*16d0*/  P2R R18, PR, RZ, 0x4 ;  /* 0x00000004ff127803 */ /* 0x000fe40000000000 */
[----:B------:R-:W-:Y:S01]  /*16e0*/  IMAD R5, R61, c[0x0][0x1bc], R5 ;  /* 0x00006f003d057a24 */ /* 0x000fe200078e0205 */
[----:B------:R-:W4:Y:S01]  /*16f0*/  LDL R122, [R1+0x4] ;  /* 0x00000400017a7983 */ /* 0x000f220000100800 */
[----:B------:R-:W-:Y:S02]  /*1700*/  IMAD R8, R8, c[0x0][0x1c0], RZ ;  /* 0x0000700008087a24 */ /* 0x000fe400078e02ff */
[----:B------:R-:W-:Y:S01]  /*1710*/  IMAD.IADD R3, R3, 0x1, R5 ;  /* 0x0000000103037824 */ /* 0x000fe200078e0205 */
[----:B------:R-:W5:Y:S01]  /*1720*/  LDL R28, [R1+0x58] ;  /* 0x00005800011c7983 */ /* 0x000f620000100800 */
[----:B------:R-:W-:-:S02]  /*1730*/  IMAD R8, R59, c[0x0][0x1c4], R8 ;  /* 0x000071003b087a24 */ /* 0x000fc400078e0208 */
[----:B------:R-:W-:Y:S01]  /*1740*/  IMAD.WIDE.U32 R2, R59, c[0x0][0x1c0], R2 ;  /* 0x000070003b027a25 */ /* 0x000fe200078e0002 */
[----:B------:R-:W-:Y:S03]  /*1750*/  BAR.SYNC.DEFER_BLOCKING 0x0 ;  /* 0x0000000000007b1d */ /* 0x000fe60000010000 */
[----:B------:R-:W-:Y:S02]  /*1760*/  IMAD.IADD R3, R3, 0x1, R8 ;  /* 0x0000000103037824 */ /* 0x000fe400078e0208 */
[----:B------:R-:W-:Y:S02]  /*1770*/  IMAD R21, R51, c[0x0][0x168], RZ ;  /* 0x00005a0033157a24 */ /* 0x000fe400078e02ff */
[----:B------:R-:W-:Y:S01]  /*1780*/  IMAD.IADD R7, R55, 0x1, R121 ;  /* 0x0000000137077824 */ /* 0x000fe200078e0279 */
[----:B------:R-:W-:Y:S02]  /*1790*/  ISETP.GE.AND P3, PT, R140, c[0x0][0x198], PT ;  /* 0x000066008c007a0c */ /* 0x000fe40003f66270 */
[----:B------:R-:W-:-:S02]  /*17a0*/  ISETP.GE.AND P2, PT, R57, c[0x0][0x198], PT ;  /* 0x0000660039007a0c */ /* 0x000fc40003f46270 */
[----:B------:R-:W-:-:S04]  /*17b0*/  IADD3 R8, R7, 0x20, RZ ;  /* 0x0000002007087810 */ /* 0x000fc80007ffe0ff */
[----:B------:R-:W-:Y:S01]  /*17c0*/  ISETP.GE.AND P5, PT, R8, R21, PT ;  /* 0x000000150800720c */ /* 0x000fe20003fa6270 */
[----:B--2---:R-:W-:-:S04]  /*17d0*/  IMAD.IADD R4, R12, 0x1, R121 ;  /* 0x000000010c047824 */ /* 0x004fc800078e0279 */
[----:B------:R-:W-:-:S04]  /*17e0*/  @P1 IMAD.HI.U32 R6, R4, c[0x0][0x2c8], RZ ;  /* 0x0000b20004061a27 */ /* 0x000fc800078e00ff */
[----:B------:R-:W-:Y:S01]  /*17f0*/  IMAD.MOV.U32 R0, RZ, RZ, R4 ;  /* 0x000000ffff007224 */ /* 0x000fe200078e0004 */
[----:B------:R-:W-:-:S04]  /*1800*/  @P1 SHF.R.U32.HI R0, RZ, c[0x0][0x2cc], R6 ;  /* 0x0000b300ff001a19 */ /* 0x000fc80000011606 */
[--C-:B------:R-:W-:Y:S01]  /*1810*/  SHF.R.S32.HI R6, RZ, 0x1f, R0.reuse ;  /* 0x0000001fff067819 */ /* 0x100fe20000011400 */
[----:B------:R-:W-:-:S04]  /*1820*/  IMAD.MOV R5, RZ, RZ, -R0 ;  /* 0x000000ffff057224 */ /* 0x000fc800078e0a00 */
[----:B------:R-:W-:Y:S02]  /*1830*/  IMAD R4, R5, c[0x0][0x2c4], R4 ;  /* 0x0000b10005047a24 */ /* 0x000fe400078e0204 */
[----:B------:R-:W-:-:S04]  /*1840*/  IMAD R5, R6, c[0x0][0x1b0], RZ ;  /* 0x00006c0006057a24 */ /* 0x000fc800078e02ff */
[C---:B------:R-:W-:Y:S01]  /*1850*/  IMAD R6, R0.reuse, c[0x0][0x1b4], R5 ;  /* 0x00006d0000067a24 */ /* 0x040fe200078e0205 */
[----:B------:R-:W-:Y:S01]  /*1860*/  SHF.R.S32.HI R5, RZ, 0x1f, R4 ;  /* 0x0000001fff057819 */ /* 0x000fe20000011404 */
[----:B------:R-:W-:-:S04]  /*1870*/  IMAD.WIDE.U32 R2, R0, c[0x0][0x1b0], R2 ;  /* 0x00006c0000027a25 */ /* 0x000fc800078e0002 */
[----:B------:R-:W-:Y:S02]  /*1880*/  IMAD R0, R5, c[0x0][0x1a8], RZ ;  /* 0x00006a0005007a24 */ /* 0x000fe400078e02ff */
[----:B------:R-:W-:Y:S02]  /*1890*/  IMAD.IADD R3, R3, 0x1, R6 ;  /* 0x0000000103037824 */ /* 0x000fe400078e0206 */
[C---:B------:R-:W-:Y:S02]  /*18a0*/  IMAD R0, R4.reuse, c[0x0][0x1ac], R0 ;  /* 0x00006b0004007a24 */ /* 0x040fe400078e0200 */
[----:B------:R-:W-:-:S04]  /*18b0*/  IMAD.WIDE.U32 R4, R4, c[0x0][0x1a8], R2 ;  /* 0x00006a0004047a25 */ /* 0x000fc800078e0002 */
[----:B------:R-:W-:Y:S01]  /*18c0*/  IMAD.IADD R0, R5, 0x1, R0 ;  /* 0x0000000105007824 */ /* 0x000fe200078e0200 */
[----:B------:R-:W-:-:S04]  /*18d0*/  LEA R2, P0, R4, c[0x0][0x160], 0x1 ;  /* 0x0000580004027a11 */ /* 0x000fc800078008ff */
[----:B------:R-:W-:Y:S01]  /*18e0*/  LEA.HI.X R0, R4, c[0x0][0x164], R0, 0x1, P0 ;  /* 0x0000590004007a11 */ /* 0x000fe200000f0c00 */
[----:B------:R-:W2:Y:S04]  /*18f0*/  SHFL.IDX PT, R5, R2, RZ, 0x181f ;  /* 0x00181fff02057589 */ /* 0x000ea800000e0000 */
[----:B------:R-:W1:Y:S01]  /*1900*/  SHFL.IDX PT, R6, R0, RZ, 0x181f ;  /* 0x00181fff00067589 */ /* 0x000e6200000e0000 */
[----:B------:R-:W-:-:S03]  /*1910*/  ISETP.GE.AND P0, PT, R7, R21, PT ;  /* 0x000000150700720c */ /* 0x000fc60003f06270 */
[----:B------:R-:W3:Y:S04]  /*1920*/  SHFL.IDX PT, R3, R2, 0x1, 0x181f ;  /* 0x00381f0002037f89 */ /* 0x000ee800000e0000 */
[----:B------:R-:W5:Y:S06]  /*1930*/  SHFL.IDX PT, R4, R0, 0x1, 0x181f ;  /* 0x00381f0000047f89 */ /* 0x000f6c00000e0000 */
[----:B--2---:R-:W-:-:S04]  /*1940*/  @!P0 LEA R12, P6, R140, R5, 0x1 ;  /* 0x000000058c0c8211 */ /* 0x004fc800078c08ff */
[----:B-1----:R-:W-:Y:S02]  /*1950*/  @!P0 LEA.HI.X R13, R140, R6, R141, 0x1, P6 ;  /* 0x000000068c0d8211 */ /* 0x002fe400030f0c8d */
[----:B------:R-:W-:-:S03]  /*1960*/  @!P0 LEA R10, P6, R57, R5, 0x1 ;  /* 0x00000005390a8211 */ /* 0x000fc600078c08ff */
[----:B----4-:R1:W-:Y:S01]  /*1970*/  @!P0 LDGSTS.E.BYPASS.LTC128B.128 [R122+0x100], [R12.64], !P3 ;  /* 0x001000000c7a8fae */ /* 0x0103e2000d901d46 */
[----:B---3--:R-:W-:-:S05]  /*1980*/  @!P0 LEA.HI.X R11, R57, R6, R29, 0x1, P6 ;  /* 0x00000006390b8211 */ /* 0x008fca00030f0c1d */
[----:B------:R2:W-:Y:S01]  /*1990*/  @!P0 LDGSTS.E.BYPASS.LTC128B.128 [R122+0x4100], [R10.64], !P2 ;  /* 0x041000000a7a8fae */ /* 0x0005e2000d101d46 */
[C---:B------:R-:W-:Y:S02]  /*19a0*/  ISETP.GE.AND P2, PT, R53.reuse, c[0x0][0x198], PT ;  /* 0x0000660035007a0c */ /* 0x040fe40003f46270 */
[----:B------:R-:W-:-:S04]  /*19b0*/  @!P0 LEA R8, P6, R53, R5, 0x1 ;  /* 0x0000000535088211 */ /* 0x000fc800078c08ff */
[----:B-----5:R-:W-:Y:S02]  /*19c0*/  @!P0 LEA.HI.X R9, R53, R6, R28, 0x1, P6 ;  /* 0x0000000635098211 */ /* 0x020fe400030f0c1c */
[----:B------:R-:W-:-:S04]  /*19d0*/  @!P5 LEA R16, P6, R140, R3, 0x1 ;  /* 0x000000038c10d211 */ /* 0x000fc800078c08ff */
[-C--:B------:R-:W-:Y:S01]  /*19e0*/  @!P5 LEA.HI.X R17, R140, R4.reuse, R141, 0x1, P6 ;  /* 0x000000048c11d211 */ /* 0x080fe200030f0c8d */
[----:B------:R3:W-:Y:S01]  /*19f0*/  @!P0 LDGSTS.E.BYPASS.LTC128B.128 [R122+0x8100], [R8.64], !P2 ;  /* 0x08100000087a8fae */ /* 0x0007e2000d101d46 */
[----:B------:R-:W-:Y:S02]  /*1a00*/  @!P5 LEA R14, P6, R57, R3, 0x1 ;  /* 0x00000003390ed211 */ /* 0x000fe400078c08ff */
[----:B------:R-:W-:Y:S01]  /*1a10*/  IADD3 R5, R7, 0x40, RZ ;  /* 0x0000004007057810 */ /* 0x000fe20007ffe0ff */
[----:B------:R4:W-:Y:S01]  /*1a20*/  @!P5 LDGSTS.E.BYPASS.LTC128B.128 [R122+0x1100], [R16.64], !P3 ;  /* 0x01100000107adfae */ /* 0x0009e2000d901d46 */
[----:B------:R-:W-:Y:S02]  /*1a30*/  @!P5 LEA.HI.X R15, R57, R4, R29, 0x1, P6 ;  /* 0x00000004390fd211 */ /* 0x000fe400030f0c1d */
[----:B------:R-:W-:Y:S02]  /*1a40*/  ISETP.GE.AND P6, PT, R5, R21, PT ;  /* 0x000000150500720c */ /* 0x000fe40003fc6270 */
[----:B---3--:R-:W-:-:S02]  /*1a50*/  @!P5 LEA R8, P0, R53, R3, 0x1 ;  /* 0x000000033508d211 */ /* 0x008fc400078008ff */
[----:B------:R-:W1:Y:S02]  /*1a60*/  SHFL.IDX PT, R3, R2, 0x2, 0x181f ;  /* 0x00581f0002037f89 */ /* 0x000e6400000e0000 */
[----:B------:R-:W-:Y:S02]  /*1a70*/  @!P5 LEA.HI.X R9, R53, R4, R28, 0x1, P0 ;  /* 0x000000043509d211 */ /* 0x000fe400000f0c1c */
[----:B------:R-:W3:Y:S05]  /*1a80*/  SHFL.IDX PT, R4, R0, 0x2, 0x181f ;  /* 0x00581f0000047f89 */ /* 0x000eea00000e0000 */
[----:B-1----:R-:W-:-:S04]  /*1a90*/  @!P6 LEA R12, P0, R140, R3, 0x1 ;  /* 0x000000038c0ce211 */ /* 0x002fc800078008ff */
[----:B---3--:R-:W-:Y:S02]  /*1aa0*/  @!P6 LEA.HI.X R13, R140, R4, R141, 0x1, P0 ;  /* 0x000000048c0de211 */ /* 0x008fe400000f0c8d */
[----:B--2---:R-:W-:-:S04]  /*1ab0*/  @!P6 LEA R10, P0, R57, R3, 0x1 ;  /* 0x00000003390ae211 */ /* 0x004fc800078008ff */
[C---:B------:R-:W-:Y:S02]  /*1ac0*/  @!P6 LEA.HI.X R11, R57.reuse, R4, R29, 0x1, P0 ;  /* 0x00000004390be211 */ /* 0x040fe400000f0c1d */
[----:B------:R-:W-:-:S13]  /*1ad0*/  ISETP.GE.AND P0, PT, R57, c[0x0][0x198], PT ;  /* 0x0000660039007a0c */ /* 0x000fda0003f06270 */
[----:B------:R1:W-:Y:S04]  /*1ae0*/  @!P5 LDGSTS.E.BYPASS.LTC128B.128 [R122+0x5100], [R14.64], !P0 ;  /* 0x051000000e7adfae */ /* 0x0003e8000c101d46 */
[----:B------:R2:W-:Y:S04]  /*1af0*/  @!P5 LDGSTS.E.BYPASS.LTC128B.128 [R122+0x9100], [R8.64], !P2 ;  /* 0x09100000087adfae */ /* 0x0005e8000d101d46 */
[----:B------:R3:W-:Y:S04]  /*1b00*/  @!P6 LDGSTS.E.BYPASS.LTC128B.128 [R122+0x2100], [R12.64], !P3 ;  /* 0x021000000c7aefae */ /* 0x0007e8000d901d46 */
[----:B---3--:R-:W3:Y:S04]  /*1b10*/  LDL R13, [R1] ;  /* 0x00000000010d7983 */ /* 0x008ee80000100800 */
[----:B------:R-:W5:Y:S01]  /*1b20*/  SHFL.IDX PT, R2, R2, 0x3, 0x181f ;  /* 0x00781f0002027f89 */ /* 0x000f6200000e0000 */
[----:B------:R-:W-:-:S03]  /*1b30*/  IADD3 R7, R7, 0x60, RZ ;  /* 0x0000006007077810 */ /* 0x000fc60007ffe0ff */
[----:B------:R-:W1:Y:S01]  /*1b40*/  SHFL.IDX PT, R0, R0, 0x3, 0x181f ;  /* 0x00781f0000007f89 */ /* 0x000e6200000e0000 */
[----:B------:R-:W-:Y:S02]  /*1b50*/  ISETP.GE.AND P5, PT, R7, R21, PT ;  /* 0x000000150700720c */ /* 0x000fe40003fa6270 */
[----:B--2---:R-:W-:-:S04]  /*1b60*/  @!P6 LEA R8, P0, R53, R3, 0x1 ;  /* 0x000000033508e211 */ /* 0x004fc800078008ff */
[----:B------:R-:W-:-:S07]  /*1b70*/  @!P6 LEA.HI.X R9, R53, R4, R28, 0x1, P0 ;  /* 0x000000043509e211 */ /* 0x000fce00000f0c1c */
[----:B-----5:R-:W-:-:S04]  /*1b80*/  @!P5 LEA R6, P0, R140, R2, 0x1 ;  /* 0x000000028c06d211 */ /* 0x020fc800078008ff */
[----:B-1----:R-:W-:Y:S02]  /*1b90*/  @!P5 LEA.HI.X R7, R140, R0, R141, 0x1, P0 ;  /* 0x000000008c07d211 */ /* 0x002fe400000f0c8d */
[----:B------:R-:W-:-:S04]  /*1ba0*/  @!P5 LEA R4, P0, R57, R2, 0x1 ;  /* 0x000000023904d211 */ /* 0x000fc800078008ff */
[C---:B------:R-:W-:Y:S02]  /*1bb0*/  @!P5 LEA.HI.X R5, R57.reuse, R0, R29, 0x1, P0 ;  /* 0x000000003905d211 */ /* 0x040fe400000f0c1d */
[----:B------:R-:W-:Y:S01]  /*1bc0*/  ISETP.GE.AND P0, PT, R57, c[0x0][0x198], PT ;  /* 0x0000660039007a0c */ /* 0x000fe20003f06270 */
[----:B------:R-:W-:-:S12]  /*1bd0*/  IMAD.MOV.U32 R116, RZ, RZ, -0x60 ;  /* 0xffffffa0ff747424 */ /* 0x000fd800078e00ff */
[----:B------:R1:W-:Y:S04]  /*1be0*/  @!P6 LDGSTS.E.BYPASS.LTC128B.128 [R122+0x6100], [R10.64], !P0 ;  /* 0x061000000a7aefae */ /* 0x0003e8000c101d46 */
[----:B------:R2:W-:Y:S01]  /*1bf0*/  @!P6 LDGSTS.E.BYPASS.LTC128B.128 [R122+0xa100], [R8.64], !P2 ;  /* 0x0a100000087aefae */ /* 0x0005e2000d101d46 */
[----:B------:R-:W-:Y:S01]  /*1c00*/  ISETP.GE.AND P6, PT, R140, c[0x0][0x198], PT ;  /* 0x000066008c007a0c */ /* 0x000fe20003fc6270 */
[----:B------:R-:W-:-:S12]  /*1c10*/  IMAD R116, R123, R116, 0x60 ;  /* 0x000000607b747424 */ /* 0x000fd800078e0274 */
[----:B------:R5:W-:Y:S04]  /*1c20*/  @!P5 LDGSTS.E.BYPASS.LTC128B.128 [R122+0x3100], [R6.64], !P6 ;  /* 0x03100000067adfae */ /* 0x000be8000f101d46 */
[----:B------:R1:W-:Y:S01]  /*1c30*/  @!P5 LDGSTS.E.BYPASS.LTC128B.128 [R122+0x7100], [R4.64], !P0 ;  /* 0x07100000047adfae */ /* 0x0003e2000c101d46 */
[----:B--2---:R-:W-:-:S04]  /*1c40*/  IADD3 R9, R123, -0x1, RZ ;  /* 0xffffffff7b097810 */ /* 0x004fc80007ffe0ff */
[----:B------:R-:W-:Y:S02]  /*1c50*/  SHF.R.S32.HI R12, RZ, 0x1f, R9 ;  /* 0x0000001fff0c7819 */ /* 0x000fe40000011409 */
[----:B------:R-:W-:-:S03]  /*1c60*/  IADD3 R8, R116, c[0x0][0x1d0], -R55 ;  /* 0x0000740074087a10 */ /* 0x000fc60007ffe837 */
[----:B------:R-:W-:Y:S01]  /*1c70*/  IMAD R3, R12, c[0x0][0x1e0], RZ ;  /* 0x000078000c037a24 */ /* 0x000fe200078e02ff */
[C---:B------:R-:W-:Y:S02]  /*1c80*/  ISETP.GE.AND P6, PT, R53.reuse, c[0x0][0x198], PT ;  /* 0x0000660035007a0c */ /* 0x040fe40003fc6270 */
[----:B-1----:R-:W-:Y:S01]  /*1c90*/  @!P5 LEA R4, P0, R53, R2, 0x1 ;  /* 0x000000023504d211 */ /* 0x002fe200078008ff */
[----:B-----5:R-:W-:-:S03]  /*1ca0*/  IMAD.WIDE.U32 R6, R9, c[0x0][0x1e0], RZ ;  /* 0x0000780009067a25 */ /* 0x020fc600078e00ff */
[----:B------:R-:W-:Y:S01]  /*1cb0*/  @!P5 LEA.HI.X R5, R53, R0, R28, 0x1, P0 ;  /* 0x000000003505d211 */ /* 0x000fe200000f0c1c */
[----:B------:R-:W-:Y:S01]  /*1cc0*/  IMAD R2, R9, c[0x0][0x1e4], R3 ;  /* 0x0000790009027a24 */ /* 0x000fe200078e0203 */
[----:B------:R-:W-:Y:S01]  /*1cd0*/  ISETP.GE.AND P0, PT, R8, 0x1, PT ;  /* 0x000000010800780c */ /* 0x000fe20003f06270 */
[----:B------:R-:W-:Y:S02]  /*1ce0*/  IMAD.MOV.U32 R118, RZ, RZ, R26 ;  /* 0x000000ffff767224 */ /* 0x000fe400078e001a */
[----:B------:R-:W-:Y:S02]  /*1cf0*/  IMAD.IADD R0, R7, 0x1, R2 ;  /* 0x0000000107007824 */ /* 0x000fe400078e0202 */
[----:B------:R-:W-:Y:S01]  /*1d00*/  IMAD.MOV.U32 R119, RZ, RZ, R25 ;  /* 0x000000ffff777224 */ /* 0x000fe200078e0019 */
[----:B------:R-:W-:Y:S01]  /*1d10*/  ISETP.NE.AND P3, PT, R19, RZ, PT ;  /* 0x000000ff1300720c */ /* 0x000fe20003f65270 */
[----:B------:R-:W-:Y:S01]  /*1d20*/  IMAD R0, R0, 0x60, RZ ;  /* 0x0000006000007824 */ /* 0x000fe200078e02ff */
[----:B------:R-:W-:Y:S01]  /*1d30*/  ISETP.NE.AND P2, PT, R18, RZ, PT ;  /* 0x000000ff1200720c */ /* 0x000fe20003f45270 */
[----:B------:R-:W-:Y:S01]  /*1d40*/  IMAD.WIDE.U32 R2, R6, 0x60, R118 ;  /* 0x0000006006027825 */ /* 0x000fe200078e0076 */
[----:B------:R1:W-:Y:S01]  /*1d50*/  @!P5 LDGSTS.E.BYPASS.LTC128B.128 [R122+0xb100], [R4.64], !P6 ;  /* 0x0b100000047adfae */ /* 0x0003e2000f101d46 */
[----:B------:R-:W-:-:S02]  /*1d60*/  ISETP.GE.AND P6, PT, R8, 0x21, PT ;  /* 0x000000210800780c */ /* 0x000fc40003fc6270 */
[----:B------:R-:W-:Y:S01]  /*1d70*/  IMAD.IADD R0, R3, 0x1, R0 ;  /* 0x0000000103007824 */ /* 0x000fe200078e0200 */
[----:B------:R-:W0:Y:S01]  /*1d80*/  LDGDEPBAR ;  /* 0x00000000000079af */ /* 0x000e220000000000 */
[----:B------:R-:W-:Y:S02]  /*1d90*/  IMAD.MOV.U32 R117, RZ, RZ, c[0x0][0x1e0] ;  /* 0x00007800ff757624 */ /* 0x000fe400078e00ff */
[----:B------:R-:W-:Y:S02]  /*1da0*/  IMAD.MOV.U32 R120, RZ, RZ, c[0x0][0x1e4] ;  /* 0x00007900ff787624 */ /* 0x000fe400078e00ff */
[----:B------:R-:W-:Y:S01]  /*1db0*/  IMAD.WIDE.U32 R6, R117, 0x40, RZ ;  /* 0x0000004075067825 */ /* 0x000fe200078e00ff */
[----:B-1----:R-:W-:-:S04]  /*1dc0*/  @P0 LEA R4, P5, R2, c[0x0][0x1c8], 0x1 ;  /* 0x0000720002040a11 */ /* 0x002fc800078a08ff */
[----:B------:R-:W-:Y:S02]  /*1dd0*/  @P0 LEA.HI.X R5, R2, c[0x0][0x1cc], R0, 0x1, P5 ;  /* 0x0000730002050a11 */ /* 0x000fe400028f0c00 */
[----:B------:R-:W-:-:S03]  /*1de0*/  ISETP.GE.AND P5, PT, R8, 0x41, PT ;  /* 0x000000410800780c */ /* 0x000fc60003fa6270 */
[----:B------:R1:W-:Y:S04]  /*1df0*/  @P0 LDGSTS.E.BYPASS.LTC128B.128 [R122+0xc100], [R4.64], !P4 ;  /* 0x0c100000047a0fae */ /* 0x0003e8000e101d46 */
[----:B------:R1:W-:Y:S04]  /*1e00*/  @P0 LDGSTS.E.BYPASS.LTC128B.128 [R122+0xf100], [R4.64+0x80], !P3 ;  /* 0x0f100080047a0fae */ /* 0x0003e8000d901d46 */
[----:B------:R1:W-:Y:S01]  /*1e10*/  @P0 LDGSTS.E.BYPASS.LTC128B.128 [R122+0x12100], [R4.64+0x100], !P2 ;  /* 0x12100100047a0fae */ /* 0x0003e2000d101d46 */
[----:B------:R-:W-:Y:S01]  /*1e20*/  @P6 LEA R3, P0, R117, R2, 0x5 ;  /* 0x0000000275036211 */ /* 0x000fe200078028ff */
[----:B------:R-:W-:-:S02]  /*1e30*/  IMAD R12, R12, c[0x0][0x208], RZ ;  /* 0x000082000c0c7a24 */ /* 0x000fc400078e02ff */
[----:B------:R-:W-:-:S04]  /*1e40*/  IMAD.WIDE.U32 R10, R9, c[0x0][0x208], RZ ;  /* 0x00008200090a7a25 */ /* 0x000fc800078e00ff */
[----:B------:R-:W-:Y:S01]  /*1e50*/  IMAD R12, R9, c[0x0][0x20c], R12 ;  /* 0x00008300090c7a24 */ /* 0x000fe200078e020c */
[----:B-1----:R-:W-:Y:S02]  /*1e60*/  @P6 LEA.HI.X R5, R117, R0, R120, 0x5, P0 ;  /* 0x0000000075056211 */ /* 0x002fe400000f2c78 */
[----:B------:R-:W-:-:S04]  /*1e70*/  @P6 LEA R4, P0, R3, c[0x0][0x1c8], 0x1 ;  /* 0x0000720003046a11 */ /* 0x000fc800078008ff */
[----:B------:R-:W-:Y:S02]  /*1e80*/  @P6 LEA.HI.X R5, R3, c[0x0][0x1cc], R5, 0x1, P0 ;  /* 0x0000730003056a11 */ /* 0x000fe400000f0c05 */
[----:B------:R-:W-:Y:S01]  /*1e90*/  @P5 IADD3 R3, P0, R2, R6, RZ ;  /* 0x0000000602035210 */ /* 0x000fe20007f1e0ff */
[----:B------:R-:W-:Y:S02]  /*1ea0*/  IMAD.SHL.U32 R2, R120, 0x40, RZ ;  /* 0x0000004078027824 */ /* 0x000fe400078e00ff */
[----:B------:R1:W-:Y:S03]  /*1eb0*/  @P6 LDGSTS.E.BYPASS.LTC128B.128 [R122+0xd100], [R4.64], !P4 ;  /* 0x0d100000047a6fae */ /* 0x0003e6000e101d46 */
[----:B------:R-:W-:Y:S01]  /*1ec0*/  @P5 IADD3.X R9, R0, R7, R2, P0, !PT ;  /* 0x0000000700095210 */ /* 0x000fe200007fe402 */
[----:B------:R1:W-:Y:S01]  /*1ed0*/  @P6 LDGSTS.E.BYPASS.LTC128B.128 [R122+0x10100], [R4.64+0x80], !P3 ;  /* 0x10100080047a6fae */ /* 0x0003e2000d901d46 */
[----:B------:R-:W-:-:S03]  /*1ee0*/  @P5 LEA R2, P0, R3, c[0x0][0x1c8], 0x1 ;  /* 0x0000720003025a11 */ /* 0x000fc600078008ff */
[----:B------:R1:W-:Y:S01]  /*1ef0*/  @P6 LDGSTS.E.BYPASS.LTC128B.128 [R122+0x13100], [R4.64+0x100], !P2 ;  /* 0x13100100047a6fae */ /* 0x0003e2000d101d46 */
[----:B------:R-:W-:-:S05]  /*1f00*/  @P5 LEA.HI.X R3, R3, c[0x0][0x1cc], R9, 0x1, P0 ;  /* 0x0000730003035a11 */ /* 0x000fca00000f0c09 */
[----:B------:R2:W-:Y:S04]  /*1f10*/  @P5 LDGSTS.E.BYPASS.LTC128B.128 [R122+0xe100], [R2.64], !P4 ;  /* 0x0e100000027a5fae */ /* 0x0005e8000e101d46 */
[----:B------:R2:W-:Y:S04]  /*1f20*/  @P5 LDGSTS.E.BYPASS.LTC128B.128 [R122+0x11100], [R2.64+0x80], !P3 ;  /* 0x11100080027a5fae */ /* 0x0005e8000d901d46 */
[----:B------:R2:W-:Y:S04]  /*1f30*/  @P5 LDGSTS.E.BYPASS.LTC128B.128 [R122+0x14100], [R2.64+0x100], !P2 ;  /* 0x14100100027a5fae */ /* 0x0005e8000d101d46 */
[----:B------:R-:W0:Y:S01]  /*1f40*/  LDGDEPBAR ;  /* 0x00000000000079af */ /* 0x000e220000000000 */
[----:B------:R-:W-:-:S04]  /*1f50*/  DEPBAR.LE SB0, 0x1 ;  /* 0x000080400000791a */ /* 0x000fc80000000000 */
[----:B------:R-:W-:Y:S01]  /*1f60*/  BAR.SYNC.DEFER_BLOCKING 0x0 ;  /* 0x0000000000007b1d */ /* 0x000fe20000010000 */
[----:B------:R-:W-:Y:S02]  /*1f70*/  IMAD.MOV.U32 R6, RZ, RZ, R22 ;  /* 0x000000ffff067224 */ /* 0x000fe400078e0016 */
[----:B------:R-:W-:Y:S02]  /*1f80*/  IMAD.MOV.U32 R7, RZ, RZ, R24 ;  /* 0x000000ffff077224 */ /* 0x000fe400078e0018 */
[----:B------:R-:W-:Y:S02]  /*1f90*/  IMAD.IADD R0, R11, 0x1, R12 ;  /* 0x000000010b007824 */ /* 0x000fe400078e020c */
[----:B------:R-:W-:Y:S01]  /*1fa0*/  IMAD.WIDE.U32 R6, R10, 0x60, R6 ;  /* 0x000000600a067825 */ /* 0x000fe200078e0006 */
[----:B------:R-:W-:Y:S04]  /*1fb0*/  LDSM.16.M88.4 R156, [R250] ;  /* 0x00000000fa9c783b */ /* 0x000fe80000000200 */
[----:B------:R-:W-:Y:S04]  /*1fc0*/  LDSM.16.M88.4 R160, [R251] ;  /* 0x00000000fba0783b */ /* 0x000fe80000000200 */
[----:B------:R-:W-:Y:S04]  /*1fd0*/  LDSM.16.M88.4 R172, [R252] ;  /* 0x00000000fcac783b */ /* 0x000fe80000000200 */
[----:B------:R-:W-:Y:S04]  /*1fe0*/  LDSM.16.M88.4 R176, [R250+0x4000] ;  /* 0x00400000fab0783b */ /* 0x000fe80000000200 */
[----:B------:R-:W-:Y:S04]  /*1ff0*/  LDSM.16.M88.4 R180, [R251+0x4000] ;  /* 0x00400000fbb4783b */ /* 0x000fe80000000200 */
[----:B------:R-:W-:Y:S04]  /*2000*/  LDSM.16.M88.4 R188, [R252+0x4000] ;  /* 0x00400000fcbc783b */ /* 0x000fe80000000200 */
[----:B---3--:R-:W-:Y:S04]  /*2010*/  LDSM.16.M88.4 R168, [R13] ;  /* 0x000000000da8783b */ /* 0x008fe80000000200 */
[----:B------:R-:W-:Y:S04]  /*2020*/  LDSM.16.M88.4 R184, [R13+0x4000] ;  /* 0x004000000db8783b */ /* 0x000fe80000000200 */
[----:B------:R-:W-:Y:S04]  /*2030*/  LDSM.16.M88.4 R192, [R250+0x8000] ;  /* 0x00800000fac0783b */ /* 0x000fe80000000200 */
[----:B------:R-:W-:Y:S04]  /*2040*/  LDSM.16.M88.4 R196, [R251+0x8000] ;  /* 0x00800000fbc4783b */ /* 0x000fe80000000200 */
[----:B------:R-:W-:Y:S04]  /*2050*/  LDSM.16.M88.4 R200, [R13+0x8000] ;  /* 0x008000000dc8783b */ /* 0x000fe80000000200 */
[----:B------:R-:W-:Y:S04]  /*2060*/  LDSM.16.M88.4 R204, [R252+0x8000] ;  /* 0x00800000fccc783b */ /* 0x000fe80000000200 */
[----:B------:R-:W-:Y:S01]  /*2070*/  BAR.SYNC.DEFER_BLOCKING 0x0 ;  /* 0x0000000000007b1d */ /* 0x000fe20000010000 */
[----:B------:R-:W-:-:S02]  /*2080*/  IMAD R0, R0, 0x60, RZ ;  /* 0x0000006000007824 */ /* 0x000fc400078e02ff */
[----:B-1----:R-:W-:Y:S02]  /*2090*/  IMAD.MOV.U32 R5, RZ, RZ, c[0x0][0x208] ;  /* 0x00008200ff057624 */ /* 0x002fe400078e00ff */
[----:B--2---:R-:W-:Y:S01]  /*20a0*/  IMAD.MOV.U32 R3, RZ, RZ, 0x6 ;  /* 0x00000006ff037424 */ /* 0x004fe200078e00ff */
[C---:B------:R-:W-:Y:S01]  /*20b0*/  LEA R2, P0, R6.reuse, c[0x0][0x1f8], 0x1 ;  /* 0x00007e0006027a11 */ /* 0x040fe200078008ff */
[----:B------:R-:W-:Y:S02]  /*20c0*/  IMAD.IADD R0, R7, 0x1, R0 ;  /* 0x0000000107007824 */ /* 0x000fe400078e0200 */
[C---:B------:R-:W-:Y:S01]  /*20d0*/  IMAD.SHL.U32 R4, R5.reuse, 0x40, RZ ;  /* 0x0000004005047824 */ /* 0x040fe200078e00ff */
[----:B------:R-:W-:Y:S02]  /*20e0*/  SHF.L.U64.HI R5, R5, R3, c[0x0][0x20c] ;  /* 0x0000830005057619 */ /* 0x000fe40000010203 */
[----:B------:R-:W-:Y:S02]  /*20f0*/  LEA.HI.X R3, R6, c[0x0][0x1fc], R0, 0x1, P0 ;  /* 0x00007f0006037a11 */ /* 0x000fe400000f0c00 */
[----:B------:R-:W-:-:S02]  /*2100*/  IADD3 R10, P5, P0, R4, 0x80, R2 ;  /* 0x00000080040a7810 */ /* 0x000fc400078be002 */
[----:B------:R-:W-:Y:S02]  /*2110*/  LOP3.LUT R0, R20, 0x1, RZ, 0xc0, !PT ;  /* 0x0000000114007812 */ /* 0x000fe400078ec0ff */
[----:B------:R-:W-:Y:S02]  /*2120*/  IADD3.X R11, R5, RZ, R3, P5, P0 ;  /* 0x000000ff050b7210 */ /* 0x000fe40002fe0403 */
[----:B------:R-:W-:Y:S01]  /*2130*/  IADD3 R6, P5, P0, R4, 0x100, R2 ;  /* 0x0000010004067810 */ /* 0x000fe200078be002 */
[----:B------:R-:W-:-:S04]  /*2140*/  DEPBAR.LE SB0, 0x0 ;  /* 0x000080000000791a */ /* 0x000fc80000000000 */
[----:B------:R-:W-:Y:S01]  /*2150*/  BAR.SYNC.DEFER_BLOCKING 0x0 ;  /* 0x0000000000007b1d */ /* 0x000fe20000010000 */
[----:B------:R-:W-:Y:S02]  /*2160*/  IADD3.X R7, R5, RZ, R3, P5, P0 ;  /* 0x000000ff05077210 */ /* 0x000fe40002fe0403 */
[----:B------:R-:W-:-:S04]  /*2170*/  ISETP.NE.U32.AND P0, PT, R0, 0x1, PT ;  /* 0x000000010000780c */ /* 0x000fc80003f05070 */
[----:B------:R-:W-:Y:S02]  /*2180*/  ISETP.LT.OR P0, PT, R8, 0x1, P0 ;  /* 0x000000010800780c */ /* 0x000fe40000701670 */
[C---:B------:R-:W-:Y:S02]  /*2190*/  LOP3.LUT P6, RZ, R20.reuse, 0x2, RZ, 0xc0, !PT ;  /* 0x0000000214ff7812 */ /* 0x040fe400078cc0ff */
[----:B------:R-:W-:Y:S01]  /*21a0*/  LOP3.LUT P5, RZ, R20, 0x4, RZ, 0xc0, !PT ;  /* 0x0000000414ff7812 */ /* 0x000fe200078ac0ff */
[----:B----4-:R-:W1:Y:S04]  /*21b0*/  LDSM.16.M88.4 R16, [R225] ;  /* 0x00000000e110783b */ /* 0x010e680000000200 */
[----:B------:R-:W-:Y:S04]  /*21c0*/  LDSM.16.M88.4 R12, [R225+0x800] ;  /* 0x00080000e10c783b */ /* 0x000fe80000000200 */
[----:B------:R-:W2:Y:S04]  /*21d0*/  LDSM.16.M88.4 R40, [R225+0x1000] ;  /* 0x00100000e128783b */ /* 0x000ea80000000200 */
[----:B------:R-:W3:Y:S04]  /*21e0*/  LDSM.16.M88.4 R44, [R225+0x1800] ;  /* 0x00180000e12c783b */ /* 0x000ee80000000200 */
[----:B------:R-:W-:Y:S04]  /*21f0*/  LDSM.16.M88.4 R60, [R225+0x2000] ;  /* 0x00200000e13c783b */ /* 0x000fe80000000200 */
[----:B------:R-:W-:Y:S04]  /*2200*/  LDSM.16.M88.4 R68, [R225+0x2800] ;  /* 0x00280000e144783b */ /* 0x000fe80000000200 */
[----:B------:R-:W-:Y:S04]  /*2210*/  LDSM.16.M88.4 R56, [R231] ;  /* 0x00000000e738783b */ /* 0x000fe80000000200 */
[----:B------:R-:W-:Y:S04]  /*2220*/  LDSM.16.M88.4 R52, [R248] ;  /* 0x00000000f834783b */ /* 0x000fe80000000200 */
[----:B------:R-:W4:Y:S04]  /*2230*/  LDSM.16.M88.4 R48, [R247] ;  /* 0x00000000f730783b */ /* 0x000f280000000200 */
[----:B------:R-:W5:Y:S04]  /*2240*/  LDSM.16.M88.4 R64, [R246] ;  /* 0x00000000f640783b */ /* 0x000f680000000200 */
[----:B------:R-:W1:Y:S04]  /*2250*/  LDSM.16.M88.4 R92, [R245] ;  /* 0x00000000f55c783b */ /* 0x000e680000000200 */
[----:B------:R-:W1:Y:S04]  /*2260*/  LDSM.16.M88.4 R104, [R244] ;  /* 0x00000000f468783b */ /* 0x000e680000000200 */
[----:B------:R-:W-:Y:S01]  /*2270*/  @!PT LDS RZ, [RZ] ;  /* 0x00000000fffff984 */ /* 0x000fe20000000800 */
[----:B------:R-:W-:Y:S01]  /*2280*/  @!PT LDS RZ, [RZ] ;  /* 0x00000000fffff984 */ /* 0x000fe20000000800 */
[----:B------:R-:W-:Y:S01]  /*2290*/  @!PT LDS RZ, [RZ] ;  /* 0x00000000fffff984 */ /* 0x000fe20000000800 */
[----:B------:R1:W-:Y:S01]  /*22a0*/  LDGSTS.E.BYPASS.LTC128B.128 [R122+0x100], [R2.64], !P0 ;  /* 0x00100000027a7fae */ /* 0x0003e2000c101d46 */
[----:B------:R-:W-:-:S13]  /*22b0*/  ISETP.LT.OR P0, PT, R8, 0x1, !P6 ;  /* 0x000000010800780c */ /* 0x000fda0007701670 */
[----:B------:R1:W-:Y:S01]  /*22c0*/  LDGSTS.E.BYPASS.LTC128B.128 [R122+0x3100], [R2.64+0x80], !P0 ;  /* 0x03100080027a7fae */ /* 0x0003e2000c101d46 */
[----:B------:R-:W-:-:S13]  /*22d0*/  ISETP.LT.OR P0, PT, R8, 0x1, !P5 ;  /* 0x000000010800780c */ /* 0x000fda0006f01670 */
[----:B------:R1:W-:Y:S02]  /*22e0*/  LDGSTS.E.BYPASS.LTC128B.128 [R122+0x6100], [R2.64+0x100], !P0 ;  /* 0x06100100027a7fae */ /* 0x0003e4000c101d46 */
[----:B-1----:R-:W-:-:S05]  /*22f0*/  IADD3 R2, P0, R4, R2, RZ ;  /* 0x0000000204027210 */ /* 0x002fca0007f1e0ff */
[----:B------:R-:W-:Y:S01]  /*2300*/  IMAD.X R3, R5, 0x1, R3, P0 ;  /* 0x0000000105037824 */ /* 0x000fe200000e0603 */
[----:B------:R-:W-:-:S05]  /*2310*/  IADD3 R4, P0, R2, R4, RZ ;  /* 0x0000000402047210 */ /* 0x000fca0007f1e0ff */
[----:B------:R-:W-:Y:S01]  /*2320*/  IMAD.X R5, R3, 0x1, R5, P0 ;  /* 0x0000000103057824 */ /* 0x000fe200000e0605 */
[----:B------:R-:W-:-:S04]  /*2330*/  ISETP.NE.U32.AND P0, PT, R0, 0x1, PT ;  /* 0x000000010000780c */ /* 0x000fc80003f05070 */
[----:B------:R-:W-:-:S13]  /*2340*/  ISETP.LT.OR P0, PT, R8, 0x21, P0 ;  /* 0x000000210800780c */ /* 0x000fda0000701670 */
[----:B------:R1:W-:Y:S01]  /*2350*/  LDGSTS.E.BYPASS.LTC128B.128 [R122+0x1100], [R2.64], !P0 ;  /* 0x01100000027a7fae */ /* 0x0003e2000c101d46 */
[C---:B------:R-:W-:Y:S01]  /*2360*/  ISETP.LT.OR P0, PT, R8.reuse, 0x21, !P6 ;  /* 0x000000210800780c */ /* 0x040fe20007701670 */
[C---:B------:R-:W-:Y:S11]  /*2370*/  HMMA.16816.F32.BF16 R36, R156.reuse, R16, RZ ;  /* 0x000000109c24723c */ /* 0x040ff600000418ff */
[----:B------:R-:W-:Y:S01]  /*2380*/  @!UPT UIADD3 URZ, URZ, URZ, URZ ;  /* 0x0000003f3f3ff290 */ /* 0x000fe2000fffe03f */
[----:B------:R1:W-:Y:S01]  /*2390*/  LDGSTS.E.BYPASS.LTC128B.128 [R122+0x4100], [R10.64], !P0 ;  /* 0x041000000a7a7fae */ /* 0x0003e2000c101d46 */
[----:B------:R-:W-:Y:S01]  /*23a0*/  ISETP.LT.OR P0, PT, R8, 0x21, !P5 ;  /* 0x000000210800780c */ /* 0x000fe20006f01670 */
[C---:B------:R-:W-:Y:S08]  /*23b0*/  HMMA.16816.F32.BF16 R32, R156.reuse, R18, RZ ;  /* 0x000000129c20723c */ /* 0x040ff000000418ff */
[----:B--2---:R-:W-:Y:S04]  /*23c0*/  HMMA.16816.F32.BF16 R16, R156, R42, RZ ;  /* 0x0000002a9c10723c */ /* 0x004fe800000418ff */
[----:B------:R2:W-:Y:S01]  /*23d0*/  LDGSTS.E.BYPASS.LTC128B.128 [R122+0x7100], [R6.64], !P0 ;  /* 0x07100000067a7fae */ /* 0x0005e2000c101d46 */
[----:B------:R-:W-:-:S02]  /*23e0*/  ISETP.NE.U32.AND P0, PT, R0, 0x1, PT ;  /* 0x000000010000780c */ /* 0x000fc40003f05070 */
[C---:B------:R-:W-:Y:S02]  /*23f0*/  ISETP.LT.OR P6, PT, R8.reuse, 0x41, !P6 ;  /* 0x000000410800780c */ /* 0x040fe400077c1670 */
[C---:B------:R-:W-:Y:S02]  /*2400*/  ISETP.LT.OR P0, PT, R8.reuse, 0x41, P0 ;  /* 0x000000410800780c */ /* 0x040fe40000701670 */
[----:B------:R-:W-:Y:S01]  /*2410*/  ISETP.LT.OR P5, PT, R8, 0x41, !P5 ;  /* 0x000000410800780c */ /* 0x000fe20006fa1670 */
[C---:B------:R-:W-:Y:S08]  /*2420*/  HMMA.16816.F32.BF16 R28, R156.reuse, R12, RZ ;  /* 0x0000000c9c1c723c */ /* 0x040ff000000418ff */
[C---:B------:R-:W-:Y:S02]  /*2430*/  HMMA.16816.F32.BF16 R24, R156.reuse, R14, RZ ;  /* 0x0000000e9c18723c */ /* 0x040fe400000418ff */
[----:B------:R2:W-:Y:S04]  /*2440*/  LDGSTS.E.BYPASS.LTC128B.128 [R122+0x2100], [R4.64], !P0 ;  /* 0x02100000047a7fae */ /* 0x0005e8000c101d46 */
[----:B------:R2:W-:Y:S02]  /*2450*/  LDGSTS.E.BYPASS.LTC128B.128 [R122+0x5100], [R4.64+0x80], !P6 ;  /* 0x05100080047a7fae */ /* 0x0005e4000f101d46 */
[C---:B------:R-:W-:Y:S02]  /*2460*/  HMMA.16816.F32.BF16 R20, R156.reuse, R40, RZ ;  /* 0x000000289c14723c */ /* 0x040fe400000418ff */
[----:B------:R2:W-:Y:S04]  /*2470*/  LDGSTS.E.BYPASS.LTC128B.128 [R122+0x8100], [R4.64+0x100], !P5 ;  /* 0x08100100047a7fae */ /* 0x0005e8000e901d46 */
[----:B------:R-:W-:Y:S02]  /*2480*/  LDSM.16.M88.4 R108, [R226+0x5000] ;  /* 0x00500000e26c783b */ /* 0x000fe40000000200 */
[----:B---3--:R-:W-:Y:S02]  /*2490*/  HMMA.16816.F32.BF16 R12, R156, R44, RZ ;  /* 0x0000002c9c0c723c */ /* 0x008fe400000418ff */
[----:B------:R-:W-:Y:S04]  /*24a0*/  LDSM.16.M88.4 R112, [R235] ;  /* 0x00000000eb70783b */ /* 0x000fe80000000200 */
[----:B------:R-:W0:Y:S02]  /*24b0*/  LDGDEPBAR ;  /* 0x00000000000079af */ /* 0x000e240000000000 */
[C---:B----4-:R-:W-:Y:S08]  /*24c0*/  HMMA.16816.F32.BF16 R80, R160.reuse, R50, R16 ;  /* 0x00000032a050723c */ /* 0x050ff00000041810 */
[----:B------:R-:W-:Y:S01]  /*24d0*/  HMMA.16816.F32.BF16 R100, R160, R58, R32 ;  /* 0x0000003aa064723c */ /* 0x000fe20000041820 */
[----:B------:R-:W3:Y:S07]  /*24e0*/  LDSM.16.M88.4 R32, [R229] ;  /* 0x00000000e520783b */ /* 0x000eee0000000200 */
[----:B------:R-:W-:Y:S08]  /*24f0*/  HMMA.16816.F32.BF16 R16, R156, R62, RZ ;  /* 0x0000003e9c10723c */ /* 0x000ff000000418ff */
[C---:B------:R-:W-:Y:S01]  /*2500*/  HMMA.16816.F32.BF16 R76, R160.reuse, R56, R36 ;  /* 0x00000038a04c723c */ /* 0x040fe20000041824 */
[----:B------:R-:W4:Y:S07]  /*2510*/  LDSM.16.M88.4 R36, [R229+0x800] ;  /* 0x00080000e524783b */ /* 0x000f2e0000000200 */
[C---:B------:R-:W-:Y:S01]  /*2520*/  HMMA.16816.F32.BF16 R84, R160.reuse, R48, R20 ;  /* 0x00000030a054723c */ /* 0x040fe20000041814 */
[----:B------:R-:W3:Y:S07]  /*2530*/  LDSM.16.M88.4 R48, [R229+0x1000] ;  /* 0x00100000e530783b */ /* 0x000eee0000000200 */
[----:B-----5:R-:W-:Y:S08]  /*2540*/  HMMA.16816.F32.BF16 R56, R160, R64, R12 ;  /* 0x00000040a038723c */ /* 0x020ff0000004180c */
[C---:B-1----:R-:W-:Y:S01]  /*2550*/  HMMA.16816.F32.BF16 R8, R156.reuse, R46, RZ ;  /* 0x0000002e9c08723c */ /* 0x042fe200000418ff */
[----:B------:R-:W1:Y:S07]  /*2560*/  LDSM.16.M88.4 R44, [R229+0x2000] ;  /* 0x00200000e52c783b */ /* 0x000e6e0000000200 */
[C---:B------:R-:W-:Y:S01]  /*2570*/  HMMA.16816.F32.BF16 R20, R156.reuse, R60, RZ ;  /* 0x0000003c9c14723c */ /* 0x040fe200000418ff */
[----:B------:R-:W-:Y:S07]  /*2580*/  LDSM.16.M88.4 R60, [R229+0x1800] ;  /* 0x00180000e53c783b */ /* 0x000fee0000000200 */
[C---:B------:R-:W-:Y:S08]  /*2590*/  HMMA.16816.F32.BF16 R12, R156.reuse, R68, RZ ;  /* 0x000000449c0c723c */ /* 0x040ff000000418ff */
[----:B--2---:R-:W-:Y:S01]  /*25a0*/  HMMA.16816.F32.BF16 R4, R156, R70, RZ ;  /* 0x000000469c04723c */ /* 0x004fe200000418ff */
[----:B------:R-:W-:Y:S07]  /*25b0*/  LDSM.16.M88.4 R68, [R226+0x1000] ;  /* 0x00100000e244783b */ /* 0x000fee0000000200 */
[C---:B------:R-:W-:Y:S01]  /*25c0*/  HMMA.16816.F32.BF16 R96, R160.reuse, R52, R28 ;  /* 0x00000034a060723c */ /* 0x040fe2000004181c */
[----:B------:R-:W-:Y:S07]  /*25d0*/  LDSM.16.M88.4 R28, [R226+0x800] ;  /* 0x00080000e21c783b */ /* 0x000fee0000000200 */
[C---:B------:R-:W-:Y:S01]  /*25e0*/  HMMA.16816.F32.BF16 R88, R160.reuse, R54, R24 ;  /* 0x00000036a058723c */ /* 0x040fe20000041818 */
[----:B------:R-:W2:Y:S07]  /*25f0*/  LDSM.16.M88.4 R24, [R229+0x2800] ;  /* 0x00280000e518783b */ /* 0x000eae0000000200 */
[C---:B------:R-:W-:Y:S01]  /*2600*/  HMMA.16816.F32.BF16 R52, R160.reuse, R94, R16 ;  /* 0x0000005ea034723c */ /* 0x040fe20000041810 */
[----:B------:R-:W5:Y:S07]  /*2610*/  LDSM.16.M88.4 R16, [R226] ;  /* 0x00000000e210783b */ /* 0x000f6e0000000200 */
[C---:B------:R-:W-:Y:S08]  /*2620*/  HMMA.16816.F32.BF16 R72, R160.reuse, R66, R8 ;  /* 0x00000042a048723c */ /* 0x040ff00000041808 */
[C---:B------:R-:W-:Y:S01]  /*2630*/  HMMA.16816.F32.BF16 R64, R160.reuse, R92, R20 ;  /* 0x0000005ca040723c */ /* 0x040fe20000041814 */
[----:B------:R-:W-:Y:S07]  /*2640*/  LDSM.16.M88.4 R92, [R226+0x2800] ;  /* 0x00280000e25c783b */ /* 0x000fee0000000200 */
[C---:B------:R-:W-:Y:S08]  /*2650*/  HMMA.16816.F32.BF16 R40, R160.reuse, R104, R12 ;  /* 0x00000068a028723c */ /* 0x040ff0000004180c */
[----:B------:R-:W-:Y:S01]  /*2660*/  HMMA.16816.F32.BF16 R20, R160, R106, R4 ;  /* 0x0000006aa014723c */ /* 0x000fe20000041804 */
[----:B------:R-:W-:Y:S07]  /*2670*/  LDSM.16.M88.4 R104, [R225+0x7800] ;  /* 0x00780000e168783b */ /* 0x000fee0000000200 */
[C---:B---3--:R-:W-:Y:S08]  /*2680*/  HMMA.16816.F32.BF16 R12, R168.reuse, R32, R76 ;  /* 0x00000020a80c723c */ /* 0x048ff0000004184c */
[C---:B------:R-:W-:Y:S01]  /*2690*/  HMMA.16816.F32.BF16 R8, R168.reuse, R34, R100 ;  /* 0x00000022a808723c */ /* 0x040fe20000041864 */
[----:B------:R-:W3:Y:S07]  /*26a0*/  LDSM.16.M88.4 R100, [R226+0x1800] ;  /* 0x00180000e264783b */ /* 0x000eee0000000200 */
[C---:B----4-:R-:W-:Y:S01]  /*26b0*/  HMMA.16816.F32.BF16 R4, R168.reuse, R36, R96 ;  /* 0x00000024a804723c */ /* 0x050fe20000041860 */
[----:B------:R-:W-:Y:S07]  /*26c0*/  LDSM.16.M88.4 R96, [R242] ;  /* 0x00000000f260783b */ /* 0x000fee0000000200 */
[C---:B------:R-:W-:Y:S01]  /*26d0*/  HMMA.16816.F32.BF16 R32, R168.reuse, R38, R88 ;  /* 0x00000026a820723c */ /* 0x040fe20000041858 */
[----:B------:R-:W4:Y:S07]  /*26e0*/  LDSM.16.M88.4 R88, [R226+0x2000] ;  /* 0x00200000e258783b */ /* 0x000f2e0000000200 */
[C---:B------:R-:W-:Y:S08]  /*26f0*/  HMMA.16816.F32.BF16 R36, R168.reuse, R48, R84 ;  /* 0x00000030a824723c */ /* 0x040ff00000041854 */
[C---:B-1----:R-:W-:Y:S08]  /*2700*/  HMMA.16816.F32.BF16 R84, R168.reuse, R46, R52 ;  /* 0x0000002ea854723c */ /* 0x042ff00000041834 */
[----:B--2---:R-:W-:Y:S08]  /*2710*/  HMMA.16816.F32.BF16 R76, R168, R24, R40 ;  /* 0x00000018a84c723c */ /* 0x004ff00000041828 */
[C---:B-----5:R-:W-:Y:S08]  /*2720*/  HMMA.16816.F32.BF16 R52, R172.reuse, R16, R12 ;  /* 0x00000010ac34723c */ /* 0x060ff0000004180c */
[C---:B------:R-:W-:Y:S08]  /*2730*/  HMMA.16816.F32.BF16 R40, R172.reuse, R18, R8 ;  /* 0x00000012ac28723c */ /* 0x040ff00000041808 */
[C---:B------:R-:W-:Y:S08]  /*2740*/  HMMA.16816.F32.BF16 R16, R172.reuse, R28, R4 ;  /* 0x0000001cac10723c */ /* 0x040ff00000041804 */
[----:B------:R-:W-:Y:S01]  /*2750*/  HMMA.16816.F32.BF16 R12, R172, R30, R32 ;  /* 0x0000001eac0c723c */ /* 0x000fe20000041820 */
[----:B------:R-:W1:Y:S07]  /*2760*/  LDSM.16.M88.4 R28, [R225+0x3000] ;  /* 0x00300000e11c783b */ /* 0x000e6e0000000200 */
[C---:B------:R-:W-:Y:S08]  /*2770*/  HMMA.16816.F32.BF16 R48, R168.reuse, R50, R80 ;  /* 0x00000032a830723c */ /* 0x040ff00000041850 */
[C---:B------:R-:W-:Y:S01]  /*2780*/  HMMA.16816.F32.BF16 R80, R168.reuse, R26, R20 ;  /* 0x0000001aa850723c */ /* 0x040fe20000041814 */
[----:B------:R-:W2:Y:S04]  /*2790*/  LDSM.16.M88.4 R24, [R225+0x3800] ;  /* 0x00380000e118783b */ /* 0x000ea80000000200 */
[----:B------:R-:W5:Y:S03]  /*27a0*/  LDSM.16.M88.4 R20, [R225+0x4000] ;  /* 0x00400000e114783b */ /* 0x000f660000000200 */
[C---:B------:R-:W-:Y:S08]  /*27b0*/  HMMA.16816.F32.BF16 R56, R168.reuse, R60, R56 ;  /* 0x0000003ca838723c */ /* 0x040ff00000041838 */
[C---:B------:R-:W-:Y:S01]  /*27c0*/  HMMA.16816.F32.BF16 R72, R168.reuse, R62, R72 ;  /* 0x0000003ea848723c */ /* 0x040fe20000041848 */
[----:B------:R-:W-:Y:S07]  /*27d0*/  LDSM.16.M88.4 R60, [R225+0x5000] ;  /* 0x00500000e13c783b */ /* 0x000fee0000000200 */
[----:B------:R-:W-:Y:S08]  /*27e0*/  HMMA.16816.F32.BF16 R64, R168, R44, R64 ;  /* 0x0000002ca840723c */ /* 0x000ff00000041840 */
[C---:B------:R-:W-:Y:S01]  /*27f0*/  HMMA.16816.F32.BF16 R8, R172.reuse, R68, R36 ;  /* 0x00000044ac08723c */ /* 0x040fe20000041824 */
[----:B------:R-:W1:Y:S07]  /*2800*/  LDSM.16.M88.4 R36, [R225+0x4800] ;  /* 0x00480000e124783b */ /* 0x000e6e0000000200 */
[C---:B---3--:R-:W-:Y:S08]  /*2810*/  HMMA.16816.F32.BF16 R32, R172.reuse, R100, R56 ;  /* 0x00000064ac20723c */ /* 0x048ff00000041838 */
[C---:B------:R-:W-:Y:S08]  /*2820*/  HMMA.16816.F32.BF16 R4, R172.reuse, R70, R48 ;  /* 0x00000046ac04723c */ /* 0x040ff00000041830 */
[C---:B------:R-:W-:Y:S01]  /*2830*/  HMMA.16816.F32.BF16 R44, R172.reuse, R102, R72 ;  /* 0x00000066ac2c723c */ /* 0x040fe20000041848 */
[----:B------:R-:W-:Y:S07]  /*2840*/  LDSM.16.M88.4 R100, [R241] ;  /* 0x00000000f164783b */ /* 0x000fee0000000200 */
[C---:B----4-:R-:W-:Y:S08]  /*2850*/  HMMA.16816.F32.BF16 R56, R172.reuse, R88, R64 ;  /* 0x00000058ac38723c */ /* 0x050ff00000041840 */
[C---:B------:R-:W-:Y:S01]  /*2860*/  HMMA.16816.F32.BF16 R64, R172.reuse, R90, R84 ;  /* 0x0000005aac40723c */ /* 0x040fe20000041854 */
[----:B------:R-:W-:Y:S04]  /*2870*/  LDSM.16.M88.4 R84, [R243] ;  /* 0x00000000f354783b */ /* 0x000fe80000000200 */
[----:B------:R-:W-:Y:S03]  /*2880*/  LDSM.16.M88.4 R88, [R238] ;  /* 0x00000000ee58783b */ /* 0x000fe60000000200 */
[----:B------:R-:W-:Y:S01]  /*2890*/  HMMA.16816.F32.BF16 R72, R172, R92, R76 ;  /* 0x0000005cac48723c */ /* 0x000fe2000004184c */
[----:B------:R-:W3:Y:S07]  /*28a0*/  LDSM.16.M88.4 R76, [R225+0x5800] ;  /* 0x00580000e14c783b */ /* 0x000eee0000000200 */
[----:B-1----:R-:W-:Y:S08]  /*28b0*/  HMMA.16816.F32.BF16 R68, R176, R28, R52 ;  /* 0x0000001cb044723c */ /* 0x002ff00000041834 */
[----:B------:R-:W-:Y:S01]  /*28c0*/  HMMA.16816.F32.BF16 R80, R172, R94, R80 ;  /* 0x0000005eac50723c */ /* 0x000fe20000041850 */
[----:B------:R-:W1:Y:S07]  /*28d0*/  LDSM.16.M88.4 R92, [R240] ;  /* 0x00000000f05c783b */ /* 0x000e6e0000000200 */
[C---:B------:R-:W-:Y:S08]  /*28e0*/  HMMA.16816.F32.BF16 R52, R176.reuse, R30, R40 ;  /* 0x0000001eb034723c */ /* 0x040ff00000041828 */
[C---:B--2---:R-:W-:Y:S08]  /*28f0*/  HMMA.16816.F32.BF16 R48, R176.reuse, R24, R16 ;  /* 0x00000018b030723c */ /* 0x044ff00000041810 */
[C---:B------:R-:W-:Y:S01]  /*2900*/  HMMA.16816.F32.BF16 R40, R176.reuse, R26, R12 ;  /* 0x0000001ab028723c */ /* 0x040fe2000004180c */
[----:B------:R-:W2:Y:S07]  /*2910*/  LDSM.16.M88.4 R24, [R239] ;  /* 0x00000000ef18783b */ /* 0x000eae0000000200 */
[C---:B-----5:R-:W-:Y:S08]  /*2920*/  HMMA.16816.F32.BF16 R28, R176.reuse, R20, R8 ;  /* 0x00000014b01c723c */ /* 0x060ff00000041808 */
[C---:B------:R-:W-:Y:S08]  /*2930*/  HMMA.16816.F32.BF16 R20, R176.reuse, R22, R4 ;  /* 0x00000016b014723c */ /* 0x040ff00000041804 */
[C---:B------:R-:W-:Y:S08]  /*2940*/  HMMA.16816.F32.BF16 R12, R176.reuse, R38, R44 ;  /* 0x00000026b00c723c */ /* 0x040ff0000004182c */
[C---:B------:R-:W-:Y:S08]  /*2950*/  HMMA.16816.F32.BF16 R8, R176.reuse, R60, R56 ;  /* 0x0000003cb008723c */ /* 0x040ff00000041838 */
[C---:B------:R-:W-:Y:S08]  /*2960*/  HMMA.16816.F32.BF16 R4, R176.reuse, R62, R64 ;  /* 0x0000003eb004723c */ /* 0x040ff00000041840 */
[C---:B------:R-:W-:Y:S08]  /*2970*/  HMMA.16816.F32.BF16 R16, R176.reuse, R36, R32 ;  /* 0x00000024b010723c */ /* 0x040ff00000041820 */
[C---:B---3--:R-:W-:Y:S08]  /*2980*/  HMMA.16816.F32.BF16 R64, R176.reuse, R76, R72 ;  /* 0x0000004cb040723c */ /* 0x048ff00000041848 */
[----:B------:R-:W-:Y:S08]  /*2990*/  HMMA.16816.F32.BF16 R80, R176, R78, R80 ;  /* 0x0000004eb050723c */ /* 0x000ff00000041850 */
[C---:B------:R-:W-:Y:S08]  /*29a0*/  HMMA.16816.F32.BF16 R76, R180.reuse, R84, R68 ;  /* 0x00000054b44c723c */ /* 0x040ff00000041844 */
[C---:B------:R-:W-:Y:S01]  /*29b0*/  HMMA.16816.F32.BF16 R68, R180.reuse, R96, R48 ;  /* 0x00000060b444723c */ /* 0x040fe20000041830 */
[----:B------:R-:W3:Y:S07]  /*29c0*/  LDSM.16.M88.4 R48, [R229+0x3000] ;  /* 0x00300000e530783b */ /* 0x000eee0000000200 */
[C---:B------:R-:W-:Y:S01]  /*29d0*/  HMMA.16816.F32.BF16 R60, R180.reuse, R98, R40 ;  /* 0x00000062b43c723c */ /* 0x040fe20000041828 */
[----:B------:R-:W4:Y:S04]  /*29e0*/  LDSM.16.M88.4 R40, [R229+0x3800] ;  /* 0x00380000e528783b */ /* 0x000f280000000200 */
[----:B------:R-:W-:Y:S03]  /*29f0*/  LDSM.16.M88.4 R96, [R226+0x4800] ;  /* 0x00480000e260783b */ /* 0x000fe60000000200 */
[C---:B------:R-:W-:Y:S01]  /*2a00*/  HMMA.16816.F32.BF16 R56, R180.reuse, R100, R28 ;  /* 0x00000064b438723c */ /* 0x040fe2000004181c */
[----:B------:R-:W5:Y:S07]  /*2a10*/  LDSM.16.M88.4 R28, [R229+0x4000] ;  /* 0x00400000e51c783b */ /* 0x000f6e0000000200 */
[C---:B-1----:R-:W-:Y:S08]  /*2a20*/  HMMA.16816.F32.BF16 R36, R180.reuse, R94, R12 ;  /* 0x0000005eb424723c */ /* 0x042ff0000004180c */
[C---:B--2---:R-:W-:Y:S08]  /*2a30*/  HMMA.16816.F32.BF16 R32, R180.reuse, R24, R8 ;  /* 0x00000018b420723c */ /* 0x044ff00000041808 */
[C---:B------:R-:W-:Y:S01]  /*2a40*/  HMMA.16816.F32.BF16 R12, R180.reuse, R26, R4 ;  /* 0x0000001ab40c723c */ /* 0x040fe20000041804 */
[----:B------:R-:W1:Y:S07]  /*2a50*/  LDSM.16.M88.4 R24, [R229+0x4800] ;  /* 0x00480000e518783b */ /* 0x000e6e0000000200 */
[C---:B------:R-:W-:Y:S01]  /*2a60*/  HMMA.16816.F32.BF16 R72, R180.reuse, R86, R52 ;  /* 0x00000056b448723c */ /* 0x040fe20000041834 */
[----:B------:R-:W-:Y:S07]  /*2a70*/  LDSM.16.M88.4 R84, [R226+0x3000] ;  /* 0x00300000e254783b */ /* 0x000fee0000000200 */
[C---:B------:R-:W-:Y:S01]  /*2a80*/  HMMA.16816.F32.BF16 R52, R180.reuse, R102, R20 ;  /* 0x00000066b434723c */ /* 0x040fe20000041814 */
[----:B------:R-:W2:Y:S04]  /*2a90*/  LDSM.16.M88.4 R20, [R229+0x5000] ;  /* 0x00500000e514783b */ /* 0x000ea80000000200 */
[----:B------:R-:W-:Y:S03]  /*2aa0*/  LDSM.16.M88.4 R100, [R236] ;  /* 0x00000000ec64783b */ /* 0x000fe60000000200 */
[C---:B------:R-:W-:Y:S01]  /*2ab0*/  HMMA.16816.F32.BF16 R44, R180.reuse, R92, R16 ;  /* 0x0000005cb42c723c */ /* 0x040fe20000041810 */
[----:B------:R-:W1:Y:S04]  /*2ac0*/  LDSM.16.M88.4 R16, [R229+0x5800] ;  /* 0x00580000e510783b */ /* 0x000e680000000200 */
[----:B------:R-:W-:Y:S03]  /*2ad0*/  LDSM.16.M88.4 R92, [R225+0x7000] ;  /* 0x00700000e15c783b */ /* 0x000fe60000000200 */
[C---:B------:R-:W-:Y:S08]  /*2ae0*/  HMMA.16816.F32.BF16 R8, R180.reuse, R88, R64 ;  /* 0x00000058b408723c */ /* 0x040ff00000041840 */
[----:B------:R-:W-:Y:S01]  /*2af0*/  HMMA.16816.F32.BF16 R4, R180, R90, R80 ;  /* 0x0000005ab404723c */ /* 0x000fe20000041850 */
[----:B------:R-:W1:Y:S04]  /*2b00*/  LDSM.16.M88.4 R80, [R226+0x3800] ;  /* 0x00380000e250783b */ /* 0x000e680000000200 */
[----:B------:R-:W1:Y:S03]  /*2b10*/  LDSM.16.M88.4 R88, [R226+0x4000] ;  /* 0x00400000e258783b */ /* 0x000e660000000200 */
[C---:B---3--:R-:W-:Y:S08]  /*2b20*/  HMMA.16816.F32.BF16 R76, R184.reuse, R48, R76 ;  /* 0x00000030b84c723c */ /* 0x048ff0000004184c */
[C---:B------:R-:W-:Y:S08]  /*2b30*/  HMMA.16816.F32.BF16 R72, R184.reuse, R50, R72 ;  /* 0x00000032b848723c */ /* 0x040ff00000041848 */
[C---:B----4-:R-:W-:Y:S08]  /*2b40*/  HMMA.16816.F32.BF16 R68, R184.reuse, R40, R68 ;  /* 0x00000028b844723c */ /* 0x050ff00000041844 */
[C---:B------:R-:W-:Y:S08]  /*2b50*/  HMMA.16816.F32.BF16 R64, R184.reuse, R42, R60 ;  /* 0x0000002ab840723c */ /* 0x040ff0000004183c */
[C---:B-----5:R-:W-:Y:S08]  /*2b60*/  HMMA.16816.F32.BF16 R40, R184.reuse, R28, R56 ;  /* 0x0000001cb828723c */ /* 0x060ff00000041838 */
[C---:B------:R-:W-:Y:S01]  /*2b70*/  HMMA.16816.F32.BF16 R48, R184.reuse, R30, R52 ;  /* 0x0000001eb830723c */ /* 0x040fe20000041834 */
[----:B------:R-:W-:Y:S07]  /*2b80*/  LDSM.16.M88.4 R28, [R225+0x6800] ;  /* 0x00680000e11c783b */ /* 0x000fee0000000200 */
[C---:B-1----:R-:W-:Y:S08]  /*2b90*/  HMMA.16816.F32.BF16 R60, R184.reuse, R24, R44 ;  /* 0x00000018b83c723c */ /* 0x042ff0000004182c */
[C---:B------:R-:W-:Y:S01]  /*2ba0*/  HMMA.16816.F32.BF16 R56, R184.reuse, R26, R36 ;  /* 0x0000001ab838723c */ /* 0x040fe20000041824 */
[----:B------:R-:W1:Y:S07]  /*2bb0*/  LDSM.16.M88.4 R24, [R226+0x5800] ;  /* 0x00580000e218783b */ /* 0x000e6e0000000200 */
[C---:B--2---:R-:W-:Y:S08]  /*2bc0*/  HMMA.16816.F32.BF16 R52, R184.reuse, R20, R32 ;  /* 0x00000014b834723c */ /* 0x044ff00000041820 */
[C---:B------:R-:W-:Y:S08]  /*2bd0*/  HMMA.16816.F32.BF16 R44, R184.reuse, R22, R12 ;  /* 0x00000016b82c723c */ /* 0x040ff0000004180c */
[C---:B------:R-:W-:Y:S08]  /*2be0*/  HMMA.16816.F32.BF16 R36, R184.reuse, R16, R8 ;  /* 0x00000010b824723c */ /* 0x040ff00000041808 */
[----:B------:R-:W-:Y:S01]  /*2bf0*/  HMMA.16816.F32.BF16 R20, R184, R18, R4 ;  /* 0x00000012b814723c */ /* 0x000fe20000041804 */
[----:B------:R-:W2:Y:S07]  /*2c00*/  LDSM.16.M88.4 R16, [R225+0x6000] ;  /* 0x00600000e110783b */ /* 0x000eae0000000200 */
[C---:B------:R-:W-:Y:S08]  /*2c10*/  HMMA.16816.F32.BF16 R12, R188.reuse, R84, R76 ;  /* 0x00000054bc0c723c */ /* 0x040ff0000004184c */
[C---:B------:R-:W-:Y:S01]  /*2c20*/  HMMA.16816.F32.BF16 R8, R188.reuse, R86, R72 ;  /* 0x00000056bc08723c */ /* 0x040fe20000041848 */
[----:B------:R-:W-:Y:S07]  /*2c30*/  LDSM.16.M88.4 R84, [R233] ;  /* 0x00000000e954783b */ /* 0x000fee0000000200 */
[C---:B------:R-:W-:Y:S08]  /*2c40*/  HMMA.16816.F32.BF16 R32, R188.reuse, R82, R64 ;  /* 0x00000052bc20723c */ /* 0x040ff00000041840 */
[C---:B------:R-:W-:Y:S01]  /*2c50*/  HMMA.16816.F32.BF16 R4, R188.reuse, R80, R68 ;  /* 0x00000050bc04723c */ /* 0x040fe20000041844 */
[----:B------:R-:W3:Y:S07]  /*2c60*/  LDSM.16.M88.4 R80, [R225+0x8000] ;  /* 0x00800000e150783b */ /* 0x000eee0000000200 */
[C---:B------:R-:W-:Y:S08]  /*2c70*/  HMMA.16816.F32.BF16 R40, R188.reuse, R88, R40 ;  /* 0x00000058bc28723c */ /* 0x040ff00000041828 */
[C---:B------:R-:W-:Y:S01]  /*2c80*/  HMMA.16816.F32.BF16 R48, R188.reuse, R90, R48 ;  /* 0x0000005abc30723c */ /* 0x040fe20000041830 */
[----:B------:R-:W4:Y:S07]  /*2c90*/  LDSM.16.M88.4 R88, [R225+0x8800] ;  /* 0x00880000e158783b */ /* 0x000f2e0000000200 */
[C---:B------:R-:W-:Y:S08]  /*2ca0*/  HMMA.16816.F32.BF16 R60, R188.reuse, R96, R60 ;  /* 0x00000060bc3c723c */ /* 0x040ff0000004183c */
[C---:B------:R-:W-:Y:S01]  /*2cb0*/  HMMA.16816.F32.BF16 R76, R188.reuse, R98, R56 ;  /* 0x00000062bc4c723c */ /* 0x040fe20000041838 */
[----:B------:R-:W5:Y:S07]  /*2cc0*/  LDSM.16.M88.4 R96, [R237] ;  /* 0x00000000ed60783b */ /* 0x000f6e0000000200 */
[C---:B------:R-:W-:Y:S08]  /*2cd0*/  HMMA.16816.F32.BF16 R72, R188.reuse, R108, R52 ;  /* 0x0000006cbc48723c */ /* 0x040ff00000041834 */
[C---:B------:R-:W-:Y:S01]  /*2ce0*/  HMMA.16816.F32.BF16 R68, R188.reuse, R110, R44 ;  /* 0x0000006ebc44723c */ /* 0x040fe2000004182c */
[----:B------:R-:W-:Y:S07]  /*2cf0*/  LDSM.16.M88.4 R108, [R229+0x6000] ;  /* 0x00600000e56c783b */ /* 0x000fee0000000200 */
[C---:B-1----:R-:W-:Y:S08]  /*2d00*/  HMMA.16816.F32.BF16 R64, R188.reuse, R24, R36 ;  /* 0x00000018bc40723c */ /* 0x042ff00000041824 */
[----:B------:R-:W-:Y:S01]  /*2d10*/  HMMA.16816.F32.BF16 R56, R188, R26, R20 ;  /* 0x0000001abc38723c */ /* 0x000fe20000041814 */
[----:B------:R-:W1:Y:S07]  /*2d20*/  LDSM.16.M88.4 R24, [R234] ;  /* 0x00000000ea18783b */ /* 0x000e6e0000000200 */
[C---:B--2---:R-:W-:Y:S08]  /*2d30*/  HMMA.16816.F32.BF16 R52, R192.reuse, R16, R12 ;  /* 0x00000010c034723c */ /* 0x044ff0000004180c */
[C---:B------:R-:W-:Y:S08]  /*2d40*/  HMMA.16816.F32.BF16 R44, R192.reuse, R18, R8 ;  /* 0x00000012c02c723c */ /* 0x040ff00000041808 */
[C---:B------:R-:W-:Y:S08]  /*2d50*/  HMMA.16816.F32.BF16 R16, R192.reuse, R30, R32 ;  /* 0x0000001ec010723c */ /* 0x040ff00000041820 */
[C---:B------:R-:W-:Y:S08]  /*2d60*/  HMMA.16816.F32.BF16 R12, R192.reuse, R92, R40 ;  /* 0x0000005cc00c723c */ /* 0x040ff00000041828 */
[C---:B------:R-:W-:Y:S01]  /*2d70*/  HMMA.16816.F32.BF16 R8, R192.reuse, R94, R48 ;  /* 0x0000005ec008723c */ /* 0x040fe20000041830 */
[----:B------:R-:W2:Y:S07]  /*2d80*/  LDSM.16.M88.4 R92, [R232] ;  /* 0x00000000e85c783b */ /* 0x000eae0000000200 */
[C---:B------:R-:W-:Y:S08]  /*2d90*/  HMMA.16816.F32.BF16 R20, R192.reuse, R28, R4 ;  /* 0x0000001cc014723c */ /* 0x040ff00000041804 */
[C---:B------:R-:W-:Y:S08]  /*2da0*/  HMMA.16816.F32.BF16 R4, R192.reuse, R104, R60 ;  /* 0x00000068c004723c */ /* 0x040ff0000004183c */
[C---:B------:R-:W-:Y:S01]  /*2db0*/  HMMA.16816.F32.BF16 R28, R192.reuse, R106, R76 ;  /* 0x0000006ac01c723c */ /* 0x040fe2000004184c */
[----:B------:R-:W-:Y:S04]  /*2dc0*/  LDSM.16.M88.4 R104, [R229+0x8800] ;  /* 0x00880000e568783b */ /* 0x000fe80000000200 */
[----:B------:R-:W-:Y:S03]  /*2dd0*/  LDSM.16.M88.4 R76, [R226+0x6800] ;  /* 0x00680000e24c783b */ /* 0x000fe60000000200 */
[C---:B---3--:R-:W-:Y:S08]  /*2de0*/  HMMA.16816.F32.BF16 R32, R192.reuse, R80, R72 ;  /* 0x00000050c020723c */ /* 0x048ff00000041848 */
[C---:B------:R-:W-:Y:S01]  /*2df0*/  HMMA.16816.F32.BF16 R36, R192.reuse, R82, R68 ;  /* 0x00000052c024723c */ /* 0x040fe20000041844 */
[----:B------:R-:W-:Y:S07]  /*2e00*/  LDSM.16.M88.4 R80, [R229+0x7000] ;  /* 0x00700000e550783b */ /* 0x000fee0000000200 */
[C---:B----4-:R-:W-:Y:S01]  /*2e10*/  HMMA.16816.F32.BF16 R40, R192.reuse, R88, R64 ;  /* 0x00000058c028723c */ /* 0x050fe20000041840 */
[----:B------:R-:W-:Y:S07]  /*2e20*/  LDSM.16.M88.4 R64, [R226+0x6000] ;  /* 0x00600000e240783b */ /* 0x000fee0000000200 */
[----:B------:R-:W-:Y:S01]  /*2e30*/  HMMA.16816.F32.BF16 R48, R192, R90, R56 ;  /* 0x0000005ac030723c */ /* 0x000fe20000041838 */
[----:B------:R-:W-:Y:S07]  /*2e40*/  LDSM.16.M88.4 R88, [R229+0x7800] ;  /* 0x00780000e558783b */ /* 0x000fee0000000200 */
[C---:B-----5:R-:W-:Y:S08]  /*2e50*/  HMMA.16816.F32.BF16 R56, R196.reuse, R98, R44 ;  /* 0x00000062c438723c */ /* 0x060ff0000004182c */
[C---:B------:R-:W-:Y:S01]  /*2e60*/  HMMA.16816.F32.BF16 R44, R196.reuse, R102, R16 ;  /* 0x00000066c42c723c */ /* 0x040fe20000041810 */
[----:B------:R-:W3:Y:S07]  /*2e70*/  LDSM.16.M88.4 R16, [R229+0x6800] ;  /* 0x00680000e510783b */ /* 0x000eee0000000200 */
[C---:B------:R-:W-:Y:S01]  /*2e80*/  HMMA.16816.F32.BF16 R60, R196.reuse, R96, R52 ;  /* 0x00000060c43c723c */ /* 0x040fe20000041834 */
[----:B------:R-:W4:Y:S07]  /*2e90*/  LDSM.16.M88.4 R96, [R229+0x8000] ;  /* 0x00800000e560783b */ /* 0x000f2e0000000200 */
[C---:B------:R-:W-:Y:S08]  /*2ea0*/  HMMA.16816.F32.BF16 R72, R196.reuse, R112, R12 ;  /* 0x00000070c448723c */ /* 0x040ff0000004180c */
[C---:B------:R-:W-:Y:S01]  /*2eb0*/  HMMA.16816.F32.BF16 R52, R196.reuse, R100, R20 ;  /* 0x00000064c434723c */ /* 0x040fe20000041814 */
[----:B------:R-:W5:Y:S07]  /*2ec0*/  LDSM.16.M88.4 R100, [R226+0x8000] ;  /* 0x00800000e264783b */ /* 0x000f6e0000000200 */
[C---:B------:R-:W-:Y:S08]  /*2ed0*/  HMMA.16816.F32.BF16 R68, R196.reuse, R114, R8 ;  /* 0x00000072c444723c */ /* 0x040ff00000041808 */
[C---:B-1----:R-:W-:Y:S08]  /*2ee0*/  HMMA.16816.F32.BF16 R12, R196.reuse, R24, R4 ;  /* 0x00000018c40c723c */ /* 0x042ff00000041804 */
[C---:B------:R-:W-:Y:S08]  /*2ef0*/  HMMA.16816.F32.BF16 R8, R196.reuse, R26, R28 ;  /* 0x0000001ac408723c */ /* 0x040ff0000004181c */
[C---:B------:R-:W-:Y:S08]  /*2f00*/  HMMA.16816.F32.BF16 R4, R196.reuse, R84, R32 ;  /* 0x00000054c404723c */ /* 0x040ff00000041820 */
[C---:B------:R-:W-:Y:S01]  /*2f10*/  HMMA.16816.F32.BF16 R20, R196.reuse, R86, R36 ;  /* 0x00000056c414723c */ /* 0x040fe20000041824 */
[----:B------:R-:W1:Y:S07]  /*2f20*/  LDSM.16.M88.4 R84, [R226+0x7000] ;  /* 0x00700000e254783b */ /* 0x000e6e0000000200 */
[C---:B--2---:R-:W-:Y:S08]  /*2f30*/  HMMA.16816.F32.BF16 R28, R196.reuse, R92, R40 ;  /* 0x0000005cc41c723c */ /* 0x044ff00000041828 */
[----:B------:R-:W-:Y:S01]  /*2f40*/  HMMA.16816.F32.BF16 R48, R196, R94, R48 ;  /* 0x0000005ec430723c */ /* 0x000fe20000041830 */
[----:B------:R-:W2:Y:S07]  /*2f50*/  LDSM.16.M88.4 R92, [R226+0x7800] ;  /* 0x00780000e25c783b */ /* 0x000eae0000000200 */
[C---:B------:R-:W-:Y:S08]  /*2f60*/  HMMA.16816.F32.BF16 R60, R200.reuse, R108, R60 ;  /* 0x0000006cc83c723c */ /* 0x040ff0000004183c */
[----:B------:R-:W-:Y:S01]  /*2f70*/  HMMA.16816.F32.BF16 R56, R200, R110, R56 ;  /* 0x0000006ec838723c */ /* 0x000fe20000041838 */
[----:B------:R-:W1:Y:S01]  /*2f80*/  LDSM.16.M88.4 R108, [R226+0x8800] ;  /* 0x00880000e26c783b */ /* 0x000e620000000200 */
[----:B------:R-:W-:-:S06]  /*2f90*/  DEPBAR.LE SB0, 0x0 ;  /* 0x000080000000791a */ /* 0x000fcc0000000000 */
[C---:B---3--:R-:W-:Y:S08]  /*2fa0*/  HMMA.16816.F32.BF16 R52, R200.reuse, R16, R52 ;  /* 0x00000010c834723c */ /* 0x048ff00000041834 */
[C---:B------:R-:W-:Y:S08]  /*2fb0*/  HMMA.16816.F32.BF16 R44, R200.reuse, R18, R44 ;  /* 0x00000012c82c723c */ /* 0x040ff0000004182c */
[C---:B------:R-:W-:Y:S08]  /*2fc0*/  HMMA.16816.F32.BF16 R32, R200.reuse, R88, R12 ;  /* 0x00000058c820723c */ /* 0x040ff0000004180c */
[C---:B------:R-:W-:Y:S08]  /*2fd0*/  HMMA.16816.F32.BF16 R24, R200.reuse, R90, R8 ;  /* 0x0000005ac818723c */ /* 0x040ff00000041808 */
[C---:B----4-:R-:W-:Y:S08]  /*2fe0*/  HMMA.16816.F32.BF16 R16, R200.reuse, R96, R4 ;  /* 0x00000060c810723c */ /* 0x050ff00000041804 */
[----:B------:R-:W-:Y:S01]  /*2ff0*/  HMMA.16816.F32.BF16 R40, R200, R80, R72 ;  /* 0x00000050c828723c */ /* 0x000fe20000041848 */
[----:B------:R-:W-:-:S07]  /*3000*/  IMAD.MOV.U32 R97, RZ, RZ, R123 ;  /* 0x000000ffff617224 */ /* 0x000fce00078e007b */
[C---:B------:R-:W-:Y:S08]  /*3010*/  HMMA.16816.F32.BF16 R36, R200.reuse, R82, R68 ;  /* 0x00000052c824723c */ /* 0x040ff00000041844 */
[C---:B------:R-:W-:Y:S08]  /*3020*/  HMMA.16816.F32.BF16 R12, R200.reuse, R98, R20 ;  /* 0x00000062c80c723c */ /* 0x040ff00000041814 */
[C---:B------:R-:W-:Y:S08]  /*3030*/  HMMA.16816.F32.BF16 R8, R200.reuse, R104, R28 ;  /* 0x00000068c808723c */ /* 0x040ff0000004181c */
[----:B------:R-:W-:Y:S01]  /*3040*/  HMMA.16816.F32.BF16 R4, R200, R106, R48 ;  /* 0x0000006ac804723c */ /* 0x000fe20000041830 */
[----:B------:R-:W-:Y:S01]  /*3050*/  ISETP.GE.AND P0, PT, R97, 0x2, PT ;  /* 0x000000026100780c */ /* 0x000fe20003f06270 */
[----:B------:R-:W-:Y:S06]  /*3060*/  BSSY B0, `(.L_x_443) ;  /* 0x0000031000007945 */ /* 0x000fec0003800000 */
[C---:B------:R-:W-:Y:S08]  /*3070*/  HMMA.16816.F32.BF16 R20, R204.reuse, R64, R60 ;  /* 0x00000040cc14723c */ /* 0x040ff0000004183c */
[C---:B------:R-:W-:Y:S08]  /*3080*/  HMMA.16816.F32.BF16 R56, R204.reuse, R66, R56 ;  /* 0x00000042cc38723c */ /* 0x040ff00000041838 */
[C---:B-----5:R-:W-:Y:S08]  /*3090*/  HMMA.16816.F32.BF16 R64, R204.reuse, R100, R16 ;  /* 0x00000064cc40723c */ /* 0x060ff00000041810 */
[C---:B------:R-:W-:Y:S08]  /*30a0*/  HMMA.16816.F32.BF16 R52, R204.reuse, R76, R52 ;  /* 0x0000004ccc34723c */ /* 0x040ff00000041834 */
[C---:B------:R-:W-:Y:S08]  /*30b0*/  HMMA.16816.F32.BF16 R44, R204.reuse, R78, R44 ;  /* 0x0000004ecc2c723c */ /* 0x040ff0000004182c */
[C---:B-1----:R-:W-:Y:S08]  /*30c0*/  HMMA.16816.F32.BF16 R40, R204.reuse, R84, R40 ;  /* 0x00000054cc28723c */ /* 0x042ff00000041828 */
[C---:B------:R-:W-:Y:S08]  /*30d0*/  HMMA.16816.F32.BF16 R36, R204.reuse, R86, R36 ;  /* 0x00000056cc24723c */ /* 0x040ff00000041824 */
[C---:B--2---:R-:W-:Y:S08]  /*30e0*/  HMMA.16816.F32.BF16 R32, R204.reuse, R92, R32 ;  /* 0x0000005ccc20723c */ /* 0x044ff00000041820 */
[C---:B------:R-:W-:Y:S08]  /*30f0*/  HMMA.16816.F32.BF16 R28, R204.reuse, R94, R24 ;  /* 0x0000005ecc1c723c */ /* 0x040ff00000041818 */
[C---:B------:R-:W-:Y:S08]  /*3100*/  HMMA.16816.F32.BF16 R60, R204.reuse, R102, R12 ;  /* 0x00000066cc3c723c */ /* 0x040ff0000004180c */
[C---:B------:R-:W-:Y:S08]  /*3110*/  HMMA.16816.F32.BF16 R16, R204.reuse, R108, R8 ;  /* 0x0000006ccc10723c */ /* 0x040ff00000041808 */
[----:B------:R-:W-:Y:S01]  /*3120*/  HMMA.16816.F32.BF16 R48, R204, R110, R4 ;  /* 0x0000006ecc30723c */ /* 0x000fe20000041804 */
[----:B------:R-:W-:Y:S06]  /*3130*/  BAR.SYNC.DEFER_BLOCKING 0x0 ;  /* 0x0000000000007b1d */ /* 0x000fec0000010000 */
[----:B------:R-:W-:Y:S01]  /*3140*/  @!UPT UIADD3 URZ, URZ, URZ, URZ ;  /* 0x0000003f3f3ff290 */ /* 0x000fe2000fffe03f */
[----:B------:R-:W-:Y:S11]  /*3150*/  @!P0 BRA `(.L_x_444) ;  /* 0x0000021000008947 */ /* 0x000ff60003800000 */
[----:B------:R-:W-:Y:S01]  /*3160*/  IADD3 R0, R97, -0x2, RZ ;  /* 0xfffffffe61007810 */ /* 0x000fe20007ffe0ff */
[C---:B------:R-:W-:Y:S01]  /*3170*/  IMAD.SHL.U32 R6, R117.reuse, 0x40, RZ ;  /* 0x0000004075067824 */ /* 0x040fe200078e00ff */
[----:B------:R-:W-:-:S02]  /*3180*/  SHF.L.U64.HI R7, R117, 0x6, R120 ;  /* 0x0000000675077819 */ /* 0x000fc40000010278 */
[----:B------:R-:W-:-:S05]  /*3190*/  SHF.R.S32.HI R2, RZ, 0x1f, R0 ;  /* 0x0000001fff027819 */ /* 0x000fca0000011400 */
[----:B------:R-:W-:Y:S02]  /*31a0*/  IMAD R4, R2, c[0x0][0x1e0], RZ ;  /* 0x0000780002047a24 */ /* 0x000fe400078e02ff */
[----:B------:R-:W-:-:S04]  /*31b0*/  IMAD.WIDE.U32 R2, R0, c[0x0][0x1e0], RZ ;  /* 0x0000780000027a25 */ /* 0x000fc800078e00ff */
[----:B------:R-:W-:Y:S02]  /*31c0*/  IMAD R0, R0, c[0x0][0x1e4], R4 ;  /* 0x0000790000007a24 */ /* 0x000fe400078e0204 */
[----:B------:R-:W-:-:S04]  /*31d0*/  IMAD.WIDE.U32 R4, R2, 0x60, R118 ;  /* 0x0000006002047825 */ /* 0x000fc800078e0076 */
[----:B------:R-:W-:Y:S01]  /*31e0*/  IMAD.IADD R0, R3, 0x1, R0 ;  /* 0x0000000103007824 */ /* 0x000fe200078e0200 */
[----:B------:R-:W-:-:S03]  /*31f0*/  LEA R2, P0, R4, c[0x0][0x1c8], 0x1 ;  /* 0x0000720004027a11 */ /* 0x000fc600078008ff */
[----:B------:R-:W-:Y:S01]  /*3200*/  IMAD R0, R0, 0x60, RZ ;  /* 0x0000006000007824 */ /* 0x000fe200078e02ff */
[----:B------:R-:W-:-:S03]  /*3210*/  IADD3 R10, P6, P5, R6, 0x80, R2 ;  /* 0x00000080060a7810 */ /* 0x000fc60007dde002 */
[----:B------:R-:W-:-:S05]  /*3220*/  IMAD.IADD R0, R5, 0x1, R0 ;  /* 0x0000000105007824 */ /* 0x000fca00078e0200 */
        /* <DEDUP_REMOVED lines=20> */
.L_x_444:
[----:B------:R-:W-:Y:S05]  /*3370*/  BSYNC B0 ;  /* 0x0000000000007941 */ /* 0x000fea0003800000 */
.L_x_443:
[----:B------:R-:W2:Y:S04]  /*3380*/  LDL R0, [R1+0x84] ;  /* 0x0000840001007983 */ /* 0x000ea80000100800 */
[----:B-1----:R-:W3:Y:S04]  /*3390*/  LDL R5, [R1+0x50] ;  /* 0x0000500001057983 */ /* 0x002ee80000100800 */
[----:B------:R-:W-:Y:S04]  /*33a0*/  LDSM.16.MT88.4 R68, [R230+0x800] ;  /* 0x00080000e644783b */ /* 0x000fe80000004200 */
[----:B------:R-:W-:Y:S04]  /*33b0*/  LDSM.16.MT88.4 R80, [R228+0x3000] ;  /* 0x00300000e450783b */ /* 0x000fe80000004200 */
[----:B------:R-:W0:Y:S01]  /*33c0*/  LDGDEPBAR ;  /* 0x00000000000079af */ /* 0x000e220000000000 */
[----:B--2---:R-:W-:-:S04]  /*33d0*/  IMAD.IADD R0, R0, 0x1, R121 ;  /* 0x0000000100007824 */ /* 0x004fc800078e0279 */
[----:B------:R-:W-:-:S05]  /*33e0*/  @P1 IMAD.HI.U32 R2, R0, c[0x0][0x2c8], RZ ;  /* 0x0000b20000021a27 */ /* 0x000fca00078e00ff */
[----:B------:R-:W-:-:S05]  /*33f0*/  @P1 SHF.R.U32.HI R0, RZ, c[0x0][0x2cc], R2 ;  /* 0x0000b300ff001a19 */ /* 0x000fca0000011602 */
[----:B------:R-:W1:Y:S04]  /*3400*/  SHFL.IDX PT, R4, R0, RZ, 0x1c1f ;  /* 0x001c1fff00047589 */ /* 0x000e6800000e0000 */
[----:B------:R2:W4:Y:S02]  /*3410*/  SHFL.IDX PT, R3, R0, 0x1, 0x1c1f ;  /* 0x003c1f0000037f89 */ /* 0x00052400000e0000 */
[----:B--2---:R-:W-:-:S04]  /*3420*/  IADD3 R0, R116, c[0x0][0x1d0], RZ ;  /* 0x0000740074007a10 */ /* 0x004fc80007ffe0ff */
[----:B---3--:R-:W-:Y:S01]  /*3430*/  IADD3 R2, -R5, 0x1, R0 ;  /* 0x0000000105027810 */ /* 0x008fe20007ffe100 */
[----:B------:R-:W-:-:S03]  /*3440*/  IMAD.IADD R0, R0, 0x1, -R5 ;  /* 0x0000000100007824 */ /* 0x000fc600078e0a05 */
[----:B------:R-:W-:-:S05]  /*3450*/  IADD3 R2, R2, -c[0x0][0x168], RZ ;  /* 0x80005a0002027a10 */ /* 0x000fca0007ffe0ff */
[C---:B-1----:R-:W-:Y:S02]  /*3460*/  IMAD.IADD R4, R2.reuse, 0x1, R4 ;  /* 0x0000000102047824 */ /* 0x042fe400078e0204 */
[----:B----4-:R-:W-:-:S03]  /*3470*/  IMAD.IADD R3, R2, 0x1, R3 ;  /* 0x0000000102037824 */ /* 0x010fc600078e0203 */
[C---:B------:R-:W-:Y:S02]  /*3480*/  IMNMX R2, R0.reuse, R4, PT ;  /* 0x0000000400027217 */ /* 0x040fe40003800200 */
[----:B------:R-:W-:Y:S02]  /*3490*/  IMNMX R0, R0, R3, PT ;  /* 0x0000000300007217 */ /* 0x000fe40003800200 */
[C---:B------:R-:W-:Y:S02]  /*34a0*/  ISETP.GT.AND P0, PT, R2.reuse, RZ, PT ;  /* 0x000000ff0200720c */ /* 0x040fe40003f04270 */
[----:B------:R-:W-:Y:S02]  /*34b0*/  ISETP.GT.AND P6, PT, R2, 0x1, PT ;  /* 0x000000010200780c */ /* 0x000fe40003fc4270 */
[----:B------:R-:W-:Y:S02]  /*34c0*/  FSEL R5, R20, -INF , P0 ;  /* 0xff80000014057808 */ /* 0x000fe40000000000 */
[----:B------:R-:W-:-:S02]  /*34d0*/  ISETP.GT.AND P0, PT, R0, 0x1, PT ;  /* 0x000000010000780c */ /* 0x000fc40003f04270 */
[----:B------:R-:W-:Y:S02]  /*34e0*/  ISETP.GT.AND P5, PT, R0, RZ, PT ;  /* 0x000000ff0000720c */ /* 0x000fe40003fa4270 */
[----:B------:R-:W-:Y:S02]  /*34f0*/  FSEL R6, R21, -INF , P6 ;  /* 0xff80000015067808 */ /* 0x000fe40003000000 */
[----:B------:R-:W-:Y:S02]  /*3500*/  ISETP.GT.AND P6, PT, R2, 0x8, PT ;  /* 0x000000080200780c */ /* 0x000fe40003fc4270 */
[----:B------:R-:W-:Y:S02]  /*3510*/  FSEL R13, R23, -INF , P0 ;  /* 0xff800000170d7808 */ /* 0x000fe40000000000 */
[----:B------:R-:W-:Y:S02]  /*3520*/  ISETP.GT.AND P0, PT, R0, 0x8, PT ;  /* 0x000000080000780c */ /* 0x000fe40003f04270 */
[----:B------:R-:W-:-:S02]  /*3530*/  FSEL R12, R22, -INF , P5 ;  /* 0xff800000160c7808 */ /* 0x000fc40002800000 */
[----:B------:R-:W-:Y:S02]  /*3540*/  ISETP.GT.AND P5, PT, R2, 0x9, PT ;  /* 0x000000090200780c */ /* 0x000fe40003fa4270 */
[----:B------:R-:W-:Y:S02]  /*3550*/  FSEL R7, R56, -INF , P6 ;  /* 0xff80000038077808 */ /* 0x000fe40003000000 */
[----:B------:R-:W-:Y:S02]  /*3560*/  FMNMX.FTZ R3, R5, R6, !PT ;  /* 0x0000000605037209 */ /* 0x000fe40007810000 */
[----:B------:R-:W-:Y:S02]  /*3570*/  FSEL R14, R58, -INF , P0 ;  /* 0xff8000003a0e7808 */ /* 0x000fe40000000000 */
[----:B------:R-:W-:Y:S02]  /*3580*/  ISETP.GT.AND P0, PT, R2, 0x11, PT ;  /* 0x000000110200780c */ /* 0x000fe40003f04270 */
[----:B------:R-:W-:-:S02]  /*3590*/  FSEL R8, R57, -INF , P5 ;  /* 0xff80000039087808 */ /* 0x000fc40002800000 */
[----:B------:R-:W-:Y:S02]  /*35a0*/  ISETP.GT.AND P6, PT, R2, 0x10, PT ;  /* 0x000000100200780c */ /* 0x000fe40003fc4270 */
[----:B------:R-:W-:Y:S02]  /*35b0*/  FMNMX.FTZ R3, R7, R3, !PT ;  /* 0x0000000307037209 */ /* 0x000fe40007810000 */
[----:B------:R-:W-:Y:S02]  /*35c0*/  ISETP.GT.AND P5, PT, R0, 0x9, PT ;  /* 0x000000090000780c */ /* 0x000fe40003fa4270 */
[----:B------:R-:W-:Y:S02]  /*35d0*/  FSEL R10, R53, -INF , P0 ;  /* 0xff800000350a7808 */ /* 0x000fe40000000000 */
[----:B------:R-:W-:Y:S02]  /*35e0*/  FSEL R9, R52, -INF , P6 ;  /* 0xff80000034097808 */ /* 0x000fe40003000000 */
[----:B------:R-:W-:-:S02]  /*35f0*/  ISETP.GT.AND P0, PT, R0, 0x11, PT ;  /* 0x000000110000780c */ /* 0x000fc40003f04270 */
[----:B------:R-:W-:Y:S02]  /*3600*/  FMNMX.FTZ R3, R8, R3, !PT ;  /* 0x0000000308037209 */ /* 0x000fe40007810000 */
[----:B------:R-:W-:Y:S02]  /*3610*/  FSEL R15, R59, -INF , P5 ;  /* 0xff8000003b0f7808 */ /* 0x000fe40002800000 */
[----:B------:R-:W-:Y:S01]  /*3620*/  ISETP.GT.AND P5, PT, R0, 0x10, PT ;  /* 0x000000100000780c */ /* 0x000fe20003fa4270 */
[----:B------:R-:W-:Y:S01]  /*3630*/  LDSM.16.MT88.4 R56, [R249] ;  /* 0x00000000f938783b */ /* 0x000fe20000004200 */
[----:B------:R-:W-:Y:S02]  /*3640*/  ISETP.GT.AND P6, PT, R2, 0x18, PT ;  /* 0x000000180200780c */ /* 0x000fe40003fc4270 */
[----:B------:R-:W-:Y:S02]  /*3650*/  FSEL R22, R55, -INF , P0 ;  /* 0xff80000037167808 */ /* 0x000fe40000000000 */
[----:B------:R-:W-:-:S02]  /*3660*/  FMNMX.FTZ R3, R9, R3, !PT ;  /* 0x0000000309037209 */ /* 0x000fc40007810000 */
[----:B------:R-:W-:Y:S02]  /*3670*/  ISETP.GT.AND P0, PT, R0, 0x18, PT ;  /* 0x000000180000780c */ /* 0x000fe40003f04270 */
[----:B------:R-:W-:Y:S02]  /*3680*/  FSEL R21, R54, -INF , P5 ;  /* 0xff80000036157808 */ /* 0x000fe40002800000 */
[----:B------:R-:W-:Y:S02]  /*3690*/  ISETP.GT.AND P5, PT, R2, 0x19, PT ;  /* 0x000000190200780c */ /* 0x000fe40003fa4270 */
[----:B------:R-:W-:Y:S02]  /*36a0*/  FSEL R11, R44, -INF , P6 ;  /* 0xff8000002c0b7808 */ /* 0x000fe40003000000 */
[----:B------:R-:W-:Y:S02]  /*36b0*/  FMNMX.FTZ R3, R10, R3, !PT ;  /* 0x000000030a037209 */ /* 0x000fe40007810000 */
[----:B------:R-:W-:-:S02]  /*36c0*/  FSEL R23, R46, -INF , P0 ;  /* 0xff8000002e177808 */ /* 0x000fc40000000000 */
[C---:B------:R-:W-:Y:S02]  /*36d0*/  ISETP.GT.AND P0, PT, R2.reuse, 0x21, PT ;  /* 0x000000210200780c */ /* 0x040fe40003f04270 */
[----:B------:R-:W-:Y:S02]  /*36e0*/  FSEL R20, R45, -INF , P5 ;  /* 0xff8000002d147808 */ /* 0x000fe40002800000 */
[----:B------:R-:W-:Y:S02]  /*36f0*/  ISETP.GT.AND P6, PT, R2, 0x20, PT ;  /* 0x000000200200780c */ /* 0x000fe40003fc4270 */
[----:B------:R-:W-:Y:S02]  /*3700*/  FMNMX.FTZ R3, R11, R3, !PT ;  /* 0x000000030b037209 */ /* 0x000fe40007810000 */
[----:B------:R-:W-:Y:S02]  /*3710*/  FSEL R88, R41, -INF , P0 ;  /* 0xff80000029587808 */ /* 0x000fe40000000000 */
[----:B------:R-:W-:-:S02]  /*3720*/  ISETP.GT.AND P0, PT, R0, 0x21, PT ;  /* 0x000000210000780c */ /* 0x000fc40003f04270 */
[----:B------:R-:W-:Y:S02]  /*3730*/  ISETP.GT.AND P5, PT, R0, 0x19, PT ;  /* 0x000000190000780c */ /* 0x000fe40003fa4270 */
[----:B------:R-:W-:Y:S02]  /*3740*/  FSEL R89, R40, -INF , P6 ;  /* 0xff80000028597808 */ /* 0x000fe40003000000 */
[----:B------:R-:W-:Y:S02]  /*3750*/  FMNMX.FTZ R3, R20, R3, !PT ;  /* 0x0000000314037209 */ /* 0x000fe40007810000 */
[----:B------:R-:W-:Y:S02]  /*3760*/  FSEL R101, R43, -INF , P0 ;  /* 0xff8000002b657808 */ /* 0x000fe40000000000 */
[----:B------:R-:W-:Y:S02]  /*3770*/  FSEL R24, R47, -INF , P5 ;  /* 0xff8000002f187808 */ /* 0x000fe40002800000 */
[----:B------:R-:W-:-:S02]  /*3780*/  ISETP.GT.AND P6, PT, R2, 0x28, PT ;  /* 0x000000280200780c */ /* 0x000fc40003fc4270 */
[----:B------:R-:W-:Y:S02]  /*3790*/  ISETP.GT.AND P0, PT, R2, 0x29, PT ;  /* 0x000000290200780c */ /* 0x000fe40003f04270 */
[----:B------:R-:W-:Y:S02]  /*37a0*/  FMNMX.FTZ R3, R89, R3, !PT ;  /* 0x0000000359037209 */ /* 0x000fe40007810000 */
[----:B------:R-:W-:Y:S02]  /*37b0*/  ISETP.GT.AND P5, PT, R0, 0x20, PT ;  /* 0x000000200000780c */ /* 0x000fe40003fa4270 */
[----:B------:R-:W-:Y:S02]  /*37c0*/  FSEL R79, R36, -INF , P6 ;  /* 0xff800000244f7808 */ /* 0x000fe40003000000 */
[----:B------:R-:W-:Y:S02]  /*37d0*/  FSEL R78, R37, -INF , P0 ;  /* 0xff800000254e7808 */ /* 0x000fe40000000000 */
[----:B------:R-:W-:-:S02]  /*37e0*/  FMNMX.FTZ R4, R12, R13, !PT ;  /* 0x0000000d0c047209 */ /* 0x000fc40007810000 */
[----:B------:R-:W-:Y:S02]  /*37f0*/  FMNMX.FTZ R3, R88, R3, !PT ;  /* 0x0000000358037209 */ /* 0x000fe40007810000 */
[----:B------:R-:W-:Y:S02]  /*3800*/  FSEL R100, R42, -INF , P5 ;  /* 0xff8000002a647808 */ /* 0x000fe40002800000 */
[C---:B------:R-:W-:Y:S01]  /*3810*/  ISETP.GT.AND P0, PT, R0.reuse, 0x29, PT ;  /* 0x000000290000780c */ /* 0x040fe20003f04270 */
[----:B------:R-:W-:Y:S01]  /*3820*/  LDSM.16.MT88.4 R40, [R228+0x800] ;  /* 0x00080000e428783b */ /* 0x000fe20000004200 */
[----:B------:R-:W-:Y:S02]  /*3830*/  ISETP.GT.AND P5, PT, R0, 0x28, PT ;  /* 0x000000280000780c */ /* 0x000fe40003fa4270 */
[----:B------:R-:W-:Y:S02]  /*3840*/  ISETP.GT.AND P6, PT, R2, 0x30, PT ;  /* 0x000000300200780c */ /* 0x000fe40003fc4270 */
[----:B------:R-:W-:-:S02]  /*3850*/  FMNMX.FTZ R4, R14, R4, !PT ;  /* 0x000000040e047209 */ /* 0x000fc40007810000 */
[----:B------:R-:W-:Y:S02]  /*3860*/  FMNMX.FTZ R3, R79, R3, !PT ;  /* 0x000000034f037209 */ /* 0x000fe40007810000 */
[----:B------:R-:W-:Y:S02]  /*3870*/  FSEL R91, R39, -INF , P0 ;  /* 0xff800000275b7808 */ /* 0x000fe40000000000 */
[----:B------:R-:W-:Y:S02]  /*3880*/  FSEL R90, R38, -INF , P5 ;  /* 0xff800000265a7808 */ /* 0x000fe40002800000 */
[----:B------:R-:W-:Y:S01]  /*3890*/  ISETP.GT.AND P0, PT, R2, 0x31, PT ;  /* 0x000000310200780c */ /* 0x000fe20003f04270 */
[----:B------:R-:W-:Y:S01]  /*38a0*/  LDSM.16.MT88.4 R36, [R227+0x800] ;  /* 0x00080000e324783b */ /* 0x000fe20000004200 */
[----:B------:R-:W-:Y:S02]  /*38b0*/  ISETP.GT.AND P5, PT, R0, 0x30, PT ;  /* 0x000000300000780c */ /* 0x000fe40003fa4270 */
[----:B------:R-:W-:-:S02]  /*38c0*/  FSEL R111, R32, -INF , P6 ;  /* 0xff800000206f7808 */ /* 0x000fc40003000000 */
[----:B------:R-:W-:Y:S02]  /*38d0*/  FMNMX.FTZ R4, R15, R4, !PT ;  /* 0x000000040f047209 */ /* 0x000fe40007810000 */
[----:B------:R-:W-:Y:S02]  /*38e0*/  FMNMX.FTZ R3, R78, R3, !PT ;  /* 0x000000034e037209 */ /* 0x000fe40007810000 */
[----:B------:R-:W-:Y:S02]  /*38f0*/  FSEL R102, R33, -INF , P0 ;  /* 0xff80000021667808 */ /* 0x000fe40000000000 */
[----:B------:R-:W-:Y:S02]  /*3900*/  ISETP.GT.AND P0, PT, R0, 0x31, PT ;  /* 0x000000310000780c */ /* 0x000fe40003f04270 */
[----:B------:R-:W-:Y:S02]  /*3910*/  FSEL R86, R34, -INF , P5 ;  /* 0xff80000022567808 */ /* 0x000fe40002800000 */
[----:B------:R-:W-:-:S02]  /*3920*/  ISETP.GT.AND P5, PT, R2, 0x38, PT ;  /* 0x000000380200780c */ /* 0x000fc40003fa4270 */
[----:B------:R-:W-:Y:S02]  /*3930*/  FMNMX.FTZ R4, R21, R4, !PT ;  /* 0x0000000415047209 */ /* 0x000fe40007810000 */
[----:B------:R-:W-:Y:S02]  /*3940*/  FMNMX.FTZ R3, R111, R3, !PT ;  /* 0x000000036f037209 */ /* 0x000fe40007810000 */
[----:B------:R-:W-:Y:S02]  /*3950*/  FSEL R113, R35, -INF , P0 ;  /* 0xff80000023717808 */ /* 0x000fe40000000000 */
[----:B------:R-:W-:Y:S02]  /*3960*/  ISETP.GT.AND P0, PT, R2, 0x39, PT ;  /* 0x000000390200780c */ /* 0x000fe40003f04270 */
[----:B------:R-:W-:Y:S02]  /*3970*/  FSEL R103, R28, -INF , P5 ;  /* 0xff8000001c677808 */ /* 0x000fe40002800000 */
[----:B------:R-:W-:-:S02]  /*3980*/  FMNMX.FTZ R4, R22, R4, !PT ;  /* 0x0000000416047209 */ /* 0x000fc40007810000 */
[----:B------:R-:W-:Y:S02]  /*3990*/  FMNMX.FTZ R3, R102, R3, !PT ;  /* 0x0000000366037209 */ /* 0x000fe40007810000 */
[C---:B------:R-:W-:Y:S02]  /*39a0*/  ISETP.GT.AND P5, PT, R2.reuse, 0x40, PT ;  /* 0x000000400200780c */ /* 0x040fe40003fa4270 */
[----:B------:R-:W-:Y:S02]  /*39b0*/  FSEL R108, R29, -INF , P0 ;  /* 0xff8000001d6c7808 */ /* 0x000fe40000000000 */
[----:B------:R-:W-:Y:S02]  /*39c0*/  FMNMX.FTZ R4, R23, R4, !PT ;  /* 0x0000000417047209 */ /* 0x000fe40007810000 */
[----:B------:R-:W-:Y:S02]  /*39d0*/  FMNMX.FTZ R3, R103, R3, !PT ;  /* 0x0000000367037209 */ /* 0x000fe40007810000 */
[----:B------:R-:W-:-:S02]  /*39e0*/  ISETP.GT.AND P0, PT, R2, 0x41, PT ;  /* 0x000000410200780c */ /* 0x000fc40003f04270 */
[----:B------:R-:W-:Y:S02]  /*39f0*/  FSEL R106, R64, -INF , P5 ;  /* 0xff800000406a7808 */ /* 0x000fe40002800000 */
[----:B------:R-:W-:Y:S02]  /*3a00*/  FMNMX.FTZ R4, R24, R4, !PT ;  /* 0x0000000418047209 */ /* 0x000fe40007810000 */
[----:B------:R-:W-:Y:S02]  /*3a10*/  FMNMX.FTZ R3, R108, R3, !PT ;  /* 0x000000036c037209 */ /* 0x000fe40007810000 */
[----:B------:R-:W-:Y:S02]  /*3a20*/  ISETP.GT.AND P5, PT, R2, 0x48, PT ;  /* 0x000000480200780c */ /* 0x000fe40003fa4270 */
[----:B------:R-:W-:Y:S02]  /*3a30*/  FSEL R105, R65, -INF , P0 ;  /* 0xff80000041697808 */ /* 0x000fe40000000000 */
[----:B------:R-:W-:-:S02]  /*3a40*/  FMNMX.FTZ R4, R100, R4, !PT ;  /* 0x0000000464047209 */ /* 0x000fc40007810000 */
[----:B------:R-:W-:Y:S02]  /*3a50*/  FMNMX.FTZ R3, R106, R3, !PT ;  /* 0x000000036a037209 */ /* 0x000fe40007810000 */
[----:B------:R-:W-:Y:S02]  /*3a60*/  ISETP.GT.AND P0, PT, R2, 0x49, PT ;  /* 0x000000490200780c */ /* 0x000fe40003f04270 */
[----:B------:R-:W-:Y:S02]  /*3a70*/  FSEL R104, R60, -INF , P5 ;  /* 0xff8000003c687808 */ /* 0x000fe40002800000 */
[----:B------:R-:W-:Y:S02]  /*3a80*/  FMNMX.FTZ R4, R101, R4, !PT ;  /* 0x0000000465047209 */ /* 0x000fe40007810000 */
[----:B------:R-:W-:Y:S02]  /*3a90*/  FMNMX.FTZ R3, R105, R3, !PT ;  /* 0x0000000369037209 */ /* 0x000fe40007810000 */
[----:B------:R-:W-:-:S02]  /*3aa0*/  ISETP.GT.AND P5, PT, R2, 0x50, PT ;  /* 0x000000500200780c */ /* 0x000fc40003fa4270 */
[----:B------:R-:W-:Y:S02]  /*3ab0*/  FSEL R99, R61, -INF , P0 ;  /* 0xff8000003d637808 */ /* 0x000fe40000000000 */
[----:B------:R-:W-:Y:S02]  /*3ac0*/  FMNMX.FTZ R4, R90, R4, !PT ;  /* 0x000000045a047209 */ /* 0x000fe40007810000 */
[----:B------:R-:W-:Y:S02]  /*3ad0*/  FMNMX.FTZ R3, R104, R3, !PT ;  /* 0x0000000368037209 */ /* 0x000fe40007810000 */
[----:B------:R-:W-:Y:S02]  /*3ae0*/  FSEL R98, R16, -INF , P5 ;  /* 0xff80000010627808 */ /* 0x000fe40002800000 */
[----:B------:R-:W-:Y:S02]  /*3af0*/  ISETP.GT.AND P5, PT, R0, 0x38, PT ;  /* 0x000000380000780c */ /* 0x000fe40003fa4270 */
[----:B------:R-:W-:-:S02]  /*3b00*/  ISETP.GT.AND P0, PT, R2, 0x51, PT ;  /* 0x000000510200780c */ /* 0x000fc40003f04270 */
[----:B------:R-:W-:Y:S02]  /*3b10*/  FMNMX.FTZ R4, R91, R4, !PT ;  /* 0x000000045b047209 */ /* 0x000fe40007810000 */
[----:B------:R-:W-:Y:S02]  /*3b20*/  FMNMX.FTZ R3, R99, R3, !PT ;  /* 0x0000000363037209 */ /* 0x000fe40007810000 */
[----:B------:R-:W-:Y:S02]  /*3b30*/  FSEL R110, R30, -INF , P5 ;  /* 0xff8000001e6e7808 */ /* 0x000fe40002800000 */
[C---:B------:R-:W-:Y:S02]  /*3b40*/  ISETP.GT.AND P6, PT, R2.reuse, 0x58, PT ;  /* 0x000000580200780c */ /* 0x040fe40003fc4270 */
[----:B------:R-:W-:Y:S02]  /*3b50*/  ISETP.GT.AND P5, PT, R2, 0x59, PT ;  /* 0x000000590200780c */ /* 0x000fe40003fa4270 */
[----:B------:R-:W-:-:S02]  /*3b60*/  FSEL R96, R17, -INF , P0 ;  /* 0xff80000011607808 */ /* 0x000fc40000000000 */
[----:B------:R-:W-:Y:S02]  /*3b70*/  FMNMX.FTZ R4, R86, R4, !PT ;  /* 0x0000000456047209 */ /* 0x000fe40007810000 */
[----:B------:R-:W-:Y:S02]  /*3b80*/  FMNMX.FTZ R2, R98, R3, !PT ;  /* 0x0000000362027209 */ /* 0x000fe40007810000 */
        /* <DEDUP_REMOVED lines=14> */
[----:B------:R-:W-:Y:S01]  /*3c70*/  ISETP.GT.AND P5, PT, R0, 0x48, PT ;  /* 0x000000480000780c */ /* 0x000fe20003fa4270 */
[----:B------:R-:W1:Y:S01]  /*3c80*/  SHFL.BFLY PT, R3, R141, 0x2, 0x1f ;  /* 0x0c401f008d037f89 */ /* 0x000e6200000e0000 */
[----:B------:R-:W-:-:S02]  /*3c90*/  FMNMX.FTZ R2, R84, R2, !PT ;  /* 0x0000000254027209 */ /* 0x000fc40007810000 */
[----:B------:R-:W-:Y:S02]  /*3ca0*/  ISETP.GT.AND P0, PT, R0, 0x49, PT ;  /* 0x000000490000780c */ /* 0x000fe40003f04270 */
[----:B------:R-:W-:Y:S02]  /*3cb0*/  FSEL R87, R62, -INF , P5 ;  /* 0xff8000003e577808 */ /* 0x000fe40002800000 */
[----:B------:R-:W-:Y:S02]  /*3cc0*/  FMNMX.FTZ R2, R93, R2, !PT ;  /* 0x000000025d027209 */ /* 0x000fe40007810000 */
[----:B------:R-:W-:Y:S02]  /*3cd0*/  FSEL R92, R63, -INF , P0 ;  /* 0xff8000003f5c7808 */ /* 0x000fe40000000000 */
[----:B------:R-:W-:Y:S01]  /*3ce0*/  ISETP.GT.AND P5, PT, R0, 0x50, PT ;  /* 0x000000500000780c */ /* 0x000fe20003fa4270 */
[----:B------:R-:W-:Y:S01]  /*3cf0*/  LDSM.16.MT88.4 R60, [R224+0x800] ;  /* 0x00080000e03c783b */ /* 0x000fe20000004200 */
[----:B------:R-:W-:-:S02]  /*3d00*/  FMNMX.FTZ R2, R87, R2, !PT ;  /* 0x0000000257027209 */ /* 0x000fc40007810000 */
[----:B------:R-:W-:Y:S02]  /*3d10*/  ISETP.GT.AND P0, PT, R0, 0x51, PT ;  /* 0x000000510000780c */ /* 0x000fe40003f04270 */
[----:B------:R-:W-:Y:S02]  /*3d20*/  FSEL R85, R18, -INF , P5 ;  /* 0xff80000012557808 */ /* 0x000fe40002800000 */
[----:B------:R-:W-:Y:S02]  /*3d30*/  FMNMX.FTZ R2, R92, R2, !PT ;  /* 0x000000025c027209 */ /* 0x000fe40007810000 */
[----:B------:R-:W-:Y:S02]  /*3d40*/  FSEL R114, R19, -INF , P0 ;  /* 0xff80000013727808 */ /* 0x000fe40000000000 */
[----:B------:R-:W-:Y:S01]  /*3d50*/  ISETP.GT.AND P5, PT, R0, 0x58, PT ;  /* 0x000000580000780c */ /* 0x000fe20003fa4270 */
[----:B------:R-:W-:Y:S01]  /*3d60*/  LDSM.16.MT88.4 R16, [R224] ;  /* 0x00000000e010783b */ /* 0x000fe20000004200 */
[----:B------:R-:W-:-:S02]  /*3d70*/  FMNMX.FTZ R2, R85, R2, !PT ;  /* 0x0000000255027209 */ /* 0x000fc40007810000 */
[----:B------:R-:W-:Y:S02]  /*3d80*/  ISETP.GT.AND P0, PT, R0, 0x59, PT ;  /* 0x000000590000780c */ /* 0x000fe40003f04270 */
[----:B------:R-:W-:Y:S02]  /*3d90*/  FSEL R112, R50, -INF , P5 ;  /* 0xff80000032707808 */ /* 0x000fe40002800000 */
[----:B------:R-:W-:Y:S02]  /*3da0*/  FMNMX.FTZ R0, R114, R2, !PT ;  /* 0x0000000272007209 */ /* 0x000fe40007810000 */
[----:B------:R-:W-:Y:S02]  /*3db0*/  FSEL R107, R51, -INF , P0 ;  /* 0xff800000336b7808 */ /* 0x000fe40000000000 */
[----:B------:R-:W-:Y:S01]  /*3dc0*/  FMNMX.FTZ R0, R112, R0, !PT ;  /* 0x0000000070007209 */ /* 0x000fe20007810000 */
[----:B------:R-:W-:Y:S01]  /*3dd0*/  LDSM.16.MT88.4 R48, [R224+0x3000] ;  /* 0x00300000e030783b */ /* 0x000fe20000004200 */
[----:B-1----:R-:W-:-:S02]  /*3de0*/  FMNMX.FTZ R141, R141, R3, !PT ;  /* 0x000000038d8d7209 */ /* 0x002fc40007810000 */
        /* <DEDUP_REMOVED lines=9> */
[----:B------:R-:W-:-:S04]  /*3e80*/  FFMA.FTZ R2, R5, c[0x0][0x2d0], -R0 ;  /* 0x0000b40005027a23 */ /* 0x000fc80000010800 */
[----:B------:R2:W-:Y:S01]  /*3e90*/  MUFU.EX2 R67, R2 ;  /* 0x0000000200437308 */ /* 0x0005e20000000800 */
[----:B-1----:R-:W-:Y:S01]  /*3ea0*/  FMNMX.FTZ R140, R140, R3, !PT ;  /* 0x000000038c8c7209 */ /* 0x002fe20007810000 */
[--C-:B------:R-:W-:Y:S02]  /*3eb0*/  FFMA.FTZ R3, R10, c[0x0][0x2d0], -R0.reuse ;  /* 0x0000b4000a037a23 */ /* 0x100fe40000010800 */
[----:B--2---:R-:W-:Y:S01]  /*3ec0*/  FFMA.FTZ R2, R6, c[0x0][0x2d0], -R0 ;  /* 0x0000b40006027a23 */ /* 0x004fe20000010800 */
[----:B------:R-:W-:-:S03]  /*3ed0*/  FSETP.NEU.FTZ.AND P0, PT, R140, -INF , PT ;  /* 0xff8000008c00780b */ /* 0x000fc60003f1d000 */
[----:B------:R1:W-:Y:S08]  /*3ee0*/  MUFU.EX2 R75, R3 ;  /* 0x00000003004b7308 */ /* 0x0003f00000000800 */
[----:B------:R2:W3:Y:S01]  /*3ef0*/  MUFU.EX2 R66, R2 ;  /* 0x0000000200427308 */ /* 0x0004e20000000800 */
[----:B-1----:R-:W-:-:S07]  /*3f00*/  FFMA.FTZ R3, R11, c[0x0][0x2d0], -R0 ;  /* 0x0000b4000b037a23 */ /* 0x002fce0000010800 */
[----:B------:R-:W-:Y:S01]  /*3f10*/  MUFU.EX2 R77, R3 ;  /* 0x00000003004d7308 */ /* 0x000fe20000000800 */
[--C-:B--2---:R-:W-:Y:S02]  /*3f20*/  FFMA.FTZ R2, R7, c[0x0][0x2d0], -R0.reuse ;  /* 0x0000b40007027a23 */ /* 0x104fe40000010800 */
[----:B------:R-:W1:Y:S05]  /*3f30*/  LDSM.16.MT88.4 R4, [R227] ;  /* 0x00000000e304783b */ /* 0x000e6a0000004200 */
[----:B------:R2:W-:Y:S02]  /*3f40*/  MUFU.EX2 R73, R2 ;  /* 0x0000000200497308 */ /* 0x0005e40000000800 */
[----:B--2---:R-:W-:Y:S01]  /*3f50*/  FFMA.FTZ R2, R8, c[0x0][0x2d0], -R0 ;  /* 0x0000b40008027a23 */ /* 0x004fe20000010800 */
[----:B---3--:R-:W-:-:S05]  /*3f60*/  F2FP.BF16.PACK_AB R8, R66, R67 ;  /* 0x000000434208723e */ /* 0x008fca00000010ff */
[----:B------:R2:W3:Y:S02]  /*3f70*/  MUFU.EX2 R74, R2 ;  /* 0x00000002004a7308 */ /* 0x0004e40000000800 */
[----:B--2---:R-:W-:Y:S01]  /*3f80*/  FFMA.FTZ R2, R9, c[0x0][0x2d0], -R0 ;  /* 0x0000b40009027a23 */ /* 0x004fe20000010800 */
[----:B---3--:R-:W-:-:S05]  /*3f90*/  F2FP.BF16.PACK_AB R10, R74, R73 ;  /* 0x000000494a0a723e */ /* 0x008fca00000010ff */
[----:B------:R2:W-:Y:S02]  /*3fa0*/  MUFU.EX2 R76, R2 ;  /* 0x00000002004c7308 */ /* 0x0005e40000000800 */
[----:B--2---:R-:W-:-:S05]  /*3fb0*/  FMUL.FTZ R2, R140, c[0x0][0x2d0] ;  /* 0x0000b4008c027a20 */ /* 0x004fca0000410000 */
[----:B------:R-:W-:-:S05]  /*3fc0*/  FSEL R2, R2, RZ, P0 ;  /* 0x000000ff02027208 */ /* 0x000fca0000000000 */
[----:B------:R-:W-:-:S04]  /*3fd0*/  FFMA.FTZ R3, R12, c[0x0][0x2d0], -R2 ;  /* 0x0000b4000c037a23 */ /* 0x000fc80000010802 */
[----:B------:R2:W-:Y:S02]  /*3fe0*/  MUFU.EX2 R53, R3 ;  /* 0x0000000300357308 */ /* 0x0005e40000000800 */
[----:B--2---:R-:W-:-:S06]  /*3ff0*/  FFMA.FTZ R3, R13, c[0x0][0x2d0], -R2 ;  /* 0x0000b4000d037a23 */ /* 0x004fcc0000010802 */
[----:B------:R2:W3:Y:S02]  /*4000*/  MUFU.EX2 R52, R3 ;  /* 0x0000000300347308 */ /* 0x0004e40000000800 */
[----:B--2---:R-:W-:Y:S01]  /*4010*/  FFMA.FTZ R3, R14, c[0x0][0x2d0], -R2 ;  /* 0x0000b4000e037a23 */ /* 0x004fe20000010802 */
[----:B---3--:R-:W-:-:S05]  /*4020*/  F2FP.BF16.PACK_AB R9, R52, R53 ;  /* 0x000000353409723e */ /* 0x008fca00000010ff */
[----:B------:R2:W-:Y:S02]  /*4030*/  MUFU.EX2 R54, R3 ;  /* 0x0000000300367308 */ /* 0x0005e40000000800 */
[----:B--2---:R-:W-:Y:S02]  /*4040*/  FFMA.FTZ R3, R15, c[0x0][0x2d0], -R2 ;  /* 0x0000b4000f037a23 */ /* 0x004fe40000010802 */
[----:B------:R-:W2:Y:S04]  /*4050*/  LDSM.16.MT88.4 R12, [R228] ;  /* 0x00000000e40c783b */ /* 0x000ea80000004200 */
[----:B------:R3:W4:Y:S02]  /*4060*/  MUFU.EX2 R55, R3 ;  /* 0x0000000300377308 */ /* 0x0007240000000800 */
[----:B---3--:R-:W-:Y:S01]  /*4070*/  FFMA.FTZ R3, R20, c[0x0][0x2d0], -R0 ;  /* 0x0000b40014037a23 */ /* 0x008fe20000010800 */
[----:B----4-:R-:W-:-:S05]  /*4080*/  F2FP.BF16.PACK_AB R11, R55, R54 ;  /* 0x00000036370b723e */ /* 0x010fca00000010ff */
[----:B------:R3:W4:Y:S02]  /*4090*/  MUFU.EX2 R143, R3 ;  /* 0x00000003008f7308 */ /* 0x0007240000000800 */
[C---:B------:R-:W-:Y:S08]  /*40a0*/  HMMA.16816.F32.BF16 R44, R8.reuse, R16, RZ ;  /* 0x00000010082c723c */ /* 0x040ff000000418ff */
[----:B------:R-:W-:Y:S01]  /*40b0*/  HMMA.16816.F32.BF16 R32, R8, R18, RZ ;  /* 0x000000120820723c */ /* 0x000fe200000418ff */
[----:B---3--:R-:W-:-:S04]  /*40c0*/  FFMA.FTZ R3, R21, c[0x0][0x2d0], -R2 ;  /* 0x0000b40015037a23 */ /* 0x008fc80000010802 */
[----:B------:R3:W-:Y:S03]  /*40d0*/  MUFU.EX2 R65, R3 ;  /* 0x0000000300417308 */ /* 0x0007e60000000800 */
[C---:B-1----:R-:W-:Y:S07]  /*40e0*/  HMMA.16816.F32.BF16 R16, R8.reuse, R6, RZ ;  /* 0x000000060810723c */ /* 0x042fee00000418ff */
[----:B----4-:R-:W-:Y:S01]  /*40f0*/  F2FP.BF16.PACK_AB R6, R143, R77 ;  /* 0x0000004d8f06723e */ /* 0x010fe200000010ff */
[----:B--2---:R-:W-:Y:S01]  /*4100*/  HMMA.16816.F32.BF16 R28, R8, R12, RZ ;  /* 0x0000000c081c723c */ /* 0x004fe200000418ff */
[----:B---3--:R-:W-:-:S04]  /*4110*/  FFMA.FTZ R3, R22, c[0x0][0x2d0], -R2 ;  /* 0x0000b40016037a23 */ /* 0x008fc80000010802 */
[----:B------:R1:W2:Y:S02]  /*4120*/  MUFU.EX2 R64, R3 ;  /* 0x0000000300407308 */ /* 0x0002a40000000800 */
[----:B-1----:R-:W-:Y:S02]  /*4130*/  FFMA.FTZ R3, R23, c[0x0][0x2d0], -R2 ;  /* 0x0000b40017037a23 */ /* 0x002fe40000010802 */
[----:B------:R-:W-:Y:S04]  /*4140*/  HMMA.16816.F32.BF16 R20, R8, R4, RZ ;  /* 0x000000040814723c */ /* 0x000fe800000418ff */
[----:B------:R1:W-:Y:S03]  /*4150*/  MUFU.EX2 R72, R3 ;  /* 0x0000000300487308 */ /* 0x0003e60000000800 */
[----:B------:R-:W-:-:S02]  /*4160*/  F2FP.BF16.PACK_AB R4, R75, R76 ;  /* 0x0000004c4b04723e */ /* 0x000fc400000010ff */
[----:B--2---:R-:W-:Y:S01]  /*4170*/  F2FP.BF16.PACK_AB R5, R64, R65 ;  /* 0x000000414005723e */ /* 0x004fe200000010ff */
[----:B-1----:R-:W-:Y:S02]  /*4180*/  FFMA.FTZ R3, R24, c[0x0][0x2d0], -R2 ;  /* 0x0000b40018037a23 */ /* 0x002fe40000010802 */
[C---:B------:R-:W-:Y:S02]  /*4190*/  HMMA.16816.F32.BF16 R24, R8.reuse, R14, RZ ;  /* 0x0000000e0818723c */ /* 0x040fe400000418ff */
[----:B------:R-:W1:Y:S06]  /*41a0*/  MUFU.EX2 R142, R3 ;  /* 0x00000003008e7308 */ /* 0x000e6c0000000800 */
[----:B------:R-:W-:Y:S01]  /*41b0*/  HMMA.16816.F32.BF16 R12, R8, R56, RZ ;  /* 0x00000038080c723c */ /* 0x000fe200000418ff */
[----:B-1----:R-:W-:Y:S01]  /*41c0*/  F2FP.BF16.PACK_AB R7, R142, R72 ;  /* 0x000000488e07723e */ /* 0x002fe200000010ff */
[----:B------:R-:W-:-:S02]  /*41d0*/  FADD.FTZ R3, R67, R66 ;  /* 0x0000004243037221 */ /* 0x000fc40000010000 */
[----:B------:R-:W-:Y:S02]  /*41e0*/  IMAD.MOV.U32 R66, RZ, RZ, R92 ;  /* 0x000000ffff427224 */ /* 0x000fe400078e005c */
[----:B------:R-:W-:Y:S02]  /*41f0*/  IMAD.MOV.U32 R67, RZ, RZ, R87 ;  /* 0x000000ffff437224 */ /* 0x000fe400078e0057 */
[C---:B------:R-:W-:Y:S01]  /*4200*/  HMMA.16816.F32.BF16 R220, R4.reuse, R60, R44 ;  /* 0x0000003c04dc723c */ /* 0x040fe2000004182c */
[----:B------:R-:W1:Y:S07]  /*4210*/  LDSM.16.MT88.4 R44, [R224+0x3800] ;  /* 0x00380000e02c783b */ /* 0x000e6e0000004200 */
[C---:B------:R-:W-:Y:S08]  /*4220*/  HMMA.16816.F32.BF16 R212, R4.reuse, R36, R20 ;  /* 0x0000002404d4723c */ /* 0x040ff00000041814 */
[C---:B------:R-:W-:Y:S01]  /*4230*/  HMMA.16816.F32.BF16 R144, R4.reuse, R38, R16 ;  /* 0x000000260490723c */ /* 0x040fe20000041810 */
[----:B------:R-:W2:Y:S07]  /*4240*/  LDSM.16.MT88.4 R36, [R227+0x3000] ;  /* 0x00300000e324783b */ /* 0x000eae0000004200 */
[C---:B------:R-:W-:Y:S01]  /*4250*/  HMMA.16816.F32.BF16 R164, R4.reuse, R62, R32 ;  /* 0x0000003e04a4723c */ /* 0x040fe20000041820 */
[----:B------:R-:W3:Y:S04]  /*4260*/  LDSM.16.MT88.4 R60, [R228+0x3800] ;  /* 0x00380000e43c783b */ /* 0x000ee80000004200 */
[----:B------:R-:W-:Y:S03]  /*4270*/  LDSM.16.MT88.4 R32, [R230+0x3800] ;  /* 0x00380000e620783b */ /* 0x000fe60000004200 */
[C---:B------:R-:W-:Y:S01]  /*4280*/  HMMA.16816.F32.BF16 R216, R4.reuse, R40, R28 ;  /* 0x0000002804d8723c */ /* 0x040fe2000004181c */
[----:B------:R-:W-:Y:S07]  /*4290*/  LDSM.16.MT88.4 R28, [R227+0x3800] ;  /* 0x00380000e31c783b */ /* 0x000fee0000004200 */
[----:B------:R-:W-:Y:S01]  /*42a0*/  HMMA.16816.F32.BF16 R152, R4, R42, R24 ;  /* 0x0000002a0498723c */ /* 0x000fe20000041818 */
[----:B------:R-:W4:Y:S07]  /*42b0*/  LDSM.16.MT88.4 R40, [R230+0x3000] ;  /* 0x00300000e628783b */ /* 0x000f2e0000004200 */
[C---:B------:R-:W-:Y:S08]  /*42c0*/  HMMA.16816.F32.BF16 R20, R8.reuse, R48, RZ ;  /* 0x000000300814723c */ /* 0x040ff000000418ff */
[----:B------:R-:W-:Y:S08]  /*42d0*/  HMMA.16816.F32.BF16 R16, R8, R50, RZ ;  /* 0x000000320810723c */ /* 0x000ff000000418ff */
[----:B------:R-:W-:Y:S07]  /*42e0*/  HMMA.16816.F32.BF16 R208, R4, R68, R12 ;  /* 0x0000004404d0723c */ /* 0x000fee000004180c */
[----:B------:R-:W-:Y:S01]  /*42f0*/  IMAD.MOV.U32 R69, RZ, RZ, R85 ;  /* 0x000000ffff457224 */ /* 0x000fe200078e0055 */
[----:B------:R-:W-:Y:S01]  /*4300*/  HMMA.16816.F32.BF16 R12, R8, R80, RZ ;  /* 0x00000050080c723c */ /* 0x000fe200000418ff */
[----:B------:R-:W-:-:S07]  /*4310*/  IMAD.MOV.U32 R68, RZ, RZ, R84 ;  /* 0x000000ffff447224 */ /* 0x000fce00078e0054 */
[----:B------:R-:W-:Y:S08]  /*4320*/  HMMA.16816.F32.BF16 R24, R8, R58, RZ ;  /* 0x0000003a0818723c */ /* 0x000ff000000418ff */
[C---:B-1----:R-:W-:Y:S07]  /*4330*/  HMMA.16816.F32.BF16 R136, R4.reuse, R44, R20 ;  /* 0x0000002c0488723c */ /* 0x042fee0000041814 */
[----:B------:R-:W-:Y:S01]  /*4340*/  IMAD.MOV.U32 R45, RZ, RZ, R107 ;  /* 0x000000ffff2d7224 */ /* 0x000fe200078e006b */
[----:B------:R-:W-:Y:S01]  /*4350*/  HMMA.16816.F32.BF16 R56, R4, R46, R16 ;  /* 0x0000002e0438723c */ /* 0x000fe20000041810 */
[----:B------:R-:W-:-:S06]  /*4360*/  IMAD.MOV.U32 R44, RZ, RZ, R106 ;  /* 0x000000ffff2c7224 */ /* 0x000fcc00078e006a */
[----:B------:R-:W-:Y:S01]  /*4370*/  IMAD.MOV.U32 R47, RZ, RZ, R105 ;  /* 0x000000ffff2f7224 */ /* 0x000fe200078e0069 */
[----:B--2---:R-:W-:Y:S01]  /*4380*/  HMMA.16816.F32.BF16 R20, R8, R36, RZ ;  /* 0x000000240814723c */ /* 0x004fe200000418ff */
[----:B------:R-:W-:-:S07]  /*4390*/  IMAD.MOV.U32 R46, RZ, RZ, R104 ;  /* 0x000000ffff2e7224 */ /* 0x000fce00078e0068 */
[----:B------:R-:W-:Y:S01]  /*43a0*/  HMMA.16816.F32.BF16 R16, R8, R38, RZ ;  /* 0x000000260810723c */ /* 0x000fe200000418ff */
[----:B------:R-:W1:Y:S07]  /*43b0*/  LDSM.16.MT88.4 R36, [R224+0x6000] ;  /* 0x00600000e024783b */ /* 0x000e6e0000004200 */
[----:B---3--:R-:W-:Y:S07]  /*43c0*/  HMMA.16816.F32.BF16 R132, R4, R60, R12 ;  /* 0x0000003c0484723c */ /* 0x008fee000004180c */
[----:B------:R-:W-:Y:S01]  /*43d0*/  IMAD.MOV.U32 R61, RZ, RZ, R114 ;  /* 0x000000ffff3d7224 */ /* 0x000fe200078e0072 */
[----:B----4-:R-:W-:Y:S01]  /*43e0*/  HMMA.16816.F32.BF16 R12, R8, R40, RZ ;  /* 0x00000028080c723c */ /* 0x010fe200000418ff */
[----:B------:R-:W-:-:S06]  /*43f0*/  IMAD.MOV.U32 R60, RZ, RZ, R113 ;  /* 0x000000ffff3c7224 */ /* 0x000fcc00078e0071 */
[----:B------:R-:W-:Y:S01]  /*4400*/  IMAD.MOV.U32 R40, RZ, RZ, R111 ;  /* 0x000000ffff287224 */ /* 0x000fe200078e006f */
[----:B------:R-:W-:Y:S01]  /*4410*/  HMMA.16816.F32.BF16 R124, R4, R28, R20 ;  /* 0x0000001c047c723c */ /* 0x000fe20000041814 */
[----:B------:R-:W2:Y:S01]  /*4420*/  LDSM.16.MT88.4 R20, [R224+0x6800] ;  /* 0x00680000e014783b */ /* 0x000ea20000004200 */
[----:B------:R-:W-:-:S06]  /*4430*/  IMAD.MOV.U32 R41, RZ, RZ, R112 ;  /* 0x000000ffff297224 */ /* 0x000fcc00078e0070 */
[C---:B------:R-:W-:Y:S08]  /*4440*/  HMMA.16816.F32.BF16 R128, R4.reuse, R70, R24 ;  /* 0x000000460480723c */ /* 0x040ff00000041818 */
[----:B------:R-:W-:Y:S07]  /*4450*/  HMMA.16816.F32.BF16 R148, R4, R32, R12 ;  /* 0x000000200494723c */ /* 0x000fee000004180c */
[----:B------:R-:W-:Y:S01]  /*4460*/  IMAD.MOV.U32 R33, RZ, RZ, R108 ;  /* 0x000000ffff217224 */ /* 0x000fe200078e006c */
[----:B-1----:R-:W-:Y:S01]  /*4470*/  HMMA.16816.F32.BF16 R12, R8, R36, RZ ;  /* 0x00000024080c723c */ /* 0x002fe200000418ff */
[----:B------:R-:W-:-:S06]  /*4480*/  IMAD.MOV.U32 R32, RZ, RZ, R99 ;  /* 0x000000ffff207224 */ /* 0x000fcc00078e0063 */
[----:B------:R-:W-:Y:S01]  /*4490*/  IMAD.MOV.U32 R37, RZ, RZ, R95 ;  /* 0x000000ffff257224 */ /* 0x000fe200078e005f */
[----:B------:R-:W-:Y:S01]  /*44a0*/  HMMA.16816.F32.BF16 R24, R8, R82, RZ ;  /* 0x000000520818723c */ /* 0x000fe200000418ff */
[----:B------:R-:W-:-:S07]  /*44b0*/  IMAD.MOV.U32 R36, RZ, RZ, R94 ;  /* 0x000000ffff247224 */ /* 0x000fce00078e005e */
[C---:B------:R-:W-:Y:S08]  /*44c0*/  HMMA.16816.F32.BF16 R80, R4.reuse, R30, R16 ;  /* 0x0000001e0450723c */ /* 0x040ff00000041810 */
[C---:B--2---:R-:W-:Y:S08]  /*44d0*/  HMMA.16816.F32.BF16 R116, R4.reuse, R20, R12 ;  /* 0x000000140474723c */ /* 0x044ff0000004180c */
[----:B------:R-:W-:Y:S01]  /*44e0*/  HMMA.16816.F32.BF16 R120, R4, R62, R24 ;  /* 0x0000003e0478723c */ /* 0x000fe20000041818 */
[----:B------:R-:W1:Y:S06]  /*44f0*/  LDSM.16.MT88.4 R24, [R228+0x6000] ;  /* 0x00600000e418783b */ /* 0x000e6c0000004200 */
[----:B------:R-:W-:Y:S01]  /*4500*/  IMAD.MOV.U32 R63, RZ, RZ, R110 ;  /* 0x000000ffff3f7224 */ /* 0x000fe200078e006e */
[----:B------:R-:W-:Y:S01]  /*4510*/  HMMA.16816.F32.BF16 R12, R8, R38, RZ ;  /* 0x00000026080c723c */ /* 0x000fe200000418ff */
[----:B------:R-:W-:-:S06]  /*4520*/  IMAD.MOV.U32 R62, RZ, RZ, R109 ;  /* 0x000000ffff3e7224 */ /* 0x000fcc00078e006d */
[----:B------:R-:W-:Y:S01]  /*4530*/  IMAD.MOV.U32 R39, RZ, RZ, R86 ;  /* 0x000000ffff277224 */ /* 0x000fe200078e0056 */
[----:B------:R-:W-:Y:S07]  /*4540*/  HMMA.16816.F32.BF16 R16, R8, R42, RZ ;  /* 0x0000002a0810723c */ /* 0x000fee00000418ff */
[----:B------:R-:W-:Y:S02]  /*4550*/  IMAD.MOV.U32 R43, RZ, RZ, R98 ;  /* 0x000000ffff2b7224 */ /* 0x000fe400078e0062 */
[----:B------:R-:W-:-:S07]  /*4560*/  IMAD.MOV.U32 R42, RZ, RZ, R96 ;  /* 0x000000ffff2a7224 */ /* 0x000fce00078e0060 */
[C---:B------:R-:W-:Y:S01]  /*4570*/  HMMA.16816.F32.BF16 R108, R4.reuse, R22, R12 ;  /* 0x00000016046c723c */ /* 0x040fe2000004180c */
[----:B------:R-:W2:Y:S06]  /*4580*/  LDSM.16.MT88.4 R20, [R228+0x6800] ;  /* 0x00680000e414783b */ /* 0x000eac0000004200 */
[----:B------:R-:W-:Y:S01]  /*4590*/  FADD.FTZ R12, R73, R3 ;  /* 0x00000003490c7221 */ /* 0x000fe20000010000 */
[----:B------:R-:W-:Y:S07]  /*45a0*/  HMMA.16816.F32.BF16 R112, R4, R34, R16 ;  /* 0x000000220470723c */ /* 0x000fee0000041810 */
[----:B------:R-:W-:-:S02]  /*45b0*/  FADD.FTZ R16, R53, R52 ;  /* 0x0000003435107221 */ /* 0x000fc40000010000 */
[----:B------:R-:W-:Y:S02]  /*45c0*/  IMAD.MOV.U32 R34, RZ, RZ, R97 ;  /* 0x000000ffff227224 */ /* 0x000fe400078e0061 */
[----:B------:R-:W-:Y:S02]  /*45d0*/  FADD.FTZ R3, R54, R16 ;  /* 0x0000001036037221 */ /* 0x000fe40000010000 */
[----:B------:R-:W-:Y:S02]  /*45e0*/  FADD.FTZ R16, R74, R12 ;  /* 0x0000000c4a107221 */ /* 0x000fe40000010000 */
[----:B-1----:R-:W-:Y:S01]  /*45f0*/  HMMA.16816.F32.BF16 R12, R8, R24, RZ ;  /* 0x00000018080c723c */ /* 0x002fe200000418ff */
[----:B------:R-:W-:Y:S02]  /*4600*/  IMAD.MOV.U32 R35, RZ, RZ, R93 ;  /* 0x000000ffff237224 */ /* 0x000fe400078e005d */
[----:B------:R-:W-:-:S04]  /*4610*/  FADD.FTZ R3, R55, R3 ;  /* 0x0000000337037221 */ /* 0x000fc80000010000 */
[----:B------:R-:W-:-:S04]  /*4620*/  FADD.FTZ R3, R65, R3 ;  /* 0x0000000341037221 */ /* 0x000fc80000010000 */
[----:B------:R-:W-:Y:S11]  /*4630*/  FADD.FTZ R3, R64, R3 ;  /* 0x0000000340037221 */ /* 0x000ff60000010000 */
[----:B------:R-:W-:Y:S02]  /*4640*/  @!UPT UIADD3 URZ, URZ, URZ, URZ ;  /* 0x0000003f3f3ff290 */ /* 0x000fe4000fffe03f */
[----:B--2---:R-:W-:Y:S07]  /*4650*/  HMMA.16816.F32.BF16 R104, R4, R20, R12 ;  /* 0x000000140468723c */ /* 0x004fee000004180c */
[----:B------:R-:W-:Y:S02]  /*4660*/  FADD.FTZ R12, R76, R16 ;  /* 0x000000104c0c7221 */ /* 0x000fe40000010000 */
[----:B------:R-:W-:Y:S02]  /*4670*/  FADD.FTZ R21, R72, R3 ;  /* 0x0000000348157221 */ /* 0x000fe40000010000 */
[----:B------:R-:W-:-:S02]  /*4680*/  FADD.FTZ R16, R75, R12 ;  /* 0x0000000c4b107221 */ /* 0x000fc40000010000 */
[----:B------:R-:W-:Y:S01]  /*4690*/  HMMA.16816.F32.BF16 R12, R8, R26, RZ ;  /* 0x0000001a080c723c */ /* 0x000fe200000418ff */
[----:B------:R-:W1:Y:S01]  /*46a0*/  LDSM.16.MT88.4 R24, [R227+0x6000] ;  /* 0x00600000e318783b */ /* 0x000e620000004200 */
[----:B------:R-:W-:Y:S11]  /*46b0*/  FFMA.FTZ R3, R89, c[0x0][0x2d0], -R0 ;  /* 0x0000b40059037a23 */ /* 0x000ff60000010800 */
[----:B------:R-:W-:Y:S11]  /*46c0*/  @!UPT UIADD3 URZ, URZ, URZ, URZ ;  /* 0x0000003f3f3ff290 */ /* 0x000ff6000fffe03f */
[----:B------:R-:W-:Y:S07]  /*46d0*/  HMMA.16816.F32.BF16 R96, R4, R22, R12 ;  /* 0x000000160460723c */ /* 0x000fee000004180c */
[----:B------:R-:W-:Y:S02]  /*46e0*/  FADD.FTZ R22, R77, R16 ;  /* 0x000000104d167221 */ /* 0x000fe40000010000 */
[----:B------:R-:W2:Y:S01]  /*46f0*/  LDSM.16.MT88.4 R16, [R227+0x6800] ;  /* 0x00680000e310783b */ /* 0x000ea20000004200 */
[----:B------:R-:W-:Y:S01]  /*4700*/  IMAD.MOV.U32 R23, RZ, RZ, R67 ;  /* 0x000000ffff177224 */ /* 0x000fe200078e0043 */
[----:B-1----:R-:W-:Y:S11]  /*4710*/  HMMA.16816.F32.BF16 R12, R8, R24, RZ ;  /* 0x00000018080c723c */ /* 0x002ff600000418ff */
[----:B------:R-:W-:Y:S11]  /*4720*/  @!UPT UIADD3 URZ, URZ, URZ, URZ ;  /* 0x0000003f3f3ff290 */ /* 0x000ff6000fffe03f */
[----:B------:R-:W-:Y:S02]  /*4730*/  @!UPT UIADD3 URZ, URZ, URZ, URZ ;  /* 0x0000003f3f3ff290 */ /* 0x000fe4000fffe03f */
[----:B--2---:R-:W-:Y:S08]  /*4740*/  HMMA.16816.F32.BF16 R92, R4, R16, R12 ;  /* 0x00000010045c723c */ /* 0x004ff0000004180c */
[----:B------:R-:W-:Y:S11]  /*4750*/  HMMA.16816.F32.BF16 R12, R8, R26, RZ ;  /* 0x0000001a080c723c */ /* 0x000ff600000418ff */
[----:B------:R-:W-:Y:S11]  /*4760*/  @!UPT UIADD3 URZ, URZ, URZ, URZ ;  /* 0x0000003f3f3ff290 */ /* 0x000ff6000fffe03f */
[----:B------:R-:W-:Y:S02]  /*4770*/  @!UPT UIADD3 URZ, URZ, URZ, URZ ;  /* 0x0000003f3f3ff290 */ /* 0x000fe4000fffe03f */
[----:B------:R-:W-:Y:S01]  /*4780*/  HMMA.16816.F32.BF16 R84, R4, R18, R12 ;  /* 0x000000120454723c */ /* 0x000fe2000004180c */
[----:B------:R-:W1:Y:S07]  /*4790*/  LDSM.16.MT88.4 R12, [R230+0x6000] ;  /* 0x00600000e60c783b */ /* 0x000e6e0000004200 */
[C---:B-1----:R-:W-:Y:S08]  /*47a0*/  HMMA.16816.F32.BF16 R16, R8.reuse, R12, RZ ;  /* 0x0000000c0810723c */ /* 0x042ff000000418ff */
[----:B------:R-:W-:Y:S01]  /*47b0*/  HMMA.16816.F32.BF16 R8, R8, R14, RZ ;  /* 0x0000000e0808723c */ /* 0x000fe200000418ff */
[----:B------:R-:W1:Y:S11]  /*47c0*/  LDSM.16.MT88.4 R12, [R230+0x6800] ;  /* 0x00680000e60c783b */ /* 0x000e760000004200 */
[----:B------:R-:W-:Y:S04]  /*47d0*/  @!UPT UIADD3 URZ, URZ, URZ, URZ ;  /* 0x0000003f3f3ff290 */ /* 0x000fe8000fffe03f */
[C---:B-1----:R-:W-:Y:S01]  /*47e0*/  HMMA.16816.F32.BF16 R28, R4.reuse, R12, R16 ;  /* 0x0000000c041c723c */ /* 0x042fe20000041810 */
[----:B------:R1:W-:Y:S07]  /*47f0*/  MUFU.EX2 R13, R3 ;  /* 0x00000003000d7308 */ /* 0x0003ee0000000800 */
[----:B------:R-:W-:Y:S01]  /*4800*/  HMMA.16816.F32.BF16 R24, R4, R14, R8 ;  /* 0x0000000e0418723c */ /* 0x000fe20000041808 */
[----:B------:R-:W2:Y:S06]  /*4810*/  LDSM.16.MT88.4 R8, [R224+0x1000] ;  /* 0x00100000e008783b */ /* 0x000eac0000004200 */
[----:B------:R-:W-:-:S02]  /*4820*/  IMAD.MOV.U32 R15, RZ, RZ, R61 ;  /* 0x000000ffff0f7224 */ /* 0x000fc400078e003d */
[----:B-1----:R-:W-:-:S04]  /*4830*/  FFMA.FTZ R3, R88, c[0x0][0x2d0], -R0 ;  /* 0x0000b40058037a23 */ /* 0x002fc80000010800 */
[----:B------:R1:W3:Y:S02]  /*4840*/  MUFU.EX2 R17, R3 ;  /* 0x0000000300117308 */ /* 0x0002e40000000800 */
[----:B-1----:R-:W-:Y:S01]  /*4850*/  FFMA.FTZ R3, R79, c[0x0][0x2d0], -R0 ;  /* 0x0000b4004f037a23 */ /* 0x002fe20000010800 */
[----:B---3--:R-:W-:-:S05]  /*4860*/  F2FP.BF16.PACK_AB R4, R17, R13 ;  /* 0x0000000d1104723e */ /* 0x008fca00000010ff */
[----:B------:R1:W-:Y:S02]  /*4870*/  MUFU.EX2 R16, R3 ;  /* 0x0000000300107308 */ /* 0x0003e40000000800 */
[----:B-1----:R-:W-:-:S06]  /*4880*/  FFMA.FTZ R3, R78, c[0x0][0x2d0], -R0 ;  /* 0x0000b4004e037a23 */ /* 0x002fcc0000010800 */
        /* <DEDUP_REMOVED lines=10> */
[----:B------:R-:W1:Y:S02]  /*4930*/  MUFU.EX2 R19, R3 ;  /* 0x0000000300137308 */ /* 0x000e640000000800 */
[----:B-1----:R-:W-:Y:S01]  /*4940*/  F2FP.BF16.PACK_AB R7, R19, R18 ;  /* 0x000000121307723e */ /* 0x002fe200000010ff */
[----:B------:R-:W-:-:S04]  /*4950*/  IMAD.MOV.U32 R3, RZ, RZ, R40 ;  /* 0x000000ffff037224 */ /* 0x000fc800078e0028 */
[----:B------:R-:W-:Y:S02]  /*4960*/  FFMA.FTZ R3, R3, c[0x0][0x2d0], -R0 ;  /* 0x0000b40003037a23 */ /* 0x000fe40000010800 */
[C---:B--2---:R-:W-:Y:S07]  /*4970*/  HMMA.16816.F32.BF16 R76, R4.reuse, R8, R220 ;  /* 0x00000008044c723c */ /* 0x044fee00000418dc */
[----:B------:R-:W-:Y:S01]  /*4980*/  IMAD.MOV.U32 R221, RZ, RZ, R42 ;  /* 0x000000ffffdd7224 */ /* 0x000fe200078e002a */
[----:B------:R-:W-:Y:S01]  /*4990*/  HMMA.16816.F32.BF16 R52, R4, R10, R164 ;  /* 0x0000000a0434723c */ /* 0x000fe200000418a4 */
[----:B------:R-:W1:Y:S01]  /*49a0*/  LDSM.16.MT88.4 R8, [R228+0x1000] ;  /* 0x00100000e408783b */ /* 0x000e620000004200 */
[----:B------:R-:W-:-:S02]  /*49b0*/  IMAD.MOV.U32 R220, RZ, RZ, R43 ;  /* 0x000000ffffdc7224 */ /* 0x000fc400078e002b */
[----:B------:R-:W-:Y:S02]  /*49c0*/  IMAD.MOV.U32 R223, RZ, RZ, R36 ;  /* 0x000000ffffdf7224 */ /* 0x000fe400078e0024 */
[----:B------:R-:W-:Y:S02]  /*49d0*/  IMAD.MOV.U32 R222, RZ, RZ, R37 ;  /* 0x000000ffffde7224 */ /* 0x000fe400078e0025 */
[----:B------:R-:W-:Y:S02]  /*49e0*/  IMAD.MOV.U32 R165, RZ, RZ, R68 ;  /* 0x000000ffffa57224 */ /* 0x000fe400078e0044 */
[----:B------:R-:W-:Y:S02]  /*49f0*/  IMAD.MOV.U32 R164, RZ, RZ, R69 ;  /* 0x000000ffffa47224 */ /* 0x000fe400078e0045 */
[----:B------:R-:W-:Y:S02]  /*4a00*/  IMAD.MOV.U32 R166, RZ, RZ, R41 ;  /* 0x000000ffffa67224 */ /* 0x000fe400078e0029 */
[----:B------:R-:W-:-:S02]  /*4a10*/  IMAD.MOV.U32 R167, RZ, RZ, R60 ;  /* 0x000000ffffa77224 */ /* 0x000fc400078e003c */
[--C-:B------:R-:W-:Y:S02]  /*4a20*/  FFMA.FTZ R220, R220, c[0x0][0x2d0], -R0.reuse ;  /* 0x0000b400dcdc7a23 */ /* 0x100fe40000010800 */
[--C-:B------:R-:W-:Y:S02]  /*4a30*/  FFMA.FTZ R221, R221, c[0x0][0x2d0], -R0.reuse ;  /* 0x0000b400dddd7a23 */ /* 0x100fe40000010800 */
[--C-:B------:R-:W-:Y:S02]  /*4a40*/  FFMA.FTZ R222, R222, c[0x0][0x2d0], -R0.reuse ;  /* 0x0000b400dede7a23 */ /* 0x100fe40000010800 */
[----:B------:R-:W-:Y:S01]  /*4a50*/  FFMA.FTZ R223, R223, c[0x0][0x2d0], -R0 ;  /* 0x0000b400dfdf7a23 */ /* 0x000fe20000010800 */
[C---:B-1----:R-:W-:Y:S07]  /*4a60*/  HMMA.16816.F32.BF16 R72, R4.reuse, R8, R216 ;  /* 0x000000080448723c */ /* 0x042fee00000418d8 */
        /* <DEDUP_REMOVED lines=9> */
[----:B------:R-:W-:Y:S01]  /*4b00*/  IMAD.MOV.U32 R155, RZ, RZ, R32 ;  /* 0x000000ffff9b7224 */ /* 0x000fe200078e0020 */
        /* <DEDUP_REMOVED lines=8> */
[----:B------:R2:W-:Y:S01]  /*4b90*/  MUFU.EX2 R15, R3 ;  /* 0x00000003000f7308 */ /* 0x0005e20000000800 */
[C---:B-1----:R-:W-:Y:S07]  /*4ba0*/  HMMA.16816.F32.BF16 R64, R4.reuse, R8, R208 ;  /* 0x000000080440723c */ /* 0x042fee00000418d0 */
[----:B------:R-:W-:Y:S01]  /*4bb0*/  IMAD.MOV.U32 R211, RZ, RZ, R33 ;  /* 0x000000ffffd37224 */ /* 0x000fe200078e0021 */
[----:B------:R-:W-:Y:S01]  /*4bc0*/  HMMA.16816.F32.BF16 R40, R4, R10, R128 ;  /* 0x0000000a0428723c */ /* 0x000fe20000041880 */
[----:B------:R-:W1:Y:S01]  /*4bd0*/  LDSM.16.MT88.4 R8, [R224+0x4000] ;  /* 0x00400000e008783b */ /* 0x000e620000004200 */
[----:B------:R-:W-:-:S02]  /*4be0*/  IMAD.MOV.U32 R210, RZ, RZ, R103 ;  /* 0x000000ffffd27224 */ /* 0x000fc400078e0067 */
[----:B------:R-:W-:-:S04]  /*4bf0*/  IMAD.MOV.U32 R209, RZ, RZ, R102 ;  /* 0x000000ffffd17224 */ /* 0x000fc800078e0066 */
[----:B--2---:R-:W-:Y:S01]  /*4c00*/  FFMA.FTZ R3, R209, c[0x0][0x2d0], -R0 ;  /* 0x0000b400d1037a23 */ /* 0x004fe20000010800 */
[C---:B-1----:R-:W-:Y:S08]  /*4c10*/  HMMA.16816.F32.BF16 R60, R4.reuse, R8, R136 ;  /* 0x00000008043c723c */ /* 0x042ff00000041888 */
[C---:B------:R-:W-:Y:S01]  /*4c20*/  HMMA.16816.F32.BF16 R32, R4.reuse, R10, R56 ;  /* 0x0000000a0420723c */ /* 0x040fe20000041838 */
[----:B------:R-:W1:Y:S07]  /*4c30*/  LDSM.16.MT88.4 R8, [R228+0x4000] ;  /* 0x00400000e408783b */ /* 0x000e6e0000004200 */
        /* <DEDUP_REMOVED lines=19> */
[----:B------:R-:W-:Y:S01]  /*4d70*/  HMMA.16816.F32.BF16 R28, R4, R10, R24 ;  /* 0x0000000a041c723c */ /* 0x000fe20000041818 */
[----:B------:R1:W2:Y:S01]  /*4d80*/  MUFU.EX2 R26, R3 ;  /* 0x00000003001a7308 */ /* 0x0002a20000000800 */
[----:B------:R-:W3:Y:S05]  /*4d90*/  LDSM.16.MT88.4 R8, [R224+0x1800] ;  /* 0x00180000e008783b */ /* 0x000eea0000004200 */
[----:B------:R-:W-:-:S02]  /*4da0*/  FFMA.FTZ R4, R212, c[0x0][0x2d0], -R2 ;  /* 0x0000b400d4047a23 */ /* 0x000fc40000010802 */
[----:B------:R-:W-:Y:S02]  /*4db0*/  FADD.FTZ R5, R142, R21 ;  /* 0x000000158e057221 */ /* 0x000fe40000010000 */
[----:B------:R4:W-:Y:S01]  /*4dc0*/  MUFU.EX2 R25, R4 ;  /* 0x0000000400197308 */ /* 0x0009e20000000800 */
[--C-:B------:R-:W-:Y:S02]  /*4dd0*/  FFMA.FTZ R21, R155, c[0x0][0x2d0], -R0.reuse ;  /* 0x0000b4009b157a23 */ /* 0x100fe40000010800 */
[----:B------:R-:W-:Y:S02]  /*4de0*/  FADD.FTZ R5, R12, R5 ;  /* 0x000000050c057221 */ /* 0x000fe40000010000 */
[--C-:B------:R-:W-:Y:S02]  /*4df0*/  FFMA.FTZ R12, R152, c[0x0][0x2d0], -R0.reuse ;  /* 0x0000b400980c7a23 */ /* 0x100fe40000010800 */
[----:B-1----:R-:W-:Y:S02]  /*4e00*/  FFMA.FTZ R3, R210, c[0x0][0x2d0], -R0 ;  /* 0x0000b400d2037a23 */ /* 0x002fe40000010800 */
[----:B------:R-:W-:-:S02]  /*4e10*/  IMAD.MOV.U32 R142, RZ, RZ, R216 ;  /* 0x000000ffff8e7224 */ /* 0x000fc400078e00d8 */
[----:B------:R1:W-:Y:S01]  /*4e20*/  MUFU.EX2 R86, R3 ;  /* 0x0000000300567308 */ /* 0x0003e20000000800 */
[----:B------:R-:W-:Y:S02]  /*4e30*/  IMAD.MOV.U32 R27, RZ, RZ, R219 ;  /* 0x000000ffff1b7224 */ /* 0x000fe400078e00db */
[--C-:B----4-:R-:W-:Y:S02]  /*4e40*/  FFMA.FTZ R4, R215, c[0x0][0x2d0], -R2.reuse ;  /* 0x0000b400d7047a23 */ /* 0x110fe40000010802 */
[----:B------:R-:W-:-:S03]  /*4e50*/  FFMA.FTZ R27, R27, c[0x0][0x2d0], -R2 ;  /* 0x0000b4001b1b7a23 */ /* 0x000fc60000010802 */
[----:B------:R2:W-:Y:S01]  /*4e60*/  MUFU.EX2 R84, R4 ;  /* 0x0000000400547308 */ /* 0x0005e20000000800 */
[----:B-1----:R-:W-:-:S07]  /*4e70*/  FFMA.FTZ R3, R211, c[0x0][0x2d0], -R0 ;  /* 0x0000b400d3037a23 */ /* 0x002fce0000010800 */
[----:B------:R1:W4:Y:S01]  /*4e80*/  MUFU.EX2 R87, R3 ;  /* 0x0000000300577308 */ /* 0x0003220000000800 */
[----:B--2---:R-:W-:Y:S01]  /*4e90*/  F2FP.BF16.PACK_AB R4, R26, R15 ;  /* 0x0000000f1a04723e */ /* 0x004fe200000010ff */
[----:B-1----:R-:W-:Y:S02]  /*4ea0*/  FADD.FTZ R3, R143, R22 ;  /* 0x000000168f037221 */ /* 0x002fe40000010000 */
[----:B------:R-:W-:Y:S02]  /*4eb0*/  IMAD.MOV.U32 R22, RZ, RZ, R217 ;  /* 0x000000ffff167224 */ /* 0x000fe400078e00d9 */
[----:B------:R-:W-:Y:S02]  /*4ec0*/  FADD.FTZ R6, R13, R3 ;  /* 0x000000030d067221 */ /* 0x000fe40000010000 */
[----:B------:R-:W-:Y:S02]  /*4ed0*/  FFMA.FTZ R3, R213, c[0x0][0x2d0], -R2 ;  /* 0x0000b400d5037a23 */ /* 0x000fe40000010802 */
[----:B------:R-:W-:-:S02]  /*4ee0*/  FFMA.FTZ R13, R153, c[0x0][0x2d0], -R0 ;  /* 0x0000b400990d7a23 */ /* 0x000fc40000010800 */
[----:B------:R1:W-:Y:S01]  /*4ef0*/  MUFU.EX2 R24, R3 ;  /* 0x0000000300187308 */ /* 0x0003e20000000800 */
[----:B------:R-:W-:Y:S02]  /*4f00*/  IMAD.MOV.U32 R143, RZ, RZ, R218 ;  /* 0x000000ffff8f7224 */ /* 0x000fe400078e00da */
[----:B-1----:R-:W-:-:S05]  /*4f10*/  FFMA.FTZ R3, R214, c[0x0][0x2d0], -R2 ;  /* 0x0000b400d6037a23 */ /* 0x002fca0000010802 */
[----:B------:R1:W2:Y:S02]  /*4f20*/  MUFU.EX2 R85, R3 ;  /* 0x0000000300557308 */ /* 0x0002a40000000800 */
[----:B-1----:R-:W-:Y:S01]  /*4f30*/  FADD.FTZ R3, R17, R6 ;  /* 0x0000000611037221 */ /* 0x002fe20000010000 */
[----:B----4-:R-:W-:Y:S01]  /*4f40*/  F2FP.BF16.PACK_AB R6, R87, R86 ;  /* 0x000000565706723e */ /* 0x010fe200000010ff */
[----:B------:R-:W-:Y:S01]  /*4f50*/  FFMA.FTZ R17, R154, c[0x0][0x2d0], -R0 ;  /* 0x0000b4009a117a23 */ /* 0x000fe20000010800 */
[----:B--2---:R-:W-:Y:S01]  /*4f60*/  F2FP.BF16.PACK_AB R7, R84, R85 ;  /* 0x000000555407723e */ /* 0x004fe200000010ff */
[----:B------:R-:W-:Y:S01]  /*4f70*/  FADD.FTZ R0, R14, R5 ;  /* 0x000000050e007221 */ /* 0x000fe20000010000 */
[----:B------:R-:W-:Y:S01]  /*4f80*/  F2FP.BF16.PACK_AB R5, R24, R25 ;  /* 0x000000191805723e */ /* 0x000fe200000010ff */
[----:B------:R-:W-:Y:S02]  /*4f90*/  FADD.FTZ R14, R16, R3 ;  /* 0x00000003100e7221 */ /* 0x000fe40000010000 */
[----:B------:R-:W-:-:S02]  /*4fa0*/  IMAD.MOV.U32 R16, RZ, RZ, R164 ;  /* 0x000000ffff107224 */ /* 0x000fc400078e00a4 */
[----:B------:R-:W-:Y:S02]  /*4fb0*/  IMAD.MOV.U32 R3, RZ, RZ, R165 ;  /* 0x000000ffff037224 */ /* 0x000fe400078e00a5 */
[----:B---3--:R-:W-:Y:S02]  /*4fc0*/  HMMA.16816.F32.BF16 R216, R4, R8, R76 ;  /* 0x0000000804d8723c */ /* 0x008fe4000004184c */
[----:B------:R-:W-:-:S06]  /*4fd0*/  FFMA.FTZ R3, R3, c[0x0][0x2d0], -R2 ;  /* 0x0000b40003037a23 */ /* 0x000fcc0000010802 */
[C---:B------:R-:W-:Y:S01]  /*4fe0*/  HMMA.16816.F32.BF16 R212, R4.reuse, R10, R52 ;  /* 0x0000000a04d4723c */ /* 0x040fe20000041834 */
[----:B------:R-:W1:Y:S01]  /*4ff0*/  LDSM.16.MT88.4 R8, [R228+0x1800] ;  /* 0x00180000e408783b */ /* 0x000e620000004200 */
[----:B------:R-:W-:Y:S05]  /*5000*/  MUFU.EX2 R3, R3 ;  /* 0x0000000300037308 */ /* 0x000fea0000000800 */
[----:B------:R-:W-:Y:S02]  /*5010*/  IMAD.MOV.U32 R54, RZ, RZ, R166 ;  /* 0x000000ffff367224 */ /* 0x000fe400078e00a6 */
[----:B------:R-:W-:Y:S01]  /*5020*/  IMAD.MOV.U32 R55, RZ, RZ, R167 ;  /* 0x000000ffff377224 */ /* 0x000fe200078e00a7 */
        /* <DEDUP_REMOVED lines=12> */
[C---:B-1----:R-:W-:Y:S07]  /*50f0*/  HMMA.16816.F32.BF16 R92, R4.reuse, R8, R56 ;  /* 0x00000008045c723c */ /* 0x042fee0000041838 */
[----:B------:R-:W-:Y:S01]  /*5100*/  IMAD.MOV.U32 R59, RZ, RZ, R54 ;  /* 0x000000ffff3b7224 */ /* 0x000fe200078e0036 */
[----:B------:R-:W-:Y:S01]  /*5110*/  HMMA.16816.F32.BF16 R36, R4, R10, R36 ;  /* 0x0000000a0424723c */ /* 0x000fe20000041824 */
[----:B------:R-:W1:Y:S01]  /*5120*/  LDSM.16.MT88.4 R8, [R227+0x4800] ;  /* 0x00480000e308783b */ /* 0x000e620000004200 */
[----:B------:R-:W-:-:S02]  /*5130*/  IMAD.MOV.U32 R58, RZ, RZ, R55 ;  /* 0x000000ffff3a7224 */ /* 0x000fc400078e0037 */
[----:B------:R-:W-:-:S04]  /*5140*/  IMAD.MOV.U32 R57, RZ, RZ, R16 ;  /* 0x000000ffff397224 */ /* 0x000fc800078e0010 */
[C---:B-1----:R-:W-:Y:S08]  /*5150*/  HMMA.16816.F32.BF16 R88, R4.reuse, R8, R88 ;  /* 0x000000080458723c */ /* 0x042ff00000041858 */
[C---:B------:R-:W-:Y:S01]  /*5160*/  HMMA.16816.F32.BF16 R72, R4.reuse, R10, R80 ;  /* 0x0000000a0448723c */ /* 0x040fe20000041850 */
[----:B------:R-:W1:Y:S07]  /*5170*/  LDSM.16.MT88.4 R8, [R230+0x4800] ;  /* 0x00480000e608783b */ /* 0x000e6e0000004200 */
[C---:B-1----:R-:W-:Y:S08]  /*5180*/  HMMA.16816.F32.BF16 R64, R4.reuse, R8, R148 ;  /* 0x000000080440723c */ /* 0x042ff00000041894 */
[C---:B------:R-:W-:Y:S01]  /*5190*/  HMMA.16816.F32.BF16 R52, R4.reuse, R10, R100 ;  /* 0x0000000a0434723c */ /* 0x040fe20000041864 */
[----:B------:R-:W1:Y:S07]  /*51a0*/  LDSM.16.MT88.4 R8, [R224+0x7800] ;  /* 0x00780000e008783b */ /* 0x000e6e0000004200 */
[C---:B-1----:R-:W-:Y:S01]  /*51b0*/  HMMA.16816.F32.BF16 R44, R4.reuse, R8, R144 ;  /* 0x00000008042c723c */ /* 0x042fe20000041890 */
[----:B------:R1:W-:Y:S06]  /*51c0*/  MUFU.EX2 R144, R17 ;  /* 0x0000001100907308 */ /* 0x0003ec0000000800 */
[----:B------:R-:W-:Y:S01]  /*51d0*/  IMAD.MOV.U32 R146, RZ, RZ, R223 ;  /* 0x000000ffff927224 */ /* 0x000fe200078e00df */
[----:B------:R-:W-:Y:S01]  /*51e0*/  HMMA.16816.F32.BF16 R32, R4, R10, R124 ;  /* 0x0000000a0420723c */ /* 0x000fe2000004187c */
[----:B------:R-:W2:Y:S01]  /*51f0*/  LDSM.16.MT88.4 R8, [R228+0x7800] ;  /* 0x00780000e408783b */ /* 0x000ea20000004200 */
[----:B------:R-:W-:Y:S01]  /*5200*/  MUFU.EX2 R145, R21 ;  /* 0x0000001500917308 */ /* 0x000fe20000000800 */
[----:B------:R-:W-:-:S05]  /*5210*/  IMAD.MOV.U32 R147, RZ, RZ, R22 ;  /* 0x000000ffff937224 */ /* 0x000fca00078e0016 */
[C---:B--2---:R-:W-:Y:S07]  /*5220*/  HMMA.16816.F32.BF16 R80, R4.reuse, R8, R136 ;  /* 0x000000080450723c */ /* 0x044fee0000041888 */
[----:B------:R-:W-:Y:S01]  /*5230*/  IMAD.MOV.U32 R139, RZ, RZ, R222 ;  /* 0x000000ffff8b7224 */ /* 0x000fe200078e00de */
[----:B------:R-:W-:Y:S01]  /*5240*/  HMMA.16816.F32.BF16 R68, R4, R10, R120 ;  /* 0x0000000a0444723c */ /* 0x000fe20000041878 */
[----:B------:R-:W2:Y:S01]  /*5250*/  LDSM.16.MT88.4 R8, [R227+0x7800] ;  /* 0x00780000e308783b */ /* 0x000ea20000004200 */
[----:B------:R-:W-:-:S02]  /*5260*/  IMAD.MOV.U32 R138, RZ, RZ, R221 ;  /* 0x000000ffff8a7224 */ /* 0x000fc400078e00dd */
[----:B------:R-:W-:-:S04]  /*5270*/  IMAD.MOV.U32 R137, RZ, RZ, R220 ;  /* 0x000000ffff897224 */ /* 0x000fc800078e00dc */
[C---:B--2---:R-:W-:Y:S08]  /*5280*/  HMMA.16816.F32.BF16 R60, R4.reuse, R8, R132 ;  /* 0x00000008043c723c */ /* 0x044ff00000041884 */
[C---:B------:R-:W-:Y:S01]  /*5290*/  HMMA.16816.F32.BF16 R48, R4.reuse, R10, R116 ;  /* 0x0000000a0430723c */ /* 0x040fe20000041874 */
[----:B------:R-:W2:Y:S07]  /*52a0*/  LDSM.16.MT88.4 R8, [R230+0x7800] ;  /* 0x00780000e608783b */ /* 0x000eae0000004200 */
[C---:B--2---:R-:W-:Y:S01]  /*52b0*/  HMMA.16816.F32.BF16 R40, R4.reuse, R8, R128 ;  /* 0x000000080428723c */ /* 0x044fe20000041880 */
[----:B------:R-:W-:Y:S07]  /*52c0*/  MUFU.EX2 R8, R12 ;  /* 0x0000000c00087308 */ /* 0x000fee0000000800 */
[----:B------:R-:W-:Y:S01]  /*52d0*/  HMMA.16816.F32.BF16 R28, R4, R10, R28 ;  /* 0x0000000a041c723c */ /* 0x000fe2000004181c */
[----:B------:R2:W-:Y:S06]  /*52e0*/  MUFU.EX2 R9, R13 ;  /* 0x0000000d00097308 */ /* 0x0005ec0000000800 */
[----:B------:R-:W-:-:S02]  /*52f0*/  FADD.FTZ R6, R20, R14 ;  /* 0x0000000e14067221 */ /* 0x000fc40000010000 */
[----:B------:R-:W-:Y:S02]  /*5300*/  FADD.FTZ R4, R18, R0 ;  /* 0x0000000012047221 */ /* 0x000fe40000010000 */
[----:B------:R-:W-:Y:S02]  /*5310*/  FADD.FTZ R6, R15, R6 ;  /* 0x000000060f067221 */ /* 0x000fe40000010000 */
[----:B------:R-:W-:Y:S02]  /*5320*/  FADD.FTZ R5, R19, R4 ;  /* 0x0000000413057221 */ /* 0x000fe40000010000 */
[--C-:B------:R-:W-:Y:S01]  /*5330*/  FFMA.FTZ R4, R23, c[0x0][0x2d0], -R2.reuse ;  /* 0x0000b40017047a23 */ /* 0x100fe20000010802 */
[----:B-1----:R-:W-:Y:S01]  /*5340*/  LDSM.16.MT88.4 R16, [R228+0x2000] ;  /* 0x00200000e410783b */ /* 0x002fe20000004200 */
[--C-:B------:R-:W-:Y:S02]  /*5350*/  FFMA.FTZ R0, R142, c[0x0][0x2d0], -R2.reuse ;  /* 0x0000b4008e007a23 */ /* 0x100fe40000010802 */
[----:B------:R1:W-:Y:S01]  /*5360*/  MUFU.EX2 R142, R4 ;  /* 0x00000004008e7308 */ /* 0x0003e20000000800 */
[----:B--2---:R-:W2:Y:S01]  /*5370*/  LDSM.16.MT88.4 R12, [R227+0x2000] ;  /* 0x00200000e30c783b */ /* 0x004ea20000004200 */
[----:B------:R-:W-:-:S02]  /*5380*/  FFMA.FTZ R11, R58, c[0x0][0x2d0], -R2 ;  /* 0x0000b4003a0b7a23 */ /* 0x000fc40000010802 */
[--C-:B------:R-:W-:Y:S01]  /*5390*/  FFMA.FTZ R10, R59, c[0x0][0x2d0], -R2.reuse ;  /* 0x0000b4003b0a7a23 */ /* 0x100fe20000010802 */
[----:B------:R-:W3:Y:S03]  /*53a0*/  LDSM.16.MT88.4 R20, [R224+0x2000] ;  /* 0x00200000e014783b */ /* 0x000ee60000004200 */
[----:B------:R-:W4:Y:S01]  /*53b0*/  MUFU.EX2 R0, R0 ;  /* 0x0000000000007308 */ /* 0x000f220000000800 */
[----:B-1----:R-:W-:-:S07]  /*53c0*/  FFMA.FTZ R4, R143, c[0x0][0x2d0], -R2 ;  /* 0x0000b4008f047a23 */ /* 0x002fce0000010802 */
[----:B------:R1:W5:Y:S02]  /*53d0*/  MUFU.EX2 R143, R4 ;  /* 0x00000004008f7308 */ /* 0x0003640000000800 */
[----:B-1----:R-:W-:Y:S01]  /*53e0*/  FADD.FTZ R4, R25, R5 ;  /* 0x0000000519047221 */ /* 0x002fe20000010000 */
[----:B----4-:R-:W-:Y:S01]  /*53f0*/  F2FP.BF16.PACK_AB R5, R0, R3 ;  /* 0x000000030005723e */ /* 0x010fe200000010ff */
[----:B------:R-:W-:Y:S01]  /*5400*/  FFMA.FTZ R25, R57, c[0x0][0x2d0], -R2 ;  /* 0x0000b40039197a23 */ /* 0x000fe20000010802 */
[----:B-----5:R-:W-:Y:S01]  /*5410*/  F2FP.BF16.PACK_AB R7, R143, R142 ;  /* 0x0000008e8f07723e */ /* 0x020fe200000010ff */
[----:B------:R-:W-:Y:S01]  /*5420*/  FADD.FTZ R2, R26, R6 ;  /* 0x000000061a027221 */ /* 0x000fe20000010000 */
[----:B------:R-:W-:Y:S01]  /*5430*/  F2FP.BF16.PACK_AB R6, R145, R144 ;  /* 0x000000909106723e */ /* 0x000fe200000010ff */
[----:B------:R-:W-:Y:S01]  /*5440*/  FADD.FTZ R24, R24, R4 ;  /* 0x0000000418187221 */ /* 0x000fe20000010000 */
[----:B------:R-:W-:-:S07]  /*5450*/  F2FP.BF16.PACK_AB R4, R9, R8 ;  /* 0x000000080904723e */ /* 0x000fce00000010ff */
[C---:B--2---:R-:W-:Y:S08]  /*5460*/  HMMA.16816.F32.BF16 R116, R4.reuse, R12, R164 ;  /* 0x0000000c0474723c */ /* 0x044ff000000418a4 */
[----:B------:R-:W-:Y:S01]  /*5470*/  HMMA.16816.F32.BF16 R220, R4, R14, R112 ;  /* 0x0000000e04dc723c */ /* 0x000fe20000041870 */
[----:B------:R-:W1:Y:S01]  /*5480*/  LDSM.16.MT88.4 R12, [R228+0x5000] ;  /* 0x00500000e40c783b */ /* 0x000e620000004200 */
[----:B------:R-:W-:-:S03]  /*5490*/  FADD.FTZ R2, R86, R2 ;  /* 0x0000000256027221 */ /* 0x000fc60000010000 */
[----:B------:R-:W-:Y:S03]  /*54a0*/  LDSM.16.MT88.4 R112, [R227+0x2800] ;  /* 0x00280000e370783b */ /* 0x000fe60000004200 */
[C---:B---3--:R-:W-:Y:S08]  /*54b0*/  HMMA.16816.F32.BF16 R56, R4.reuse, R22, R212 ;  /* 0x000000160438723c */ /* 0x048ff000000418d4 */
[----:B------:R-:W-:Y:S01]  /*54c0*/  HMMA.16816.F32.BF16 R148, R4, R20, R216 ;  /* 0x000000140494723c */ /* 0x000fe200000418d8 */
[----:B------:R-:W2:Y:S01]  /*54d0*/  LDSM.16.MT88.4 R20, [R230+0x2000] ;  /* 0x00200000e614783b */ /* 0x000ea20000004200 */
[----:B------:R-:W-:-:S02]  /*54e0*/  IMAD.MOV.U32 R123, RZ, RZ, R116 ;  /* 0x000000ffff7b7224 */ /* 0x000fc400078e0074 */
[----:B------:R-:W-:Y:S02]  /*54f0*/  IMAD.MOV.U32 R122, RZ, RZ, R117 ;  /* 0x000000ffff7a7224 */ /* 0x000fe400078e0075 */
[----:B------:R-:W-:Y:S02]  /*5500*/  IMAD.MOV.U32 R121, RZ, RZ, R118 ;  /* 0x000000ffff797224 */ /* 0x000fe400078e0076 */
[----:B------:R-:W-:Y:S01]  /*5510*/  HMMA.16816.F32.BF16 R100, R4, R16, R208 ;  /* 0x000000100464723c */ /* 0x000fe200000418d0 */
[----:B------:R-:W-:-:S07]  /*5520*/  IMAD.MOV.U32 R120, RZ, RZ, R119 ;  /* 0x000000ffff787224 */ /* 0x000fce00078e0077 */
[C---:B------:R-:W-:Y:S01]  /*5530*/  HMMA.16816.F32.BF16 R76, R4.reuse, R18, R76 ;  /* 0x00000012044c723c */ /* 0x040fe2000004184c */
[----:B------:R-:W3:Y:S07]  /*5540*/  LDSM.16.MT88.4 R16, [R224+0x5000] ;  /* 0x00500000e010783b */ /* 0x000eee0000004200 */
[C---:B-1----:R-:W-:Y:S08]  /*5550*/  HMMA.16816.F32.BF16 R92, R4.reuse, R12, R92 ;  /* 0x0000000c045c723c */ /* 0x042ff0000004185c */
[C---:B------:R-:W-:Y:S01]  /*5560*/  HMMA.16816.F32.BF16 R36, R4.reuse, R14, R36 ;  /* 0x0000000e0424723c */ /* 0x040fe20000041824 */
[----:B------:R-:W1:Y:S07]  /*5570*/  LDSM.16.MT88.4 R12, [R224+0x8000] ;  /* 0x00800000e00c783b */ /* 0x000e6e0000004200 */
[C---:B--2---:R-:W-:Y:S01]  /*5580*/  HMMA.16816.F32.BF16 R116, R4.reuse, R20, R152 ;  /* 0x000000140474723c */ /* 0x044fe20000041898 */
[----:B------:R-:W-:Y:S07]  /*5590*/  LDSM.16.MT88.4 R152, [R224+0x2800] ;  /* 0x00280000e098783b */ /* 0x000fee0000004200 */
[----:B------:R-:W-:Y:S01]  /*55a0*/  HMMA.16816.F32.BF16 R208, R4, R22, R108 ;  /* 0x0000001604d0723c */ /* 0x000fe2000004186c */
[----:B------:R-:W2:Y:S01]  /*55b0*/  LDSM.16.MT88.4 R20, [R227+0x5000] ;  /* 0x00500000e314783b */ /* 0x000ea20000004200 */
[----:B------:R-:W-:-:S05]  /*55c0*/  FADD.FTZ R2, R87, R2 ;  /* 0x0000000257027221 */ /* 0x000fca0000010000 */
[----:B------:R-:W-:Y:S01]  /*55d0*/  IMAD.MOV.U32 R108, RZ, RZ, R123 ;  /* 0x000000ffff6c7224 */ /* 0x000fe200078e007b */
[----:B---3--:R-:W-:Y:S01]  /*55e0*/  HMMA.16816.F32.BF16 R124, R4, R16, R104 ;  /* 0x00000010047c723c */ /* 0x008fe20000041868 */
[----:B------:R-:W-:Y:S01]  /*55f0*/  IMAD.MOV.U32 R109, RZ, RZ, R122 ;  /* 0x000000ffff6d7224 */ /* 0x000fe200078e007a */
[----:B------:R-:W-:Y:S01]  /*5600*/  LDSM.16.MT88.4 R104, [R228+0x2800] ;  /* 0x00280000e468783b */ /* 0x000fe20000004200 */
[----:B------:R-:W-:Y:S02]  /*5610*/  IMAD.MOV.U32 R110, RZ, RZ, R121 ;  /* 0x000000ffff6e7224 */ /* 0x000fe400078e0079 */
[----:B------:R-:W-:-:S03]  /*5620*/  IMAD.MOV.U32 R111, RZ, RZ, R120 ;  /* 0x000000ffff6f7224 */ /* 0x000fc600078e0078 */
[C---:B------:R-:W-:Y:S01]  /*5630*/  HMMA.16816.F32.BF16 R132, R4.reuse, R18, R96 ;  /* 0x000000120484723c */ /* 0x040fe20000041860 */
[----:B------:R-:W3:Y:S07]  /*5640*/  LDSM.16.MT88.4 R16, [R230+0x5000] ;  /* 0x00500000e610783b */ /* 0x000eee0000004200 */
[C---:B-1----:R-:W-:Y:S08]  /*5650*/  HMMA.16816.F32.BF16 R212, R4.reuse, R12, R44 ;  /* 0x0000000c04d4723c */ /* 0x042ff0000004182c */
[C---:B------:R-:W-:Y:S01]  /*5660*/  HMMA.16816.F32.BF16 R164, R4.reuse, R14, R32 ;  /* 0x0000000e04a4723c */ /* 0x040fe20000041820 */
[----:B------:R-:W1:Y:S07]  /*5670*/  LDSM.16.MT88.4 R12, [R230+0x8000] ;  /* 0x00800000e60c783b */ /* 0x000e6e0000004200 */
[C---:B--2---:R-:W-:Y:S08]  /*5680*/  HMMA.16816.F32.BF16 R88, R4.reuse, R20, R88 ;  /* 0x000000140458723c */ /* 0x044ff00000041858 */
[----:B------:R-:W-:Y:S01]  /*5690*/  HMMA.16816.F32.BF16 R72, R4, R22, R72 ;  /* 0x000000160448723c */ /* 0x000fe20000041848 */
[----:B------:R-:W2:Y:S01]  /*56a0*/  LDSM.16.MT88.4 R20, [R228+0x8000] ;  /* 0x00800000e414783b */ /* 0x000ea20000004200 */
[----:B------:R-:W-:-:S03]  /*56b0*/  FADD.FTZ R2, R8, R2 ;  /* 0x0000000208027221 */ /* 0x000fc60000010000 */
[----:B------:R-:W-:Y:S03]  /*56c0*/  LDSM.16.MT88.4 R120, [R230+0x2800] ;  /* 0x00280000e678783b */ /* 0x000fe60000004200 */
[C---:B---3--:R-:W-:Y:S08]  /*56d0*/  HMMA.16816.F32.BF16 R128, R4.reuse, R16, R64 ;  /* 0x000000100480723c */ /* 0x048ff00000041840 */
[C---:B------:R-:W-:Y:S01]  /*56e0*/  HMMA.16816.F32.BF16 R216, R4.reuse, R18, R52 ;  /* 0x0000001204d8723c */ /* 0x040fe20000041834 */
[----:B------:R-:W3:Y:S07]  /*56f0*/  LDSM.16.MT88.4 R16, [R227+0x8000] ;  /* 0x00800000e310783b */ /* 0x000eee0000004200 */
[C---:B-1----:R-:W-:Y:S01]  /*5700*/  HMMA.16816.F32.BF16 R28, R4.reuse, R14, R28 ;  /* 0x0000000e041c723c */ /* 0x042fe2000004181c */
[----:B------:R1:W-:Y:S07]  /*5710*/  MUFU.EX2 R14, R146 ;  /* 0x00000092000e7308 */ /* 0x0003ee0000000800 */
[----:B------:R-:W-:Y:S01]  /*5720*/  IMAD.MOV.U32 R66, RZ, RZ, R128 ;  /* 0x000000ffff427224 */ /* 0x000fe200078e0080 */
[----:B------:R-:W-:Y:S01]  /*5730*/  HMMA.16816.F32.BF16 R40, R4, R12, R40 ;  /* 0x0000000c0428723c */ /* 0x000fe20000041828 */
[----:B------:R-:W-:Y:S01]  /*5740*/  MUFU.EX2 R13, R137 ;  /* 0x00000089000d7308 */ /* 0x000fe20000000800 */
[----:B------:R-:W-:-:S02]  /*5750*/  IMAD.MOV.U32 R65, RZ, RZ, R129 ;  /* 0x000000ffff417224 */ /* 0x000fc400078e0081 */
[----:B------:R-:W-:Y:S02]  /*5760*/  IMAD.MOV.U32 R64, RZ, RZ, R130 ;  /* 0x000000ffff407224 */ /* 0x000fe400078e0082 */
[----:B------:R-:W-:Y:S02]  /*5770*/  IMAD.MOV.U32 R26, RZ, RZ, R131 ;  /* 0x000000ffff1a7224 */ /* 0x000fe400078e0083 */
[C---:B--2---:R-:W-:Y:S01]  /*5780*/  HMMA.16816.F32.BF16 R44, R4.reuse, R20, R80 ;  /* 0x00000014042c723c */ /* 0x044fe20000041850 */
[----:B-1----:R-:W2:Y:S01]  /*5790*/  LDL R146, [R1+0x54] ;  /* 0x0000540001927983 */ /* 0x002ea20000100800 */
[----:B------:R-:W1:Y:S03]  /*57a0*/  MUFU.EX2 R15, R139 ;  /* 0x0000008b000f7308 */ /* 0x000e660000000800 */
[----:B------:R-:W4:Y:S03]  /*57b0*/  LDSM.16.MT88.4 R128, [R224+0x5800] ;  /* 0x00580000e080783b */ /* 0x000f260000004200 */
[C---:B------:R-:W-:Y:S01]  /*57c0*/  HMMA.16816.F32.BF16 R32, R4.reuse, R22, R68 ;  /* 0x000000160420723c */ /* 0x040fe20000041844 */
[----:B------:R-:W-:Y:S01]  /*57d0*/  LDSM.16.MT88.4 R80, [R228+0x8800] ;  /* 0x00880000e450783b */ /* 0x000fe20000004200 */
[----:B------:R-:W-:Y:S05]  /*57e0*/  MUFU.EX2 R12, R25 ;  /* 0x00000019000c7308 */ /* 0x000fea0000000800 */
[----:B------:R-:W-:Y:S01]  /*57f0*/  IMAD.MOV.U32 R71, RZ, RZ, R26 ;  /* 0x000000ffff477224 */ /* 0x000fe200078e001a */
[C---:B---3--:R-:W-:Y:S01]  /*5800*/  HMMA.16816.F32.BF16 R20, R4.reuse, R16, R60 ;  /* 0x000000100414723c */ /* 0x048fe2000004183c */
[----:B------:R-:W-:Y:S01]  /*5810*/  IMAD.MOV.U32 R68, RZ, RZ, R66 ;  /* 0x000000ffff447224 */ /* 0x000fe200078e0042 */
[----:B------:R-:W3:Y:S06]  /*5820*/  MUFU.EX2 R16, R138 ;  /* 0x0000008a00107308 */ /* 0x000eec0000000800 */
[----:B------:R-:W-:Y:S01]  /*5830*/  HMMA.16816.F32.BF16 R48, R4, R18, R48 ;  /* 0x000000120430723c */ /* 0x000fe20000041830 */
[----:B-1----:R-:W-:Y:S01]  /*5840*/  F2FP.BF16.PACK_AB R98, R14, R15 ;  /* 0x0000000f0e62723e */ /* 0x002fe200000010ff */
[----:B------:R-:W1:Y:S01]  /*5850*/  MUFU.EX2 R7, R11 ;  /* 0x0000000b00077308 */ /* 0x000e620000000800 */
[----:B------:R-:W-:-:S02]  /*5860*/  IMAD.MOV.U32 R69, RZ, RZ, R65 ;  /* 0x000000ffff457224 */ /* 0x000fc400078e0041 */
[----:B------:R-:W-:Y:S01]  /*5870*/  IMAD.MOV.U32 R70, RZ, RZ, R64 ;  /* 0x000000ffff467224 */ /* 0x000fe200078e0040 */
[----:B---3--:R-:W-:-:S04]  /*5880*/  F2FP.BF16.PACK_AB R96, R16, R13 ;  /* 0x0000000d1060723e */ /* 0x008fc800000010ff */
[----:B------:R-:W-:Y:S01]  /*5890*/  MUFU.EX2 R5, R10 ;  /* 0x0000000a00057308 */ /* 0x000fe20000000800 */
[----:B------:R-:W-:Y:S01]  /*58a0*/  FADD.FTZ R4, R85, R24 ;  /* 0x0000001855047221 */ /* 0x000fe20000010000 */
[----:B------:R-:W3:Y:S06]  /*58b0*/  LDSM.16.MT88.4 R136, [R228+0x5800] ;  /* 0x00580000e488783b */ /* 0x000eec0000004200 */
[----:B------:R-:W5:Y:S01]  /*58c0*/  MUFU.EX2 R6, R27 ;  /* 0x0000001b00067308 */ /* 0x000f620000000800 */
[----:B-1----:R-:W-:Y:S01]  /*58d0*/  F2FP.BF16.PACK_AB R97, R7, R12 ;  /* 0x0000000c0761723e */ /* 0x002fe200000010ff */
[----:B------:R-:W-:Y:S01]  /*58e0*/  IMAD.MOV.U32 R26, RZ, RZ, c[0x0][0x168] ;  /* 0x00005a00ff1a7624 */ /* 0x000fe200078e00ff */
[----:B------:R-:W-:Y:S01]  /*58f0*/  LDSM.16.MT88.4 R64, [R230+0x5800] ;  /* 0x00580000e640783b */ /* 0x000fe20000004200 */
[----:B-----5:R-:W-:-:S07]  /*5900*/  F2FP.BF16.PACK_AB R99, R6, R5 ;  /* 0x000000050663723e */ /* 0x020fce00000010ff */
[C---:B------:R-:W-:Y:S08]  /*5910*/  HMMA.16816.F32.BF16 R148, R96.reuse, R152, R148 ;  /* 0x000000986094723c */ /* 0x040ff00000041894 */
[----:B------:R-:W-:Y:S01]  /*5920*/  HMMA.16816.F32.BF16 R152, R96, R154, R56 ;  /* 0x0000009a6098723c */ /* 0x000fe20000041838 */
[----:B------:R-:W1:Y:S01]  /*5930*/  LDSM.16.MT88.4 R56, [R227+0x5800] ;  /* 0x00580000e338783b */ /* 0x000e620000004200 */
[----:B------:R-:W-:-:S04]  /*5940*/  FADD.FTZ R4, R84, R4 ;  /* 0x0000000454047221 */ /* 0x000fc80000010000 */
[----:B------:R-:W-:Y:S02]  /*5950*/  FADD.FTZ R3, R3, R4 ;  /* 0x0000000403037221 */ /* 0x000fe40000010000 */
[----:B------:R-:W-:Y:S02]  /*5960*/  FADD.FTZ R4, R9, R2 ;  /* 0x0000000209047221 */ /* 0x000fe40000010000 */
[----:B------:R-:W5:Y:S01]  /*5970*/  LDSM.16.MT88.4 R8, [R230+0x8800] ;  /* 0x00880000e608783b */ /* 0x000f620000004200 */
[----:B------:R-:W-:Y:S01]  /*5980*/  FADD.FTZ R3, R0, R3 ;  /* 0x0000000300037221 */ /* 0x000fe20000010000 */
[C---:B----4-:R-:W-:Y:S08]  /*5990*/  HMMA.16816.F32.BF16 R124, R96.reuse, R128, R124 ;  /* 0x00000080607c723c */ /* 0x050ff0000004187c */
[C---:B------:R-:W-:Y:S08]  /*59a0*/  HMMA.16816.F32.BF16 R128, R96.reuse, R130, R132 ;  /* 0x000000826080723c */ /* 0x040ff00000041884 */
[C---:B---3--:R-:W-:Y:S08]  /*59b0*/  HMMA.16816.F32.BF16 R132, R96.reuse, R136, R92 ;  /* 0x000000886084723c */ /* 0x048ff0000004185c */
[C---:B-1----:R-:W-:Y:S01]  /*59c0*/  HMMA.16816.F32.BF16 R52, R96.reuse, R56, R88 ;  /* 0x000000386034723c */ /* 0x042fe20000041858 */
[----:B------:R-:W-:Y:S07]  /*59d0*/  LDSM.16.MT88.4 R88, [R227+0x8800] ;  /* 0x00880000e358783b */ /* 0x000fee0000004200 */
[C---:B------:R-:W-:Y:S01]  /*59e0*/  HMMA.16816.F32.BF16 R56, R96.reuse, R58, R72 ;  /* 0x0000003a6038723c */ /* 0x040fe20000041848 */
[----:B------:R-:W1:Y:S07]  /*59f0*/  LDSM.16.MT88.4 R72, [R224+0x8800] ;  /* 0x00880000e048783b */ /* 0x000e6e0000004200 */
[----:B-----5:R-:W-:Y:S07]  /*5a00*/  HMMA.16816.F32.BF16 R92, R96, R8, R40 ;  /* 0x00000008605c723c */ /* 0x020fee0000041828 */
[----:B------:R-:W-:-:S05]  /*5a10*/  IADD3 R8, R147, -0x2, RZ ;  /* 0xfffffffe93087810 */ /* 0x000fca0007ffe0ff */
[----:B------:R-:W-:Y:S01]  /*5a20*/  STL [R1+0x8], R8 ;  /* 0x0000080801007387 */ /* 0x000fe20000100800 */
[C---:B------:R-:W-:Y:S08]  /*5a30*/  HMMA.16816.F32.BF16 R100, R96.reuse, R104, R100 ;  /* 0x000000686064723c */ /* 0x040ff00000041864 */
[C---:B------:R-:W-:Y:S08]  /*5a40*/  HMMA.16816.F32.BF16 R104, R96.reuse, R106, R76 ;  /* 0x0000006a6068723c */ /* 0x040ff0000004184c */
[C---:B------:R-:W-:Y:S08]  /*5a50*/  HMMA.16816.F32.BF16 R60, R96.reuse, R64, R68 ;  /* 0x00000040603c723c */ /* 0x040ff00000041844 */
[C---:B------:R-:W-:Y:S08]  /*5a60*/  HMMA.16816.F32.BF16 R108, R96.reuse, R112, R108 ;  /* 0x00000070606c723c */ /* 0x040ff0000004186c */
[C---:B------:R-:W-:Y:S08]  /*5a70*/  HMMA.16816.F32.BF16 R116, R96.reuse, R120, R116 ;  /* 0x000000786074723c */ /* 0x040ff00000041874 */
[C---:B-1----:R-:W-:Y:S08]  /*5a80*/  HMMA.16816.F32.BF16 R68, R96.reuse, R72, R212 ;  /* 0x000000486044723c */ /* 0x042ff000000418d4 */
[C---:B------:R-:W-:Y:S08]  /*5a90*/  HMMA.16816.F32.BF16 R76, R96.reuse, R80, R44 ;  /* 0x00000050604c723c */ /* 0x040ff0000004182c */
[C---:B------:R-:W-:Y:S08]  /*5aa0*/  HMMA.16816.F32.BF16 R84, R96.reuse, R88, R20 ;  /* 0x000000586054723c */ /* 0x040ff00000041814 */
[C---:B------:R-:W-:Y:S08]  /*5ab0*/  HMMA.16816.F32.BF16 R112, R96.reuse, R114, R220 ;  /* 0x000000726070723c */ /* 0x040ff000000418dc */
[C---:B------:R-:W-:Y:S08]  /*5ac0*/  HMMA.16816.F32.BF16 R120, R96.reuse, R122, R208 ;  /* 0x0000007a6078723c */ /* 0x040ff000000418d0 */
[C---:B------:R-:W-:Y:S08]  /*5ad0*/  HMMA.16816.F32.BF16 R136, R96.reuse, R138, R36 ;  /* 0x0000008a6088723c */ /* 0x040ff00000041824 */
[C---:B------:R-:W-:Y:S08]  /*5ae0*/  HMMA.16816.F32.BF16 R64, R96.reuse, R66, R216 ;  /* 0x000000426040723c */ /* 0x040ff000000418d8 */
[----:B------:R-:W-:Y:S01]  /*5af0*/  HMMA.16816.F32.BF16 R72, R96, R74, R164 ;  /* 0x0000004a6048723c */ /* 0x000fe200000418a4 */
[----:B--2---:R-:W-:-:S04]  /*5b00*/  @P1 IMAD.HI.U32 R2, R146, c[0x0][0x2c8], RZ ;  /* 0x0000b20092021a27 */ /* 0x004fc800078e00ff */
[----:B------:R-:W-:Y:S01]  /*5b10*/  IMAD.MOV.U32 R0, RZ, RZ, R146 ;  /* 0x000000ffff007224 */ /* 0x000fe200078e0092 */
[----:B------:R-:W-:-:S04]  /*5b20*/  @P1 SHF.R.U32.HI R0, RZ, c[0x0][0x2cc], R2 ;  /* 0x0000b300ff001a19 */ /* 0x000fc80000011602 */
[----:B------:R-:W-:Y:S01]  /*5b30*/  IADD3 R0, R0, c[0x0][0x1d0], -R26 ;  /* 0x0000740000007a10 */ /* 0x000fe20007ffe81a */
[----:B------:R-:W-:-:S04]  /*5b40*/  FADD.FTZ R2, R144, R4 ;  /* 0x0000000490027221 */ /* 0x000fc80000010000 */
[----:B------:R-:W-:-:S04]  /*5b50*/  IMAD.HI R4, R0, 0x2aaaaaab, RZ ;  /* 0x2aaaaaab00047827 */ /* 0x000fc800078e02ff */
[----:B------:R-:W-:Y:S01]  /*5b60*/  FADD.FTZ R0, R142, R3 ;  /* 0x000000038e007221 */ /* 0x000fe20000010000 */
[----:B------:R-:W-:Y:S01]  /*5b70*/  SHF.R.U32.HI R3, RZ, 0x1f, R4 ;  /* 0x0000001fff037819 */ /* 0x000fe20000011604 */
[----:B------:R-:W-:Y:S02]  /*5b80*/  FADD.FTZ R2, R145, R2 ;  /* 0x0000000291027221 */ /* 0x000fe40000010000 */
[----:B------:R-:W-:Y:S01]  /*5b90*/  FADD.FTZ R0, R143, R0 ;  /* 0x000000008f007221 */ /* 0x000fe20000010000 */
[----:B------:R-:W-:Y:S01]  /*5ba0*/  LEA.HI.SX32 R3, R4, R3, 0x1c ;  /* 0x0000000304037211 */ /* 0x000fe200078fe2ff */
[----:B------:R-:W-:Y:S02]  /*5bb0*/  FADD.FTZ R13, R13, R2 ;  /* 0x000000020d0d7221 */ /* 0x000fe40000010000 */
[----:B------:R-:W-:Y:S01]  /*5bc0*/  FADD.FTZ R12, R12, R0 ;  /* 0x000000000c0c7221 */ /* 0x000fe20000010000 */
[----:B------:R-:W-:Y:S01]  /*5bd0*/  IMNMX R0, RZ, R3, !PT ;  /* 0x00000003ff007217 */ /* 0x000fe20007800200 */
[----:B------:R-:W-:-:S02]  /*5be0*/  FADD.FTZ R16, R16, R13 ;  /* 0x0000000d10107221 */ /* 0x000fc40000010000 */
[----:B------:R-:W-:Y:S02]  /*5bf0*/  FADD.FTZ R7, R7, R12 ;  /* 0x0000000c07077221 */ /* 0x000fe40000010000 */
[----:B------:R-:W-:Y:S02]  /*5c00*/  FADD.FTZ R15, R15, R16 ;  /* 0x000000100f0f7221 */ /* 0x000fe40000010000 */
[----:B------:R-:W-:Y:S01]  /*5c10*/  FADD.FTZ R5, R5, R7 ;  /* 0x0000000705057221 */ /* 0x000fe20000010000 */
[----:B------:R1:W-:Y:S01]  /*5c20*/  STL [R1+0x18], R0 ;  /* 0x0000180001007387 */ /* 0x0003e20000100800 */
[----:B------:R-:W-:Y:S01]  /*5c30*/  ISETP.GE.AND P0, PT, R8, R0, PT ;  /* 0x000000000800720c */ /* 0x000fe20003f06270 */
[----:B------:R-:W-:Y:S01]  /*5c40*/  FADD.FTZ R2, R14, R15 ;  /* 0x0000000f0e027221 */ /* 0x000fe20000010000 */
[----:B------:R-:W-:Y:S01]  /*5c50*/  HMMA.16816.F32.BF16 R80, R96, R82, R32 ;  /* 0x000000526050723c */ /* 0x000fe20000041820 */
[----:B-1----:R-:W-:-:S05]  /*5c60*/  FADD.FTZ R0, R6, R5 ;  /* 0x0000000506007221 */ /* 0x002fca0000010000 */
[----:B------:R1:W-:Y:S04]  /*5c70*/  STL [R1+0x10], R0 ;  /* 0x0000100001007387 */ /* 0x0003e80000100800 */
[----:B------:R1:W-:Y:S01]  /*5c80*/  STL [R1+0xc], R2 ;  /* 0x00000c0201007387 */ /* 0x0003e20000100800 */
[C---:B------:R-:W-:Y:S08]  /*5c90*/  HMMA.16816.F32.BF16 R88, R96.reuse, R90, R48 ;  /* 0x0000005a6058723c */ /* 0x040ff00000041830 */
[----:B------:R-:W-:Y:S01]  /*5ca0*/  HMMA.16816.F32.BF16 R96, R96, R10, R28 ;  /* 0x0000000a6060723c */ /* 0x000fe2000004181c */
[----:B------:R-:W-:Y:S07]  /*5cb0*/  @!P0 BRA `(.L_x_445) ;  /* 0x000043e000008947 */ /* 0x000fee0003800000 */
[----:B------:R-:W2:Y:S01]  /*5cc0*/  LDL R147, [R1+0x84] ;  /* 0x0000840001937983 */ /* 0x000ea20000100800 */
[----:B------:R-:W-:Y:S01]  /*5cd0*/  IMAD.MOV.U32 R144, RZ, RZ, R140 ;  /* 0x000000ffff907224 */ /* 0x000fe200078e008c */
[----:B------:R-:W-:-:S02]  /*5ce0*/  MOV R143, R141 ;  /* 0x0000008d008f7202 */ /* 0x000fc40000000f00 */
[----:B------:R-:W-:Y:S01]  /*5cf0*/  MOV R217, R8 ;  /* 0x0000000800d97202 */ /* 0x000fe20000000f00 */
[----:B-12---:R-:W-:-:S05]  /*5d00*/  IMAD.IADD R0, R147, 0x1, R146 ;  /* 0x0000000193007824 */ /* 0x006fca00078e0292 */
[----:B------:R1:W-:Y:S02]  /*5d10*/  STL [R1+0x14], R0 ;  /* 0x0000140001007387 */ /* 0x0003e40000100800 */
[----:B-1----:R-:W-:-:S05]  /*5d20*/  @P1 IMAD.HI.U32 R0, R0, c[0x0][0x2c8], RZ ;  /* 0x0000b20000001a27 */ /* 0x002fca00078e00ff */
[----:B------:R-:W-:-:S05]  /*5d30*/  @P1 SHF.R.U32.HI R0, RZ, c[0x0][0x2cc], R0 ;  /* 0x0000b300ff001a19 */ /* 0x000fca0000011600 */
[----:B------:R1:W-:Y:S02]  /*5d40*/  @P1 STL [R1+0x1c], R0 ;  /* 0x00001c0001001387 */ /* 0x0003e40000100800 */
.L_x_446:
[----:B------:R-:W-:Y:S04]  /*5d50*/  DEPBAR.LE SB0, 0x0 ;  /* 0x000080000000791a */ /* 0x000fe80000000000 */
[----:B------:R-:W-:Y:S01]  /*5d60*/  WARPSYNC 0xffffffff ;  /* 0xffffffff00007948 */ /* 0x000fe20003800000 */
[----:B------:R-:W-:Y:S01]  /*5d70*/  BAR.SYNC.DEFER_BLOCKING 0x0 ;  /* 0x0000000000007b1d */ /* 0x000fe20000010000 */
[C---:B------:R-:W-:Y:S11]  /*5d80*/  ISETP.GE.AND P6, PT, R217.reuse, RZ, PT ;  /* 0x000000ffd900720c */ /* 0x040ff60003fc6270 */
[----:B------:R-:W-:Y:S02]  /*5d90*/  @!UPT UIADD3 URZ, URZ, URZ, URZ ;  /* 0x0000003f3f3ff290 */ /* 0x000fe4000fffe03f */
[----:B-1----:R-:W-:Y:S01]  /*5da0*/  @P6 SHF.R.S32.HI R0, RZ, 0x1f, R217 ;  /* 0x0000001fff006819 */ /* 0x002fe200000114d9 */
[C---:B------:R-:W-:Y:S04]  /*5db0*/  @P6 IMAD.WIDE.U32 R140, R217.reuse, c[0x0][0x208], RZ ;  /* 0x00008200d98c6a25 */ /* 0x040fe800078e00ff */
[----:B------:R-:W-:Y:S04]  /*5dc0*/  @P6 IMAD R0, R0, c[0x0][0x208], RZ ;  /* 0x0000820000006a24 */ /* 0x000fe800078e02ff */
[----:B------:R-:W-:Y:S01]  /*5dd0*/  @P6 IMAD R0, R217, c[0x0][0x20c], R0 ;  /* 0x00008300d9006a24 */ /* 0x000fe200078e0200 */
[----:B------:R-:W1:Y:S03]  /*5de0*/  LDSM.16.M88.4 R8, [R225] ;  /* 0x00000000e108783b */ /* 0x000e660000000200 */
[----:B------:R-:W-:Y:S04]  /*5df0*/  @P6 IMAD.IADD R0, R141, 0x1, R0 ;  /* 0x000000018d006824 */ /* 0x000fe800078e0200 */
[----:B------:R-:W-:Y:S01]  /*5e00*/  @P6 IMAD R0, R0, 0x60, RZ ;  /* 0x0000006000006824 */ /* 0x000fe200078e02ff */
[----:B------:R-:W2:Y:S08]  /*5e10*/  LDSM.16.M88.4 R16, [R225+0x800] ;  /* 0x00080000e110783b */ /* 0x000eb00000000200 */
[----:B------:R-:W3:Y:S04]  /*5e20*/  LDL R145, [R1+0x3c] ;  /* 0x00003c0001917983 */ /* 0x000ee80000100800 */
[----:B------:R-:W3:Y:S06]  /*5e30*/  LDL.64 R2, [R1+0x28] ;  /* 0x0000280001027983 */ /* 0x000eec0000100a00 */
[----:B------:R-:W4:Y:S08]  /*5e40*/  LDSM.16.M88.4 R24, [R225+0x1000] ;  /* 0x00100000e118783b */ /* 0x000f300000000200 */
[----:B------:R-:W5:Y:S04]  /*5e50*/  LDL R142, [R1+0x4] ;  /* 0x00000400018e7983 */ /* 0x000f680000100800 */
[----:B------:R-:W4:Y:S01]  /*5e60*/  LDSM.16.M88.4 R32, [R225+0x1800] ;  /* 0x00180000e120783b */ /* 0x000f220000000200 */
[C---:B-1----:R-:W-:Y:S07]  /*5e70*/  HMMA.16816.F32.BF16 R4, R156.reuse, R8, RZ ;  /* 0x000000089c04723c */ /* 0x042fee00000418ff */
[----:B------:R-:W1:Y:S01]  /*5e80*/  LDSM.16.M88.4 R40, [R225+0x2000] ;  /* 0x00200000e128783b */ /* 0x000e620000000200 */
[C---:B------:R-:W-:Y:S07]  /*5e90*/  HMMA.16816.F32.BF16 R8, R156.reuse, R10, RZ ;  /* 0x0000000a9c08723c */ /* 0x040fee00000418ff */
[----:B------:R-:W1:Y:S01]  /*5ea0*/  LDSM.16.M88.4 R48, [R225+0x2800] ;  /* 0x00280000e130783b */ /* 0x000e620000000200 */
[C---:B--2---:R-:W-:Y:S07]  /*5eb0*/  HMMA.16816.F32.BF16 R12, R156.reuse, R16, RZ ;  /* 0x000000109c0c723c */ /* 0x044fee00000418ff */
[----:B------:R-:W2:Y:S01]  /*5ec0*/  LDSM.16.M88.4 R164, [R231] ;  /* 0x00000000e7a4783b */ /* 0x000ea20000000200 */
[C---:B------:R-:W-:Y:S07]  /*5ed0*/  HMMA.16816.F32.BF16 R16, R156.reuse, R18, RZ ;  /* 0x000000129c10723c */ /* 0x040fee00000418ff */
[----:B------:R-:W5:Y:S01]  /*5ee0*/  LDL R208, [R1+0x1c] ;  /* 0x00001c0001d07983 */ /* 0x000f620000100800 */
[C---:B----4-:R-:W-:Y:S08]  /*5ef0*/  HMMA.16816.F32.BF16 R20, R156.reuse, R24, RZ ;  /* 0x000000189c14723c */ /* 0x050ff000000418ff */
[C---:B------:R-:W-:Y:S08]  /*5f00*/  HMMA.16816.F32.BF16 R24, R156.reuse, R26, RZ ;  /* 0x0000001a9c18723c */ /* 0x040ff000000418ff */
[C---:B------:R-:W-:Y:S08]  /*5f10*/  HMMA.16816.F32.BF16 R28, R156.reuse, R32, RZ ;  /* 0x000000209c1c723c */ /* 0x040ff000000418ff */
[C---:B------:R-:W-:Y:S08]  /*5f20*/  HMMA.16816.F32.BF16 R32, R156.reuse, R34, RZ ;  /* 0x000000229c20723c */ /* 0x040ff000000418ff */
[C---:B-1----:R-:W-:Y:S08]  /*5f30*/  HMMA.16816.F32.BF16 R36, R156.reuse, R40, RZ ;  /* 0x000000289c24723c */ /* 0x042ff000000418ff */
[C---:B------:R-:W-:Y:S08]  /*5f40*/  HMMA.16816.F32.BF16 R40, R156.reuse, R42, RZ ;  /* 0x0000002a9c28723c */ /* 0x040ff000000418ff */
[C---:B------:R-:W-:Y:S08]  /*5f50*/  HMMA.16816.F32.BF16 R44, R156.reuse, R48, RZ ;  /* 0x000000309c2c723c */ /* 0x040ff000000418ff */
[----:B------:R-:W-:Y:S08]  /*5f60*/  HMMA.16816.F32.BF16 R48, R156, R50, RZ ;  /* 0x000000329c30723c */ /* 0x000ff000000418ff */
[C---:B--2---:R-:W-:Y:S08]  /*5f70*/  HMMA.16816.F32.BF16 R4, R160.reuse, R164, R4 ;  /* 0x000000a4a004723c */ /* 0x044ff00000041804 */
[C---:B------:R-:W-:Y:S01]  /*5f80*/  HMMA.16816.F32.BF16 R8, R160.reuse, R166, R8 ;  /* 0x000000a6a008723c */ /* 0x040fe20000041808 */
[----:B------:R-:W1:Y:S07]  /*5f90*/  LDSM.16.M88.4 R164, [R248] ;  /* 0x00000000f8a4783b */ /* 0x000e6e0000000200 */
[C---:B-1----:R-:W-:Y:S08]  /*5fa0*/  HMMA.16816.F32.BF16 R12, R160.reuse, R164, R12 ;  /* 0x000000a4a00c723c */ /* 0x042ff0000004180c */
[C---:B------:R-:W-:Y:S01]  /*5fb0*/  HMMA.16816.F32.BF16 R16, R160.reuse, R166, R16 ;  /* 0x000000a6a010723c */ /* 0x040fe20000041810 */
[----:B------:R-:W1:Y:S07]  /*5fc0*/  LDSM.16.M88.4 R164, [R247] ;  /* 0x00000000f7a4783b */ /* 0x000e6e0000000200 */
[C---:B-1----:R-:W-:Y:S08]  /*5fd0*/  HMMA.16816.F32.BF16 R20, R160.reuse, R164, R20 ;  /* 0x000000a4a014723c */ /* 0x042ff00000041814 */
[C---:B------:R-:W-:Y:S01]  /*5fe0*/  HMMA.16816.F32.BF16 R24, R160.reuse, R166, R24 ;  /* 0x000000a6a018723c */ /* 0x040fe20000041818 */
[----:B------:R-:W1:Y:S07]  /*5ff0*/  LDSM.16.M88.4 R164, [R246] ;  /* 0x00000000f6a4783b */ /* 0x000e6e0000000200 */
[C---:B-1----:R-:W-:Y:S08]  /*6000*/  HMMA.16816.F32.BF16 R28, R160.reuse, R164, R28 ;  /* 0x000000a4a01c723c */ /* 0x042ff0000004181c */
[C---:B------:R-:W-:Y:S01]  /*6010*/  HMMA.16816.F32.BF16 R32, R160.reuse, R166, R32 ;  /* 0x000000a6a020723c */ /* 0x040fe20000041820 */
[----:B------:R-:W1:Y:S03]  /*6020*/  LDSM.16.M88.4 R164, [R245] ;  /* 0x00000000f5a4783b */ /* 0x000e660000000200 */
[----:B---3--:R-:W-:Y:S05]  /*6030*/  @P6 IMAD.MOV.U32 R3, RZ, RZ, R145 ;  /* 0x000000ffff036224 */ /* 0x008fea00078e0091 */
[----:B------:R-:W2:Y:S03]  /*6040*/  LDL R145, [R1+0x50] ;  /* 0x0000500001917983 */ /* 0x000ea60000100800 */
[----:B------:R-:W-:Y:S05]  /*6050*/  @P6 IMAD.WIDE.U32 R2, R140, 0x60, R2 ;  /* 0x000000608c026825 */ /* 0x000fea00078e0002 */
[----:B------:R-:W-:Y:S01]  /*6060*/  @P6 IADD3 R0, R3, R0, RZ ;  /* 0x0000000003006210 */ /* 0x000fe20007ffe0ff */
[C---:B-1----:R-:W-:Y:S03]  /*6070*/  HMMA.16816.F32.BF16 R36, R160.reuse, R164, R36 ;  /* 0x000000a4a024723c */ /* 0x042fe60000041824 */
[C---:B------:R-:W-:Y:S01]  /*6080*/  @P6 SHF.L.U64.HI R140, R2.reuse, 0x1, R0 ;  /* 0x00000001028c6819 */ /* 0x040fe20000010200 */
[----:B------:R-:W-:Y:S04]  /*6090*/  @P6 IMAD.SHL.U32 R0, R2, 0x2, RZ ;  /* 0x0000000202006824 */ /* 0x000fe800078e00ff */
[C---:B------:R-:W-:Y:S01]  /*60a0*/  HMMA.16816.F32.BF16 R40, R160.reuse, R166, R40 ;  /* 0x000000a6a028723c */ /* 0x040fe20000041828 */
[----:B------:R-:W1:Y:S03]  /*60b0*/  LDSM.16.M88.4 R164, [R244] ;  /* 0x00000000f4a4783b */ /* 0x000e660000000200 */
[C---:B------:R-:W-:Y:S02]  /*60c0*/  @P6 IADD3 R2, P0, R0.reuse, c[0x0][0x1f8], RZ ;  /* 0x00007e0000026a10 */ /* 0x040fe40007f1e0ff */
[----:B------:R-:W-:Y:S02]  /*60d0*/  @P6 IADD3 R146, P5, R0, 0x80, RZ ;  /* 0x0000008000926810 */ /* 0x000fe40007fbe0ff */
[----:B------:R-:W-:Y:S04]  /*60e0*/  @P6 IADD3.X R3, R140, c[0x0][0x1fc], RZ, P0, !PT ;  /* 0x00007f008c036a10 */ /* 0x000fe800007fe4ff */
[----:B------:R-:W-:Y:S01]  /*60f0*/  @P6 IADD3 R146, P0, R146, c[0x0][0x1f8], RZ ;  /* 0x00007e0092926a10 */ /* 0x000fe20007f1e0ff */
[----:B------:R-:W-:Y:S01]  /*6100*/  @!PT LDS RZ, [RZ] ;  /* 0x00000000fffff984 */ /* 0x000fe20000000800 */
[----:B------:R-:W-:Y:S01]  /*6110*/  @!PT LDS RZ, [RZ] ;  /* 0x00000000fffff984 */ /* 0x000fe20000000800 */
[----:B------:R-:W-:Y:S01]  /*6120*/  @!PT LDS RZ, [RZ] ;  /* 0x00000000fffff984 */ /* 0x000fe20000000800 */
[----:B-----5:R3:W-:Y:S03]  /*6130*/  @P6 LDGSTS.E.BYPASS.LTC128B.128 [R142+0x100], [R2.64], !P4 ;  /* 0x00100000028e6fae */ /* 0x0207e6000e101d46 */
[--C-:B------:R-:W-:Y:S02]  /*6140*/  @P6 IADD3.X R147, RZ, c[0x0][0x1fc], R140.reuse, P0, P5 ;  /* 0x00007f00ff936a10 */ /* 0x100fe400007ea48c */
[----:B------:R-:W-:Y:S03]  /*6150*/  @P6 IADD3 R0, P5, R0, 0x100, RZ ;  /* 0x0000010000006810 */ /* 0x000fe60007fbe0ff */
[----:B------:R4:W-:Y:S01]  /*6160*/  @P6 LDGSTS.E.BYPASS.LTC128B.128 [R142+0x3100], [R146.64], !P3 ;  /* 0x03100000928e6fae */ /* 0x0009e2000d901d46 */
[C---:B-1----:R-:W-:Y:S03]  /*6170*/  HMMA.16816.F32.BF16 R44, R160.reuse, R164, R44 ;  /* 0x000000a4a02c723c */ /* 0x042fe6000004182c */
[----:B----4-:R-:W-:Y:S05]  /*6180*/  @P6 IADD3 R146, P0, R0, c[0x0][0x1f8], RZ ;  /* 0x00007e0000926a10 */ /* 0x010fea0007f1e0ff */
[----:B------:R-:W-:Y:S01]  /*6190*/  HMMA.16816.F32.BF16 R48, R160, R166, R48 ;  /* 0x000000a6a030723c */ /* 0x000fe20000041830 */
[----:B------:R-:W-:Y:S03]  /*61a0*/  @P6 IMAD.MOV.U32 R0, RZ, RZ, 0x6 ;  /* 0x00000006ff006424 */ /* 0x000fe600078e00ff */
[----:B------:R-:W-:Y:S02]  /*61b0*/  @P6 IADD3.X R147, RZ, c[0x0][0x1fc], R140, P0, P5 ;  /* 0x00007f00ff936a10 */ /* 0x000fe400007ea48c */
[----:B------:R-:W-:Y:S03]  /*61c0*/  @P6 MOV R140, c[0x0][0x208] ;  /* 0x00008200008c6a02 */ /* 0x000fe60000000f00 */
[----:B------:R1:W-:Y:S03]  /*61d0*/  @P6 LDGSTS.E.BYPASS.LTC128B.128 [R142+0x6100], [R146.64], !P2 ;  /* 0x06100000928e6fae */ /* 0x0003e6000d101d46 */
[C---:B------:R-:W-:Y:S02]  /*61e0*/  @P6 SHF.L.U64.HI R0, R140.reuse, R0, c[0x0][0x20c] ;  /* 0x000083008c006619 */ /* 0x040fe40000010200 */
[----:B------:R-:W-:Y:S04]  /*61f0*/  @P6 SHF.L.U32 R140, R140, 0x6, RZ ;  /* 0x000000068c8c6819 */ /* 0x000fe800000006ff */
[----:B---3--:R-:W-:Y:S05]  /*6200*/  @P6 IADD3 R2, P0, R2, R140, RZ ;  /* 0x0000008c02026210 */ /* 0x008fea0007f1e0ff */
[----:B------:R-:W-:Y:S01]  /*6210*/  @P6 IMAD.X R3, R3, 0x1, R0, P0 ;  /* 0x0000000103036824 */ /* 0x000fe200000e0600 */
[----:B------:R-:W-:Y:S04]  /*6220*/  @P6 IADD3 R140, P0, R140, R2, RZ ;  /* 0x000000028c8c6210 */ /* 0x000fe80007f1e0ff */
[----:B------:R3:W-:Y:S01]  /*6230*/  @P6 LDGSTS.E.BYPASS.LTC128B.128 [R142+0x1100], [R2.64], !P4 ;  /* 0x01100000028e6fae */ /* 0x0007e2000e101d46 */
[----:B------:R-:W-:Y:S07]  /*6240*/  @P6 IADD3.X R141, R0, R3, RZ, P0, !PT ;  /* 0x00000003008d6210 */ /* 0x000fee00007fe4ff */
[----:B------:R3:W-:Y:S08]  /*6250*/  @P6 LDGSTS.E.BYPASS.LTC128B.128 [R142+0x4100], [R2.64+0x80], !P3 ;  /* 0x04100080028e6fae */ /* 0x0007f0000d901d46 */
[----:B------:R3:W-:Y:S08]  /*6260*/  @P6 LDGSTS.E.BYPASS.LTC128B.128 [R142+0x7100], [R2.64+0x100], !P2 ;  /* 0x07100100028e6fae */ /* 0x0007f0000d101d46 */
[----:B------:R4:W-:Y:S08]  /*6270*/  @P6 LDGSTS.E.BYPASS.LTC128B.128 [R142+0x2100], [R140.64], !P4 ;  /* 0x021000008c8e6fae */ /* 0x0009f0000e101d46 */
[----:B------:R4:W-:Y:S08]  /*6280*/  @P6 LDGSTS.E.BYPASS.LTC128B.128 [R142+0x5100], [R140.64+0x80], !P3 ;  /* 0x051000808c8e6fae */ /* 0x0009f0000d901d46 */
[----:B------:R4:W-:Y:S01]  /*6290*/  @P6 LDGSTS.E.BYPASS.LTC128B.128 [R142+0x8100], [R140.64+0x100], !P2 ;  /* 0x081001008c8e6fae */ /* 0x0009e2000d101d46 */
[----:B---3--:R-:W-:Y:S07]  /*62a0*/  IMAD R3, R217, -0x60, RZ ;  /* 0xffffffa0d9037824 */ /* 0x008fee00078e02ff */
[----:B------:R-:W3:Y:S08]  /*62b0*/  LDSM.16.M88.4 R164, [R229] ;  /* 0x00000000e5a4783b */ /* 0x000ef00000000200 */
[----:B------:R-:W0:Y:S08]  /*62c0*/  LDGDEPBAR ;  /* 0x00000000000079af */ /* 0x000e300000000000 */
[----:B------:R1:W5:Y:S04]  /*62d0*/  LDL R2, [R1+0x14] ;  /* 0x0000140001027983 */ /* 0x0003680000100800 */
[----:B------:R-:W4:Y:S01]  /*62e0*/  LDL.LU R209, [R1+0xc] ;  /* 0x00000c0001d17983 */ /* 0x000f220000300800 */
[C---:B---3--:R-:W-:Y:S08]  /*62f0*/  HMMA.16816.F32.BF16 R4, R168.reuse, R164, R4 ;  /* 0x000000a4a804723c */ /* 0x048ff00000041804 */
[C---:B------:R-:W-:Y:S01]  /*6300*/  HMMA.16816.F32.BF16 R8, R168.reuse, R166, R8 ;  /* 0x000000a6a808723c */ /* 0x040fe20000041808 */
[----:B------:R-:W3:Y:S07]  /*6310*/  LDSM.16.M88.4 R164, [R229+0x800] ;  /* 0x00080000e5a4783b */ /* 0x000eee0000000200 */
[C---:B---3--:R-:W-:Y:S08]  /*6320*/  HMMA.16816.F32.BF16 R12, R168.reuse, R164, R12 ;  /* 0x000000a4a80c723c */ /* 0x048ff0000004180c */
[C---:B------:R-:W-:Y:S01]  /*6330*/  HMMA.16816.F32.BF16 R16, R168.reuse, R166, R16 ;  /* 0x000000a6a810723c */ /* 0x040fe20000041810 */
[----:B------:R-:W3:Y:S07]  /*6340*/  LDSM.16.M88.4 R164, [R229+0x1000] ;  /* 0x00100000e5a4783b */ /* 0x000eee0000000200 */
[C---:B---3--:R-:W-:Y:S08]  /*6350*/  HMMA.16816.F32.BF16 R20, R168.reuse, R164, R20 ;  /* 0x000000a4a814723c */ /* 0x048ff00000041814 */
[C---:B------:R-:W-:Y:S01]  /*6360*/  HMMA.16816.F32.BF16 R24, R168.reuse, R166, R24 ;  /* 0x000000a6a818723c */ /* 0x040fe20000041818 */
[----:B------:R-:W3:Y:S03]  /*6370*/  LDSM.16.M88.4 R164, [R229+0x1800] ;  /* 0x00180000e5a4783b */ /* 0x000ee60000000200 */
[----:B--2---:R-:W-:Y:S04]  /*6380*/  IADD3 R3, -R145, 0x1, R3 ;  /* 0x0000000191037810 */ /* 0x004fe80007ffe103 */
[----:B------:R-:W-:Y:S04]  /*6390*/  IADD3 R3, R3, c[0x0][0x1d0], RZ ;  /* 0x0000740003037a10 */ /* 0x000fe80007ffe0ff */
[----:B------:R-:W-:Y:S01]  /*63a0*/  IADD3 R3, R3, -c[0x0][0x168], RZ ;  /* 0x80005a0003037a10 */ /* 0x000fe20007ffe0ff */
[C---:B---3--:R-:W-:Y:S08]  /*63b0*/  HMMA.16816.F32.BF16 R28, R168.reuse, R164, R28 ;  /* 0x000000a4a81c723c */ /* 0x048ff0000004181c */
[C---:B------:R-:W-:Y:S01]  /*63c0*/  HMMA.16816.F32.BF16 R32, R168.reuse, R166, R32 ;  /* 0x000000a6a820723c */ /* 0x040fe20000041820 */
[----:B------:R-:W2:Y:S07]  /*63d0*/  LDSM.16.M88.4 R164, [R229+0x2000] ;  /* 0x00200000e5a4783b */ /* 0x000eae0000000200 */
[C---:B--2---:R-:W-:Y:S08]  /*63e0*/  HMMA.16816.F32.BF16 R36, R168.reuse, R164, R36 ;  /* 0x000000a4a824723c */ /* 0x044ff00000041824 */
[C---:B------:R-:W-:Y:S01]  /*63f0*/  HMMA.16816.F32.BF16 R40, R168.reuse, R166, R40 ;  /* 0x000000a6a828723c */ /* 0x040fe20000041828 */
[----:B------:R-:W2:Y:S07]  /*6400*/  LDSM.16.M88.4 R164, [R229+0x2800] ;  /* 0x00280000e5a4783b */ /* 0x000eae0000000200 */
[C---:B--2---:R-:W-:Y:S08]  /*6410*/  HMMA.16816.F32.BF16 R44, R168.reuse, R164, R44 ;  /* 0x000000a4a82c723c */ /* 0x044ff0000004182c */
[----:B------:R-:W-:Y:S01]  /*6420*/  HMMA.16816.F32.BF16 R48, R168, R166, R48 ;  /* 0x000000a6a830723c */ /* 0x000fe20000041830 */
[----:B------:R-:W2:Y:S03]  /*6430*/  LDSM.16.M88.4 R164, [R226] ;  /* 0x00000000e2a4783b */ /* 0x000ea60000000200 */
[----:B-----5:R-:W-:Y:S05]  /*6440*/  @P1 IMAD.MOV.U32 R2, RZ, RZ, R208 ;  /* 0x000000ffff021224 */ /* 0x020fea00078e00d0 */
[----:B------:R-:W3:Y:S01]  /*6450*/  SHFL.IDX PT, R0, R2, RZ, 0x1c1f ;  /* 0x001c1fff02007589 */ /* 0x000ee200000e0000 */
[C---:B--2---:R-:W-:Y:S08]  /*6460*/  HMMA.16816.F32.BF16 R4, R172.reuse, R164, R4 ;  /* 0x000000a4ac04723c */ /* 0x044ff00000041804 */
[C---:B------:R-:W-:Y:S01]  /*6470*/  HMMA.16816.F32.BF16 R8, R172.reuse, R166, R8 ;  /* 0x000000a6ac08723c */ /* 0x040fe20000041808 */
[----:B------:R-:W2:Y:S03]  /*6480*/  LDSM.16.M88.4 R164, [R226+0x800] ;  /* 0x00080000e2a4783b */ /* 0x000ea60000000200 */
[----:B---3--:R-:W-:Y:S04]  /*6490*/  IADD3 R0, R3, R0, RZ ;  /* 0x0000000003007210 */ /* 0x008fe80007ffe0ff */
[C---:B------:R-:W-:Y:S02]  /*64a0*/  ISETP.GT.AND P6, PT, R0.reuse, RZ, PT ;  /* 0x000000ff0000720c */ /* 0x040fe40003fc4270 */
[C---:B------:R-:W-:Y:S02]  /*64b0*/  ISETP.GT.AND P5, PT, R0.reuse, 0x1, PT ;  /* 0x000000010000780c */ /* 0x040fe40003fa4270 */
[----:B------:R-:W-:Y:S01]  /*64c0*/  ISETP.GT.AND P0, PT, R0, 0x8, PT ;  /* 0x000000080000780c */ /* 0x000fe20003f04270 */
[C---:B--2---:R-:W-:Y:S08]  /*64d0*/  HMMA.16816.F32.BF16 R12, R172.reuse, R164, R12 ;  /* 0x000000a4ac0c723c */ /* 0x044ff0000004180c */
[C---:B------:R-:W-:Y:S01]  /*64e0*/  HMMA.16816.F32.BF16 R16, R172.reuse, R166, R16 ;  /* 0x000000a6ac10723c */ /* 0x040fe20000041810 */
[----:B------:R-:W2:Y:S07]  /*64f0*/  LDSM.16.M88.4 R164, [R226+0x1000] ;  /* 0x00100000e2a4783b */ /* 0x000eae0000000200 */
        /* <DEDUP_REMOVED lines=10> */
[----:B------:R-:W-:Y:S01]  /*65a0*/  HMMA.16816.F32.BF16 R48, R172, R166, R48 ;  /* 0x000000a6ac30723c */ /* 0x000fe20000041830 */
        /* <DEDUP_REMOVED lines=18> */
[----:B------:R-:W2:Y:S07]  /*66d0*/  LDSM.16.M88.4 R164, [R243] ;  /* 0x00000000f3a4783b */ /* 0x000eae0000000200 */
[C---:B--2---:R-:W-:Y:S08]  /*66e0*/  HMMA.16816.F32.BF16 R4, R180.reuse, R164, R4 ;  /* 0x000000a4b404723c */ /* 0x044ff00000041804 */
[C---:B------:R-:W-:Y:S01]  /*66f0*/  HMMA.16816.F32.BF16 R8, R180.reuse, R166, R8 ;  /* 0x000000a6b408723c */ /* 0x040fe20000041808 */
        /* <DEDUP_REMOVED lines=108> */
[----:B------:R-:W2:Y:S11]  /*6dc0*/  LDSM.16.M88.4 R164, [R226+0x6800] ;  /* 0x00680000e2a4783b */ /* 0x000eb60000000200 */
[----:B------:R-:W-:Y:S04]  /*6dd0*/  @!UPT UIADD3 URZ, URZ, URZ, URZ ;  /* 0x0000003f3f3ff290 */ /* 0x000fe8000fffe03f */
[----:B------:R-:W-:Y:S02]  /*6de0*/  FSEL R4, R4, -INF , P6 ;  /* 0xff80000004047808 */ /* 0x000fe40003000000 */
[C---:B------:R-:W-:Y:S06]  /*6df0*/  ISETP.GT.AND P6, PT, R0.reuse, 0x9, PT ;  /* 0x000000090000780c */ /* 0x040fec0003fc4270 */
[----:B------:R-:W-:Y:S02]  /*6e00*/  FSEL R208, R9, -INF , P6 ;  /* 0xff80000009d07808 */ /* 0x000fe40003000000 */
[----:B------:R-:W-:Y:S01]  /*6e10*/  ISETP.GT.AND P6, PT, R0, 0x18, PT ;  /* 0x000000180000780c */ /* 0x000fe20003fc4270 */
[C---:B--2---:R-:W-:Y:S08]  /*6e20*/  HMMA.16816.F32.BF16 R12, R204.reuse, R164, R12 ;  /* 0x000000a4cc0c723c */ /* 0x044ff0000004180c */
[C---:B------:R-:W-:Y:S01]  /*6e30*/  HMMA.16816.F32.BF16 R16, R204.reuse, R166, R16 ;  /* 0x000000a6cc10723c */ /* 0x040fe20000041810 */
[----:B------:R-:W2:Y:S11]  /*6e40*/  LDSM.16.M88.4 R164, [R226+0x7000] ;  /* 0x00700000e2a4783b */ /* 0x000eb60000000200 */
[----:B------:R-:W-:Y:S11]  /*6e50*/  @!UPT UIADD3 URZ, URZ, URZ, URZ ;  /* 0x0000003f3f3ff290 */ /* 0x000ff6000fffe03f */
[----:B------:R-:W-:Y:S01]  /*6e60*/  @!UPT UIADD3 URZ, URZ, URZ, URZ ;  /* 0x0000003f3f3ff290 */ /* 0x000fe2000fffe03f */
[----:B------:R-:W-:Y:S02]  /*6e70*/  FSEL R216, R16, -INF , P6 ;  /* 0xff80000010d87808 */ /* 0x000fe40003000000 */
[C---:B------:R-:W-:Y:S01]  /*6e80*/  ISETP.GT.AND P6, PT, R0.reuse, 0x21, PT ;  /* 0x000000210000780c */ /* 0x040fe20003fc4270 */
[C---:B--2---:R-:W-:Y:S08]  /*6e90*/  HMMA.16816.F32.BF16 R20, R204.reuse, R164, R20 ;  /* 0x000000a4cc14723c */ /* 0x044ff00000041814 */
[C---:B------:R-:W-:Y:S01]  /*6ea0*/  HMMA.16816.F32.BF16 R24, R204.reuse, R166, R24 ;  /* 0x000000a6cc18723c */ /* 0x040fe20000041818 */
[----:B------:R-:W2:Y:S11]  /*6eb0*/  LDSM.16.M88.4 R164, [R226+0x7800] ;  /* 0x00780000e2a4783b */ /* 0x000eb60000000200 */
[----:B------:R-:W-:Y:S04]  /*6ec0*/  @!UPT UIADD3 URZ, URZ, URZ, URZ ;  /* 0x0000003f3f3ff290 */ /* 0x000fe8000fffe03f */
[----:B------:R-:W-:Y:S02]  /*6ed0*/  FSEL R21, R21, -INF , P6 ;  /* 0xff80000015157808 */ /* 0x000fe40003000000 */
[----:B------:R-:W-:Y:S01]  /*6ee0*/  ISETP.GT.AND P6, PT, R0, 0x30, PT ;  /* 0x000000300000780c */ /* 0x000fe20003fc4270 */
        /* <DEDUP_REMOVED lines=10> */
[----:B------:R-:W2:Y:S01]  /*6f90*/  LDSM.16.M88.4 R164, [R226+0x8800] ;  /* 0x00880000e2a4783b */ /* 0x000ea20000000200 */
[----:B------:R-:W-:Y:S07]  /*6fa0*/  DEPBAR.LE SB0, 0x0 ;  /* 0x000080000000791a */ /* 0x000fee0000000000 */
[----:B------:R-:W-:Y:S11]  /*6fb0*/  BAR.SYNC.DEFER_BLOCKING 0x0 ;  /* 0x0000000000007b1d */ /* 0x000ff60000010000 */
[----:B------:R-:W-:Y:S04]  /*6fc0*/  @!UPT UIADD3 URZ, URZ, URZ, URZ ;  /* 0x0000003f3f3ff290 */ /* 0x000fe8000fffe03f */
[----:B------:R-:W-:Y:S02]  /*6fd0*/  FSEL R40, R40, -INF , P6 ;  /* 0xff80000028287808 */ /* 0x000fe40003000000 */
[C---:B------:R-:W-:Y:S01]  /*6fe0*/  ISETP.GT.AND P6, PT, R0.reuse, 0x51, PT ;  /* 0x000000510000780c */ /* 0x040fe20003fc4270 */
[C---:B--2---:R-:W-:Y:S08]  /*6ff0*/  HMMA.16816.F32.BF16 R44, R204.reuse, R164, R44 ;  /* 0x000000a4cc2c723c */ /* 0x044ff0000004182c */
[----:B------:R-:W-:Y:S07]  /*7000*/  HMMA.16816.F32.BF16 R48, R204, R166, R48 ;  /* 0x000000a6cc30723c */ /* 0x000fee0000041830 */
[----:B------:R-:W-:Y:S02]  /*7010*/  FSEL R166, R5, -INF , P5 ;  /* 0xff80000005a67808 */ /* 0x000fe40002800000 */
[----:B------:R-:W-:Y:S01]  /*7020*/  ISETP.GT.AND P5, PT, R0, 0x10, PT ;  /* 0x000000100000780c */ /* 0x000fe20003fa4270 */
[----:B------:R2:W3:Y:S02]  /*7030*/  SHFL.IDX PT, R5, R2, 0x1, 0x1c1f ;  /* 0x003c1f0002057f89 */ /* 0x0004e400000e0000 */
[----:B------:R-:W-:Y:S01]  /*7040*/  FSEL R167, R8, -INF , P0 ;  /* 0xff80000008a77808 */ /* 0x000fe20000000000 */
[----:B------:R-:W-:Y:S01]  /*7050*/  IMAD.MOV.U32 R8, RZ, RZ, R142 ;  /* 0x000000ffff087224 */ /* 0x000fe200078e008e */
[----:B------:R-:W-:Y:S02]  /*7060*/  ISETP.GT.AND P0, PT, R0, 0x11, PT ;  /* 0x000000110000780c */ /* 0x000fe40003f04270 */
[----:B------:R-:W-:Y:S02]  /*7070*/  FSEL R214, R12, -INF , P5 ;  /* 0xff8000000cd67808 */ /* 0x000fe40002800000 */
[----:B------:R-:W-:Y:S02]  /*7080*/  FSEL R215, R13, -INF , P0 ;  /* 0xff8000000dd77808 */ /* 0x000fe40000000000 */
[C---:B------:R-:W-:Y:S02]  /*7090*/  ISETP.GT.AND P5, PT, R0.reuse, 0x19, PT ;  /* 0x000000190000780c */ /* 0x040fe40003fa4270 */
        /* <DEDUP_REMOVED lines=21> */
[----:B------:R-:W-:Y:S02]  /*71f0*/  FMNMX.FTZ R0, R4, R143, !PT ;  /* 0x0000008f04007209 */ /* 0x000fe40007810000 */
[----:B------:R-:W-:Y:S02]  /*7200*/  FSEL R45, R45, -INF , P6 ;  /* 0xff8000002d2d7808 */ /* 0x000fe40003000000 */
[----:B------:R-:W-:Y:S02]  /*7210*/  FMNMX.FTZ R0, R166, R0, !PT ;  /* 0x00000000a6007209 */ /* 0x000fe40007810000 */
[----:B------:R-:W-:Y:S02]  /*7220*/  FSEL R48, R48, -INF , P5 ;  /* 0xff80000030307808 */ /* 0x000fe40002800000 */
[----:B------:R-:W-:Y:S02]  /*7230*/  FMNMX.FTZ R0, R167, R0, !PT ;  /* 0x00000000a7007209 */ /* 0x000fe40007810000 */
[----:B------:R-:W-:Y:S02]  /*7240*/  FSEL R49, R49, -INF , P0 ;  /* 0xff80000031317808 */ /* 0x000fe40000000000 */
[----:B------:R-:W-:Y:S04]  /*7250*/  FMNMX.FTZ R0, R208, R0, !PT ;  /* 0x00000000d0007209 */ /* 0x000fe80007810000 */
        /* <DEDUP_REMOVED lines=14> */
[----:B--2---:R-:W-:Y:S02]  /*7340*/  FMNMX.FTZ R2, R40, R0, !PT ;  /* 0x0000000028027209 */ /* 0x004fe40007810000 */
[----:B---3--:R-:W-:Y:S02]  /*7350*/  IADD3 R0, R3, R5, RZ ;  /* 0x0000000503007210 */ /* 0x008fe40007ffe0ff */
[----:B------:R-:W-:Y:S02]  /*7360*/  FMNMX.FTZ R2, R41, R2, !PT ;  /* 0x0000000229027209 */ /* 0x000fe40007810000 */
[----:B------:R-:W-:Y:S02]  /*7370*/  ISETP.GT.AND P5, PT, R0, RZ, PT ;  /* 0x000000ff0000720c */ /* 0x000fe40003fa4270 */
[----:B------:R-:W-:Y:S02]  /*7380*/  FMNMX.FTZ R2, R44, R2, !PT ;  /* 0x000000022c027209 */ /* 0x000fe40007810000 */
[----:B------:R-:W-:Y:S02]  /*7390*/  ISETP.GT.AND P0, PT, R0, 0x1, PT ;  /* 0x000000010000780c */ /* 0x000fe40003f04270 */
[----:B------:R-:W-:Y:S02]  /*73a0*/  FMNMX.FTZ R2, R45, R2, !PT ;  /* 0x000000022d027209 */ /* 0x000fe40007810000 */
[----:B------:R-:W-:Y:S02]  /*73b0*/  FSEL R6, R6, -INF , P5 ;  /* 0xff80000006067808 */ /* 0x000fe40002800000 */
[----:B------:R-:W-:Y:S02]  /*73c0*/  FMNMX.FTZ R2, R48, R2, !PT ;  /* 0x0000000230027209 */ /* 0x000fe40007810000 */
[----:B-1----:R-:W-:Y:S02]  /*73d0*/  FSEL R147, R7, -INF , P0 ;  /* 0xff80000007937808 */ /* 0x002fe40000000000 */
[----:B------:R-:W-:Y:S02]  /*73e0*/  FMNMX.FTZ R2, R49, R2, !PT ;  /* 0x0000000231027209 */ /* 0x000fe40007810000 */
[C---:B------:R-:W-:Y:S02]  /*73f0*/  ISETP.GT.AND P5, PT, R0.reuse, 0x8, PT ;  /* 0x000000080000780c */ /* 0x040fe40003fa4270 */
[----:B------:R-:W-:Y:S01]  /*7400*/  ISETP.GT.AND P0, PT, R0, 0x9, PT ;  /* 0x000000090000780c */ /* 0x000fe20003f04270 */
[----:B------:R-:W1:Y:S01]  /*7410*/  SHFL.BFLY PT, R3, R2, 0x2, 0x1f ;  /* 0x0c401f0002037f89 */ /* 0x000e6200000e0000 */
[----:B------:R-:W-:Y:S02]  /*7420*/  FSEL R164, R10, -INF , P5 ;  /* 0xff8000000aa47808 */ /* 0x000fe40002800000 */
[----:B------:R-:W-:Y:S02]  /*7430*/  FSEL R165, R11, -INF , P0 ;  /* 0xff8000000ba57808 */ /* 0x000fe40000000000 */
[C---:B------:R-:W-:Y:S02]  /*7440*/  ISETP.GT.AND P5, PT, R0.reuse, 0x10, PT ;  /* 0x000000100000780c */ /* 0x040fe40003fa4270 */
[----:B------:R-:W-:Y:S02]  /*7450*/  ISETP.GT.AND P0, PT, R0, 0x11, PT ;  /* 0x000000110000780c */ /* 0x000fe40003f04270 */
[----:B------:R-:W-:Y:S02]  /*7460*/  FSEL R211, R14, -INF , P5 ;  /* 0xff8000000ed37808 */ /* 0x000fe40002800000 */
[----:B------:R-:W-:Y:S01]  /*7470*/  FSEL R210, R15, -INF , P0 ;  /* 0xff8000000fd27808 */ /* 0x000fe20000000000 */
[----:B------:R-:W-:Y:S01]  /*7480*/  IMAD.MOV.U32 R15, RZ, RZ, R49 ;  /* 0x000000ffff0f7224 */ /* 0x000fe200078e0031 */
[C---:B------:R-:W-:Y:S02]  /*7490*/  ISETP.GT.AND P5, PT, R0.reuse, 0x18, PT ;  /* 0x000000180000780c */ /* 0x040fe40003fa4270 */
[----:B------:R-:W-:Y:S02]  /*74a0*/  ISETP.GT.AND P0, PT, R0, 0x19, PT ;  /* 0x000000190000780c */ /* 0x000fe40003f04270 */
[----:B------:R-:W-:Y:S02]  /*74b0*/  FSEL R212, R18, -INF , P5 ;  /* 0xff80000012d47808 */ /* 0x000fe40002800000 */
[----:B------:R-:W-:Y:S01]  /*74c0*/  FSEL R213, R19, -INF , P0 ;  /* 0xff80000013d57808 */ /* 0x000fe20000000000 */
[----:B------:R-:W-:Y:S01]  /*74d0*/  IMAD.MOV.U32 R19, RZ, RZ, R25 ;  /* 0x000000ffff137224 */ /* 0x000fe200078e0019 */
[C---:B------:R-:W-:Y:S02]  /*74e0*/  ISETP.GT.AND P5, PT, R0.reuse, 0x20, PT ;  /* 0x000000200000780c */ /* 0x040fe40003fa4270 */
[----:B------:R-:W-:Y:S02]  /*74f0*/  ISETP.GT.AND P0, PT, R0, 0x21, PT ;  /* 0x000000210000780c */ /* 0x000fe40003f04270 */
[----:B-1----:R-:W-:Y:S02]  /*7500*/  FMNMX.FTZ R2, R2, R3, !PT ;  /* 0x0000000302027209 */ /* 0x002fe40007810000 */
[----:B------:R-:W-:Y:S02]  /*7510*/  FMNMX.FTZ R3, R6, R144, !PT ;  /* 0x0000009006037209 */ /* 0x000fe40007810000 */
[----:B------:R-:W-:Y:S01]  /*7520*/  FSEL R220, R22, -INF , P5 ;  /* 0xff80000016dc7808 */ /* 0x000fe20002800000 */
[----:B----4-:R-:W1:Y:S01]  /*7530*/  SHFL.BFLY PT, R141, R2, 0x1, 0x1f ;  /* 0x0c201f00028d7f89 */ /* 0x010e6200000e0000 */
[----:B------:R-:W-:Y:S01]  /*7540*/  FMNMX.FTZ R3, R147, R3, !PT ;  /* 0x0000000393037209 */ /* 0x000fe20007810000 */
[----:B------:R-:W-:Y:S01]  /*7550*/  IMAD.MOV.U32 R22, RZ, RZ, R33 ;  /* 0x000000ffff167224 */ /* 0x000fe200078e0021 */
[----:B------:R-:W-:Y:S02]  /*7560*/  FSEL R219, R23, -INF , P0 ;  /* 0xff80000017db7808 */ /* 0x000fe40000000000 */
[----:B------:R-:W-:Y:S02]  /*7570*/  FMNMX.FTZ R3, R164, R3, !PT ;  /* 0x00000003a4037209 */ /* 0x000fe40007810000 */
[C---:B------:R-:W-:Y:S02]  /*7580*/  ISETP.GT.AND P5, PT, R0.reuse, 0x28, PT ;  /* 0x000000280000780c */ /* 0x040fe40003fa4270 */
[----:B------:R-:W-:Y:S02]  /*7590*/  FMNMX.FTZ R3, R165, R3, !PT ;  /* 0x00000003a5037209 */ /* 0x000fe40007810000 */
[----:B------:R-:W-:Y:S02]  /*75a0*/  ISETP.GT.AND P0, PT, R0, 0x29, PT ;  /* 0x000000290000780c */ /* 0x000fe40003f04270 */
[----:B------:R-:W-:Y:S02]  /*75b0*/  FMNMX.FTZ R3, R211, R3, !PT ;  /* 0x00000003d3037209 */ /* 0x000fe40007810000 */
[----:B------:R-:W-:Y:S02]  /*75c0*/  FSEL R221, R26, -INF , P5 ;  /* 0xff8000001add7808 */ /* 0x000fe40002800000 */
[----:B------:R-:W-:Y:S02]  /*75d0*/  FMNMX.FTZ R3, R210, R3, !PT ;  /* 0x00000003d2037209 */ /* 0x000fe40007810000 */
[----:B------:R-:W-:Y:S02]  /*75e0*/  FSEL R222, R27, -INF , P0 ;  /* 0xff8000001bde7808 */ /* 0x000fe40000000000 */
[----:B------:R-:W-:Y:S02]  /*75f0*/  FMNMX.FTZ R3, R212, R3, !PT ;  /* 0x00000003d4037209 */ /* 0x000fe40007810000 */
[----:B------:R-:W-:Y:S02]  /*7600*/  ISETP.GT.AND P5, PT, R0, 0x30, PT ;  /* 0x000000300000780c */ /* 0x000fe40003fa4270 */
[----:B------:R-:W-:Y:S02]  /*7610*/  FMNMX.FTZ R3, R213, R3, !PT ;  /* 0x00000003d5037209 */ /* 0x000fe40007810000 */
[----:B------:R-:W-:Y:S01]  /*7620*/  FSEL R14, R30, -INF , P5 ;  /* 0xff8000001e0e7808 */ /* 0x000fe20002800000 */
[----:B------:R-:W-:Y:S01]  /*7630*/  IMAD.MOV.U32 R30, RZ, RZ, R45 ;  /* 0x000000ffff1e7224 */ /* 0x000fe200078e002d */
[----:B------:R-:W-:Y:S02]  /*7640*/  FMNMX.FTZ R3, R220, R3, !PT ;  /* 0x00000003dc037209 */ /* 0x000fe40007810000 */
[C---:B------:R-:W-:Y:S02]  /*7650*/  ISETP.GT.AND P0, PT, R0.reuse, 0x31, PT ;  /* 0x000000310000780c */ /* 0x040fe40003f04270 */
[----:B------:R-:W-:Y:S02]  /*7660*/  FMNMX.FTZ R3, R219, R3, !PT ;  /* 0x00000003db037209 */ /* 0x000fe40007810000 */
[----:B------:R-:W-:Y:S02]  /*7670*/  FSEL R10, R31, -INF , P0 ;  /* 0xff8000001f0a7808 */ /* 0x000fe40000000000 */
[----:B------:R-:W-:Y:S02]  /*7680*/  FMNMX.FTZ R3, R221, R3, !PT ;  /* 0x00000003dd037209 */ /* 0x000fe40007810000 */
[----:B------:R-:W-:Y:S02]  /*7690*/  ISETP.GT.AND P5, PT, R0, 0x38, PT ;  /* 0x000000380000780c */ /* 0x000fe40003fa4270 */
[----:B------:R-:W-:Y:S02]  /*76a0*/  FMNMX.FTZ R3, R222, R3, !PT ;  /* 0x00000003de037209 */ /* 0x000fe40007810000 */
[----:B------:R-:W-:Y:S02]  /*76b0*/  FSEL R34, R34, -INF , P5 ;  /* 0xff80000022227808 */ /* 0x000fe40002800000 */
[----:B------:R-:W-:Y:S02]  /*76c0*/  FMNMX.FTZ R3, R14, R3, !PT ;  /* 0x000000030e037209 */ /* 0x000fe40007810000 */
[----:B------:R-:W-:Y:S02]  /*76d0*/  ISETP.GT.AND P0, PT, R0, 0x39, PT ;  /* 0x000000390000780c */ /* 0x000fe40003f04270 */
[----:B------:R-:W-:Y:S02]  /*76e0*/  FMNMX.FTZ R3, R10, R3, !PT ;  /* 0x000000030a037209 */ /* 0x000fe40007810000 */
[----:B------:R-:W-:Y:S01]  /*76f0*/  FSEL R11, R35, -INF , P0 ;  /* 0xff800000230b7808 */ /* 0x000fe20000000000 */
[----:B------:R-:W-:Y:S01]  /*7700*/  IMAD.MOV.U32 R35, RZ, RZ, R41 ;  /* 0x000000ffff237224 */ /* 0x000fe200078e0029 */
[----:B------:R-:W-:Y:S02]  /*7710*/  ISETP.GT.AND P0, PT, R0, 0x40, PT ;  /* 0x000000400000780c */ /* 0x000fe40003f04270 */
[----:B------:R-:W-:Y:S02]  /*7720*/  FMNMX.FTZ R3, R34, R3, !PT ;  /* 0x0000000322037209 */ /* 0x000fe40007810000 */
[----:B------:R-:W-:Y:S02]  /*7730*/  FSEL R7, R38, -INF , P0 ;  /* 0xff80000026077808 */ /* 0x000fe40000000000 */
[C---:B------:R-:W-:Y:S02]  /*7740*/  ISETP.GT.AND P6, PT, R0.reuse, 0x41, PT ;  /* 0x000000410000780c */ /* 0x040fe40003fc4270 */
[----:B------:R-:W-:Y:S02]  /*7750*/  FMNMX.FTZ R3, R11, R3, !PT ;  /* 0x000000030b037209 */ /* 0x000fe40007810000 */
[----:B------:R-:W-:Y:S02]  /*7760*/  FSEL R39, R39, -INF , P6 ;  /* 0xff80000027277808 */ /* 0x000fe40003000000 */
[C---:B------:R-:W-:Y:S02]  /*7770*/  ISETP.GT.AND P0, PT, R0.reuse, 0x49, PT ;  /* 0x000000490000780c */ /* 0x040fe40003f04270 */
[----:B------:R-:W-:Y:S02]  /*7780*/  FMNMX.FTZ R3, R7, R3, !PT ;  /* 0x0000000307037209 */ /* 0x000fe40007810000 */
[----:B------:R-:W-:Y:S02]  /*7790*/  ISETP.GT.AND P5, PT, R0, 0x48, PT ;  /* 0x000000480000780c */ /* 0x000fe40003fa4270 */
[----:B------:R-:W-:Y:S02]  /*77a0*/  FSEL R43, R43, -INF , P0 ;  /* 0xff8000002b2b7808 */ /* 0x000fe40000000000 */
[----:B------:R-:W-:Y:S02]  /*77b0*/  FSEL R42, R42, -INF , P5 ;  /* 0xff8000002a2a7808 */ /* 0x000fe40002800000 */
[C---:B------:R-:W-:Y:S02]  /*77c0*/  ISETP.GT.AND P0, PT, R0.reuse, 0x50, PT ;  /* 0x000000500000780c */ /* 0x040fe40003f04270 */
[----:B------:R-:W-:Y:S02]  /*77d0*/  FMNMX.FTZ R3, R39, R3, !PT ;  /* 0x0000000327037209 */ /* 0x000fe40007810000 */
[----:B------:R-:W-:Y:S02]  /*77e0*/  ISETP.GT.AND P6, PT, R0, 0x51, PT ;  /* 0x000000510000780c */ /* 0x000fe40003fc4270 */
        /* <DEDUP_REMOVED lines=8> */
[----:B------:R-:W-:Y:S01]  /*7870*/  FSEL R142, R51, -INF , P0 ;  /* 0xff800000338e7808 */ /* 0x000fe20000000000 */
[----:B------:R-:W-:Y:S01]  /*7880*/  IMAD.MOV.U32 R51, RZ, RZ, R37 ;  /* 0x000000ffff337224 */ /* 0x000fe200078e0025 */
[----:B------:R-:W-:Y:S02]  /*7890*/  FMNMX.FTZ R0, R47, R0, !PT ;  /* 0x000000002f007209 */ /* 0x000fe40007810000 */
[----:B-1----:R-:W-:Y:S02]  /*78a0*/  FMNMX.FTZ R141, R2, R141, !PT ;  /* 0x0000008d028d7209 */ /* 0x002fe40007810000 */
[----:B------:R-:W-:Y:S02]  /*78b0*/  FMNMX.FTZ R0, R50, R0, !PT ;  /* 0x0000000032007209 */ /* 0x000fe40007810000 */
[C---:B------:R-:W-:Y:S02]  /*78c0*/  FSETP.NEU.FTZ.AND P0, PT, R141.reuse, -INF , PT ;  /* 0xff8000008d00780b */ /* 0x040fe40003f1d000 */
[----:B------:R-:W-:Y:S02]  /*78d0*/  FMNMX.FTZ R0, R142, R0, !PT ;  /* 0x000000008e007209 */ /* 0x000fe40007810000 */
[----:B------:R-:W-:Y:S02]  /*78e0*/  FSEL R3, R141, RZ, P0 ;  /* 0x000000ff8d037208 */ /* 0x000fe40000000000 */
[----:B------:R-:W-:Y:S01]  /*78f0*/  MOV R26, R8 ;  /* 0x00000008001a7202 */ /* 0x000fe20000000f00 */
[----:B------:R-:W1:Y:S01]  /*7900*/  SHFL.BFLY PT, R2, R0, 0x2, 0x1f ;  /* 0x0c401f0000027f89 */ /* 0x000e6200000e0000 */
[----:B------:R-:W-:Y:S02]  /*7910*/  MOV R18, R21 ;  /* 0x0000001500127202 */ /* 0x000fe40000000f00 */
[----:B------:R-:W-:Y:S02]  /*7920*/  MOV R23, R32 ;  /* 0x0000002000177202 */ /* 0x000fe40000000f00 */
[----:B------:R-:W-:Y:S02]  /*7930*/  MOV R27, R48 ;  /* 0x00000030001b7202 */ /* 0x000fe40000000f00 */
[----:B------:R-:W-:Y:S02]  /*7940*/  MOV R31, R44 ;  /* 0x0000002c001f7202 */ /* 0x000fe40000000f00 */
[----:B------:R-:W-:Y:S02]  /*7950*/  MOV R38, R40 ;  /* 0x0000002800267202 */ /* 0x000fe40000000f00 */
[----:B------:R-:W-:Y:S02]  /*7960*/  ISETP.GE.AND P6, PT, R217, 0x1, PT ;  /* 0x00000001d900780c */ /* 0x000fe40003fc6270 */
[----:B-1----:R-:W-:Y:S01]  /*7970*/  FMNMX.FTZ R0, R0, R2, !PT ;  /* 0x0000000200007209 */ /* 0x002fe20007810000 */
[----:B------:R-:W-:Y:S02]  /*7980*/  FADD.FTZ R2, -R3, R143 ;  /* 0x0000008f03027221 */ /* 0x000fe40000010100 */
[----:B------:R-:W-:Y:S02]  /*7990*/  FMUL.FTZ R143, R141, c[0x0][0x2d0] ;  /* 0x0000b4008d8f7a20 */ /* 0x000fe40000410000 */
[----:B------:R-:W1:Y:S03]  /*79a0*/  SHFL.BFLY PT, R3, R0, 0x1, 0x1f ;  /* 0x0c201f0000037f89 */ /* 0x000e6600000e0000 */
[----:B------:R-:W-:Y:S05]  /*79b0*/  FSEL R143, R143, RZ, P0 ;  /* 0x000000ff8f8f7208 */ /* 0x000fea0000000000 */
[----:B------:R-:W-:Y:S04]  /*79c0*/  FFMA.FTZ R4, R4, c[0x0][0x2d0], -R143 ;  /* 0x0000b40004047a23 */ /* 0x000fe8000001088f */
[----:B------:R-:W-:Y:S01]  /*79d0*/  MUFU.EX2 R146, R4 ;  /* 0x0000000400927308 */ /* 0x000fe20000000800 */
[----:B-1----:R-:W-:Y:S01]  /*79e0*/  FMNMX.FTZ R140, R0, R3, !PT ;  /* 0x00000003008c7209 */ /* 0x002fe20007810000 */
[----:B------:R-:W-:Y:S03]  /*79f0*/  FMUL.FTZ R0, R2, c[0x0][0x2d0] ;  /* 0x0000b40002007a20 */ /* 0x000fe60000410000 */
[C---:B------:R-:W-:Y:S05]  /*7a00*/  FSETP.NEU.FTZ.AND P0, PT, R140.reuse, -INF , PT ;  /* 0xff8000008c00780b */ /* 0x040fea0003f1d000 */
[----:B------:R1:W2:Y:S01]  /*7a10*/  MUFU.EX2 R2, R0 ;  /* 0x0000000000027308 */ /* 0x0002a20000000800 */
[C---:B------:R-:W-:Y:S05]  /*7a20*/  FSEL R3, R140.reuse, RZ, P0 ;  /* 0x000000ff8c037208 */ /* 0x040fea0000000000 */
[----:B-1----:R-:W-:Y:S01]  /*7a30*/  FADD.FTZ R0, -R3, R144 ;  /* 0x0000009003007221 */ /* 0x002fe20000010100 */
[----:B------:R-:W-:Y:S01]  /*7a40*/  MOV R3, R36 ;  /* 0x0000002400037202 */ /* 0x000fe20000000f00 */
[----:B------:R-:W-:Y:S02]  /*7a50*/  FMUL.FTZ R144, R140, c[0x0][0x2d0] ;  /* 0x0000b4008c907a20 */ /* 0x000fe40000410000 */
[----:B------:R-:W-:Y:S02]  /*7a60*/  FMUL.FTZ R0, R0, c[0x0][0x2d0] ;  /* 0x0000b40000007a20 */ /* 0x000fe40000410000 */
[----:B--2---:R-:W-:Y:S01]  /*7a70*/  FMUL.FTZ R8, R2, R152 ;  /* 0x0000009802087220 */ /* 0x004fe20000410000 */
[----:B------:R-:W-:Y:S01]  /*7a80*/  FSEL R144, R144, RZ, P0 ;  /* 0x000000ff90907208 */ /* 0x000fe20000000000 */
[----:B------:R-:W2:Y:S01]  /*7a90*/  LDL.LU R152, [R1+0x10] ;  /* 0x0000100001987983 */ /* 0x000ea20000300800 */
[C---:B------:R-:W-:Y:S01]  /*7aa0*/  FFMA.FTZ R209, R2.reuse, R209, R146 ;  /* 0x000000d102d17223 */ /* 0x040fe20000010092 */
[----:B------:R-:W1:Y:S01]  /*7ab0*/  MUFU.EX2 R0, R0 ;  /* 0x0000000000007308 */ /* 0x000e620000000800 */
[----:B------:R-:W-:Y:S01]  /*7ac0*/  FMUL.FTZ R4, R2, R148 ;  /* 0x0000009402047220 */ /* 0x000fe20000410000 */
[----:B------:R-:W-:Y:S01]  /*7ad0*/  MOV R148, R28 ;  /* 0x0000001c00947202 */ /* 0x000fe20000000f00 */
[----:B------:R-:W-:Y:S02]  /*7ae0*/  FFMA.FTZ R6, R6, c[0x0][0x2d0], -R144 ;  /* 0x0000b40006067a23 */ /* 0x000fe40000010890 */
[C---:B------:R-:W-:Y:S02]  /*7af0*/  FMUL.FTZ R5, R2.reuse, R149 ;  /* 0x0000009502057220 */ /* 0x040fe40000410000 */
[C---:B------:R-:W-:Y:S02]  /*7b00*/  FMUL.FTZ R9, R2.reuse, R153 ;  /* 0x0000009902097220 */ /* 0x040fe40000410000 */
[C---:B------:R-:W-:Y:S01]  /*7b10*/  FMUL.FTZ R12, R2.reuse, R100 ;  /* 0x00000064020c7220 */ /* 0x040fe20000410000 */
[----:B------:R3:W2:Y:S01]  /*7b20*/  MUFU.EX2 R145, R6 ;  /* 0x0000000600917308 */ /* 0x0006a20000000800 */
[C---:B------:R-:W-:Y:S02]  /*7b30*/  FMUL.FTZ R13, R2.reuse, R101 ;  /* 0x00000065020d7220 */ /* 0x040fe40000410000 */
[C---:B------:R-:W-:Y:S02]  /*7b40*/  FMUL.FTZ R16, R2.reuse, R104 ;  /* 0x0000006802107220 */ /* 0x040fe40000410000 */
[C---:B------:R-:W-:Y:S02]  /*7b50*/  FMUL.FTZ R17, R2.reuse, R105 ;  /* 0x0000006902117220 */ /* 0x040fe40000410000 */
[C---:B------:R-:W-:Y:S02]  /*7b60*/  FMUL.FTZ R20, R2.reuse, R108 ;  /* 0x0000006c02147220 */ /* 0x040fe40000410000 */
[C---:B------:R-:W-:Y:S01]  /*7b70*/  FMUL.FTZ R21, R2.reuse, R109 ;  /* 0x0000006d02157220 */ /* 0x040fe20000410000 */
[----:B------:R-:W-:Y:S01]  /*7b80*/  MOV R109, R19 ;  /* 0x00000013006d7202 */ /* 0x000fe20000000f00 */
[C---:B------:R-:W-:Y:S01]  /*7b90*/  FMUL.FTZ R25, R2.reuse, R113 ;  /* 0x0000007102197220 */ /* 0x040fe20000410000 */
[----:B------:R-:W-:Y:S01]  /*7ba0*/  MOV R113, R22 ;  /* 0x0000001600717202 */ /* 0x000fe20000000f00 */
[C---:B------:R-:W-:Y:S02]  /*7bb0*/  FMUL.FTZ R28, R2.reuse, R116 ;  /* 0x00000074021c7220 */ /* 0x040fe40000410000 */
[C---:B------:R-:W-:Y:S01]  /*7bc0*/  FMUL.FTZ R32, R2.reuse, R120 ;  /* 0x0000007802207220 */ /* 0x040fe20000410000 */
[----:B------:R-:W-:Y:S01]  /*7bd0*/  MOV R120, R42 ;  /* 0x0000002a00787202 */ /* 0x000fe20000000f00 */
[C---:B------:R-:W-:Y:S01]  /*7be0*/  FMUL.FTZ R33, R2.reuse, R121 ;  /* 0x0000007902217220 */ /* 0x040fe20000410000 */
[----:B------:R-:W-:Y:S01]  /*7bf0*/  MOV R121, R148 ;  /* 0x0000009400797202 */ /* 0x000fe20000000f00 */
[C---:B------:R-:W-:Y:S01]  /*7c00*/  FMUL.FTZ R36, R2.reuse, R124 ;  /* 0x0000007c02247220 */ /* 0x040fe20000410000 */
[----:B------:R-:W-:Y:S01]  /*7c10*/  MOV R148, R50 ;  /* 0x0000003200947202 */ /* 0x000fe20000000f00 */
[C---:B------:R-:W-:Y:S02]  /*7c20*/  FMUL.FTZ R37, R2.reuse, R125 ;  /* 0x0000007d02257220 */ /* 0x040fe40000410000 */
[C---:B------:R-:W-:Y:S01]  /*7c30*/  FMUL.FTZ R40, R2.reuse, R128 ;  /* 0x0000008002287220 */ /* 0x040fe20000410000 */
[----:B------:R-:W-:Y:S01]  /*7c40*/  MOV R128, R14 ;  /* 0x0000000e00807202 */ /* 0x000fe20000000f00 */
[C---:B------:R-:W-:Y:S02]  /*7c50*/  FMUL.FTZ R41, R2.reuse, R129 ;  /* 0x0000008102297220 */ /* 0x040fe40000410000 */
[C---:B------:R-:W-:Y:S01]  /*7c60*/  FMUL.FTZ R44, R2.reuse, R132 ;  /* 0x00000084022c7220 */ /* 0x040fe20000410000 */
[----:B------:R-:W-:Y:S01]  /*7c70*/  MOV R132, R27 ;  /* 0x0000001b00847202 */ /* 0x000fe20000000f00 */
[C---:B------:R-:W-:Y:S01]  /*7c80*/  FMUL.FTZ R45, R2.reuse, R133 ;  /* 0x00000085022d7220 */ /* 0x040fe20000410000 */
[----:B------:R-:W-:Y:S01]  /*7c90*/  MOV R133, R10 ;  /* 0x0000000a00857202 */ /* 0x000fe20000000f00 */
[C---:B------:R-:W-:Y:S02]  /*7ca0*/  FMUL.FTZ R48, R2.reuse, R136 ;  /* 0x0000008802307220 */ /* 0x040fe40000410000 */
        /* <DEDUP_REMOVED lines=24> */
[----:B------:R-:W-:Y:S02]  /*7e30*/  FMUL.FTZ R97, R2, R97 ;  /* 0x0000006102617220 */ /* 0x000fe40000410000 */
[----:B------:R-:W-:Y:S02]  /*7e40*/  IMAD.MOV.U32 R105, RZ, RZ, R18 ;  /* 0x000000ffff697224 */ /* 0x000fe400078e0012 */
[----:B-1----:R-:W-:Y:S02]  /*7e50*/  FMUL.FTZ R18, R0, R106 ;  /* 0x0000006a00127220 */ /* 0x002fe40000410000 */
[----:B---3--:R-:W-:Y:S01]  /*7e60*/  IMAD.MOV.U32 R6, RZ, RZ, R29 ;  /* 0x000000ffff067224 */ /* 0x008fe200078e001d */
[----:B------:R-:W3:Y:S01]  /*7e70*/  LDL R106, [R1+0x38] ;  /* 0x00003800016a7983 */ /* 0x000ee20000100800 */
[C---:B------:R-:W-:Y:S01]  /*7e80*/  FMUL.FTZ R29, R2.reuse, R117 ;  /* 0x00000075021d7220 */ /* 0x040fe20000410000 */
[----:B------:R-:W-:Y:S01]  /*7e90*/  MOV R117, R39 ;  /* 0x0000002700757202 */ /* 0x000fe20000000f00 */
[----:B------:R-:W-:Y:S02]  /*7ea0*/  IMAD.MOV.U32 R149, RZ, RZ, R24 ;  /* 0x000000ffff957224 */ /* 0x000fe400078e0018 */
[----:B------:R-:W-:Y:S02]  /*7eb0*/  FMUL.FTZ R24, R2, R112 ;  /* 0x0000007002187220 */ /* 0x000fe40000410000 */
[C---:B------:R-:W-:Y:S01]  /*7ec0*/  FMUL.FTZ R14, R0.reuse, R102 ;  /* 0x00000066000e7220 */ /* 0x040fe20000410000 */
[----:B------:R-:W-:Y:S01]  /*7ed0*/  MOV R102, R3 ;  /* 0x0000000300667202 */ /* 0x000fe20000000f00 */
[C---:B------:R-:W-:Y:S01]  /*7ee0*/  FMUL.FTZ R19, R0.reuse, R107 ;  /* 0x0000006b00137220 */ /* 0x040fe20000410000 */
[----:B------:R-:W3:Y:S01]  /*7ef0*/  LDL.64 R2, [R1+0x20] ;  /* 0x0000200001027983 */ /* 0x000ee20000100a00 */
[----:B------:R-:W-:Y:S01]  /*7f00*/  IADD3 R107, R217, -0x1, RZ ;  /* 0xffffffffd96b7810 */ /* 0x000fe20007ffe0ff */
[----:B------:R-:W-:Y:S02]  /*7f10*/  IMAD.MOV.U32 R137, RZ, RZ, R7 ;  /* 0x000000ffff897224 */ /* 0x000fe400078e0007 */
[----:B------:R-:W-:Y:S02]  /*7f20*/  IMAD.MOV.U32 R153, RZ, RZ, R43 ;  /* 0x000000ffff997224 */ /* 0x000fe400078e002b */
[C---:B------:R-:W-:Y:S02]  /*7f30*/  FMUL.FTZ R7, R0.reuse, R151 ;  /* 0x0000009700077220 */ /* 0x040fe40000410000 */
[C---:B------:R-:W-:Y:S01]  /*7f40*/  FMUL.FTZ R10, R0.reuse, R154 ;  /* 0x0000009a000a7220 */ /* 0x040fe20000410000 */
[----:B------:R-:W-:Y:S01]  /*7f50*/  MOV R154, R38 ;  /* 0x00000026009a7202 */ /* 0x000fe20000000f00 */
[----:B------:R-:W-:Y:S02]  /*7f60*/  IMAD.MOV.U32 R116, RZ, RZ, R23 ;  /* 0x000000ffff747224 */ /* 0x000fe400078e0017 */
[C---:B------:R-:W-:Y:S02]  /*7f70*/  FMUL.FTZ R23, R0.reuse, R111 ;  /* 0x0000006f00177220 */ /* 0x040fe40000410000 */
[----:B------:R-:W-:Y:S02]  /*7f80*/  IMAD.MOV.U32 R112, RZ, RZ, R34 ;  /* 0x000000ffff707224 */ /* 0x000fe400078e0022 */
[C---:B------:R-:W-:Y:S02]  /*7f90*/  FMUL.FTZ R22, R0.reuse, R110 ;  /* 0x0000006e00167220 */ /* 0x040fe40000410000 */
[C---:B------:R-:W-:Y:S02]  /*7fa0*/  FMUL.FTZ R27, R0.reuse, R115 ;  /* 0x00000073001b7220 */ /* 0x040fe40000410000 */
[C---:B------:R-:W-:Y:S02]  /*7fb0*/  FMUL.FTZ R34, R0.reuse, R122 ;  /* 0x0000007a00227220 */ /* 0x040fe40000410000 */
[C---:B------:R-:W-:Y:S02]  /*7fc0*/  FMUL.FTZ R38, R0.reuse, R126 ;  /* 0x0000007e00267220 */ /* 0x040fe40000410000 */
[C---:B------:R-:W-:Y:S02]  /*7fd0*/  FMUL.FTZ R39, R0.reuse, R127 ;  /* 0x0000007f00277220 */ /* 0x040fe40000410000 */
[C---:B------:R-:W-:Y:S02]  /*7fe0*/  FMUL.FTZ R42, R0.reuse, R130 ;  /* 0x00000082002a7220 */ /* 0x040fe40000410000 */
[C---:B------:R-:W-:Y:S02]  /*7ff0*/  FMUL.FTZ R43, R0.reuse, R131 ;  /* 0x00000083002b7220 */ /* 0x040fe40000410000 */
        /* <DEDUP_REMOVED lines=26> */
[----:B------:R-:W-:Y:S02]  /*81a0*/  IMAD.MOV.U32 R108, RZ, RZ, R149 ;  /* 0x000000ffff6c7224 */ /* 0x000fe400078e0095 */
[----:B------:R-:W-:Y:S02]  /*81b0*/  IMAD.MOV.U32 R149, RZ, RZ, R47 ;  /* 0x000000ffff957224 */ /* 0x000fe400078e002f */
[C---:B------:R-:W-:Y:S02]  /*81c0*/  FMUL.FTZ R47, R0.reuse, R135 ;  /* 0x00000087002f7220 */ /* 0x040fe40000410000 */
[----:B------:R-:W-:Y:S02]  /*81d0*/  IMAD.MOV.U32 R125, RZ, RZ, R6 ;  /* 0x000000ffff7d7224 */ /* 0x000fe400078e0006 */
[C---:B------:R-:W-:Y:S01]  /*81e0*/  FMUL.FTZ R6, R0.reuse, R150 ;  /* 0x0000009600067220 */ /* 0x040fe20000410000 */
[----:B------:R-:W-:Y:S01]  /*81f0*/  MOV R150, R31 ;  /* 0x0000001f00967202 */ /* 0x000fe20000000f00 */
[C---:B------:R-:W-:Y:S02]  /*8200*/  FMUL.FTZ R31, R0.reuse, R119 ;  /* 0x00000077001f7220 */ /* 0x040fe40000410000 */
[----:B------:R-:W-:Y:S02]  /*8210*/  IMAD.MOV.U32 R129, RZ, RZ, R11 ;  /* 0x000000ffff817224 */ /* 0x000fe400078e000b */
[C---:B------:R-:W-:Y:S02]  /*8220*/  FMUL.FTZ R11, R0.reuse, R155 ;  /* 0x0000009b000b7220 */ /* 0x040fe40000410000 */
[----:B------:R-:W-:Y:S02]  /*8230*/  IMAD.MOV.U32 R155, RZ, RZ, R51 ;  /* 0x000000ffff9b7224 */ /* 0x000fe400078e0033 */
[C---:B------:R-:W-:Y:S02]  /*8240*/  FMUL.FTZ R51, R0.reuse, R139 ;  /* 0x0000008b00337220 */ /* 0x040fe40000410000 */
[----:B------:R-:W-:Y:S01]  /*8250*/  IMAD.MOV.U32 R151, RZ, RZ, R35 ;  /* 0x000000ffff977224 */ /* 0x000fe200078e0023 */
[----:B------:R-:W-:Y:S01]  /*8260*/  MOV R127, R155 ;  /* 0x0000009b007f7202 */ /* 0x000fe20000000f00 */
        /* <DEDUP_REMOVED lines=10> */
[C---:B------:R-:W-:Y:S01]  /*8310*/  @P6 IMAD.WIDE.U32 R100, R107.reuse, c[0x0][0x1e0], RZ ;  /* 0x000078006b646a25 */ /* 0x040fe200078e00ff */
[----:B------:R-:W-:Y:S03]  /*8320*/  MOV R111, R103 ;  /* 0x00000067006f7202 */ /* 0x000fe60000000f00 */
[----:B------:R-:W-:Y:S02]  /*8330*/  IMAD.MOV.U32 R139, RZ, RZ, R105 ;  /* 0x000000ffff8b7224 */ /* 0x000fe400078e0069 */
[----:B------:R-:W-:Y:S02]  /*8340*/  IMAD.MOV.U32 R130, RZ, RZ, R154 ;  /* 0x000000ffff827224 */ /* 0x000fe400078e009a */
[----:B------:R-:W-:Y:S02]  /*8350*/  IMAD.MOV.U32 R154, RZ, RZ, R150 ;  /* 0x000000ffff9a7224 */ /* 0x000fe400078e0096 */
[----:B------:R-:W-:Y:S01]  /*8360*/  IMAD.MOV.U32 R150, RZ, RZ, R132 ;  /* 0x000000ffff967224 */ /* 0x000fe200078e0084 */
[----:B------:R-:W-:Y:S01]  /*8370*/  MOV R132, R117 ;  /* 0x0000007500847202 */ /* 0x000fe20000000f00 */
[----:B------:R-:W-:Y:S02]  /*8380*/  IMAD.MOV.U32 R135, RZ, RZ, R112 ;  /* 0x000000ffff877224 */ /* 0x000fe400078e0070 */
[----:B------:R-:W-:Y:S02]  /*8390*/  IMAD.MOV.U32 R131, RZ, RZ, R116 ;  /* 0x000000ffff837224 */ /* 0x000fe400078e0074 */
[----:B------:R-:W-:Y:S02]  /*83a0*/  IMAD.MOV.U32 R124, RZ, RZ, R120 ;  /* 0x000000ffff7c7224 */ /* 0x000fe400078e0078 */
[C---:B--2---:R-:W-:Y:S01]  /*83b0*/  FFMA.FTZ R104, R0.reuse, R152, R145 ;  /* 0x0000009800687223 */ /* 0x044fe20000010091 */
[----:B------:R-:W-:Y:S01]  /*83c0*/  MOV R152, R46 ;  /* 0x0000002e00987202 */ /* 0x000fe20000000f00 */
[----:B------:R-:W-:Y:S01]  /*83d0*/  FMUL.FTZ R46, R0, R134 ;  /* 0x00000086002e7220 */ /* 0x000fe20000410000 */
[----:B------:R-:W-:Y:S02]  /*83e0*/  @P6 SHF.R.S32.HI R0, RZ, 0x1f, R107 ;  /* 0x0000001fff006819 */ /* 0x000fe4000001146b */
[----:B------:R-:W-:Y:S03]  /*83f0*/  MOV R134, R113 ;  /* 0x0000007100867202 */ /* 0x000fe60000000f00 */
[----:B------:R-:W-:Y:S04]  /*8400*/  @P6 IMAD R0, R0, c[0x0][0x1e0], RZ ;  /* 0x0000780000006a24 */ /* 0x000fe800078e02ff */
[----:B------:R-:W-:Y:S01]  /*8410*/  @P6 IMAD R0, R107, c[0x0][0x1e4], R0 ;  /* 0x000079006b006a24 */ /* 0x000fe200078e0200 */
[----:B------:R-:W-:Y:S01]  /*8420*/  MOV R107, R133 ;  /* 0x00000085006b7202 */ /* 0x000fe20000000f00 */
[----:B------:R-:W-:Y:S01]  /*8430*/  IMAD.MOV.U32 R133, RZ, RZ, R129 ;  /* 0x000000ffff857224 */ /* 0x000fe200078e0081 */
[----:B------:R-:W-:Y:S01]  /*8440*/  MOV R129, R108 ;  /* 0x0000006c00817202 */ /* 0x000fe20000000f00 */
[----:B------:R-:W-:Y:S01]  /*8450*/  FFMA.FTZ R108, R167, c[0x0][0x2d0], -R143 ;  /* 0x0000b400a76c7a23 */ /* 0x000fe2000001088f */
[----:B------:R-:W-:Y:S02]  /*8460*/  @P6 IADD3 R0, R101, R0, RZ ;  /* 0x0000000065006210 */ /* 0x000fe40007ffe0ff */
[----:B------:R-:W-:Y:S03]  /*8470*/  MOV R122, R107 ;  /* 0x0000006b007a7202 */ /* 0x000fe60000000f00 */
[----:B------:R-:W-:Y:S01]  /*8480*/  @P6 IMAD R0, R0, 0x60, RZ ;  /* 0x0000006000006824 */ /* 0x000fe200078e02ff */
[----:B------:R-:W-:Y:S01]  /*8490*/  MUFU.EX2 R108, R108 ;  /* 0x0000006c006c7308 */ /* 0x000fe20000000800 */
[----:B---3--:R-:W-:Y:S02]  /*84a0*/  @P6 IMAD.MOV.U32 R3, RZ, RZ, R106 ;  /* 0x000000ffff036224 */ /* 0x008fe400078e006a */
[----:B------:R-:W-:Y:S02]  /*84b0*/  IMAD.MOV.U32 R106, RZ, RZ, R102 ;  /* 0x000000ffff6a7224 */ /* 0x000fe400078e0066 */
[----:B------:R-:W-:Y:S04]  /*84c0*/  @P6 IMAD.WIDE.U32 R2, R100, 0x60, R2 ;  /* 0x0000006064026825 */ /* 0x000fe800078e0002 */
[----:B------:R-:W-:Y:S02]  /*84d0*/  @P6 IMAD.IADD R0, R3, 0x1, R0 ;  /* 0x0000000103006824 */ /* 0x000fe400078e0200 */
[----:B------:R-:W-:Y:S03]  /*84e0*/  IMAD.MOV.U32 R126, RZ, RZ, R106 ;  /* 0x000000ffff7e7224 */ /* 0x000fe600078e006a */
[C---:B------:R-:W-:Y:S02]  /*84f0*/  @P6 SHF.L.U64.HI R100, R2.reuse, 0x1, R0 ;  /* 0x0000000102646819 */ /* 0x040fe40000010200 */
[----:B------:R-:W-:Y:S04]  /*8500*/  @P6 SHF.L.U32 R0, R2, 0x1, RZ ;  /* 0x0000000102006819 */ /* 0x000fe800000006ff */
[C---:B------:R-:W-:Y:S02]  /*8510*/  @P6 IADD3 R2, P0, R0.reuse, c[0x0][0x1c8], RZ ;  /* 0x0000720000026a10 */ /* 0x040fe40007f1e0ff */
[----:B------:R-:W-:Y:S02]  /*8520*/  @P6 IADD3 R102, P5, R0, 0x80, RZ ;  /* 0x0000008000666810 */ /* 0x000fe40007fbe0ff */
[----:B------:R-:W-:Y:S02]  /*8530*/  @P6 IADD3.X R3, R100, c[0x0][0x1cc], RZ, P0, !PT ;  /* 0x0000730064036a10 */ /* 0x000fe400007fe4ff */
[----:B------:R-:W-:Y:S03]  /*8540*/  @P6 IADD3 R102, P0, R102, c[0x0][0x1c8], RZ ;  /* 0x0000720066666a10 */ /* 0x000fe60007f1e0ff */
[----:B------:R1:W-:Y:S01]  /*8550*/  @P6 LDGSTS.E.BYPASS.LTC128B.128 [R111+0xc100], [R2.64], !P4 ;  /* 0x0c100000026f6fae */ /* 0x0003e2000e101d46 */
[--C-:B------:R-:W-:Y:S02]  /*8560*/  @P6 IADD3.X R103, RZ, c[0x0][0x1cc], R100.reuse, P0, P5 ;  /* 0x00007300ff676a10 */ /* 0x100fe400007ea464 */
[----:B------:R-:W-:Y:S05]  /*8570*/  @P6 IADD3 R0, P5, R0, 0x100, RZ ;  /* 0x0000010000006810 */ /* 0x000fea0007fbe0ff */
[----:B------:R2:W-:Y:S02]  /*8580*/  @P6 LDGSTS.E.BYPASS.LTC128B.128 [R111+0xf100], [R102.64], !P3 ;  /* 0x0f100000666f6fae */ /* 0x0005e4000d901d46 */
[----:B--2---:R-:W-:Y:S01]  /*8590*/  @P6 IADD3 R102, P0, R0, c[0x0][0x1c8], RZ ;  /* 0x0000720000666a10 */ /* 0x004fe20007f1e0ff */
[----:B------:R-:W-:Y:S02]  /*85a0*/  FFMA.FTZ R0, R166, c[0x0][0x2d0], -R143 ;  /* 0x0000b400a6007a23 */ /* 0x000fe4000001088f */
[----:B------:R-:W-:Y:S01]  /*85b0*/  IMAD.MOV.U32 R166, RZ, RZ, R135 ;  /* 0x000000ffffa67224 */ /* 0x000fe200078e0087 */
[----:B------:R-:W-:Y:S01]  /*85c0*/  @P6 IADD3.X R103, RZ, c[0x0][0x1cc], R100, P0, P5 ;  /* 0x00007300ff676a10 */ /* 0x000fe200007ea464 */
[----:B------:R-:W-:Y:S01]  /*85d0*/  IMAD.MOV.U32 R135, RZ, RZ, R127 ;  /* 0x000000ffff877224 */ /* 0x000fe200078e007f */
[----:B------:R-:W-:Y:S01]  /*85e0*/  @P6 MOV R100, 0x6 ;  /* 0x0000000600646802 */ /* 0x000fe20000000f00 */
[----:B------:R-:W2:Y:S01]  /*85f0*/  MUFU.EX2 R0, R0 ;  /* 0x0000000000007308 */ /* 0x000ea20000000800 */
[----:B------:R-:W-:Y:S01]  /*8600*/  IMAD.MOV.U32 R127, RZ, RZ, R128 ;  /* 0x000000ffff7f7224 */ /* 0x000fe200078e0080 */
[----:B------:R3:W-:Y:S01]  /*8610*/  @P6 LDGSTS.E.BYPASS.LTC128B.128 [R111+0x12100], [R102.64], !P2 ;  /* 0x12100000666f6fae */ /* 0x0007e2000d101d46 */
[----:B------:R-:W-:Y:S02]  /*8620*/  IMAD.MOV.U32 R128, RZ, RZ, R121 ;  /* 0x000000ffff807224 */ /* 0x000fe400078e0079 */
[----:B---3--:R-:W-:Y:S05]  /*8630*/  @P6 IMAD.MOV.U32 R102, RZ, RZ, c[0x0][0x1e0] ;  /* 0x00007800ff666624 */ /* 0x008fea00078e00ff */
[C---:B------:R-:W-:Y:S01]  /*8640*/  @P6 SHF.L.U64.HI R100, R102.reuse, R100, c[0x0][0x1e4] ;  /* 0x0000790066646619 */ /* 0x040fe20000010264 */
[----:B------:R-:W-:Y:S05]  /*8650*/  @P6 IMAD.SHL.U32 R102, R102, 0x40, RZ ;  /* 0x0000004066666824 */ /* 0x000fea00078e00ff */
[----:B-1----:R-:W-:Y:S04]  /*8660*/  @P6 IADD3 R2, P0, R2, R102, RZ ;  /* 0x0000006602026210 */ /* 0x002fe80007f1e0ff */
[----:B------:R-:W-:Y:S02]  /*8670*/  @P6 IADD3.X R3, R100, R3, RZ, P0, !PT ;  /* 0x0000000364036210 */ /* 0x000fe400007fe4ff */
[----:B------:R-:W-:Y:S03]  /*8680*/  @P6 IADD3 R102, P0, R102, R2, RZ ;  /* 0x0000000266666210 */ /* 0x000fe60007f1e0ff */
[----:B------:R1:W-:Y:S02]  /*8690*/  @P6 LDGSTS.E.BYPASS.LTC128B.128 [R111+0xd100], [R2.64], !P4 ;  /* 0x0d100000026f6fae */ /* 0x0003e4000e101d46 */
[----:B------:R-:W-:Y:S01]  /*86a0*/  @P6 IMAD.X R103, R100, 0x1, R3, P0 ;  /* 0x0000000164676824 */ /* 0x000fe200000e0603 */
[----:B--2---:R-:W-:Y:S05]  /*86b0*/  F2FP.BF16.PACK_AB R100, R0, R146 ;  /* 0x000000920064723e */ /* 0x004fea00000010ff */
[----:B------:R1:W-:Y:S08]  /*86c0*/  @P6 LDGSTS.E.BYPASS.LTC128B.128 [R111+0x10100], [R2.64+0x80], !P3 ;  /* 0x10100080026f6fae */ /* 0x0003f0000d901d46 */
[----:B------:R1:W-:Y:S08]  /*86d0*/  @P6 LDGSTS.E.BYPASS.LTC128B.128 [R111+0x13100], [R2.64+0x100], !P2 ;  /* 0x13100100026f6fae */ /* 0x0003f0000d101d46 */
[----:B------:R2:W-:Y:S08]  /*86e0*/  @P6 LDGSTS.E.BYPASS.LTC128B.128 [R111+0xe100], [R102.64], !P4 ;  /* 0x0e100000666f6fae */ /* 0x0005f0000e101d46 */
[----:B------:R2:W-:Y:S08]  /*86f0*/  @P6 LDGSTS.E.BYPASS.LTC128B.128 [R111+0x11100], [R102.64+0x80], !P3 ;  /* 0x11100080666f6fae */ /* 0x0005f0000d901d46 */
[----:B------:R2:W-:Y:S01]  /*8700*/  @P6 LDGSTS.E.BYPASS.LTC128B.128 [R111+0x14100], [R102.64+0x100], !P2 ;  /* 0x14100100666f6fae */ /* 0x0005e2000d101d46 */
[--C-:B-1----:R-:W-:Y:S01]  /*8710*/  FFMA.FTZ R2, R147, c[0x0][0x2d0], -R144.reuse ;  /* 0x0000b40093027a23 */ /* 0x102fe20000010890 */
[----:B------:R-:W-:Y:S01]  /*8720*/  MOV R147, R138 ;  /* 0x0000008a00937202 */ /* 0x000fe20000000f00 */
[----:B------:R-:W-:Y:S02]  /*8730*/  FFMA.FTZ R3, R208, c[0x0][0x2d0], -R143 ;  /* 0x0000b400d0037a23 */ /* 0x000fe4000001088f */
[----:B------:R-:W-:Y:S03]  /*8740*/  IMAD.MOV.U32 R138, RZ, RZ, R131 ;  /* 0x000000ffff8a7224 */ /* 0x000fe600078e0083 */
[----:B------:R-:W0:Y:S01]  /*8750*/  LDGDEPBAR ;  /* 0x00000000000079af */ /* 0x000e220000000000 */
[----:B------:R-:W1:Y:S01]  /*8760*/  MUFU.EX2 R2, R2 ;  /* 0x0000000200027308 */ /* 0x000e620000000800 */
[----:B------:R-:W-:Y:S02]  /*8770*/  MOV R131, R126 ;  /* 0x0000007e00837202 */ /* 0x000fe40000000f00 */
[----:B------:R-:W-:Y:S02]  /*8780*/  MOV R208, R138 ;  /* 0x0000008a00d07202 */ /* 0x000fe40000000f00 */
[----:B------:R-:W-:Y:S01]  /*8790*/  MOV R126, R133 ;  /* 0x00000085007e7202 */ /* 0x000fe20000000f00 */
[----:B------:R-:W-:Y:S01]  /*87a0*/  IMAD.MOV.U32 R138, RZ, RZ, R131 ;  /* 0x000000ffff8a7224 */ /* 0x000fe200078e0083 */
[----:B------:R-:W-:Y:S03]  /*87b0*/  MOV R133, R125 ;  /* 0x0000007d00857202 */ /* 0x000fe60000000f00 */
[----:B------:R3:W4:Y:S01]  /*87c0*/  MUFU.EX2 R110, R3 ;  /* 0x00000003006e7308 */ /* 0x0007220000000800 */
[----:B--2---:R-:W-:Y:S02]  /*87d0*/  FADD.FTZ R102, R0, R209 ;  /* 0x000000d100667221 */ /* 0x004fe40000010000 */
[----:B------:R-:W-:Y:S02]  /*87e0*/  FFMA.FTZ R0, R165, c[0x0][0x2d0], -R144 ;  /* 0x0000b400a5007a23 */ /* 0x000fe40000010890 */
[----:B------:R-:W-:Y:S02]  /*87f0*/  FADD.FTZ R111, R108, R102 ;  /* 0x000000666c6f7221 */ /* 0x000fe40000010000 */
[C---:B-1----:R-:W-:Y:S03]  /*8800*/  FADD.FTZ R117, R2.reuse, R104 ;  /* 0x0000006802757221 */ /* 0x042fe60000010000 */
[----:B------:R1:W-:Y:S01]  /*8810*/  MUFU.EX2 R109, R0 ;  /* 0x00000000006d7308 */ /* 0x0003e20000000800 */
[----:B------:R-:W2:Y:S01]  /*8820*/  LDSM.16.MT88.4 R104, [R224] ;  /* 0x00000000e068783b */ /* 0x000ea20000004200 */
[----:B------:R-:W-:Y:S01]  /*8830*/  F2FP.BF16.PACK_AB R101, R2, R145 ;  /* 0x000000910265723e */ /* 0x000fe200000010ff */
[--C-:B------:R-:W-:Y:S02]  /*8840*/  FFMA.FTZ R2, R215, c[0x0][0x2d0], -R143.reuse ;  /* 0x0000b400d7027a23 */ /* 0x100fe4000001088f */
[--C-:B---3--:R-:W-:Y:S01]  /*8850*/  FFMA.FTZ R3, R164, c[0x0][0x2d0], -R144.reuse ;  /* 0x0000b400a4037a23 */ /* 0x108fe20000010890 */
[----:B----4-:R-:W-:Y:S04]  /*8860*/  F2FP.BF16.PACK_AB R102, R110, R108 ;  /* 0x0000006c6e66723e */ /* 0x010fe800000010ff */
[----:B------:R3:W-:Y:S01]  /*8870*/  MUFU.EX2 R115, R2 ;  /* 0x0000000200737308 */ /* 0x0007e20000000800 */
[--C-:B------:R-:W-:Y:S09]  /*8880*/  FFMA.FTZ R108, R212, c[0x0][0x2d0], -R144.reuse ;  /* 0x0000b400d46c7a23 */ /* 0x100ff20000010890 */
[----:B------:R-:W4:Y:S01]  /*8890*/  MUFU.EX2 R3, R3 ;  /* 0x0000000300037308 */ /* 0x000f220000000800 */
[----:B-1----:R-:W-:Y:S09]  /*88a0*/  FFMA.FTZ R0, R214, c[0x0][0x2d0], -R143 ;  /* 0x0000b400d6007a23 */ /* 0x002ff2000001088f */
[----:B------:R-:W-:Y:S01]  /*88b0*/  MUFU.EX2 R116, R108 ;  /* 0x0000006c00747308 */ /* 0x000fe20000000800 */
[--C-:B---3--:R-:W-:Y:S09]  /*88c0*/  FFMA.FTZ R2, R211, c[0x0][0x2d0], -R144.reuse ;  /* 0x0000b400d3027a23 */ /* 0x108ff20000010890 */
[----:B------:R1:W-:Y:S01]  /*88d0*/  MUFU.EX2 R112, R2 ;  /* 0x0000000200707308 */ /* 0x0003e20000000800 */
[----:B----4-:R-:W-:Y:S01]  /*88e0*/  F2FP.BF16.PACK_AB R103, R109, R3 ;  /* 0x000000036d67723e */ /* 0x010fe200000010ff */
[----:B------:R-:W-:Y:S04]  /*88f0*/  FADD.FTZ R3, R3, R117 ;  /* 0x0000007503037221 */ /* 0x000fe80000010000 */
[----:B------:R-:W-:Y:S04]  /*8900*/  FADD.FTZ R118, R109, R3 ;  /* 0x000000036d767221 */ /* 0x000fe80000010000 */
[----:B------:R-:W3:Y:S01]  /*8910*/  MUFU.EX2 R0, R0 ;  /* 0x0000000000007308 */ /* 0x000ee20000000800 */
[C---:B--2---:R-:W-:Y:S05]  /*8920*/  HMMA.16816.F32.BF16 R4, R100.reuse, R104, R4 ;  /* 0x000000686404723c */ /* 0x044fea0000041804 */
[--C-:B------:R-:W-:Y:S03]  /*8930*/  FFMA.FTZ R3, R221, c[0x0][0x2d0], -R144.reuse ;  /* 0x0000b400dd037a23 */ /* 0x100fe60000010890 */
[C---:B------:R-:W-:Y:S01]  /*8940*/  HMMA.16816.F32.BF16 R8, R100.reuse, R106, R8 ;  /* 0x0000006a6408723c */ /* 0x040fe20000041808 */
[----:B------:R-:W2:Y:S03]  /*8950*/  LDSM.16.MT88.4 R104, [R228] ;  /* 0x00000000e468783b */ /* 0x000ea60000004200 */
[--C-:B-1----:R-:W-:Y:S04]  /*8960*/  FFMA.FTZ R2, R210, c[0x0][0x2d0], -R144.reuse ;  /* 0x0000b400d2027a23 */ /* 0x102fe80000010890 */
[----:B------:R1:W4:Y:S04]  /*8970*/  MUFU.EX2 R114, R2 ;  /* 0x0000000200727308 */ /* 0x0003280000000800 */
[--C-:B-1----:R-:W-:Y:S06]  /*8980*/  FFMA.FTZ R2, R216, c[0x0][0x2d0], -R143.reuse ;  /* 0x0000b400d8027a23 */ /* 0x102fec000001088f */
[----:B------:R1:W-:Y:S01]  /*8990*/  MUFU.EX2 R113, R2 ;  /* 0x0000000200717308 */ /* 0x0003e20000000800 */
[C---:B--2---:R-:W-:Y:S08]  /*89a0*/  HMMA.16816.F32.BF16 R12, R100.reuse, R104, R12 ;  /* 0x00000068640c723c */ /* 0x044ff0000004180c */
[C---:B------:R-:W-:Y:S01]  /*89b0*/  HMMA.16816.F32.BF16 R16, R100.reuse, R106, R16 ;  /* 0x0000006a6410723c */ /* 0x040fe20000041810 */
[----:B------:R-:W2:Y:S03]  /*89c0*/  LDSM.16.MT88.4 R104, [R227] ;  /* 0x00000000e368783b */ /* 0x000ea60000004200 */
[----:B-1----:R-:W-:Y:S04]  /*89d0*/  FFMA.FTZ R2, R218, c[0x0][0x2d0], -R143 ;  /* 0x0000b400da027a23 */ /* 0x002fe8000001088f */
[----:B------:R1:W5:Y:S04]  /*89e0*/  MUFU.EX2 R123, R2 ;  /* 0x00000002007b7308 */ /* 0x0003680000000800 */
[----:B-1----:R-:W-:Y:S01]  /*89f0*/  FFMA.FTZ R2, R213, c[0x0][0x2d0], -R144 ;  /* 0x0000b400d5027a23 */ /* 0x002fe20000010890 */
[C---:B--2---:R-:W-:Y:S05]  /*8a00*/  HMMA.16816.F32.BF16 R20, R100.reuse, R104, R20 ;  /* 0x000000686414723c */ /* 0x044fea0000041814 */
[----:B------:R1:W2:Y:S03]  /*8a10*/  MUFU.EX2 R120, R2 ;  /* 0x0000000200787308 */ /* 0x0002a60000000800 */
[C---:B------:R-:W-:Y:S01]  /*8a20*/  HMMA.16816.F32.BF16 R24, R100.reuse, R106, R24 ;  /* 0x0000006a6418723c */ /* 0x040fe20000041818 */
[----:B------:R-:W2:Y:S03]  /*8a30*/  LDSM.16.MT88.4 R104, [R249] ;  /* 0x00000000f968783b */ /* 0x000ea60000004200 */
[----:B-1----:R-:W-:Y:S05]  /*8a40*/  FADD.FTZ R2, R110, R111 ;  /* 0x0000006f6e027221 */ /* 0x002fea0000010000 */
[----:B------:R-:W-:Y:S03]  /*8a50*/  LDSM.16.MT88.4 R108, [R228+0x1000] ;  /* 0x00100000e46c783b */ /* 0x000fe60000004200 */
[----:B---3--:R-:W-:Y:S02]  /*8a60*/  FADD.FTZ R117, R0, R2 ;  /* 0x0000000200757221 */ /* 0x008fe40000010000 */
[----:B------:R-:W-:Y:S04]  /*8a70*/  FADD.FTZ R2, R112, R118 ;  /* 0x0000007670027221 */ /* 0x000fe80000010000 */
[----:B----4-:R-:W-:Y:S04]  /*8a80*/  FADD.FTZ R2, R114, R2 ;  /* 0x0000000272027221 */ /* 0x010fe80000010000 */
[----:B------:R-:W-:Y:S01]  /*8a90*/  FADD.FTZ R2, R116, R2 ;  /* 0x0000000274027221 */ /* 0x000fe20000010000 */
[C---:B--2---:R-:W-:Y:S08]  /*8aa0*/  HMMA.16816.F32.BF16 R28, R100.reuse, R104, R28 ;  /* 0x00000068641c723c */ /* 0x044ff0000004181c */
        /* <DEDUP_REMOVED lines=25> */
[----:B------:R-:W1:Y:S06]  /*8c40*/  LDSM.16.MT88.4 R104, [R224+0x800] ;  /* 0x00080000e068783b */ /* 0x000e6c0000004200 */
[----:B------:R-:W-:Y:S01]  /*8c50*/  F2FP.BF16.PACK_AB R100, R115, R0 ;  /* 0x000000007364723e */ /* 0x000fe200000010ff */
[--C-:B------:R-:W-:Y:S01]  /*8c60*/  FFMA.FTZ R0, R223, c[0x0][0x2d0], -R143.reuse ;  /* 0x0000b400df007a23 */ /* 0x100fe2000001088f */
[----:B------:R-:W-:Y:S03]  /*8c70*/  F2FP.BF16.PACK_AB R101, R114, R112 ;  /* 0x000000707265723e */ /* 0x000fe600000010ff */
[----:B-----5:R-:W-:Y:S01]  /*8c80*/  F2FP.BF16.PACK_AB R102, R123, R113 ;  /* 0x000000717b66723e */ /* 0x020fe200000010ff */
[----:B------:R2:W3:Y:S01]  /*8c90*/  MUFU.EX2 R119, R0 ;  /* 0x0000000000777308 */ /* 0x0004e20000000800 */
[C---:B------:R-:W-:Y:S01]  /*8ca0*/  F2FP.BF16.PACK_AB R103, R120.reuse, R116 ;  /* 0x000000747867723e */ /* 0x040fe200000010ff */
[----:B------:R-:W-:Y:S01]  /*8cb0*/  FADD.FTZ R120, R120, R2 ;  /* 0x0000000278787221 */ /* 0x000fe20000010000 */
[----:B------:R-:W-:Y:S01]  /*8cc0*/  IADD3 R223, R217, -0x1, RZ ;  /* 0xffffffffd9df7810 */ /* 0x000fe20007ffe0ff */
[----:B--2---:R-:W-:Y:S01]  /*8cd0*/  FFMA.FTZ R0, R139, c[0x0][0x2d0], -R143 ;  /* 0x0000b4008b007a23 */ /* 0x004fe2000001088f */
[----:B------:R-:W-:Y:S02]  /*8ce0*/  MOV R139, R134 ;  /* 0x00000086008b7202 */ /* 0x000fe40000000f00 */
[----:B------:R-:W-:Y:S01]  /*8cf0*/  MOV R134, R130 ;  /* 0x0000008200867202 */ /* 0x000fe20000000f00 */
[C---:B-1----:R-:W-:Y:S02]  /*8d00*/  HMMA.16816.F32.BF16 R4, R100.reuse, R104, R4 ;  /* 0x000000686404723c */ /* 0x042fe40000041804 */
[----:B------:R1:W2:Y:S01]  /*8d10*/  MUFU.EX2 R125, R0 ;  /* 0x00000000007d7308 */ /* 0x0002a20000000800 */
[----:B------:R-:W-:Y:S02]  /*8d20*/  IMAD.MOV.U32 R130, RZ, RZ, R122 ;  /* 0x000000ffff827224 */ /* 0x000fe400078e007a */
[----:B------:R-:W-:Y:S03]  /*8d30*/  IMAD.MOV.U32 R167, RZ, RZ, R139 ;  /* 0x000000ffffa77224 */ /* 0x000fe600078e008b */
[C---:B------:R-:W-:Y:S01]  /*8d40*/  HMMA.16816.F32.BF16 R8, R100.reuse, R106, R8 ;  /* 0x0000006a6408723c */ /* 0x040fe20000041808 */
[----:B------:R-:W4:Y:S03]  /*8d50*/  LDSM.16.MT88.4 R104, [R228+0x800] ;  /* 0x00080000e468783b */ /* 0x000f260000004200 */
[----:B------:R-:W-:Y:S01]  /*8d60*/  MOV R139, R130 ;  /* 0x00000082008b7202 */ /* 0x000fe20000000f00 */
[--C-:B-1----:R-:W-:Y:S04]  /*8d70*/  FFMA.FTZ R0, R220, c[0x0][0x2d0], -R144.reuse ;  /* 0x0000b400dc007a23 */ /* 0x102fe80000010890 */
[----:B------:R1:W-:Y:S01]  /*8d80*/  MUFU.EX2 R121, R0 ;  /* 0x0000000000797308 */ /* 0x0003e20000000800 */
[C---:B----4-:R-:W-:Y:S03]  /*8d90*/  HMMA.16816.F32.BF16 R12, R100.reuse, R104, R12 ;  /* 0x00000068640c723c */ /* 0x050fe6000004180c */
[--C-:B-1----:R-:W-:Y:S05]  /*8da0*/  FFMA.FTZ R0, R219, c[0x0][0x2d0], -R144.reuse ;  /* 0x0000b400db007a23 */ /* 0x102fea0000010890 */
[C---:B------:R-:W-:Y:S01]  /*8db0*/  HMMA.16816.F32.BF16 R16, R100.reuse, R106, R16 ;  /* 0x0000006a6410723c */ /* 0x040fe20000041810 */
[----:B------:R-:W1:Y:S01]  /*8dc0*/  LDSM.16.MT88.4 R104, [R227+0x800] ;  /* 0x00080000e368783b */ /* 0x000e620000004200 */
[----:B------:R4:W-:Y:S02]  /*8dd0*/  MUFU.EX2 R122, R0 ;  /* 0x00000000007a7308 */ /* 0x0009e40000000800 */
[--C-:B----4-:R-:W-:Y:S08]  /*8de0*/  FFMA.FTZ R0, R129, c[0x0][0x2d0], -R143.reuse ;  /* 0x0000b40081007a23 */ /* 0x110ff0000001088f */
[----:B------:R4:W5:Y:S01]  /*8df0*/  MUFU.EX2 R129, R0 ;  /* 0x0000000000817308 */ /* 0x0009620000000800 */
[C---:B-1----:R-:W-:Y:S08]  /*8e00*/  HMMA.16816.F32.BF16 R20, R100.reuse, R104, R20 ;  /* 0x000000686414723c */ /* 0x042ff00000041814 */
[C---:B------:R-:W-:Y:S01]  /*8e10*/  HMMA.16816.F32.BF16 R24, R100.reuse, R106, R24 ;  /* 0x0000006a6418723c */ /* 0x040fe20000041818 */
[----:B------:R-:W1:Y:S03]  /*8e20*/  LDSM.16.MT88.4 R104, [R230+0x800] ;  /* 0x00080000e668783b */ /* 0x000e660000004200 */
[----:B----4-:R-:W-:Y:S01]  /*8e30*/  FFMA.FTZ R0, R147, c[0x0][0x2d0], -R143 ;  /* 0x0000b40093007a23 */ /* 0x010fe2000001088f */
[----:B------:R-:W-:Y:S01]  /*8e40*/  MOV R147, R166 ;  /* 0x000000a600937202 */ /* 0x000fe20000000f00 */
[----:B------:R-:W-:Y:S01]  /*8e50*/  IMAD.MOV.U32 R166, RZ, RZ, R127 ;  /* 0x000000ffffa67224 */ /* 0x000fe200078e007f */
[----:B------:R-:W-:Y:S01]  /*8e60*/  MOV R127, R128 ;  /* 0x00000080007f7202 */ /* 0x000fe20000000f00 */
[----:B------:R4:W1:Y:S10]  /*8e70*/  MUFU.EX2 R131, R0 ;  /* 0x0000000000837308 */ /* 0x0008740000000800 */
[----:B------:R-:W-:Y:S01]  /*8e80*/  MUFU.EX2 R128, R3 ;  /* 0x0000000300807308 */ /* 0x000fe20000000800 */
[----:B----4-:R-:W-:Y:S02]  /*8e90*/  FFMA.FTZ R0, R222, c[0x0][0x2d0], -R144 ;  /* 0x0000b400de007a23 */ /* 0x010fe40000010890 */
[----:B------:R-:W4:Y:S07]  /*8ea0*/  LDL R222, [R1+0x18] ;  /* 0x0000180001de7983 */ /* 0x000f2e0000100800 */
[----:B------:R2:W-:Y:S01]  /*8eb0*/  MUFU.EX2 R130, R0 ;  /* 0x0000000000827308 */ /* 0x0005e20000000800 */
[C---:B-1----:R-:W-:Y:S08]  /*8ec0*/  HMMA.16816.F32.BF16 R28, R100.reuse, R104, R28 ;  /* 0x00000068641c723c */ /* 0x042ff0000004181c */
[C---:B------:R-:W-:Y:S01]  /*8ed0*/  HMMA.16816.F32.BF16 R32, R100.reuse, R106, R32 ;  /* 0x0000006a6420723c */ /* 0x040fe20000041820 */
[----:B------:R-:W1:Y:S03]  /*8ee0*/  LDSM.16.MT88.4 R104, [R224+0x3800] ;  /* 0x00380000e068783b */ /* 0x000e660000004200 */
[----:B--2---:R-:W-:Y:S04]  /*8ef0*/  FADD.FTZ R0, R115, R117 ;  /* 0x0000007573007221 */ /* 0x004fe80000010000 */
[----:B------:R-:W-:Y:S02]  /*8f00*/  FADD.FTZ R118, R113, R0 ;  /* 0x0000000071767221 */ /* 0x000fe40000010000 */
[----:B------:R-:W-:Y:S02]  /*8f10*/  LDSM.16.MT88.4 R112, [R228+0x1800] ;  /* 0x00180000e470783b */ /* 0x000fe40000004200 */
[--C-:B------:R-:W-:Y:S02]  /*8f20*/  FFMA.FTZ R0, R127, c[0x0][0x2d0], -R143.reuse ;  /* 0x0000b4007f007a23 */ /* 0x100fe4000001088f */
[----:B------:R-:W-:Y:S02]  /*8f30*/  FADD.FTZ R118, R123, R118 ;  /* 0x000000767b767221 */ /* 0x000fe40000010000 */
[----:B------:R2:W2:Y:S02]  /*8f40*/  MUFU.EX2 R127, R0 ;  /* 0x00000000007f7308 */ /* 0x0004a40000000800 */
[----:B---3--:R-:W-:Y:S04]  /*8f50*/  FADD.FTZ R2, R119, R118 ;  /* 0x0000007677027221 */ /* 0x008fe80000010000 */
[----:B------:R-:W-:Y:S04]  /*8f60*/  FADD.FTZ R2, R125, R2 ;  /* 0x000000027d027221 */ /* 0x000fe80000010000 */
[----:B-----5:R-:W-:Y:S04]  /*8f70*/  FADD.FTZ R2, R129, R2 ;  /* 0x0000000281027221 */ /* 0x020fe80000010000 */
[----:B------:R-:W-:Y:S01]  /*8f80*/  FADD.FTZ R2, R131, R2 ;  /* 0x0000000283027221 */ /* 0x000fe20000010000 */
[C---:B-1----:R-:W-:Y:S03]  /*8f90*/  HMMA.16816.F32.BF16 R36, R100.reuse, R104, R36 ;  /* 0x000000686424723c */ /* 0x042fe60000041824 */
[----:B--2---:R-:W-:Y:S05]  /*8fa0*/  FFMA.FTZ R0, R133, c[0x0][0x2d0], -R143 ;  /* 0x0000b40085007a23 */ /* 0x004fea000001088f */
[C---:B------:R-:W-:Y:S01]  /*8fb0*/  HMMA.16816.F32.BF16 R40, R100.reuse, R106, R40 ;  /* 0x0000006a6428723c */ /* 0x040fe20000041828 */
[----:B------:R-:W1:Y:S01]  /*8fc0*/  LDSM.16.MT88.4 R104, [R228+0x3800] ;  /* 0x00380000e468783b */ /* 0x000e620000004200 */
[----:B------:R2:W3:Y:S02]  /*8fd0*/  MUFU.EX2 R133, R0 ;  /* 0x0000000000857308 */ /* 0x0004e40000000800 */
[----:B------:R-:W-:Y:S02]  /*8fe0*/  FADD.FTZ R2, R127, R2 ;  /* 0x000000027f027221 */ /* 0x000fe40000010000 */
[----:B--2---:R-:W-:Y:S02]  /*8ff0*/  FFMA.FTZ R0, R166, c[0x0][0x2d0], -R144 ;  /* 0x0000b400a6007a23 */ /* 0x004fe40000010890 */
[----:B------:R-:W-:Y:S04]  /*9000*/  IMAD.MOV.U32 R166, RZ, RZ, R126 ;  /* 0x000000ffffa67224 */ /* 0x000fe800078e007e */
[----:B------:R2:W-:Y:S01]  /*9010*/  MUFU.EX2 R126, R0 ;  /* 0x00000000007e7308 */ /* 0x0005e20000000800 */
[----:B---3--:R-:W-:Y:S01]  /*9020*/  FADD.FTZ R2, R133, R2 ;  /* 0x0000000285027221 */ /* 0x008fe20000010000 */
[C---:B-1----:R-:W-:Y:S08]  /*9030*/  HMMA.16816.F32.BF16 R44, R100.reuse, R104, R44 ;  /* 0x00000068642c723c */ /* 0x042ff0000004182c */
[C---:B------:R-:W-:Y:S01]  /*9040*/  HMMA.16816.F32.BF16 R48, R100.reuse, R106, R48 ;  /* 0x0000006a6430723c */ /* 0x040fe20000041830 */
[----:B------:R-:W1:Y:S03]  /*9050*/  LDSM.16.MT88.4 R104, [R227+0x3800] ;  /* 0x00380000e368783b */ /* 0x000e660000004200 */
[----:B--2---:R-:W-:Y:S01]  /*9060*/  FFMA.FTZ R0, R139, c[0x0][0x2d0], -R144 ;  /* 0x0000b4008b007a23 */ /* 0x004fe20000010890 */
[----:B------:R-:W-:Y:S01]  /*9070*/  MOV R139, R138 ;  /* 0x0000008a008b7202 */ /* 0x000fe20000000f00 */
[----:B------:R-:W-:Y:S01]  /*9080*/  IMAD.MOV.U32 R138, RZ, RZ, R135 ;  /* 0x000000ffff8a7224 */ /* 0x000fe200078e0087 */
[----:B------:R-:W-:Y:S01]  /*9090*/  MOV R135, R134 ;  /* 0x0000008600877202 */ /* 0x000fe20000000f00 */
[----:B------:R-:W-:Y:S01]  /*90a0*/  IMAD.MOV.U32 R134, RZ, RZ, R155 ;  /* 0x000000ffff867224 */ /* 0x000fe200078e009b */
[----:B------:R-:W-:Y:S03]  /*90b0*/  MOV R155, R154 ;  /* 0x0000009a009b7202 */ /* 0x000fe60000000f00 */
[----:B------:R-:W-:Y:S01]  /*90c0*/  IMAD.MOV.U32 R154, RZ, RZ, R151 ;  /* 0x000000ffff9a7224 */ /* 0x000fe200078e0097 */
[----:B------:R-:W-:Y:S01]  /*90d0*/  MOV R151, R150 ;  /* 0x0000009600977202 */ /* 0x000fe20000000f00 */
[--C-:B------:R-:W-:Y:S02]  /*90e0*/  FFMA.FTZ R116, R135, c[0x0][0x2d0], -R143.reuse ;  /* 0x0000b40087747a23 */ /* 0x100fe4000001088f */
[--C-:B------:R-:W-:Y:S02]  /*90f0*/  FFMA.FTZ R117, R134, c[0x0][0x2d0], -R143.reuse ;  /* 0x0000b40086757a23 */ /* 0x100fe4000001088f */
[--C-:B------:R-:W-:Y:S01]  /*9100*/  FFMA.FTZ R3, R138, c[0x0][0x2d0], -R143.reuse ;  /* 0x0000b4008a037a23 */ /* 0x100fe2000001088f */
[----:B------:R-:W-:Y:S01]  /*9110*/  MUFU.EX2 R214, R116 ;  /* 0x0000007400d67308 */ /* 0x000fe20000000800 */
[----:B------:R-:W-:Y:S01]  /*9120*/  IMAD.MOV.U32 R150, RZ, RZ, R136 ;  /* 0x000000ffff967224 */ /* 0x000fe200078e0088 */
[----:B------:R-:W-:Y:S01]  /*9130*/  MOV R136, R132 ;  /* 0x0000008400887202 */ /* 0x000fe20000000f00 */
[--C-:B------:R-:W-:Y:S07]  /*9140*/  FFMA.FTZ R165, R151, c[0x0][0x2d0], -R143.reuse ;  /* 0x0000b40097a57a23 */ /* 0x100fee000001088f */
[----:B------:R-:W-:Y:S10]  /*9150*/  MUFU.EX2 R211, R117 ;  /* 0x0000007500d37308 */ /* 0x000ff40000000800 */
[----:B------:R2:W-:Y:S01]  /*9160*/  MUFU.EX2 R215, R3 ;  /* 0x0000000300d77308 */ /* 0x0005e20000000800 */
[C---:B-1----:R-:W-:Y:S08]  /*9170*/  HMMA.16816.F32.BF16 R52, R100.reuse, R104, R52 ;  /* 0x000000686434723c */ /* 0x042ff00000041834 */
[C---:B------:R-:W-:Y:S01]  /*9180*/  HMMA.16816.F32.BF16 R56, R100.reuse, R106, R56 ;  /* 0x0000006a6438723c */ /* 0x040fe20000041838 */
[----:B------:R-:W1:Y:S01]  /*9190*/  LDSM.16.MT88.4 R104, [R230+0x3800] ;  /* 0x00380000e668783b */ /* 0x000e620000004200 */
[----:B------:R3:W-:Y:S10]  /*91a0*/  MUFU.EX2 R132, R0 ;  /* 0x0000000000847308 */ /* 0x0007f40000000800 */
[----:B------:R-:W-:Y:S01]  /*91b0*/  MUFU.EX2 R165, R165 ;  /* 0x000000a500a57308 */ /* 0x000fe20000000800 */
[----:B--2---:R-:W-:Y:S09]  /*91c0*/  FFMA.FTZ R3, R152, c[0x0][0x2d0], -R144 ;  /* 0x0000b40098037a23 */ /* 0x004ff20000010890 */
[----:B------:R-:W-:Y:S01]  /*91d0*/  MUFU.EX2 R3, R3 ;  /* 0x0000000300037308 */ /* 0x000fe20000000800 */
[--C-:B---3--:R-:W-:Y:S02]  /*91e0*/  FFMA.FTZ R0, R208, c[0x0][0x2d0], -R143.reuse ;  /* 0x0000b400d0007a23 */ /* 0x108fe4000001088f */
[--C-:B------:R-:W-:Y:S07]  /*91f0*/  FFMA.FTZ R208, R154, c[0x0][0x2d0], -R143.reuse ;  /* 0x0000b4009ad07a23 */ /* 0x100fee000001088f */
[----:B------:R2:W3:Y:S01]  /*9200*/  MUFU.EX2 R221, R0 ;  /* 0x0000000000dd7308 */ /* 0x0004e20000000800 */
[C---:B-1----:R-:W-:Y:S09]  /*9210*/  HMMA.16816.F32.BF16 R60, R100.reuse, R104, R60 ;  /* 0x00000068643c723c */ /* 0x042ff2000004183c */
[----:B------:R-:W-:Y:S01]  /*9220*/  MUFU.EX2 R208, R208 ;  /* 0x000000d000d07308 */ /* 0x000fe20000000800 */
[C---:B------:R-:W-:Y:S01]  /*9230*/  HMMA.16816.F32.BF16 R64, R100.reuse, R106, R64 ;  /* 0x0000006a6440723c */ /* 0x040fe20000041840 */
[----:B------:R-:W1:Y:S02]  /*9240*/  LDSM.16.MT88.4 R104, [R224+0x6800] ;  /* 0x00680000e068783b */ /* 0x000e640000004200 */
[--C-:B--2---:R-:W-:Y:S02]  /*9250*/  FFMA.FTZ R0, R167, c[0x0][0x2d0], -R143.reuse ;  /* 0x0000b400a7007a23 */ /* 0x104fe4000001088f */
[--C-:B------:R-:W-:Y:S04]  /*9260*/  FFMA.FTZ R167, R155, c[0x0][0x2d0], -R143.reuse ;  /* 0x0000b4009ba77a23 */ /* 0x100fe8000001088f */
[----:B------:R2:W5:Y:S03]  /*9270*/  MUFU.EX2 R220, R0 ;  /* 0x0000000000dc7308 */ /* 0x0005660000000800 */
[----:B---3--:R-:W-:Y:S07]  /*9280*/  FADD.FTZ R2, R221, R2 ;  /* 0x00000002dd027221 */ /* 0x008fee0000010000 */
[----:B------:R-:W-:Y:S01]  /*9290*/  MUFU.EX2 R167, R167 ;  /* 0x000000a700a77308 */ /* 0x000fe20000000800 */
[----:B--2---:R-:W-:Y:S02]  /*92a0*/  FFMA.FTZ R0, R147, c[0x0][0x2d0], -R144 ;  /* 0x0000b40093007a23 */ /* 0x004fe40000010890 */
[----:B-----5:R-:W-:Y:S07]  /*92b0*/  FADD.FTZ R2, R220, R2 ;  /* 0x00000002dc027221 */ /* 0x020fee0000010000 */
[----:B------:R2:W-:Y:S01]  /*92c0*/  MUFU.EX2 R219, R0 ;  /* 0x0000000000db7308 */ /* 0x0005e20000000800 */
[C---:B-1----:R-:W-:Y:S08]  /*92d0*/  HMMA.16816.F32.BF16 R68, R100.reuse, R104, R68 ;  /* 0x000000686444723c */ /* 0x042ff00000041844 */
[C---:B------:R-:W-:Y:S01]  /*92e0*/  HMMA.16816.F32.BF16 R72, R100.reuse, R106, R72 ;  /* 0x0000006a6448723c */ /* 0x040fe20000041848 */
[----:B------:R-:W1:Y:S03]  /*92f0*/  LDSM.16.MT88.4 R104, [R228+0x6800] ;  /* 0x00680000e468783b */ /* 0x000e660000004200 */
[--C-:B--2---:R-:W-:Y:S02]  /*9300*/  FFMA.FTZ R0, R166, c[0x0][0x2d0], -R144.reuse ;  /* 0x0000b400a6007a23 */ /* 0x104fe40000010890 */
[--C-:B------:R-:W-:Y:S02]  /*9310*/  FFMA.FTZ R166, R149, c[0x0][0x2d0], -R144.reuse ;  /* 0x0000b40095a67a23 */ /* 0x100fe40000010890 */
[----:B------:R2:W-:Y:S10]  /*9320*/  MUFU.EX2 R218, R0 ;  /* 0x0000000000da7308 */ /* 0x0005f40000000800 */
[----:B------:R-:W3:Y:S01]  /*9330*/  MUFU.EX2 R166, R166 ;  /* 0x000000a600a67308 */ /* 0x000ee20000000800 */
[C---:B-1----:R-:W-:Y:S03]  /*9340*/  HMMA.16816.F32.BF16 R76, R100.reuse, R104, R76 ;  /* 0x00000068644c723c */ /* 0x042fe6000004184c */
[--C-:B--2---:R-:W-:Y:S01]  /*9350*/  FFMA.FTZ R0, R139, c[0x0][0x2d0], -R143.reuse ;  /* 0x0000b4008b007a23 */ /* 0x104fe2000001088f */
[----:B----4-:R-:W-:Y:S01]  /*9360*/  ISETP.GT.AND P0, PT, R217, R222, PT ;  /* 0x000000ded900720c */ /* 0x010fe20003f04270 */
[----:B------:R-:W-:Y:S04]  /*9370*/  FFMA.FTZ R143, R150, c[0x0][0x2d0], -R143 ;  /* 0x0000b400968f7a23 */ /* 0x000fe8000001088f */
[----:B------:R1:W2:Y:S01]  /*9380*/  MUFU.EX2 R216, R0 ;  /* 0x0000000000d87308 */ /* 0x0002a20000000800 */
[C---:B------:R-:W-:Y:S01]  /*9390*/  HMMA.16816.F32.BF16 R80, R100.reuse, R106, R80 ;  /* 0x0000006a6450723c */ /* 0x040fe20000041850 */
[----:B------:R-:W4:Y:S02]  /*93a0*/  LDSM.16.MT88.4 R104, [R227+0x6800] ;  /* 0x00680000e368783b */ /* 0x000f240000004200 */
[----:B---3--:R-:W-:Y:S01]  /*93b0*/  F2FP.BF16.PACK_AB R145, R166, R3 ;  /* 0x00000003a691723e */ /* 0x008fe200000010ff */
[----:B------:R-:W-:Y:S05]  /*93c0*/  IMAD.MOV.U32 R217, RZ, RZ, R223 ;  /* 0x000000ffffd97224 */ /* 0x000fea00078e00df */
[----:B------:R-:W3:Y:S03]  /*93d0*/  MUFU.EX2 R164, R143 ;  /* 0x0000008f00a47308 */ /* 0x000ee60000000800 */
[----:B-1----:R-:W-:Y:S02]  /*93e0*/  FFMA.FTZ R0, R137, c[0x0][0x2d0], -R144 ;  /* 0x0000b40089007a23 */ /* 0x002fe40000010890 */
[----:B--2---:R-:W-:Y:S05]  /*93f0*/  FADD.FTZ R2, R216, R2 ;  /* 0x00000002d8027221 */ /* 0x004fea0000010000 */
[----:B------:R1:W-:Y:S01]  /*9400*/  MUFU.EX2 R212, R0 ;  /* 0x0000000000d47308 */ /* 0x0003e20000000800 */
[----:B------:R-:W-:Y:S01]  /*9410*/  FADD.FTZ R2, R215, R2 ;  /* 0x00000002d7027221 */ /* 0x000fe20000010000 */
[----:B---3--:R-:W-:Y:S03]  /*9420*/  F2FP.BF16.PACK_AB R146, R164, R165 ;  /* 0x000000a5a492723e */ /* 0x008fe600000010ff */
[----:B------:R-:W-:Y:S04]  /*9430*/  FADD.FTZ R2, R214, R2 ;  /* 0x00000002d6027221 */ /* 0x000fe80000010000 */
[----:B------:R-:W-:Y:S01]  /*9440*/  FADD.FTZ R2, R211, R2 ;  /* 0x00000002d3027221 */ /* 0x000fe20000010000 */
[C---:B----4-:R-:W-:Y:S03]  /*9450*/  HMMA.16816.F32.BF16 R84, R100.reuse, R104, R84 ;  /* 0x000000686454723c */ /* 0x050fe60000041854 */
[----:B------:R-:W-:Y:S05]  /*9460*/  FADD.FTZ R2, R167, R2 ;  /* 0x00000002a7027221 */ /* 0x000fea0000010000 */
[C---:B------:R-:W-:Y:S01]  /*9470*/  HMMA.16816.F32.BF16 R88, R100.reuse, R106, R88 ;  /* 0x0000006a6458723c */ /* 0x040fe20000041858 */
[----:B------:R-:W2:Y:S03]  /*9480*/  LDSM.16.MT88.4 R104, [R230+0x6800] ;  /* 0x00680000e668783b */ /* 0x000ea60000004200 */
[--C-:B-1----:R-:W-:Y:S04]  /*9490*/  FFMA.FTZ R0, R136, c[0x0][0x2d0], -R144.reuse ;  /* 0x0000b40088007a23 */ /* 0x102fe80000010890 */
[----:B------:R1:W-:Y:S01]  /*94a0*/  MUFU.EX2 R213, R0 ;  /* 0x0000000000d57308 */ /* 0x0003e20000000800 */
[----:B------:R-:W-:Y:S03]  /*94b0*/  LDSM.16.MT88.4 R136, [R228+0x5800] ;  /* 0x00580000e488783b */ /* 0x000fe60000004200 */
[--C-:B-1----:R-:W-:Y:S02]  /*94c0*/  FFMA.FTZ R0, R124, c[0x0][0x2d0], -R144.reuse ;  /* 0x0000b4007c007a23 */ /* 0x102fe40000010890 */
[--C-:B------:R-:W-:Y:S04]  /*94d0*/  FFMA.FTZ R124, R148, c[0x0][0x2d0], -R144.reuse ;  /* 0x0000b400947c7a23 */ /* 0x100fe80000010890 */
[----:B------:R1:W-:Y:S01]  /*94e0*/  MUFU.EX2 R210, R0 ;  /* 0x0000000000d27308 */ /* 0x0003e20000000800 */
[C---:B--2---:R-:W-:Y:S09]  /*94f0*/  HMMA.16816.F32.BF16 R92, R100.reuse, R104, R92 ;  /* 0x00000068645c723c */ /* 0x044ff2000004185c */
[----:B------:R-:W-:Y:S01]  /*9500*/  MUFU.EX2 R143, R124 ;  /* 0x0000007c008f7308 */ /* 0x000fe20000000800 */
[----:B------:R-:W-:Y:S01]  /*9510*/  HMMA.16816.F32.BF16 R96, R100, R106, R96 ;  /* 0x0000006a6460723c */ /* 0x000fe20000041860 */
[----:B------:R-:W2:Y:S06]  /*9520*/  LDSM.16.MT88.4 R104, [R224+0x1000] ;  /* 0x00100000e068783b */ /* 0x000eac0000004200 */
[----:B------:R-:W-:Y:S02]  /*9530*/  F2FP.BF16.PACK_AB R100, R125, R119 ;  /* 0x000000777d64723e */ /* 0x000fe400000010ff */
[----:B------:R-:W-:Y:S01]  /*9540*/  F2FP.BF16.PACK_AB R101, R122, R121 ;  /* 0x000000797a65723e */ /* 0x000fe200000010ff */
[----:B------:R-:W-:Y:S02]  /*9550*/  LDSM.16.MT88.4 R116, [R227+0x2000] ;  /* 0x00200000e374783b */ /* 0x000fe40000004200 */
[----:B------:R-:W-:Y:S01]  /*9560*/  F2FP.BF16.PACK_AB R102, R131, R129 ;  /* 0x000000818366723e */ /* 0x000fe200000010ff */
[--C-:B-1----:R-:W-:Y:S01]  /*9570*/  FFMA.FTZ R0, R153, c[0x0][0x2d0], -R144.reuse ;  /* 0x0000b40099007a23 */ /* 0x102fe20000010890 */
[----:B------:R-:W-:Y:S01]  /*9580*/  F2FP.BF16.PACK_AB R103, R130, R128 ;  /* 0x000000808267723e */ /* 0x000fe200000010ff */
[----:B------:R-:W-:Y:S02]  /*9590*/  FFMA.FTZ R144, R142, c[0x0][0x2d0], -R144 ;  /* 0x0000b4008e907a23 */ /* 0x000fe40000010890 */
[----:B------:R1:W-:Y:S01]  /*95a0*/  MUFU.EX2 R209, R0 ;  /* 0x0000000000d17308 */ /* 0x0003e20000000800 */
[----:B------:R-:W-:Y:S09]  /*95b0*/  LDSM.16.MT88.4 R152, [R224+0x2800] ;  /* 0x00280000e098783b */ /* 0x000ff20000004200 */
[----:B------:R3:W4:Y:S01]  /*95c0*/  MUFU.EX2 R142, R144 ;  /* 0x00000090008e7308 */ /* 0x0007220000000800 */
[C---:B--2---:R-:W-:Y:S03]  /*95d0*/  HMMA.16816.F32.BF16 R4, R100.reuse, R104, R4 ;  /* 0x000000686404723c */ /* 0x044fe60000041804 */
[----:B-1----:R-:W-:Y:S04]  /*95e0*/  FADD.FTZ R0, R121, R120 ;  /* 0x0000007879007221 */ /* 0x002fe80000010000 */
[----:B------:R-:W-:Y:S01]  /*95f0*/  FADD.FTZ R0, R122, R0 ;  /* 0x000000007a007221 */ /* 0x000fe20000010000 */
[C---:B------:R-:W-:Y:S01]  /*9600*/  HMMA.16816.F32.BF16 R8, R100.reuse, R106, R8 ;  /* 0x0000006a6408723c */ /* 0x040fe20000041808 */
[----:B------:R-:W1:Y:S03]  /*9610*/  LDSM.16.MT88.4 R104, [R227+0x1000] ;  /* 0x00100000e368783b */ /* 0x000e660000004200 */
[----:B------:R-:W-:Y:S01]  /*9620*/  FADD.FTZ R0, R128, R0 ;  /* 0x0000000080007221 */ /* 0x000fe20000010000 */
[----:B---3--:R-:W-:Y:S02]  /*9630*/  F2FP.BF16.PACK_AB R144, R208, R167 ;  /* 0x000000a7d090723e */ /* 0x008fe400000010ff */
[----:B----4-:R-:W-:Y:S01]  /*9640*/  F2FP.BF16.PACK_AB R147, R142, R143 ;  /* 0x0000008f8e93723e */ /* 0x010fe200000010ff */
[C---:B------:R-:W-:Y:S01]  /*9650*/  HMMA.16816.F32.BF16 R12, R100.reuse, R108, R12 ;  /* 0x0000006c640c723c */ /* 0x040fe2000004180c */
[----:B------:R-:W-:Y:S03]  /*9660*/  LDSM.16.MT88.4 R120, [R228+0x5000] ;  /* 0x00500000e478783b */ /* 0x000fe60000004200 */
[----:B------:R-:W-:Y:S04]  /*9670*/  FADD.FTZ R0, R130, R0 ;  /* 0x0000000082007221 */ /* 0x000fe80000010000 */
[C---:B------:R-:W-:Y:S01]  /*9680*/  HMMA.16816.F32.BF16 R16, R100.reuse, R110, R16 ;  /* 0x0000006e6410723c */ /* 0x040fe20000041810 */
[----:B------:R-:W2:Y:S03]  /*9690*/  LDSM.16.MT88.4 R108, [R230+0x1000] ;  /* 0x00100000e66c783b */ /* 0x000ea60000004200 */
[----:B------:R-:W-:Y:S04]  /*96a0*/  FADD.FTZ R0, R126, R0 ;  /* 0x000000007e007221 */ /* 0x000fe80000010000 */
[----:B------:R-:W-:Y:S01]  /*96b0*/  FADD.FTZ R0, R132, R0 ;  /* 0x0000000084007221 */ /* 0x000fe20000010000 */
[----:B------:R-:W-:Y:S03]  /*96c0*/  LDSM.16.MT88.4 R128, [R224+0x5800] ;  /* 0x00580000e080783b */ /* 0x000fe60000004200 */
[----:B------:R-:W-:Y:S04]  /*96d0*/  FADD.FTZ R0, R219, R0 ;  /* 0x00000000db007221 */ /* 0x000fe80000010000 */
[----:B------:R-:W-:Y:S04]  /*96e0*/  FADD.FTZ R0, R218, R0 ;  /* 0x00000000da007221 */ /* 0x000fe80000010000 */
[----:B------:R-:W-:Y:S04]  /*96f0*/  FADD.FTZ R0, R212, R0 ;  /* 0x00000000d4007221 */ /* 0x000fe80000010000 */
[----:B------:R-:W-:Y:S01]  /*9700*/  FADD.FTZ R0, R213, R0 ;  /* 0x00000000d5007221 */ /* 0x000fe20000010000 */
[C---:B-1----:R-:W-:Y:S03]  /*9710*/  HMMA.16816.F32.BF16 R20, R100.reuse, R104, R20 ;  /* 0x000000686414723c */ /* 0x042fe60000041814 */
[----:B------:R-:W-:Y:S04]  /*9720*/  FADD.FTZ R0, R210, R0 ;  /* 0x00000000d2007221 */ /* 0x000fe80000010000 */
[----:B------:R-:W-:Y:S01]  /*9730*/  FADD.FTZ R0, R209, R0 ;  /* 0x00000000d1007221 */ /* 0x000fe20000010000 */
[C---:B------:R-:W-:Y:S01]  /*9740*/  HMMA.16816.F32.BF16 R24, R100.reuse, R106, R24 ;  /* 0x0000006a6418723c */ /* 0x040fe20000041818 */
[----:B------:R-:W1:Y:S03]  /*9750*/  LDSM.16.MT88.4 R104, [R224+0x4000] ;  /* 0x00400000e068783b */ /* 0x000e660000004200 */
[----:B------:R-:W-:Y:S02]  /*9760*/  FADD.FTZ R3, R3, R0 ;  /* 0x0000000003037221 */ /* 0x000fe40000010000 */
[----:B------:R-:W-:Y:S02]  /*9770*/  FADD.FTZ R0, R208, R2 ;  /* 0x00000002d0007221 */ /* 0x000fe40000010000 */
[C---:B--2---:R-:W-:Y:S04]  /*9780*/  HMMA.16816.F32.BF16 R28, R100.reuse, R108, R28 ;  /* 0x0000006c641c723c */ /* 0x044fe8000004181c */
[----:B------:R-:W-:Y:S02]  /*9790*/  FADD.FTZ R2, R165, R0 ;  /* 0x00000000a5027221 */ /* 0x000fe40000010000 */
[----:B------:R-:W-:Y:S02]  /*97a0*/  FADD.FTZ R3, R166, R3 ;  /* 0x00000003a6037221 */ /* 0x000fe40000010000 */
[C---:B------:R-:W-:Y:S01]  /*97b0*/  HMMA.16816.F32.BF16 R32, R100.reuse, R110, R32 ;  /* 0x0000006e6420723c */ /* 0x040fe20000041820 */
[----:B------:R-:W2:Y:S03]  /*97c0*/  LDSM.16.MT88.4 R108, [R228+0x4000] ;  /* 0x00400000e46c783b */ /* 0x000ea60000004200 */
[----:B------:R-:W-:Y:S02]  /*97d0*/  FADD.FTZ R2, R164, R2 ;  /* 0x00000002a4027221 */ /* 0x000fe40000010000 */
[----:B------:R-:W-:Y:S02]  /*97e0*/  FADD.FTZ R0, R143, R3 ;  /* 0x000000038f007221 */ /* 0x000fe40000010000 */
[----:B------:R-:W-:Y:S01]  /*97f0*/  IMAD.MOV.U32 R143, RZ, RZ, R141 ;  /* 0x000000ffff8f7224 */ /* 0x000fe200078e008d */
[----:B------:R-:W-:Y:S03]  /*9800*/  STL [R1+0xc], R2 ;  /* 0x00000c0201007387 */ /* 0x000fe60000100800 */
[----:B------:R-:W-:Y:S01]  /*9810*/  FADD.FTZ R0, R142, R0 ;  /* 0x000000008e007221 */ /* 0x000fe20000010000 */
[----:B------:R-:W-:Y:S04]  /*9820*/  STL [R1+0x8], R223 ;  /* 0x000008df01007387 */ /* 0x000fe80000100800 */
[----:B------:R-:W-:Y:S01]  /*9830*/  STL [R1+0x10], R0 ;  /* 0x0000100001007387 */ /* 0x000fe20000100800 */
[C---:B-1----:R-:W-:Y:S08]  /*9840*/  HMMA.16816.F32.BF16 R36, R100.reuse, R104, R36 ;  /* 0x000000686424723c */ /* 0x042ff00000041824 */
[C---:B------:R-:W-:Y:S01]  /*9850*/  HMMA.16816.F32.BF16 R40, R100.reuse, R106, R40 ;  /* 0x0000006a6428723c */ /* 0x040fe20000041828 */
[----:B------:R-:W1:Y:S07]  /*9860*/  LDSM.16.MT88.4 R104, [R227+0x4000] ;  /* 0x00400000e368783b */ /* 0x000e6e0000004200 */
[C---:B--2---:R-:W-:Y:S08]  /*9870*/  HMMA.16816.F32.BF16 R44, R100.reuse, R108, R44 ;  /* 0x0000006c642c723c */ /* 0x044ff0000004182c */
[C---:B------:R-:W-:Y:S01]  /*9880*/  HMMA.16816.F32.BF16 R48, R100.reuse, R110, R48 ;  /* 0x0000006e6430723c */ /* 0x040fe20000041830 */
[----:B------:R-:W2:Y:S07]  /*9890*/  LDSM.16.MT88.4 R108, [R230+0x4000] ;  /* 0x00400000e66c783b */ /* 0x000eae0000004200 */
        /* <DEDUP_REMOVED lines=16> */
[----:B------:R-:W-:Y:S01]  /*99a0*/  HMMA.16816.F32.BF16 R96, R100, R110, R96 ;  /* 0x0000006e6460723c */ /* 0x000fe20000041860 */
[----:B------:R-:W2:Y:S06]  /*99b0*/  LDSM.16.MT88.4 R108, [R227+0x1800] ;  /* 0x00180000e36c783b */ /* 0x000eac0000004200 */
[----:B------:R-:W-:Y:S02]  /*99c0*/  F2FP.BF16.PACK_AB R100, R133, R127 ;  /* 0x0000007f8564723e */ /* 0x000fe400000010ff */
[----:B------:R-:W-:Y:S03]  /*99d0*/  F2FP.BF16.PACK_AB R101, R132, R126 ;  /* 0x0000007e8465723e */ /* 0x000fe600000010ff */
[----:B------:R-:W-:Y:S02]  /*99e0*/  F2FP.BF16.PACK_AB R102, R220, R221 ;  /* 0x000000dddc66723e */ /* 0x000fe400000010ff */
[----:B------:R-:W-:Y:S07]  /*99f0*/  F2FP.BF16.PACK_AB R103, R218, R219 ;  /* 0x000000dbda67723e */ /* 0x000fee00000010ff */
[C---:B-1----:R-:W-:Y:S08]  /*9a00*/  HMMA.16816.F32.BF16 R4, R100.reuse, R104, R4 ;  /* 0x000000686404723c */ /* 0x042ff00000041804 */
[C---:B------:R-:W-:Y:S01]  /*9a10*/  HMMA.16816.F32.BF16 R8, R100.reuse, R106, R8 ;  /* 0x0000006a6408723c */ /* 0x040fe20000041808 */
[----:B------:R-:W1:Y:S07]  /*9a20*/  LDSM.16.MT88.4 R104, [R230+0x1800] ;  /* 0x00180000e668783b */ /* 0x000e6e0000004200 */
[C---:B------:R-:W-:Y:S08]  /*9a30*/  HMMA.16816.F32.BF16 R12, R100.reuse, R112, R12 ;  /* 0x00000070640c723c */ /* 0x040ff0000004180c */
[C---:B------:R-:W-:Y:S01]  /*9a40*/  HMMA.16816.F32.BF16 R16, R100.reuse, R114, R16 ;  /* 0x000000726410723c */ /* 0x040fe20000041810 */
[----:B------:R-:W3:Y:S07]  /*9a50*/  LDSM.16.MT88.4 R112, [R224+0x4800] ;  /* 0x00480000e070783b */ /* 0x000eee0000004200 */
[C---:B--2---:R-:W-:Y:S08]  /*9a60*/  HMMA.16816.F32.BF16 R20, R100.reuse, R108, R20 ;  /* 0x0000006c6414723c */ /* 0x044ff00000041814 */
[C---:B------:R-:W-:Y:S01]  /*9a70*/  HMMA.16816.F32.BF16 R24, R100.reuse, R110, R24 ;  /* 0x0000006e6418723c */ /* 0x040fe20000041818 */
[----:B------:R-:W2:Y:S07]  /*9a80*/  LDSM.16.MT88.4 R108, [R228+0x4800] ;  /* 0x00480000e46c783b */ /* 0x000eae0000004200 */
[C---:B-1----:R-:W-:Y:S08]  /*9a90*/  HMMA.16816.F32.BF16 R28, R100.reuse, R104, R28 ;  /* 0x00000068641c723c */ /* 0x042ff0000004181c */
[C---:B------:R-:W-:Y:S01]  /*9aa0*/  HMMA.16816.F32.BF16 R32, R100.reuse, R106, R32 ;  /* 0x0000006a6420723c */ /* 0x040fe20000041820 */
[----:B------:R-:W1:Y:S07]  /*9ab0*/  LDSM.16.MT88.4 R104, [R227+0x4800] ;  /* 0x00480000e368783b */ /* 0x000e6e0000004200 */
[C---:B---3--:R-:W-:Y:S08]  /*9ac0*/  HMMA.16816.F32.BF16 R36, R100.reuse, R112, R36 ;  /* 0x000000706424723c */ /* 0x048ff00000041824 */
        /* <DEDUP_REMOVED lines=30> */
[C---:B---3--:R-:W-:Y:S08]  /*9cb0*/  HMMA.16816.F32.BF16 R12, R100.reuse, R112, R12 ;  /* 0x00000070640c723c */ /* 0x048ff0000004180c */
[C---:B------:R-:W-:Y:S01]  /*9cc0*/  HMMA.16816.F32.BF16 R16, R100.reuse, R114, R16 ;  /* 0x000000726410723c */ /* 0x040fe20000041810 */
[----:B------:R-:W3:Y:S07]  /*9cd0*/  LDSM.16.MT88.4 R112, [R227+0x5000] ;  /* 0x00500000e370783b */ /* 0x000eee0000004200 */
[C---:B------:R-:W-:Y:S08]  /*9ce0*/  HMMA.16816.F32.BF16 R20, R100.reuse, R116, R20 ;  /* 0x000000746414723c */ /* 0x040ff00000041814 */
[C---:B------:R-:W-:Y:S01]  /*9cf0*/  HMMA.16816.F32.BF16 R24, R100.reuse, R118, R24 ;  /* 0x000000766418723c */ /* 0x040fe20000041818 */
[----:B------:R-:W4:Y:S07]  /*9d00*/  LDSM.16.MT88.4 R116, [R230+0x5000] ;  /* 0x00500000e674783b */ /* 0x000f2e0000004200 */
[C---:B--2---:R-:W-:Y:S08]  /*9d10*/  HMMA.16816.F32.BF16 R28, R100.reuse, R108, R28 ;  /* 0x0000006c641c723c */ /* 0x044ff0000004181c */
[C---:B------:R-:W-:Y:S01]  /*9d20*/  HMMA.16816.F32.BF16 R32, R100.reuse, R110, R32 ;  /* 0x0000006e6420723c */ /* 0x040fe20000041820 */
[----:B------:R-:W-:Y:S07]  /*9d30*/  LDSM.16.MT88.4 R108, [R228+0x8000] ;  /* 0x00800000e46c783b */ /* 0x000fee0000004200 */
[C---:B-1----:R-:W-:Y:S08]  /*9d40*/  HMMA.16816.F32.BF16 R36, R100.reuse, R104, R36 ;  /* 0x000000686424723c */ /* 0x042ff00000041824 */
        /* <DEDUP_REMOVED lines=8> */
[C---:B----4-:R-:W-:Y:S08]  /*9dd0*/  HMMA.16816.F32.BF16 R60, R100.reuse, R116, R60 ;  /* 0x00000074643c723c */ /* 0x050ff0000004183c */
[C---:B------:R-:W-:Y:S01]  /*9de0*/  HMMA.16816.F32.BF16 R64, R100.reuse, R118, R64 ;  /* 0x000000766440723c */ /* 0x040fe20000041840 */
[----:B------:R-:W-:Y:S07]  /*9df0*/  LDSM.16.MT88.4 R116, [R227+0x2800] ;  /* 0x00280000e374783b */ /* 0x000fee0000004200 */
[C---:B-1----:R-:W-:Y:S08]  /*9e00*/  HMMA.16816.F32.BF16 R68, R100.reuse, R104, R68 ;  /* 0x000000686444723c */ /* 0x042ff00000041844 */
[C---:B------:R-:W-:Y:S01]  /*9e10*/  HMMA.16816.F32.BF16 R72, R100.reuse, R106, R72 ;  /* 0x0000006a6448723c */ /* 0x040fe20000041848 */
[----:B------:R-:W1:Y:S07]  /*9e20*/  LDSM.16.MT88.4 R104, [R228+0x2800] ;  /* 0x00280000e468783b */ /* 0x000e6e0000004200 */
[C---:B------:R-:W-:Y:S08]  /*9e30*/  HMMA.16816.F32.BF16 R76, R100.reuse, R108, R76 ;  /* 0x0000006c644c723c */ /* 0x040ff0000004184c */
[C---:B------:R-:W-:Y:S08]  /*9e40*/  HMMA.16816.F32.BF16 R80, R100.reuse, R110, R80 ;  /* 0x0000006e6450723c */ /* 0x040ff00000041850 */
[C---:B--2---:R-:W-:Y:S08]  /*9e50*/  HMMA.16816.F32.BF16 R84, R100.reuse, R120, R84 ;  /* 0x000000786454723c */ /* 0x044ff00000041854 */
[C---:B------:R-:W-:Y:S01]  /*9e60*/  HMMA.16816.F32.BF16 R88, R100.reuse, R122, R88 ;  /* 0x0000007a6458723c */ /* 0x040fe20000041858 */
[----:B------:R-:W2:Y:S07]  /*9e70*/  LDSM.16.MT88.4 R120, [R230+0x2800] ;  /* 0x00280000e678783b */ /* 0x000eae0000004200 */
[C---:B---3--:R-:W-:Y:S08]  /*9e80*/  HMMA.16816.F32.BF16 R92, R100.reuse, R112, R92 ;  /* 0x00000070645c723c */ /* 0x048ff0000004185c */
[----:B------:R-:W-:Y:S08]  /*9e90*/  HMMA.16816.F32.BF16 R96, R100, R114, R96 ;  /* 0x000000726460723c */ /* 0x000ff00000041860 */
[C---:B------:R-:W-:Y:S01]  /*9ea0*/  HMMA.16816.F32.BF16 R148, R144.reuse, R152, R4 ;  /* 0x000000989094723c */ /* 0x040fe20000041804 */
[----:B------:R-:W3:Y:S07]  /*9eb0*/  LDSM.16.MT88.4 R4, [R227+0x5800] ;  /* 0x00580000e304783b */ /* 0x000eee0000004200 */
[C---:B------:R-:W-:Y:S01]  /*9ec0*/  HMMA.16816.F32.BF16 R152, R144.reuse, R154, R8 ;  /* 0x0000009a9098723c */ /* 0x040fe20000041808 */
[----:B------:R-:W4:Y:S07]  /*9ed0*/  LDSM.16.MT88.4 R8, [R230+0x5800] ;  /* 0x00580000e608783b */ /* 0x000f2e0000004200 */
[C---:B-1----:R-:W-:Y:S01]  /*9ee0*/  HMMA.16816.F32.BF16 R100, R144.reuse, R104, R12 ;  /* 0x000000689064723c */ /* 0x042fe2000004180c */
[----:B------:R-:W1:Y:S07]  /*9ef0*/  LDSM.16.MT88.4 R12, [R224+0x8800] ;  /* 0x00880000e00c783b */ /* 0x000e6e0000004200 */
[C---:B------:R-:W-:Y:S01]  /*9f00*/  HMMA.16816.F32.BF16 R104, R144.reuse, R106, R16 ;  /* 0x0000006a9068723c */ /* 0x040fe20000041810 */
[----:B------:R-:W5:Y:S07]  /*9f10*/  LDSM.16.MT88.4 R16, [R228+0x8800] ;  /* 0x00880000e410783b */ /* 0x000f6e0000004200 */
[C---:B------:R-:W-:Y:S01]  /*9f20*/  HMMA.16816.F32.BF16 R108, R144.reuse, R116, R20 ;  /* 0x00000074906c723c */ /* 0x040fe20000041814 */
[----:B------:R-:W1:Y:S07]  /*9f30*/  LDSM.16.MT88.4 R20, [R227+0x8800] ;  /* 0x00880000e314783b */ /* 0x000e6e0000004200 */
[C---:B------:R-:W-:Y:S01]  /*9f40*/  HMMA.16816.F32.BF16 R112, R144.reuse, R118, R24 ;  /* 0x000000769070723c */ /* 0x040fe20000041818 */
[----:B------:R-:W1:Y:S07]  /*9f50*/  LDSM.16.MT88.4 R24, [R230+0x8800] ;  /* 0x00880000e618783b */ /* 0x000e6e0000004200 */
[C---:B--2---:R-:W-:Y:S08]  /*9f60*/  HMMA.16816.F32.BF16 R116, R144.reuse, R120, R28 ;  /* 0x000000789074723c */ /* 0x044ff0000004181c */
[C---:B------:R-:W-:Y:S08]  /*9f70*/  HMMA.16816.F32.BF16 R120, R144.reuse, R122, R32 ;  /* 0x0000007a9078723c */ /* 0x040ff00000041820 */
[C---:B------:R-:W-:Y:S08]  /*9f80*/  HMMA.16816.F32.BF16 R124, R144.reuse, R128, R36 ;  /* 0x00000080907c723c */ /* 0x040ff00000041824 */
[C---:B------:R-:W-:Y:S08]  /*9f90*/  HMMA.16816.F32.BF16 R128, R144.reuse, R130, R40 ;  /* 0x000000829080723c */ /* 0x040ff00000041828 */
[C---:B------:R-:W-:Y:S08]  /*9fa0*/  HMMA.16816.F32.BF16 R132, R144.reuse, R136, R44 ;  /* 0x000000889084723c */ /* 0x040ff0000004182c */
[C---:B------:R-:W-:Y:S08]  /*9fb0*/  HMMA.16816.F32.BF16 R136, R144.reuse, R138, R48 ;  /* 0x0000008a9088723c */ /* 0x040ff00000041830 */
[C---:B---3--:R-:W-:Y:S08]  /*9fc0*/  HMMA.16816.F32.BF16 R52, R144.reuse, R4, R52 ;  /* 0x000000049034723c */ /* 0x048ff00000041834 */
[C---:B------:R-:W-:Y:S08]  /*9fd0*/  HMMA.16816.F32.BF16 R56, R144.reuse, R6, R56 ;  /* 0x000000069038723c */ /* 0x040ff00000041838 */
[C---:B----4-:R-:W-:Y:S08]  /*9fe0*/  HMMA.16816.F32.BF16 R60, R144.reuse, R8, R60 ;  /* 0x00000008903c723c */ /* 0x050ff0000004183c */
[C---:B------:R-:W-:Y:S08]  /*9ff0*/  HMMA.16816.F32.BF16 R64, R144.reuse, R10, R64 ;  /* 0x0000000a9040723c */ /* 0x040ff00000041840 */
[C---:B-1----:R-:W-:Y:S08]  /*a000*/  HMMA.16816.F32.BF16 R68, R144.reuse, R12, R68 ;  /* 0x0000000c9044723c */ /* 0x042ff00000041844 */
[C---:B------:R-:W-:Y:S08]  /*a010*/  HMMA.16816.F32.BF16 R72, R144.reuse, R14, R72 ;  /* 0x0000000e9048723c */ /* 0x040ff00000041848 */
[C---:B-----5:R-:W-:Y:S08]  /*a020*/  HMMA.16816.F32.BF16 R76, R144.reuse, R16, R76 ;  /* 0x00000010904c723c */ /* 0x060ff0000004184c */
[C---:B------:R-:W-:Y:S08]  /*a030*/  HMMA.16816.F32.BF16 R80, R144.reuse, R18, R80 ;  /* 0x000000129050723c */ /* 0x040ff00000041850 */
[C---:B------:R-:W-:Y:S08]  /*a040*/  HMMA.16816.F32.BF16 R84, R144.reuse, R20, R84 ;  /* 0x000000149054723c */ /* 0x040ff00000041854 */
[C---:B------:R-:W-:Y:S08]  /*a050*/  HMMA.16816.F32.BF16 R88, R144.reuse, R22, R88 ;  /* 0x000000169058723c */ /* 0x040ff00000041858 */
[C---:B------:R-:W-:Y:S08]  /*a060*/  HMMA.16816.F32.BF16 R92, R144.reuse, R24, R92 ;  /* 0x00000018905c723c */ /* 0x040ff0000004185c */
[----:B------:R-:W-:Y:S07]  /*a070*/  HMMA.16816.F32.BF16 R96, R144, R26, R96 ;  /* 0x0000001a9060723c */ /* 0x000fee0000041860 */
[----:B------:R-:W-:Y:S01]  /*a080*/  MOV R144, R140 ;  /* 0x0000008c00907202 */ /* 0x000fe20000000f00 */
[----:B------:R-:W-:-:S05]  /*a090*/  @P0 BRA `(.L_x_446) ;  /* 0xffffbcb000000947 */ /* 0x000fca000383ffff */
.L_x_445:
[----:B-1----:R-:W2:Y:S02]  /*a0a0*/  LDL R0, [R1+0x8] ;  /* 0x0000080001007983 */ /* 0x002ea40000100800 */
[----:B--2---:R-:W-:-:S13]  /*a0b0*/  ISETP.GE.AND P0, PT, R0, RZ, PT ;  /* 0x000000ff0000720c */ /* 0x004fda0003f06270 */
[----:B------:R-:W-:Y:S05]  /*a0c0*/  @!P0 BRA `(.L_x_447) ;  /* 0x000037c000008947 */ /* 0x000fea0003800000 */
[----:B------:R-:W-:Y:S02]  /*a0d0*/  MOV R143, R140 ;  /* 0x0000008c008f7202 */ /* 0x000fe40000000f00 */
[----:B------:R-:W-:Y:S02]  /*a0e0*/  MOV R142, R141 ;  /* 0x0000008d008e7202 */ /* 0x000fe40000000f00 */
.L_x_448:
[----:B-1----:R-:W2:Y:S01]  /*a0f0*/  LDL.64 R2, [R1+0x28] ;  /* 0x0000280001027983 */ /* 0x002ea20000100a00 */
[----:B------:R-:W-:Y:S04]  /*a100*/  DEPBAR.LE SB0, 0x0 ;  /* 0x000080000000791a */ /* 0x000fe80000000000 */
[----:B------:R-:W-:Y:S01]  /*a110*/  WARPSYNC 0xffffffff ;  /* 0xffffffff00007948 */ /* 0x000fe20003800000 */
[----:B------:R-:W2:Y:S01]  /*a120*/  LDL R22, [R1+0x3c] ;  /* 0x00003c0001167983 */ /* 0x000ea20000100800 */
[----:B------:R-:W-:Y:S03]  /*a130*/  MOV R141, 0x6 ;  /* 0x00000006008d7802 */ /* 0x000fe60000000f00 */
[----:B-----5:R1:W-:Y:S04]  /*a140*/  STL [R1+0x98], R251 ;  /* 0x000098fb01007387 */ /* 0x0203e80000100800 */
[----:B------:R-:W-:Y:S08]  /*a150*/  BAR.SYNC.DEFER_BLOCKING 0x0 ;  /* 0x0000000000007b1d */ /* 0x000ff00000010000 */
[----:B------:R-:W3:Y:S08]  /*a160*/  LDSM.16.M88.4 R8, [R225] ;  /* 0x00000000e108783b */ /* 0x000ef00000000200 */
[----:B-1----:R-:W4:Y:S04]  /*a170*/  LDL.LU R251, [R1+0x8] ;  /* 0x0000080001fb7983 */ /* 0x002f280000300800 */
[----:B------:R1:W-:Y:S04]  /*a180*/  STL [R1+0x94], R250 ;  /* 0x000094fa01007387 */ /* 0x0003e80000100800 */
[----:B------:R-:W1:Y:S08]  /*a190*/  LDSM.16.M88.4 R16, [R225+0x800] ;  /* 0x00080000e110783b */ /* 0x000e700000000200 */
[----:B------:R-:W2:Y:S08]  /*a1a0*/  LDSM.16.M88.4 R24, [R225+0x1000] ;  /* 0x00100000e118783b */ /* 0x000eb00000000200 */
[----:B------:R-:W2:Y:S01]  /*a1b0*/  LDSM.16.M88.4 R32, [R225+0x1800] ;  /* 0x00180000e120783b */ /* 0x000ea20000000200 */
[C---:B---3--:R-:W-:Y:S07]  /*a1c0*/  HMMA.16816.F32.BF16 R4, R156.reuse, R8, RZ ;  /* 0x000000089c04723c */ /* 0x048fee00000418ff */
[----:B-1----:R-:W3:Y:S04]  /*a1d0*/  LDL R250, [R1+0x4] ;  /* 0x0000040001fa7983 */ /* 0x002ee80000100800 */
[----:B------:R-:W1:Y:S01]  /*a1e0*/  LDSM.16.M88.4 R40, [R225+0x2000] ;  /* 0x00200000e128783b */ /* 0x000e620000000200 */
[C---:B------:R-:W-:Y:S07]  /*a1f0*/  HMMA.16816.F32.BF16 R8, R156.reuse, R10, RZ ;  /* 0x0000000a9c08723c */ /* 0x040fee00000418ff */
[----:B------:R-:W1:Y:S01]  /*a200*/  LDSM.16.M88.4 R48, [R225+0x2800] ;  /* 0x00280000e130783b */ /* 0x000e620000000200 */
[C---:B------:R-:W-:Y:S07]  /*a210*/  HMMA.16816.F32.BF16 R12, R156.reuse, R16, RZ ;  /* 0x000000109c0c723c */ /* 0x040fee00000418ff */
[----:B------:R-:W1:Y:S01]  /*a220*/  LDSM.16.M88.4 R144, [R231] ;  /* 0x00000000e790783b */ /* 0x000e620000000200 */
[C---:B------:R-:W-:Y:S07]  /*a230*/  HMMA.16816.F32.BF16 R16, R156.reuse, R18, RZ ;  /* 0x000000129c10723c */ /* 0x040fee00000418ff */
[----:B------:R-:W1:Y:S08]  /*a240*/  LDSM.16.M88.4 R164, [R248] ;  /* 0x00000000f8a4783b */ /* 0x000e700000000200 */
[----:B------:R-:W1:Y:S08]  /*a250*/  LDSM.16.M88.4 R208, [R247] ;  /* 0x00000000f7d0783b */ /* 0x000e700000000200 */
[----:B------:R-:W1:Y:S08]  /*a260*/  LDSM.16.M88.4 R212, [R246] ;  /* 0x00000000f6d4783b */ /* 0x000e700000000200 */
[----:B------:R-:W1:Y:S08]  /*a270*/  LDSM.16.M88.4 R216, [R245] ;  /* 0x00000000f5d8783b */ /* 0x000e700000000200 */
[----:B------:R-:W1:Y:S01]  /*a280*/  LDSM.16.M88.4 R220, [R244] ;  /* 0x00000000f4dc783b */ /* 0x000e620000000200 */
[----:B--2---:R-:W-:Y:S02]  /*a290*/  MOV R3, R22 ;  /* 0x0000001600037202 */ /* 0x004fe40000000f00 */
[----:B----4-:R-:W-:Y:S01]  /*a2a0*/  SHF.R.S32.HI R0, RZ, 0x1f, R251 ;  /* 0x0000001fff007819 */ /* 0x010fe200000114fb */
[C---:B------:R-:W-:Y:S04]  /*a2b0*/  IMAD.WIDE.U32 R20, R251.reuse, c[0x0][0x208], RZ ;  /* 0x00008200fb147a25 */ /* 0x040fe800078e00ff */
[----:B------:R-:W-:Y:S02]  /*a2c0*/  IMAD R0, R0, c[0x0][0x208], RZ ;  /* 0x0000820000007a24 */ /* 0x000fe400078e02ff */
[----:B------:R-:W-:Y:S04]  /*a2d0*/  IMAD.WIDE.U32 R2, R20, 0x60, R2 ;  /* 0x0000006014027825 */ /* 0x000fe800078e0002 */
[----:B------:R-:W-:Y:S05]  /*a2e0*/  IMAD R0, R251, c[0x0][0x20c], R0 ;  /* 0x00008300fb007a24 */ /* 0x000fea00078e0200 */
[----:B------:R-:W-:Y:S02]  /*a2f0*/  IADD3 R0, R21, R0, RZ ;  /* 0x0000000015007210 */ /* 0x000fe40007ffe0ff */
[C---:B------:R-:W-:Y:S03]  /*a300*/  HMMA.16816.F32.BF16 R20, R156.reuse, R24, RZ ;  /* 0x000000189c14723c */ /* 0x040fe600000418ff */
[----:B------:R-:W-:Y:S05]  /*a310*/  IMAD R0, R0, 0x60, RZ ;  /* 0x0000006000007824 */ /* 0x000fea00078e02ff */
[C---:B------:R-:W-:Y:S01]  /*a320*/  HMMA.16816.F32.BF16 R24, R156.reuse, R26, RZ ;  /* 0x0000001a9c18723c */ /* 0x040fe200000418ff */
[----:B------:R-:W-:Y:S03]  /*a330*/  IADD3 R44, R3, R0, RZ ;  /* 0x00000000032c7210 */ /* 0x000fe60007ffe0ff */
[C---:B------:R-:W-:Y:S02]  /*a340*/  SHF.L.U32 R0, R2.reuse, 0x1, RZ ;  /* 0x0000000102007819 */ /* 0x040fe400000006ff */
[----:B------:R-:W-:Y:S02]  /*a350*/  SHF.L.U64.HI R44, R2, 0x1, R44 ;  /* 0x00000001022c7819 */ /* 0x000fe4000001022c */
        /* <DEDUP_REMOVED lines=9> */
[----:B---3--:R2:W-:Y:S01]  /*a3f0*/  LDGSTS.E.BYPASS.LTC128B.128 [R250+0x100], [R2.64], !P4 ;  /* 0x0010000002fa7fae */ /* 0x0085e2000e101d46 */
[----:B------:R-:W-:Y:S02]  /*a400*/  IADD3 R0, P0, R0, 0x100, RZ ;  /* 0x0000010000007810 */ /* 0x000fe40007f1e0ff */
[--C-:B------:R-:W-:Y:S02]  /*a410*/  IADD3.X R37, RZ, c[0x0][0x1fc], R44.reuse, P1, P5 ;  /* 0x00007f00ff257a10 */ /* 0x100fe40000fea42c */
[----:B------:R-:W-:Y:S03]  /*a420*/  IADD3 R46, P1, R0, c[0x0][0x1f8], RZ ;  /* 0x00007e00002e7a10 */ /* 0x000fe60007f3e0ff */
[----:B------:R1:W-:Y:S01]  /*a430*/  LDGSTS.E.BYPASS.LTC128B.128 [R250+0x3100], [R36.64], !P3 ;  /* 0x0310000024fa7fae */ /* 0x0003e2000d901d46 */
[----:B------:R-:W-:Y:S02]  /*a440*/  IADD3.X R47, RZ, c[0x0][0x1fc], R44, P1, P0 ;  /* 0x00007f00ff2f7a10 */ /* 0x000fe40000fe042c */
[----:B------:R-:W-:Y:S04]  /*a450*/  MOV R0, c[0x0][0x208] ;  /* 0x0000820000007a02 */ /* 0x000fe80000000f00 */
[C---:B------:R-:W-:Y:S01]  /*a460*/  SHF.L.U32 R140, R0.reuse, 0x6, RZ ;  /* 0x00000006008c7819 */ /* 0x040fe200000006ff */
[----:B------:R3:W-:Y:S01]  /*a470*/  LDGSTS.E.BYPASS.LTC128B.128 [R250+0x6100], [R46.64], !P2 ;  /* 0x061000002efa7fae */ /* 0x0007e2000d101d46 */
[----:B------:R-:W-:Y:S02]  /*a480*/  SHF.L.U64.HI R0, R0, R141, c[0x0][0x20c] ;  /* 0x0000830000007619 */ /* 0x000fe4000001028d */
[----:B--2---:R-:W-:Y:S04]  /*a490*/  IADD3 R2, P1, R2, R140, RZ ;  /* 0x0000008c02027210 */ /* 0x004fe80007f3e0ff */
[----:B------:R-:W-:Y:S02]  /*a4a0*/  IADD3.X R3, R3, R0, RZ, P1, !PT ;  /* 0x0000000003037210 */ /* 0x000fe40000ffe4ff */
[----:B------:R-:W-:Y:S01]  /*a4b0*/  IADD3 R140, P0, R140, R2, RZ ;  /* 0x000000028c8c7210 */ /* 0x000fe20007f1e0ff */
[C---:B-1----:R-:W-:Y:S02]  /*a4c0*/  HMMA.16816.F32.BF16 R36, R156.reuse, R40, RZ ;  /* 0x000000289c24723c */ /* 0x042fe400000418ff */
[----:B------:R1:W-:Y:S01]  /*a4d0*/  LDGSTS.E.BYPASS.LTC128B.128 [R250+0x1100], [R2.64], !P4 ;  /* 0x0110000002fa7fae */ /* 0x0003e2000e101d46 */
[----:B------:R-:W-:Y:S02]  /*a4e0*/  IADD3.X R141, R0, R3, RZ, P0, !PT ;  /* 0x00000003008d7210 */ /* 0x000fe400007fe4ff */
[C---:B------:R-:W-:Y:S02]  /*a4f0*/  ISETP.GT.AND P0, PT, R251.reuse, RZ, PT ;  /* 0x000000fffb00720c */ /* 0x040fe40003f04270 */
[----:B------:R-:W-:Y:S01]  /*a500*/  IADD3 R251, R251, -0x1, RZ ;  /* 0xfffffffffbfb7810 */ /* 0x000fe20007ffe0ff */
[C---:B------:R-:W-:Y:S02]  /*a510*/  HMMA.16816.F32.BF16 R40, R156.reuse, R42, RZ ;  /* 0x0000002a9c28723c */ /* 0x040fe400000418ff */
[----:B------:R1:W-:Y:S06]  /*a520*/  LDGSTS.E.BYPASS.LTC128B.128 [R250+0x4100], [R2.64+0x80], !P3 ;  /* 0x0410008002fa7fae */ /* 0x0003ec000d901d46 */
[C---:B---3--:R-:W-:Y:S02]  /*a530*/  HMMA.16816.F32.BF16 R44, R156.reuse, R48, RZ ;  /* 0x000000309c2c723c */ /* 0x048fe400000418ff */
[----:B------:R1:W-:Y:S06]  /*a540*/  LDGSTS.E.BYPASS.LTC128B.128 [R250+0x7100], [R2.64+0x100], !P2 ;  /* 0x0710010002fa7fae */ /* 0x0003ec000d101d46 */
[----:B------:R-:W-:Y:S02]  /*a550*/  HMMA.16816.F32.BF16 R48, R156, R50, RZ ;  /* 0x000000329c30723c */ /* 0x000fe400000418ff */
[----:B------:R2:W-:Y:S06]  /*a560*/  LDGSTS.E.BYPASS.LTC128B.128 [R250+0x2100], [R140.64], !P4 ;  /* 0x021000008cfa7fae */ /* 0x0005ec000e101d46 */
[C---:B------:R-:W-:Y:S02]  /*a570*/  HMMA.16816.F32.BF16 R4, R160.reuse, R144, R4 ;  /* 0x00000090a004723c */ /* 0x040fe40000041804 */
[----:B------:R2:W-:Y:S06]  /*a580*/  LDGSTS.E.BYPASS.LTC128B.128 [R250+0x5100], [R140.64+0x80], !P3 ;  /* 0x051000808cfa7fae */ /* 0x0005ec000d901d46 */
[C---:B------:R-:W-:Y:S02]  /*a590*/  HMMA.16816.F32.BF16 R8, R160.reuse, R146, R8 ;  /* 0x00000092a008723c */ /* 0x040fe40000041808 */
[----:B------:R2:W-:Y:S06]  /*a5a0*/  LDGSTS.E.BYPASS.LTC128B.128 [R250+0x8100], [R140.64+0x100], !P2 ;  /* 0x081001008cfa7fae */ /* 0x0005ec000d101d46 */
[C---:B------:R-:W-:Y:S02]  /*a5b0*/  HMMA.16816.F32.BF16 R12, R160.reuse, R164, R12 ;  /* 0x000000a4a00c723c */ /* 0x040fe4000004180c */
[----:B------:R-:W3:Y:S06]  /*a5c0*/  LDSM.16.M88.4 R144, [R229] ;  /* 0x00000000e590783b */ /* 0x000eec0000000200 */
[C---:B------:R-:W-:Y:S02]  /*a5d0*/  HMMA.16816.F32.BF16 R16, R160.reuse, R166, R16 ;  /* 0x000000a6a010723c */ /* 0x040fe40000041810 */
[----:B------:R-:W0:Y:S06]  /*a5e0*/  LDGDEPBAR ;  /* 0x00000000000079af */ /* 0x000e2c0000000000 */
[C---:B------:R-:W-:Y:S02]  /*a5f0*/  HMMA.16816.F32.BF16 R20, R160.reuse, R208, R20 ;  /* 0x000000d0a014723c */ /* 0x040fe40000041814 */
[----:B------:R-:W4:Y:S06]  /*a600*/  LDSM.16.M88.4 R164, [R229+0x800] ;  /* 0x00080000e5a4783b */ /* 0x000f2c0000000200 */
[C---:B------:R-:W-:Y:S02]  /*a610*/  HMMA.16816.F32.BF16 R24, R160.reuse, R210, R24 ;  /* 0x000000d2a018723c */ /* 0x040fe40000041818 */
[----:B------:R-:W1:Y:S06]  /*a620*/  LDSM.16.M88.4 R208, [R229+0x1000] ;  /* 0x00100000e5d0783b */ /* 0x000e6c0000000200 */
        /* <DEDUP_REMOVED lines=8> */
[----:B------:R-:W-:Y:S07]  /*a6b0*/  LDSM.16.M88.4 R220, [R241] ;  /* 0x00000000f1dc783b */ /* 0x000fee0000000200 */
[C---:B---3--:R-:W-:Y:S08]  /*a6c0*/  HMMA.16816.F32.BF16 R4, R168.reuse, R144, R4 ;  /* 0x00000090a804723c */ /* 0x048ff00000041804 */
[C---:B------:R-:W-:Y:S01]  /*a6d0*/  HMMA.16816.F32.BF16 R8, R168.reuse, R146, R8 ;  /* 0x00000092a808723c */ /* 0x040fe20000041808 */
[----:B------:R-:W3:Y:S07]  /*a6e0*/  LDSM.16.M88.4 R144, [R229+0x2800] ;  /* 0x00280000e590783b */ /* 0x000eee0000000200 */
[C---:B----4-:R-:W-:Y:S08]  /*a6f0*/  HMMA.16816.F32.BF16 R12, R168.reuse, R164, R12 ;  /* 0x000000a4a80c723c */ /* 0x050ff0000004180c */
[C---:B------:R-:W-:Y:S01]  /*a700*/  HMMA.16816.F32.BF16 R16, R168.reuse, R166, R16 ;  /* 0x000000a6a810723c */ /* 0x040fe20000041810 */
[----:B------:R-:W4:Y:S07]  /*a710*/  LDSM.16.M88.4 R164, [R226] ;  /* 0x00000000e2a4783b */ /* 0x000f2e0000000200 */
[C---:B-1----:R-:W-:Y:S08]  /*a720*/  HMMA.16816.F32.BF16 R20, R168.reuse, R208, R20 ;  /* 0x000000d0a814723c */ /* 0x042ff00000041814 */
[C---:B------:R-:W-:Y:S01]  /*a730*/  HMMA.16816.F32.BF16 R24, R168.reuse, R210, R24 ;  /* 0x000000d2a818723c */ /* 0x040fe20000041818 */
[----:B------:R-:W1:Y:S07]  /*a740*/  LDSM.16.M88.4 R208, [R226+0x800] ;  /* 0x00080000e2d0783b */ /* 0x000e6e0000000200 */
[C---:B------:R-:W-:Y:S08]  /*a750*/  HMMA.16816.F32.BF16 R28, R168.reuse, R212, R28 ;  /* 0x000000d4a81c723c */ /* 0x040ff0000004181c */
[C---:B------:R-:W-:Y:S01]  /*a760*/  HMMA.16816.F32.BF16 R32, R168.reuse, R214, R32 ;  /* 0x000000d6a820723c */ /* 0x040fe20000041820 */
[----:B------:R-:W1:Y:S07]  /*a770*/  LDSM.16.M88.4 R212, [R226+0x1000] ;  /* 0x00100000e2d4783b */ /* 0x000e6e0000000200 */
[C---:B------:R-:W-:Y:S08]  /*a780*/  HMMA.16816.F32.BF16 R36, R168.reuse, R216, R36 ;  /* 0x000000d8a824723c */ /* 0x040ff00000041824 */
[C---:B------:R-:W-:Y:S01]  /*a790*/  HMMA.16816.F32.BF16 R40, R168.reuse, R218, R40 ;  /* 0x000000daa828723c */ /* 0x040fe20000041828 */
[----:B------:R-:W2:Y:S07]  /*a7a0*/  LDSM.16.M88.4 R216, [R226+0x1800] ;  /* 0x00180000e2d8783b */ /* 0x000eae0000000200 */
[C---:B---3--:R-:W-:Y:S08]  /*a7b0*/  HMMA.16816.F32.BF16 R44, R168.reuse, R144, R44 ;  /* 0x00000090a82c723c */ /* 0x048ff0000004182c */
[----:B------:R-:W-:Y:S01]  /*a7c0*/  HMMA.16816.F32.BF16 R48, R168, R146, R48 ;  /* 0x00000092a830723c */ /* 0x000fe20000041830 */
[----:B------:R-:W3:Y:S07]  /*a7d0*/  LDSM.16.M88.4 R144, [R226+0x2000] ;  /* 0x00200000e290783b */ /* 0x000eee0000000200 */
[C---:B----4-:R-:W-:Y:S08]  /*a7e0*/  HMMA.16816.F32.BF16 R4, R172.reuse, R164, R4 ;  /* 0x000000a4ac04723c */ /* 0x050ff00000041804 */
[C---:B------:R-:W-:Y:S01]  /*a7f0*/  HMMA.16816.F32.BF16 R8, R172.reuse, R166, R8 ;  /* 0x000000a6ac08723c */ /* 0x040fe20000041808 */
[----:B------:R-:W4:Y:S07]  /*a800*/  LDSM.16.M88.4 R164, [R226+0x2800] ;  /* 0x00280000e2a4783b */ /* 0x000f2e0000000200 */
[C---:B-1----:R-:W-:Y:S08]  /*a810*/  HMMA.16816.F32.BF16 R12, R172.reuse, R208, R12 ;  /* 0x000000d0ac0c723c */ /* 0x042ff0000004180c */
[C---:B------:R-:W-:Y:S01]  /*a820*/  HMMA.16816.F32.BF16 R16, R172.reuse, R210, R16 ;  /* 0x000000d2ac10723c */ /* 0x040fe20000041810 */
[----:B------:R-:W1:Y:S07]  /*a830*/  LDSM.16.M88.4 R208, [R225+0x3000] ;  /* 0x00300000e1d0783b */ /* 0x000e6e0000000200 */
[C---:B------:R-:W-:Y:S08]  /*a840*/  HMMA.16816.F32.BF16 R20, R172.reuse, R212, R20 ;  /* 0x000000d4ac14723c */ /* 0x040ff00000041814 */
[C---:B------:R-:W-:Y:S01]  /*a850*/  HMMA.16816.F32.BF16 R24, R172.reuse, R214, R24 ;  /* 0x000000d6ac18723c */ /* 0x040fe20000041818 */
[----:B------:R-:W1:Y:S07]  /*a860*/  LDSM.16.M88.4 R212, [R225+0x3800] ;  /* 0x00380000e1d4783b */ /* 0x000e6e0000000200 */
[C---:B--2---:R-:W-:Y:S08]  /*a870*/  HMMA.16816.F32.BF16 R28, R172.reuse, R216, R28 ;  /* 0x000000d8ac1c723c */ /* 0x044ff0000004181c */
[C---:B------:R-:W-:Y:S01]  /*a880*/  HMMA.16816.F32.BF16 R32, R172.reuse, R218, R32 ;  /* 0x000000daac20723c */ /* 0x040fe20000041820 */
[----:B------:R-:W2:Y:S07]  /*a890*/  LDSM.16.M88.4 R216, [R225+0x4000] ;  /* 0x00400000e1d8783b */ /* 0x000eae0000000200 */
[C---:B---3--:R-:W-:Y:S08]  /*a8a0*/  HMMA.16816.F32.BF16 R36, R172.reuse, R144, R36 ;  /* 0x00000090ac24723c */ /* 0x048ff00000041824 */
[C---:B------:R-:W-:Y:S01]  /*a8b0*/  HMMA.16816.F32.BF16 R40, R172.reuse, R146, R40 ;  /* 0x00000092ac28723c */ /* 0x040fe20000041828 */
[----:B------:R-:W3:Y:S07]  /*a8c0*/  LDSM.16.M88.4 R144, [R225+0x4800] ;  /* 0x00480000e190783b */ /* 0x000eee0000000200 */
[C---:B----4-:R-:W-:Y:S08]  /*a8d0*/  HMMA.16816.F32.BF16 R44, R172.reuse, R164, R44 ;  /* 0x000000a4ac2c723c */ /* 0x050ff0000004182c */
[----:B------:R-:W-:Y:S01]  /*a8e0*/  HMMA.16816.F32.BF16 R48, R172, R166, R48 ;  /* 0x000000a6ac30723c */ /* 0x000fe20000041830 */
[----:B------:R-:W4:Y:S07]  /*a8f0*/  LDSM.16.M88.4 R164, [R225+0x5000] ;  /* 0x00500000e1a4783b */ /* 0x000f2e0000000200 */
[C---:B-1----:R-:W-:Y:S08]  /*a900*/  HMMA.16816.F32.BF16 R4, R176.reuse, R208, R4 ;  /* 0x000000d0b004723c */ /* 0x042ff00000041804 */
[C---:B------:R-:W-:Y:S01]  /*a910*/  HMMA.16816.F32.BF16 R8, R176.reuse, R210, R8 ;  /* 0x000000d2b008723c */ /* 0x040fe20000041808 */
[----:B------:R-:W1:Y:S07]  /*a920*/  LDSM.16.M88.4 R208, [R225+0x5800] ;  /* 0x00580000e1d0783b */ /* 0x000e6e0000000200 */
[C---:B------:R-:W-:Y:S08]  /*a930*/  HMMA.16816.F32.BF16 R12, R176.reuse, R212, R12 ;  /* 0x000000d4b00c723c */ /* 0x040ff0000004180c */
[C---:B------:R-:W-:Y:S01]  /*a940*/  HMMA.16816.F32.BF16 R16, R176.reuse, R214, R16 ;  /* 0x000000d6b010723c */ /* 0x040fe20000041810 */
[----:B------:R-:W1:Y:S07]  /*a950*/  LDSM.16.M88.4 R212, [R243] ;  /* 0x00000000f3d4783b */ /* 0x000e6e0000000200 */
[C---:B--2---:R-:W-:Y:S08]  /*a960*/  HMMA.16816.F32.BF16 R20, R176.reuse, R216, R20 ;  /* 0x000000d8b014723c */ /* 0x044ff00000041814 */
[C---:B------:R-:W-:Y:S01]  /*a970*/  HMMA.16816.F32.BF16 R24, R176.reuse, R218, R24 ;  /* 0x000000dab018723c */ /* 0x040fe20000041818 */
[----:B------:R-:W2:Y:S07]  /*a980*/  LDSM.16.M88.4 R216, [R242] ;  /* 0x00000000f2d8783b */ /* 0x000eae0000000200 */
[C---:B---3--:R-:W-:Y:S08]  /*a990*/  HMMA.16816.F32.BF16 R28, R176.reuse, R144, R28 ;  /* 0x00000090b01c723c */ /* 0x048ff0000004181c */
[C---:B------:R-:W-:Y:S01]  /*a9a0*/  HMMA.16816.F32.BF16 R32, R176.reuse, R146, R32 ;  /* 0x00000092b020723c */ /* 0x040fe20000041820 */
[----:B------:R-:W3:Y:S07]  /*a9b0*/  LDSM.16.M88.4 R144, [R240] ;  /* 0x00000000f090783b */ /* 0x000eee0000000200 */
[C---:B----4-:R-:W-:Y:S08]  /*a9c0*/  HMMA.16816.F32.BF16 R36, R176.reuse, R164, R36 ;  /* 0x000000a4b024723c */ /* 0x050ff00000041824 */
[C---:B------:R-:W-:Y:S01]  /*a9d0*/  HMMA.16816.F32.BF16 R40, R176.reuse, R166, R40 ;  /* 0x000000a6b028723c */ /* 0x040fe20000041828 */
[----:B------:R-:W4:Y:S07]  /*a9e0*/  LDSM.16.M88.4 R164, [R239] ;  /* 0x00000000efa4783b */ /* 0x000f2e0000000200 */
[C---:B-1----:R-:W-:Y:S08]  /*a9f0*/  HMMA.16816.F32.BF16 R44, R176.reuse, R208, R44 ;  /* 0x000000d0b02c723c */ /* 0x042ff0000004182c */
[----:B------:R-:W-:Y:S01]  /*aa00*/  HMMA.16816.F32.BF16 R48, R176, R210, R48 ;  /* 0x000000d2b030723c */ /* 0x000fe20000041830 */
[----:B------:R-:W1:Y:S07]  /*aa10*/  LDSM.16.M88.4 R208, [R238] ;  /* 0x00000000eed0783b */ /* 0x000e6e0000000200 */
[C---:B------:R-:W-:Y:S08]  /*aa20*/  HMMA.16816.F32.BF16 R4, R180.reuse, R212, R4 ;  /* 0x000000d4b404723c */ /* 0x040ff00000041804 */
[C---:B------:R-:W-:Y:S01]  /*aa30*/  HMMA.16816.F32.BF16 R8, R180.reuse, R214, R8 ;  /* 0x000000d6b408723c */ /* 0x040fe20000041808 */
[----:B------:R-:W1:Y:S07]  /*aa40*/  LDSM.16.M88.4 R212, [R229+0x3000] ;  /* 0x00300000e5d4783b */ /* 0x000e6e0000000200 */
[C---:B--2---:R-:W-:Y:S08]  /*aa50*/  HMMA.16816.F32.BF16 R12, R180.reuse, R216, R12 ;  /* 0x000000d8b40c723c */ /* 0x044ff0000004180c */
[C---:B------:R-:W-:Y:S01]  /*aa60*/  HMMA.16816.F32.BF16 R16, R180.reuse, R218, R16 ;  /* 0x000000dab410723c */ /* 0x040fe20000041810 */
[----:B------:R-:W2:Y:S07]  /*aa70*/  LDSM.16.M88.4 R216, [R229+0x3800] ;  /* 0x00380000e5d8783b */ /* 0x000eae0000000200 */
        /* <DEDUP_REMOVED lines=9> */
[C---:B-1----:R-:W-:Y:S08]  /*ab10*/  HMMA.16816.F32.BF16 R44, R180.reuse, R208, R44 ;  /* 0x000000d0b42c723c */ /* 0x042ff0000004182c */
[----:B------:R-:W-:Y:S01]  /*ab20*/  HMMA.16816.F32.BF16 R48, R180, R210, R48 ;  /* 0x000000d2b430723c */ /* 0x000fe20000041830 */
        /* <DEDUP_REMOVED lines=17> */
[----:B------:R-:W-:Y:S01]  /*ac40*/  HMMA.16816.F32.BF16 R48, R184, R222, R48 ;  /* 0x000000deb830723c */ /* 0x000fe20000041830 */
[----:B------:R-:W-:Y:S07]  /*ac50*/  LDSM.16.M88.4 R220, [R225+0x6000] ;  /* 0x00600000e1dc783b */ /* 0x000fee0000000200 */
        /* <DEDUP_REMOVED lines=17> */
[----:B------:R-:W1:Y:S07]  /*ad70*/  LDSM.16.M88.4 R212, [R225+0x8800] ;  /* 0x00880000e1d4783b */ /* 0x000e6e0000000200 */
[C---:B------:R-:W-:Y:S08]  /*ad80*/  HMMA.16816.F32.BF16 R4, R192.reuse, R220, R4 ;  /* 0x000000dcc004723c */ /* 0x040ff00000041804 */
[C---:B------:R-:W-:Y:S01]  /*ad90*/  HMMA.16816.F32.BF16 R8, R192.reuse, R222, R8 ;  /* 0x000000dec008723c */ /* 0x040fe20000041808 */
[----:B------:R-:W-:Y:S07]  /*ada0*/  LDSM.16.M88.4 R220, [R235] ;  /* 0x00000000ebdc783b */ /* 0x000fee0000000200 */
        /* <DEDUP_REMOVED lines=10> */
[C---:B------:R-:W-:Y:S01]  /*ae50*/  HMMA.16816.F32.BF16 R40, R192.reuse, R210, R40 ;  /* 0x000000d2c028723c */ /* 0x040fe20000041828 */
[----:B------:R-:W1:Y:S07]  /*ae60*/  LDSM.16.M88.4 R208, [R233] ;  /* 0x00000000e9d0783b */ /* 0x000e6e0000000200 */
[C---:B------:R-:W-:Y:S08]  /*ae70*/  HMMA.16816.F32.BF16 R44, R192.reuse, R212, R44 ;  /* 0x000000d4c02c723c */ /* 0x040ff0000004182c */
[----:B------:R-:W-:Y:S01]  /*ae80*/  HMMA.16816.F32.BF16 R48, R192, R214, R48 ;  /* 0x000000d6c030723c */ /* 0x000fe20000041830 */
[----:B------:R-:W1:Y:S07]  /*ae90*/  LDSM.16.M88.4 R212, [R232] ;  /* 0x00000000e8d4783b */ /* 0x000e6e0000000200 */
[C---:B--2---:R-:W-:Y:S08]  /*aea0*/  HMMA.16816.F32.BF16 R4, R196.reuse, R216, R4 ;  /* 0x000000d8c404723c */ /* 0x044ff00000041804 */
[C---:B------:R-:W-:Y:S01]  /*aeb0*/  HMMA.16816.F32.BF16 R8, R196.reuse, R218, R8 ;  /* 0x000000dac408723c */ /* 0x040fe20000041808 */
[----:B------:R-:W-:Y:S07]  /*aec0*/  LDSM.16.M88.4 R216, [R229+0x6800] ;  /* 0x00680000e5d8783b */ /* 0x000fee0000000200 */
[C---:B---3--:R-:W-:Y:S08]  /*aed0*/  HMMA.16816.F32.BF16 R12, R196.reuse, R144, R12 ;  /* 0x00000090c40c723c */ /* 0x048ff0000004180c */
[C---:B------:R-:W-:Y:S01]  /*aee0*/  HMMA.16816.F32.BF16 R16, R196.reuse, R146, R16 ;  /* 0x00000092c410723c */ /* 0x040fe20000041810 */
[----:B------:R-:W2:Y:S07]  /*aef0*/  LDSM.16.M88.4 R144, [R229+0x6000] ;  /* 0x00600000e590783b */ /* 0x000eae0000000200 */
[C---:B------:R-:W-:Y:S08]  /*af00*/  HMMA.16816.F32.BF16 R20, R196.reuse, R220, R20 ;  /* 0x000000dcc414723c */ /* 0x040ff00000041814 */
[C---:B------:R-:W-:Y:S01]  /*af10*/  HMMA.16816.F32.BF16 R24, R196.reuse, R222, R24 ;  /* 0x000000dec418723c */ /* 0x040fe20000041818 */
[----:B------:R-:W-:Y:S07]  /*af20*/  LDSM.16.M88.4 R220, [R226+0x6000] ;  /* 0x00600000e2dc783b */ /* 0x000fee0000000200 */
[C---:B----4-:R-:W-:Y:S08]  /*af30*/  HMMA.16816.F32.BF16 R28, R196.reuse, R164, R28 ;  /* 0x000000a4c41c723c */ /* 0x050ff0000004181c */
[C---:B------:R-:W-:Y:S01]  /*af40*/  HMMA.16816.F32.BF16 R32, R196.reuse, R166, R32 ;  /* 0x000000a6c420723c */ /* 0x040fe20000041820 */
[----:B------:R-:W3:Y:S07]  /*af50*/  LDSM.16.M88.4 R164, [R229+0x7000] ;  /* 0x00700000e5a4783b */ /* 0x000eee0000000200 */
[C---:B-1----:R-:W-:Y:S08]  /*af60*/  HMMA.16816.F32.BF16 R36, R196.reuse, R208, R36 ;  /* 0x000000d0c424723c */ /* 0x042ff00000041824 */
[C---:B------:R-:W-:Y:S01]  /*af70*/  HMMA.16816.F32.BF16 R40, R196.reuse, R210, R40 ;  /* 0x000000d2c428723c */ /* 0x040fe20000041828 */
[----:B------:R-:W1:Y:S07]  /*af80*/  LDSM.16.M88.4 R208, [R229+0x7800] ;  /* 0x00780000e5d0783b */ /* 0x000e6e0000000200 */
[C---:B------:R-:W-:Y:S08]  /*af90*/  HMMA.16816.F32.BF16 R44, R196.reuse, R212, R44 ;  /* 0x000000d4c42c723c */ /* 0x040ff0000004182c */
[----:B------:R-:W-:Y:S01]  /*afa0*/  HMMA.16816.F32.BF16 R48, R196, R214, R48 ;  /* 0x000000d6c430723c */ /* 0x000fe20000041830 */
[----:B------:R-:W4:Y:S07]  /*afb0*/  LDSM.16.M88.4 R212, [R229+0x8000] ;  /* 0x00800000e5d4783b */ /* 0x000f2e0000000200 */
[C---:B--2---:R-:W-:Y:S08]  /*afc0*/  HMMA.16816.F32.BF16 R4, R200.reuse, R144, R4 ;  /* 0x00000090c804723c */ /* 0x044ff00000041804 */
[C---:B------:R-:W-:Y:S01]  /*afd0*/  HMMA.16816.F32.BF16 R8, R200.reuse, R146, R8 ;  /* 0x00000092c808723c */ /* 0x040fe20000041808 */
[----:B------:R-:W2:Y:S07]  /*afe0*/  LDSM.16.M88.4 R144, [R229+0x8800] ;  /* 0x00880000e590783b */ /* 0x000eae0000000200 */
        /* <DEDUP_REMOVED lines=8> */
[----:B------:R-:W-:Y:S07]  /*b070*/  LDSM.16.M88.4 R208, [R226+0x8000] ;  /* 0x00800000e2d0783b */ /* 0x000fee0000000200 */
[C---:B----4-:R-:W-:Y:S01]  /*b080*/  HMMA.16816.F32.BF16 R36, R200.reuse, R212, R36 ;  /* 0x000000d4c824723c */ /* 0x050fe20000041824 */
[----:B------:R-:W4:Y:S07]  /*b090*/  LDL R213, [R1+0x38] ;  /* 0x0000380001d57983 */ /* 0x000f2e0000100800 */
[C---:B------:R-:W-:Y:S08]  /*b0a0*/  HMMA.16816.F32.BF16 R40, R200.reuse, R214, R40 ;  /* 0x000000d6c828723c */ /* 0x040ff00000041828 */
[C---:B--2---:R-:W-:Y:S08]  /*b0b0*/  HMMA.16816.F32.BF16 R44, R200.reuse, R144, R44 ;  /* 0x00000090c82c723c */ /* 0x044ff0000004182c */
[----:B------:R-:W-:Y:S01]  /*b0c0*/  HMMA.16816.F32.BF16 R48, R200, R146, R48 ;  /* 0x00000092c830723c */ /* 0x000fe20000041830 */
[----:B------:R-:W1:Y:S07]  /*b0d0*/  LDSM.16.M88.4 R144, [R226+0x7800] ;  /* 0x00780000e290783b */ /* 0x000e6e0000000200 */
[C---:B------:R-:W-:Y:S01]  /*b0e0*/  HMMA.16816.F32.BF16 R4, R204.reuse, R220, R4 ;  /* 0x000000dccc04723c */ /* 0x040fe20000041804 */
[----:B------:R-:W2:Y:S06]  /*b0f0*/  LDL.64 R220, [R1+0x20] ;  /* 0x0000200001dc7983 */ /* 0x000eac0000100a00 */
[----:B------:R-:W-:Y:S01]  /*b100*/  STL [R1+0x8], R251 ;  /* 0x000008fb01007387 */ /* 0x000fe20000100800 */
[C---:B------:R-:W-:Y:S08]  /*b110*/  HMMA.16816.F32.BF16 R8, R204.reuse, R222, R8 ;  /* 0x000000decc08723c */ /* 0x040ff00000041808 */
[C---:B------:R-:W-:Y:S08]  /*b120*/  HMMA.16816.F32.BF16 R12, R204.reuse, R216, R12 ;  /* 0x000000d8cc0c723c */ /* 0x040ff0000004180c */
[C---:B------:R-:W-:Y:S04]  /*b130*/  HMMA.16816.F32.BF16 R16, R204.reuse, R218, R16 ;  /* 0x000000dacc10723c */ /* 0x040fe80000041810 */
[----:B------:R-:W-:Y:S02]  /*b140*/  FMNMX.FTZ R0, R4, R142, !PT ;  /* 0x0000008e04007209 */ /* 0x000fe40007810000 */
[----:B------:R-:W-:Y:S02]  /*b150*/  FMNMX.FTZ R2, R6, R143, !PT ;  /* 0x0000008f06027209 */ /* 0x000fe40007810000 */
[C---:B---3--:R-:W-:Y:S04]  /*b160*/  HMMA.16816.F32.BF16 R20, R204.reuse, R164, R20 ;  /* 0x000000a4cc14723c */ /* 0x048fe80000041814 */
[----:B------:R-:W-:Y:S02]  /*b170*/  FMNMX.FTZ R0, R5, R0, !PT ;  /* 0x0000000005007209 */ /* 0x000fe40007810000 */
[----:B------:R-:W-:Y:S02]  /*b180*/  FMNMX.FTZ R2, R7, R2, !PT ;  /* 0x0000000207027209 */ /* 0x000fe40007810000 */
[C---:B------:R-:W-:Y:S01]  /*b190*/  HMMA.16816.F32.BF16 R24, R204.reuse, R166, R24 ;  /* 0x000000a6cc18723c */ /* 0x040fe20000041818 */
[----:B------:R-:W3:Y:S01]  /*b1a0*/  LDSM.16.M88.4 R164, [R226+0x8800] ;  /* 0x00880000e2a4783b */ /* 0x000ee20000000200 */
[----:B------:R-:W-:Y:S04]  /*b1b0*/  DEPBAR.LE SB0, 0x0 ;  /* 0x000080000000791a */ /* 0x000fe80000000000 */
[----:B------:R-:W-:Y:S02]  /*b1c0*/  FMNMX.FTZ R0, R8, R0, !PT ;  /* 0x0000000008007209 */ /* 0x000fe40007810000 */
[C---:B-1----:R-:W-:Y:S01]  /*b1d0*/  HMMA.16816.F32.BF16 R28, R204.reuse, R144, R28 ;  /* 0x00000090cc1c723c */ /* 0x042fe2000004181c */
[----:B------:R-:W-:Y:S04]  /*b1e0*/  BAR.SYNC.DEFER_BLOCKING 0x0 ;  /* 0x0000000000007b1d */ /* 0x000fe80000010000 */
[----:B------:R-:W-:Y:S02]  /*b1f0*/  FMNMX.FTZ R0, R9, R0, !PT ;  /* 0x0000000009007209 */ /* 0x000fe40007810000 */
[----:B------:R-:W-:Y:S01]  /*b200*/  FMNMX.FTZ R2, R10, R2, !PT ;  /* 0x000000020a027209 */ /* 0x000fe20007810000 */
[C---:B------:R-:W-:Y:S04]  /*b210*/  HMMA.16816.F32.BF16 R32, R204.reuse, R146, R32 ;  /* 0x00000092cc20723c */ /* 0x040fe80000041820 */
[----:B------:R-:W-:Y:S01]  /*b220*/  FMNMX.FTZ R0, R12, R0, !PT ;  /* 0x000000000c007209 */ /* 0x000fe20007810000 */
[----:B------:R-:W-:Y:S01]  /*b230*/  @P0 IMAD.WIDE.U32 R144, R251, c[0x0][0x1e0], RZ ;  /* 0x00007800fb900a25 */ /* 0x000fe200078e00ff */
[----:B------:R-:W-:Y:S02]  /*b240*/  FMNMX.FTZ R2, R11, R2, !PT ;  /* 0x000000020b027209 */ /* 0x000fe40007810000 */
[C---:B------:R-:W-:Y:S04]  /*b250*/  HMMA.16816.F32.BF16 R36, R204.reuse, R208, R36 ;  /* 0x000000d0cc24723c */ /* 0x040fe80000041824 */
[----:B------:R-:W-:Y:S02]  /*b260*/  FMNMX.FTZ R0, R13, R0, !PT ;  /* 0x000000000d007209 */ /* 0x000fe40007810000 */
[----:B------:R-:W-:Y:S02]  /*b270*/  FMNMX.FTZ R2, R14, R2, !PT ;  /* 0x000000020e027209 */ /* 0x000fe40007810000 */
[C---:B------:R-:W-:Y:S04]  /*b280*/  HMMA.16816.F32.BF16 R40, R204.reuse, R210, R40 ;  /* 0x000000d2cc28723c */ /* 0x040fe80000041828 */
[----:B------:R-:W-:Y:S02]  /*b290*/  FMNMX.FTZ R0, R16, R0, !PT ;  /* 0x0000000010007209 */ /* 0x000fe40007810000 */
[----:B------:R-:W-:Y:S02]  /*b2a0*/  FMNMX.FTZ R2, R15, R2, !PT ;  /* 0x000000020f027209 */ /* 0x000fe40007810000 */
[----:B------:R-:W-:Y:S01]  /*b2b0*/  FMNMX.FTZ R0, R17, R0, !PT ;  /* 0x0000000011007209 */ /* 0x000fe20007810000 */
[C---:B---3--:R-:W-:Y:S03]  /*b2c0*/  HMMA.16816.F32.BF16 R44, R204.reuse, R164, R44 ;  /* 0x000000a4cc2c723c */ /* 0x048fe6000004182c */
[----:B------:R-:W-:Y:S02]  /*b2d0*/  FMNMX.FTZ R0, R20, R0, !PT ;  /* 0x0000000014007209 */ /* 0x000fe40007810000 */
[----:B------:R-:W-:Y:S02]  /*b2e0*/  FMNMX.FTZ R2, R18, R2, !PT ;  /* 0x0000000212027209 */ /* 0x000fe40007810000 */
[----:B------:R-:W-:Y:S01]  /*b2f0*/  FMNMX.FTZ R0, R21, R0, !PT ;  /* 0x0000000015007209 */ /* 0x000fe20007810000 */
        /* <DEDUP_REMOVED lines=29> */
[----:B------:R-:W-:Y:S04]  /*b4d0*/  FMNMX.FTZ R2, R46, R2, !PT ;  /* 0x000000022e027209 */ /* 0x000fe80007810000 */
[----:B------:R-:W-:Y:S04]  /*b4e0*/  FMNMX.FTZ R0, R47, R2, !PT ;  /* 0x000000022f007209 */ /* 0x000fe80007810000 */
[----:B------:R-:W-:Y:S04]  /*b4f0*/  FMNMX.FTZ R0, R50, R0, !PT ;  /* 0x0000000032007209 */ /* 0x000fe80007810000 */
[----:B------:R-:W-:Y:S05]  /*b500*/  FMNMX.FTZ R0, R51, R0, !PT ;  /* 0x0000000033007209 */ /* 0x000fea0007810000 */
[----:B------:R-:W3:Y:S01]  /*b510*/  SHFL.BFLY PT, R2, R0, 0x2, 0x1f ;  /* 0x0c401f0000027f89 */ /* 0x000ee200000e0000 */
[----:B-1----:R-:W-:Y:S07]  /*b520*/  FMNMX.FTZ R141, R141, R3, !PT ;  /* 0x000000038d8d7209 */ /* 0x002fee0007810000 */
[----:B------:R-:W1:Y:S01]  /*b530*/  SHFL.BFLY PT, R140, R141, 0x1, 0x1f ;  /* 0x0c201f008d8c7f89 */ /* 0x000e6200000e0000 */
[----:B---3--:R-:W-:Y:S07]  /*b540*/  FMNMX.FTZ R0, R0, R2, !PT ;  /* 0x0000000200007209 */ /* 0x008fee0007810000 */
[----:B------:R-:W3:Y:S01]  /*b550*/  SHFL.BFLY PT, R3, R0, 0x1, 0x1f ;  /* 0x0c201f0000037f89 */ /* 0x000ee200000e0000 */
[----:B-1----:R-:W-:Y:S05]  /*b560*/  FMNMX.FTZ R141, R141, R140, !PT ;  /* 0x0000008c8d8d7209 */ /* 0x002fea0007810000 */
[C---:B------:R-:W-:Y:S02]  /*b570*/  FMUL.FTZ R212, R141.reuse, c[0x0][0x2d0] ;  /* 0x0000b4008dd47a20 */ /* 0x040fe40000410000 */
[----:B------:R-:W-:Y:S02]  /*b580*/  FADD.FTZ R2, -R141, R142 ;  /* 0x0000008e8d027221 */ /* 0x000fe40000010100 */
[--C-:B------:R-:W-:Y:S02]  /*b590*/  FFMA.FTZ R5, R5, c[0x0][0x2d0], -R212.reuse ;  /* 0x0000b40005057a23 */ /* 0x100fe400000108d4 */
[--C-:B------:R-:W-:Y:S02]  /*b5a0*/  FFMA.FTZ R4, R4, c[0x0][0x2d0], -R212.reuse ;  /* 0x0000b40004047a23 */ /* 0x100fe400000108d4 */
[----:B------:R1:W-:Y:S01]  /*b5b0*/  MUFU.EX2 R219, R5 ;  /* 0x0000000500db7308 */ /* 0x0003e20000000800 */
[--C-:B------:R-:W-:Y:S02]  /*b5c0*/  FFMA.FTZ R9, R9, c[0x0][0x2d0], -R212.reuse ;  /* 0x0000b40009097a23 */ /* 0x100fe400000108d4 */
[--C-:B------:R-:W-:Y:S01]  /*b5d0*/  FFMA.FTZ R12, R12, c[0x0][0x2d0], -R212.reuse ;  /* 0x0000b4000c0c7a23 */ /* 0x100fe200000108d4 */
[----:B---3--:R-:W-:Y:S01]  /*b5e0*/  FMNMX.FTZ R140, R0, R3, !PT ;  /* 0x00000003008c7209 */ /* 0x008fe20007810000 */
[----:B------:R-:W-:Y:S01]  /*b5f0*/  FMUL.FTZ R0, R2, c[0x0][0x2d0] ;  /* 0x0000b40002007a20 */ /* 0x000fe20000410000 */
[----:B------:R-:W-:Y:S01]  /*b600*/  @P0 SHF.R.S32.HI R3, RZ, 0x1f, R251 ;  /* 0x0000001fff030819 */ /* 0x000fe200000114fb */
[--C-:B------:R-:W-:Y:S03]  /*b610*/  FFMA.FTZ R13, R13, c[0x0][0x2d0], -R212.reuse ;  /* 0x0000b4000d0d7a23 */ /* 0x100fe600000108d4 */
[----:B------:R3:W3:Y:S01]  /*b620*/  MUFU.EX2 R2, R0 ;  /* 0x0000000000027308 */ /* 0x0006e20000000800 */
[--C-:B------:R-:W-:Y:S02]  /*b630*/  FFMA.FTZ R16, R16, c[0x0][0x2d0], -R212.reuse ;  /* 0x0000b40010107a23 */ /* 0x100fe400000108d4 */
[----:B------:R-:W-:Y:S02]  /*b640*/  @P0 IMAD R3, R3, c[0x0][0x1e0], RZ ;  /* 0x0000780003030a24 */ /* 0x000fe400078e02ff */
[--C-:B------:R-:W-:Y:S02]  /*b650*/  FFMA.FTZ R17, R17, c[0x0][0x2d0], -R212.reuse ;  /* 0x0000b40011117a23 */ /* 0x100fe400000108d4 */
[----:B------:R-:W-:Y:S02]  /*b660*/  @P0 IMAD R3, R251, c[0x0][0x1e4], R3 ;  /* 0x00007900fb030a24 */ /* 0x000fe400078e0203 */
[----:B------:R2:W5:Y:S01]  /*b670*/  LDL.LU R251, [R1+0x98] ;  /* 0x0000980001fb7983 */ /* 0x0005620000300800 */
[----:B------:R-:W-:Y:S01]  /*b680*/  MUFU.EX2 R214, R4 ;  /* 0x0000000400d67308 */ /* 0x000fe20000000800 */
[--C-:B------:R-:W-:Y:S01]  /*b690*/  FFMA.FTZ R20, R20, c[0x0][0x2d0], -R212.reuse ;  /* 0x0000b40014147a23 */ /* 0x100fe200000108d4 */
[----:B------:R-:W-:Y:S01]  /*b6a0*/  @P0 IADD3 R3, R145, R3, RZ ;  /* 0x0000000391030210 */ /* 0x000fe20007ffe0ff */
[--C-:B------:R-:W-:Y:S02]  /*b6b0*/  FFMA.FTZ R21, R21, c[0x0][0x2d0], -R212.reuse ;  /* 0x0000b40015157a23 */ /* 0x100fe400000108d4 */
[--C-:B-1----:R-:W-:Y:S01]  /*b6c0*/  FFMA.FTZ R5, R8, c[0x0][0x2d0], -R212.reuse ;  /* 0x0000b40008057a23 */ /* 0x102fe200000108d4 */
[----:B------:R-:W-:Y:S01]  /*b6d0*/  @P0 MOV R8, c[0x0][0x1e0] ;  /* 0x0000780000080a02 */ /* 0x000fe20000000f00 */
[----:B------:R-:W-:Y:S02]  /*b6e0*/  @P0 IMAD R3, R3, 0x60, RZ ;  /* 0x0000006003030824 */ /* 0x000fe400078e02ff */
[--C-:B------:R-:W-:Y:S01]  /*b6f0*/  FFMA.FTZ R24, R24, c[0x0][0x2d0], -R212.reuse ;  /* 0x0000b40018187a23 */ /* 0x100fe200000108d4 */
[----:B------:R-:W-:Y:S01]  /*b700*/  MUFU.EX2 R223, R5 ;  /* 0x0000000500df7308 */ /* 0x000fe20000000800 */
[--C-:B------:R-:W-:Y:S02]  /*b710*/  FFMA.FTZ R25, R25, c[0x0][0x2d0], -R212.reuse ;  /* 0x0000b40019197a23 */ /* 0x100fe400000108d4 */
[----:B------:R-:W-:Y:S02]  /*b720*/  FFMA.FTZ R28, R28, c[0x0][0x2d0], -R212 ;  /* 0x0000b4001c1c7a23 */ /* 0x000fe400000108d4 */
[----:B---3--:R-:W-:Y:S02]  /*b730*/  FADD.FTZ R0, -R140, R143 ;  /* 0x0000008f8c007221 */ /* 0x008fe40000010100 */
[----:B------:R-:W-:Y:S02]  /*b740*/  FMUL.FTZ R100, R2, R100 ;  /* 0x0000006402647220 */ /* 0x000fe40000410000 */
[----:B------:R-:W-:Y:S01]  /*b750*/  FMUL.FTZ R0, R0, c[0x0][0x2d0] ;  /* 0x0000b40000007a20 */ /* 0x000fe20000410000 */
[----:B------:R-:W-:Y:S01]  /*b760*/  MUFU.EX2 R222, R9 ;  /* 0x0000000900de7308 */ /* 0x000fe20000000800 */
[C---:B------:R-:W-:Y:S02]  /*b770*/  FMUL.FTZ R101, R2.reuse, R101 ;  /* 0x0000006502657220 */ /* 0x040fe40000410000 */
[C---:B------:R-:W-:Y:S02]  /*b780*/  FMUL.FTZ R104, R2.reuse, R104 ;  /* 0x0000006802687220 */ /* 0x040fe40000410000 */
[C---:B------:R-:W-:Y:S02]  /*b790*/  FMUL.FTZ R105, R2.reuse, R105 ;  /* 0x0000006902697220 */ /* 0x040fe40000410000 */
[C---:B------:R-:W-:Y:S02]  /*b7a0*/  FMUL.FTZ R108, R2.reuse, R108 ;  /* 0x0000006c026c7220 */ /* 0x040fe40000410000 */
[C---:B------:R-:W-:Y:S01]  /*b7b0*/  FMUL.FTZ R109, R2.reuse, R109 ;  /* 0x0000006d026d7220 */ /* 0x040fe20000410000 */
[----:B------:R-:W1:Y:S01]  /*b7c0*/  MUFU.EX2 R0, R0 ;  /* 0x0000000000007308 */ /* 0x000e620000000800 */
[C---:B------:R-:W-:Y:S01]  /*b7d0*/  FMUL.FTZ R112, R2.reuse, R112 ;  /* 0x0000007002707220 */ /* 0x040fe20000410000 */
[----:B----4-:R-:W-:Y:S01]  /*b7e0*/  @P0 MOV R143, R213 ;  /* 0x000000d5008f0202 */ /* 0x010fe20000000f00 */
[C---:B------:R-:W-:Y:S01]  /*b7f0*/  FMUL.FTZ R113, R2.reuse, R113 ;  /* 0x0000007102717220 */ /* 0x040fe20000410000 */
[----:B------:R-:W-:Y:S01]  /*b800*/  MOV R213, 0x6 ;  /* 0x0000000600d57802 */ /* 0x000fe20000000f00 */
[C---:B------:R-:W-:Y:S02]  /*b810*/  FMUL.FTZ R116, R2.reuse, R116 ;  /* 0x0000007402747220 */ /* 0x040fe40000410000 */
[----:B------:R-:W-:Y:S01]  /*b820*/  FMUL.FTZ R117, R2, R117 ;  /* 0x0000007502757220 */ /* 0x000fe20000410000 */
[----:B------:R-:W-:Y:S01]  /*b830*/  @P0 SHF.L.U64.HI R146, R8, R213, c[0x0][0x1e4] ;  /* 0x0000790008920619 */ /* 0x000fe200000102d5 */
[C---:B------:R-:W-:Y:S02]  /*b840*/  FMUL.FTZ R120, R2.reuse, R120 ;  /* 0x0000007802787220 */ /* 0x040fe40000410000 */
[C---:B------:R-:W-:Y:S02]  /*b850*/  FMUL.FTZ R121, R2.reuse, R121 ;  /* 0x0000007902797220 */ /* 0x040fe40000410000 */
[C---:B------:R-:W-:Y:S02]  /*b860*/  FMUL.FTZ R124, R2.reuse, R124 ;  /* 0x0000007c027c7220 */ /* 0x040fe40000410000 */
[C---:B------:R-:W-:Y:S02]  /*b870*/  FMUL.FTZ R125, R2.reuse, R125 ;  /* 0x0000007d027d7220 */ /* 0x040fe40000410000 */
[C---:B------:R-:W-:Y:S02]  /*b880*/  FMUL.FTZ R128, R2.reuse, R128 ;  /* 0x0000008002807220 */ /* 0x040fe40000410000 */
[C---:B------:R-:W-:Y:S02]  /*b890*/  FMUL.FTZ R129, R2.reuse, R129 ;  /* 0x0000008102817220 */ /* 0x040fe40000410000 */
[----:B------:R-:W-:Y:S02]  /*b8a0*/  FMUL.FTZ R132, R2, R132 ;  /* 0x0000008402847220 */ /* 0x000fe40000410000 */
[C---:B-1----:R-:W-:Y:S02]  /*b8b0*/  FMUL.FTZ R102, R0.reuse, R102 ;  /* 0x0000006600667220 */ /* 0x042fe40000410000 */
[C---:B------:R-:W-:Y:S02]  /*b8c0*/  FMUL.FTZ R103, R0.reuse, R103 ;  /* 0x0000006700677220 */ /* 0x040fe40000410000 */
[C---:B------:R-:W-:Y:S02]  /*b8d0*/  FMUL.FTZ R106, R0.reuse, R106 ;  /* 0x0000006a006a7220 */ /* 0x040fe40000410000 */
[C---:B------:R-:W-:Y:S02]  /*b8e0*/  FMUL.FTZ R107, R0.reuse, R107 ;  /* 0x0000006b006b7220 */ /* 0x040fe40000410000 */
[C---:B------:R-:W-:Y:S02]  /*b8f0*/  FMUL.FTZ R110, R0.reuse, R110 ;  /* 0x0000006e006e7220 */ /* 0x040fe40000410000 */
[C---:B------:R-:W-:Y:S01]  /*b900*/  FMUL.FTZ R111, R0.reuse, R111 ;  /* 0x0000006f006f7220 */ /* 0x040fe20000410000 */
[----:B--2---:R-:W-:Y:S01]  /*b910*/  @P0 MOV R142, R220 ;  /* 0x000000dc008e0202 */ /* 0x004fe20000000f00 */
[C---:B------:R-:W-:Y:S01]  /*b920*/  FMUL.FTZ R114, R0.reuse, R114 ;  /* 0x0000007200727220 */ /* 0x040fe20000410000 */
[----:B------:R-:W-:Y:S01]  /*b930*/  MUFU.EX2 R221, R16 ;  /* 0x0000001000dd7308 */ /* 0x000fe20000000800 */
[----:B------:R-:W-:Y:S02]  /*b940*/  FMUL.FTZ R115, R0, R115 ;  /* 0x0000007300737220 */ /* 0x000fe40000410000 */
[----:B------:R-:W-:Y:S04]  /*b950*/  @P0 IMAD.WIDE.U32 R142, R144, 0x60, R142 ;  /* 0x00000060908e0825 */ /* 0x000fe800078e008e */
[C---:B------:R-:W-:Y:S01]  /*b960*/  FMUL.FTZ R118, R0.reuse, R118 ;  /* 0x0000007600767220 */ /* 0x040fe20000410000 */
[----:B------:R-:W-:Y:S01]  /*b970*/  @P0 IADD3 R4, R143, R3, RZ ;  /* 0x000000038f040210 */ /* 0x000fe20007ffe0ff */
[----:B------:R-:W-:Y:S01]  /*b980*/  FMUL.FTZ R119, R0, R119 ;  /* 0x0000007700777220 */ /* 0x000fe20000410000 */
[----:B------:R-:W-:Y:S01]  /*b990*/  @P0 SHF.L.U32 R3, R142, 0x1, RZ ;  /* 0x000000018e030819 */ /* 0x000fe200000006ff */
[----:B------:R-:W-:Y:S01]  /*b9a0*/  FMUL.FTZ R122, R0, R122 ;  /* 0x0000007a007a7220 */ /* 0x000fe20000410000 */
[----:B------:R-:W-:Y:S01]  /*b9b0*/  @P0 SHF.L.U64.HI R142, R142, 0x1, R4 ;  /* 0x000000018e8e0819 */ /* 0x000fe20000010204 */
[C---:B------:R-:W-:Y:S01]  /*b9c0*/  FMUL.FTZ R123, R0.reuse, R123 ;  /* 0x0000007b007b7220 */ /* 0x040fe20000410000 */
[C---:B------:R-:W-:Y:S01]  /*b9d0*/  @P0 IADD3 R4, P6, R3.reuse, c[0x0][0x1c8], RZ ;  /* 0x0000720003040a10 */ /* 0x040fe20007fde0ff */
[C---:B------:R-:W-:Y:S01]  /*b9e0*/  FMUL.FTZ R126, R0.reuse, R126 ;  /* 0x0000007e007e7220 */ /* 0x040fe20000410000 */
[C---:B------:R-:W-:Y:S01]  /*b9f0*/  @P0 IADD3 R144, P5, R3.reuse, 0x80, RZ ;  /* 0x0000008003900810 */ /* 0x040fe20007fbe0ff */
[----:B------:R-:W-:Y:S01]  /*ba00*/  FMUL.FTZ R127, R0, R127 ;  /* 0x0000007f007f7220 */ /* 0x000fe20000410000 */
[----:B------:R-:W-:Y:S01]  /*ba10*/  @P0 IADD3.X R5, R142, c[0x0][0x1cc], RZ, P6, !PT ;  /* 0x000073008e050a10 */ /* 0x000fe200037fe4ff */
[----:B------:R-:W-:Y:S01]  /*ba20*/  FMUL.FTZ R130, R0, R130 ;  /* 0x0000008200827220 */ /* 0x000fe20000410000 */
[----:B------:R-:W-:Y:S01]  /*ba30*/  @P0 IADD3 R144, P1, R144, c[0x0][0x1c8], RZ ;  /* 0x0000720090900a10 */ /* 0x000fe20007f3e0ff */
[----:B------:R-:W-:Y:S01]  /*ba40*/  FMUL.FTZ R131, R0, R131 ;  /* 0x0000008300837220 */ /* 0x000fe20000410000 */
[----:B------:R-:W-:Y:S01]  /*ba50*/  @P0 IADD3 R3, P6, R3, 0x100, RZ ;  /* 0x0000010003030810 */ /* 0x000fe20007fde0ff */
[----:B------:R1:W-:Y:S01]  /*ba60*/  @P0 LDGSTS.E.BYPASS.LTC128B.128 [R250+0xc100], [R4.64], !P4 ;  /* 0x0c10000004fa0fae */ /* 0x0003e2000e101d46 */
[--C-:B------:R-:W-:Y:S01]  /*ba70*/  @P0 IADD3.X R145, RZ, c[0x0][0x1cc], R142.reuse, P1, P5 ;  /* 0x00007300ff910a10 */ /* 0x100fe20000fea48e */
[----:B------:R-:W-:Y:S01]  /*ba80*/  FMUL.FTZ R133, R2, R133 ;  /* 0x0000008502857220 */ /* 0x000fe20000410000 */
[----:B------:R-:W-:Y:S01]  /*ba90*/  @P0 SHF.L.U32 R143, R8, 0x6, RZ ;  /* 0x00000006088f0819 */ /* 0x000fe200000006ff */
[----:B------:R-:W-:Y:S01]  /*baa0*/  FMUL.FTZ R134, R0, R134 ;  /* 0x0000008600867220 */ /* 0x000fe20000410000 */
[----:B------:R-:W-:Y:S01]  /*bab0*/  @P0 IADD3 R8, P5, R3, c[0x0][0x1c8], RZ ;  /* 0x0000720003080a10 */ /* 0x000fe20007fbe0ff */
[----:B------:R-:W-:Y:S01]  /*bac0*/  FMUL.FTZ R3, R140, c[0x0][0x2d0] ;  /* 0x0000b4008c037a20 */ /* 0x000fe20000410000 */
[----:B------:R-:W-:Y:S01]  /*bad0*/  MUFU.EX2 R220, R17 ;  /* 0x0000001100dc7308 */ /* 0x000fe20000000800 */
[----:B------:R2:W-:Y:S01]  /*bae0*/  @P0 LDGSTS.E.BYPASS.LTC128B.128 [R250+0xf100], [R144.64], !P3 ;  /* 0x0f10000090fa0fae */ /* 0x0005e2000d901d46 */
[----:B------:R-:W-:Y:S01]  /*baf0*/  @P0 IADD3.X R9, RZ, c[0x0][0x1cc], R142, P5, P6 ;  /* 0x00007300ff090a10 */ /* 0x000fe20002fec48e */
[--C-:B------:R-:W-:Y:S02]  /*bb00*/  FFMA.FTZ R6, R6, c[0x0][0x2d0], -R3.reuse ;  /* 0x0000b40006067a23 */ /* 0x100fe40000010803 */
[--C-:B------:R-:W-:Y:S02]  /*bb10*/  FFMA.FTZ R142, R7, c[0x0][0x2d0], -R3.reuse ;  /* 0x0000b400078e7a23 */ /* 0x100fe40000010803 */
[--C-:B------:R-:W-:Y:S02]  /*bb20*/  FFMA.FTZ R10, R10, c[0x0][0x2d0], -R3.reuse ;  /* 0x0000b4000a0a7a23 */ /* 0x100fe40000010803 */
[----:B------:R3:W-:Y:S01]  /*bb30*/  @P0 LDGSTS.E.BYPASS.LTC128B.128 [R250+0x12100], [R8.64], !P2 ;  /* 0x1210000008fa0fae */ /* 0x0007e2000d101d46 */
[----:B------:R4:W-:Y:S01]  /*bb40*/  MUFU.EX2 R218, R6 ;  /* 0x0000000600da7308 */ /* 0x0009e20000000800 */
[--C-:B------:R-:W-:Y:S02]  /*bb50*/  FFMA.FTZ R11, R11, c[0x0][0x2d0], -R3.reuse ;  /* 0x0000b4000b0b7a23 */ /* 0x100fe40000010803 */
[----:B------:R-:W-:Y:S02]  /*bb60*/  FMUL.FTZ R135, R0, R135 ;  /* 0x0000008700877220 */ /* 0x000fe40000410000 */
[C---:B------:R-:W-:Y:S02]  /*bb70*/  FMUL.FTZ R136, R2.reuse, R136 ;  /* 0x0000008802887220 */ /* 0x040fe40000410000 */
[----:B------:R-:W-:Y:S02]  /*bb80*/  FMUL.FTZ R137, R2, R137 ;  /* 0x0000008902897220 */ /* 0x000fe40000410000 */
[----:B------:R-:W-:Y:S01]  /*bb90*/  FMUL.FTZ R138, R0, R138 ;  /* 0x0000008a008a7220 */ /* 0x000fe20000410000 */
[----:B-1----:R-:W-:Y:S01]  /*bba0*/  @P0 IADD3 R4, P1, R4, R143, RZ ;  /* 0x0000008f04040210 */ /* 0x002fe20007f3e0ff */
[----:B------:R-:W1:Y:S01]  /*bbb0*/  MUFU.EX2 R217, R142 ;  /* 0x0000008e00d97308 */ /* 0x000e620000000800 */
[----:B------:R-:W-:Y:S02]  /*bbc0*/  FMUL.FTZ R139, R0, R139 ;  /* 0x0000008b008b7220 */ /* 0x000fe40000410000 */
[----:B------:R-:W-:Y:S01]  /*bbd0*/  @P0 IADD3.X R5, R5, R146, RZ, P1, !PT ;  /* 0x0000009205050210 */ /* 0x000fe20000ffe4ff */
[C---:B------:R-:W-:Y:S02]  /*bbe0*/  FMUL.FTZ R52, R2.reuse, R52 ;  /* 0x0000003402347220 */ /* 0x040fe40000410000 */
[----:B------:R-:W-:Y:S01]  /*bbf0*/  FMUL.FTZ R53, R2, R53 ;  /* 0x0000003502357220 */ /* 0x000fe20000410000 */
[----:B--2---:R-:W-:Y:S01]  /*bc00*/  F2FP.BF16.PACK_AB R144, R219, R214 ;  /* 0x000000d6db90723e */ /* 0x004fe200000010ff */
[----:B------:R2:W-:Y:S01]  /*bc10*/  @P0 LDGSTS.E.BYPASS.LTC128B.128 [R250+0xd100], [R4.64], !P4 ;  /* 0x0d10000004fa0fae */ /* 0x0005e2000e101d46 */
[C---:B------:R-:W-:Y:S01]  /*bc20*/  FMUL.FTZ R54, R0.reuse, R54 ;  /* 0x0000003600367220 */ /* 0x040fe20000410000 */
[----:B------:R2:W-:Y:S01]  /*bc30*/  MUFU.EX2 R216, R10 ;  /* 0x0000000a00d87308 */ /* 0x0005e20000000800 */
[----:B------:R-:W-:Y:S01]  /*bc40*/  FMUL.FTZ R55, R0, R55 ;  /* 0x0000003700377220 */ /* 0x000fe20000410000 */
[----:B----4-:R-:W-:Y:S01]  /*bc50*/  @P0 IADD3 R6, P5, R143, R4, RZ ;  /* 0x000000048f060210 */ /* 0x010fe20007fbe0ff */
[----:B------:R-:W-:Y:S03]  /*bc60*/  FMUL.FTZ R56, R2, R56 ;  /* 0x0000003802387220 */ /* 0x000fe60000410000 */
[----:B------:R4:W-:Y:S01]  /*bc70*/  @P0 LDGSTS.E.BYPASS.LTC128B.128 [R250+0x10100], [R4.64+0x80], !P3 ;  /* 0x1010008004fa0fae */ /* 0x0009e2000d901d46 */
[----:B------:R-:W-:Y:S01]  /*bc80*/  @P0 IADD3.X R7, R146, R5, RZ, P5, !PT ;  /* 0x0000000592070210 */ /* 0x000fe20002ffe4ff */
[----:B---3--:R-:W-:Y:S01]  /*bc90*/  FMUL.FTZ R8, R2, R152 ;  /* 0x0000009802087220 */ /* 0x008fe20000410000 */
[----:B------:R-:W-:Y:S01]  /*bca0*/  F2FP.BF16.PACK_AB R146, R222, R223 ;  /* 0x000000dfde92723e */ /* 0x000fe200000010ff */
[----:B------:R-:W3:Y:S01]  /*bcb0*/  MUFU.EX2 R215, R11 ;  /* 0x0000000b00d77308 */ /* 0x000ee20000000800 */
[C---:B------:R-:W-:Y:S02]  /*bcc0*/  FMUL.FTZ R9, R2.reuse, R153 ;  /* 0x0000009902097220 */ /* 0x040fe40000410000 */
[----:B------:R-:W-:Y:S01]  /*bcd0*/  FMUL.FTZ R57, R2, R57 ;  /* 0x0000003902397220 */ /* 0x000fe20000410000 */
[----:B------:R4:W-:Y:S01]  /*bce0*/  @P0 LDGSTS.E.BYPASS.LTC128B.128 [R250+0x13100], [R4.64+0x100], !P2 ;  /* 0x1310010004fa0fae */ /* 0x0009e2000d101d46 */
[----:B-1----:R-:W-:Y:S01]  /*bcf0*/  F2FP.BF16.PACK_AB R145, R217, R218 ;  /* 0x000000dad991723e */ /* 0x002fe200000010ff */
[C---:B------:R-:W-:Y:S02]  /*bd00*/  FMUL.FTZ R58, R0.reuse, R58 ;  /* 0x0000003a003a7220 */ /* 0x040fe40000410000 */
[----:B------:R-:W-:Y:S02]  /*bd10*/  FMUL.FTZ R59, R0, R59 ;  /* 0x0000003b003b7220 */ /* 0x000fe40000410000 */
[C---:B------:R-:W-:Y:S01]  /*bd20*/  FMUL.FTZ R60, R2.reuse, R60 ;  /* 0x0000003c023c7220 */ /* 0x040fe20000410000 */
[----:B------:R-:W-:Y:S01]  /*bd30*/  MUFU.EX2 R143, R12 ;  /* 0x0000000c008f7308 */ /* 0x000fe20000000800 */
[----:B------:R1:W-:Y:S01]  /*bd40*/  @P0 LDGSTS.E.BYPASS.LTC128B.128 [R250+0xe100], [R6.64], !P4 ;  /* 0x0e10000006fa0fae */ /* 0x0003e2000e101d46 */
[----:B------:R-:W-:Y:S02]  /*bd50*/  FMUL.FTZ R61, R2, R61 ;  /* 0x0000003d023d7220 */ /* 0x000fe40000410000 */
[C---:B--2---:R-:W-:Y:S02]  /*bd60*/  FMUL.FTZ R10, R0.reuse, R154 ;  /* 0x0000009a000a7220 */ /* 0x044fe40000410000 */
[C---:B------:R-:W-:Y:S02]  /*bd70*/  FMUL.FTZ R62, R0.reuse, R62 ;  /* 0x0000003e003e7220 */ /* 0x040fe40000410000 */
[----:B------:R-:W-:Y:S01]  /*bd80*/  FMUL.FTZ R63, R0, R63 ;  /* 0x0000003f003f7220 */ /* 0x000fe20000410000 */
[----:B------:R1:W-:Y:S01]  /*bd90*/  @P0 LDGSTS.E.BYPASS.LTC128B.128 [R250+0x11100], [R6.64+0x80], !P3 ;  /* 0x1110008006fa0fae */ /* 0x0003e2000d901d46 */
[--C-:B------:R-:W-:Y:S02]  /*bda0*/  FFMA.FTZ R14, R14, c[0x0][0x2d0], -R3.reuse ;  /* 0x0000b4000e0e7a23 */ /* 0x100fe40000010803 */
[--C-:B------:R-:W-:Y:S01]  /*bdb0*/  FFMA.FTZ R15, R15, c[0x0][0x2d0], -R3.reuse ;  /* 0x0000b4000f0f7a23 */ /* 0x100fe20000010803 */
[----:B---3--:R-:W-:Y:S01]  /*bdc0*/  F2FP.BF16.PACK_AB R147, R215, R216 ;  /* 0x000000d8d793723e */ /* 0x008fe200000010ff */
[----:B------:R-:W-:Y:S01]  /*bdd0*/  FMUL.FTZ R11, R0, R155 ;  /* 0x0000009b000b7220 */ /* 0x000fe20000410000 */
[----:B------:R-:W-:Y:S01]  /*bde0*/  MUFU.EX2 R213, R14 ;  /* 0x0000000e00d57308 */ /* 0x000fe20000000800 */
[C---:B------:R-:W-:Y:S01]  /*bdf0*/  FMUL.FTZ R64, R2.reuse, R64 ;  /* 0x0000004002407220 */ /* 0x040fe20000410000 */
[----:B------:R1:W-:Y:S01]  /*be00*/  @P0 LDGSTS.E.BYPASS.LTC128B.128 [R250+0x14100], [R6.64+0x100], !P2 ;  /* 0x1410010006fa0fae */ /* 0x0003e2000d101d46 */
[C---:B------:R-:W-:Y:S02]  /*be10*/  FMUL.FTZ R65, R2.reuse, R65 ;  /* 0x0000004102417220 */ /* 0x040fe40000410000 */
[C---:B----4-:R-:W-:Y:S02]  /*be20*/  FMUL.FTZ R4, R2.reuse, R148 ;  /* 0x0000009402047220 */ /* 0x050fe40000410000 */
[----:B------:R-:W-:Y:S02]  /*be30*/  FMUL.FTZ R5, R2, R149 ;  /* 0x0000009502057220 */ /* 0x000fe40000410000 */
[C---:B------:R-:W-:Y:S01]  /*be40*/  FMUL.FTZ R66, R0.reuse, R66 ;  /* 0x0000004200427220 */ /* 0x040fe20000410000 */
[----:B------:R-:W2:Y:S01]  /*be50*/  LDSM.16.MT88.4 R164, [R224] ;  /* 0x00000000e0a4783b */ /* 0x000ea20000004200 */
[----:B------:R-:W-:Y:S02]  /*be60*/  FMUL.FTZ R67, R0, R67 ;  /* 0x0000004300437220 */ /* 0x000fe40000410000 */
[C---:B------:R-:W-:Y:S02]  /*be70*/  FMUL.FTZ R68, R2.reuse, R68 ;  /* 0x0000004402447220 */ /* 0x040fe40000410000 */
[----:B------:R-:W-:Y:S02]  /*be80*/  FMUL.FTZ R69, R2, R69 ;  /* 0x0000004502457220 */ /* 0x000fe40000410000 */
[C---:B------:R-:W-:Y:S01]  /*be90*/  FMUL.FTZ R70, R0.reuse, R70 ;  /* 0x0000004600467220 */ /* 0x040fe20000410000 */
[----:B------:R-:W3:Y:S01]  /*bea0*/  LDSM.16.MT88.4 R208, [R228] ;  /* 0x00000000e4d0783b */ /* 0x000ee20000004200 */
[----:B------:R-:W-:Y:S02]  /*beb0*/  FMUL.FTZ R71, R0, R71 ;  /* 0x0000004700477220 */ /* 0x000fe40000410000 */
[C---:B------:R-:W-:Y:S02]  /*bec0*/  FMUL.FTZ R72, R2.reuse, R72 ;  /* 0x0000004802487220 */ /* 0x040fe40000410000 */
[----:B------:R-:W-:Y:S02]  /*bed0*/  FMUL.FTZ R73, R2, R73 ;  /* 0x0000004902497220 */ /* 0x000fe40000410000 */
[C---:B------:R-:W-:Y:S01]  /*bee0*/  FMUL.FTZ R74, R0.reuse, R74 ;  /* 0x0000004a004a7220 */ /* 0x040fe20000410000 */
[----:B------:R-:W-:Y:S01]  /*bef0*/  LDSM.16.MT88.4 R152, [R249] ;  /* 0x00000000f998783b */ /* 0x000fe20000004200 */
[C---:B------:R-:W-:Y:S02]  /*bf00*/  FMUL.FTZ R75, R0.reuse, R75 ;  /* 0x0000004b004b7220 */ /* 0x040fe40000410000 */
[C---:B-1----:R-:W-:Y:S02]  /*bf10*/  FMUL.FTZ R6, R0.reuse, R150 ;  /* 0x0000009600067220 */ /* 0x042fe40000410000 */
[----:B------:R-:W-:Y:S02]  /*bf20*/  FMUL.FTZ R7, R0, R151 ;  /* 0x0000009700077220 */ /* 0x000fe40000410000 */
[--C-:B------:R-:W-:Y:S01]  /*bf30*/  FFMA.FTZ R18, R18, c[0x0][0x2d0], -R3.reuse ;  /* 0x0000b40012127a23 */ /* 0x100fe20000010803 */
[----:B------:R-:W1:Y:S01]  /*bf40*/  LDSM.16.MT88.4 R148, [R227] ;  /* 0x00000000e394783b */ /* 0x000e620000004200 */
[--C-:B------:R-:W-:Y:S02]  /*bf50*/  FFMA.FTZ R142, R19, c[0x0][0x2d0], -R3.reuse ;  /* 0x0000b400138e7a23 */ /* 0x100fe40000010803 */
[--C-:B------:R-:W-:Y:S02]  /*bf60*/  FFMA.FTZ R22, R22, c[0x0][0x2d0], -R3.reuse ;  /* 0x0000b40016167a23 */ /* 0x100fe40000010803 */
[--C-:B------:R-:W-:Y:S02]  /*bf70*/  FFMA.FTZ R23, R23, c[0x0][0x2d0], -R3.reuse ;  /* 0x0000b40017177a23 */ /* 0x100fe40000010803 */
[--C-:B------:R-:W-:Y:S01]  /*bf80*/  FFMA.FTZ R26, R26, c[0x0][0x2d0], -R3.reuse ;  /* 0x0000b4001a1a7a23 */ /* 0x100fe20000010803 */
[----:B------:R-:W0:Y:S01]  /*bf90*/  LDGDEPBAR ;  /* 0x00000000000079af */ /* 0x000e220000000000 */
[--C-:B------:R-:W-:Y:S02]  /*bfa0*/  FFMA.FTZ R27, R27, c[0x0][0x2d0], -R3.reuse ;  /* 0x0000b4001b1b7a23 */ /* 0x100fe40000010803 */
[--C-:B------:R-:W-:Y:S02]  /*bfb0*/  FFMA.FTZ R34, R34, c[0x0][0x2d0], -R3.reuse ;  /* 0x0000b40022227a23 */ /* 0x100fe40000010803 */
[--C-:B------:R-:W-:Y:S02]  /*bfc0*/  FFMA.FTZ R29, R29, c[0x0][0x2d0], -R212.reuse ;  /* 0x0000b4001d1d7a23 */ /* 0x100fe400000108d4 */
[--C-:B------:R-:W-:Y:S01]  /*bfd0*/  FFMA.FTZ R30, R30, c[0x0][0x2d0], -R3.reuse ;  /* 0x0000b4001e1e7a23 */ /* 0x100fe20000010803 */
[C---:B--2---:R-:W-:Y:S01]  /*bfe0*/  HMMA.16816.F32.BF16 R4, R144.reuse, R164, R4 ;  /* 0x000000a49004723c */ /* 0x044fe20000041804 */
[----:B------:R2:W5:Y:S04]  /*bff0*/  LDL.LU R250, [R1+0x94] ;  /* 0x0000940001fa7983 */ /* 0x0005680000300800 */
[--C-:B------:R-:W-:Y:S02]  /*c000*/  FFMA.FTZ R31, R31, c[0x0][0x2d0], -R3.reuse ;  /* 0x0000b4001f1f7a23 */ /* 0x100fe40000010803 */
[C---:B------:R-:W-:Y:S01]  /*c010*/  FMUL.FTZ R76, R2.reuse, R76 ;  /* 0x0000004c024c7220 */ /* 0x040fe20000410000 */
[C---:B------:R-:W-:Y:S01]  /*c020*/  HMMA.16816.F32.BF16 R8, R144.reuse, R166, R8 ;  /* 0x000000a69008723c */ /* 0x040fe20000041808 */
[----:B------:R-:W4:Y:S03]  /*c030*/  LDSM.16.MT88.4 R164, [R224+0x3000] ;  /* 0x00300000e0a4783b */ /* 0x000f260000004200 */
[----:B------:R-:W-:Y:S02]  /*c040*/  FMUL.FTZ R77, R2, R77 ;  /* 0x0000004d024d7220 */ /* 0x000fe40000410000 */
[C---:B------:R-:W-:Y:S02]  /*c050*/  FMUL.FTZ R78, R0.reuse, R78 ;  /* 0x0000004e004e7220 */ /* 0x040fe40000410000 */
[C---:B---3--:R-:W-:Y:S01]  /*c060*/  HMMA.16816.F32.BF16 R100, R144.reuse, R208, R100 ;  /* 0x000000d09064723c */ /* 0x048fe20000041864 */
[----:B------:R-:W3:Y:S03]  /*c070*/  MUFU.EX2 R208, R13 ;  /* 0x0000000d00d07308 */ /* 0x000ee60000000800 */
[----:B------:R-:W-:Y:S02]  /*c080*/  FMUL.FTZ R79, R0, R79 ;  /* 0x0000004f004f7220 */ /* 0x000fe40000410000 */
[C---:B------:R-:W-:Y:S02]  /*c090*/  FMUL.FTZ R80, R2.reuse, R80 ;  /* 0x0000005002507220 */ /* 0x040fe40000410000 */
[C---:B------:R-:W-:Y:S03]  /*c0a0*/  HMMA.16816.F32.BF16 R104, R144.reuse, R210, R104 ;  /* 0x000000d29068723c */ /* 0x040fe60000041868 */
[----:B------:R2:W2:Y:S01]  /*c0b0*/  MUFU.EX2 R211, R15 ;  /* 0x0000000f00d37308 */ /* 0x0004a20000000800 */
[----:B------:R-:W-:Y:S02]  /*c0c0*/  FMUL.FTZ R81, R2, R81 ;  /* 0x0000005102517220 */ /* 0x000fe40000410000 */
[C---:B------:R-:W-:Y:S02]  /*c0d0*/  FMUL.FTZ R82, R0.reuse, R82 ;  /* 0x0000005200527220 */ /* 0x040fe40000410000 */
[C---:B-1----:R-:W-:Y:S04]  /*c0e0*/  HMMA.16816.F32.BF16 R108, R144.reuse, R148, R108 ;  /* 0x00000094906c723c */ /* 0x042fe8000004186c */
[----:B------:R-:W-:Y:S01]  /*c0f0*/  FMUL.FTZ R83, R0, R83 ;  /* 0x0000005300537220 */ /* 0x000fe20000410000 */
[----:B------:R1:W-:Y:S01]  /*c100*/  MUFU.EX2 R210, R18 ;  /* 0x0000001200d27308 */ /* 0x0003e20000000800 */
[C---:B------:R-:W-:Y:S02]  /*c110*/  FMUL.FTZ R84, R2.reuse, R84 ;  /* 0x0000005402547220 */ /* 0x040fe40000410000 */
[C---:B------:R-:W-:Y:S01]  /*c120*/  HMMA.16816.F32.BF16 R112, R144.reuse, R150, R112 ;  /* 0x000000969070723c */ /* 0x040fe20000041870 */
[----:B------:R-:W3:Y:S03]  /*c130*/  LDSM.16.MT88.4 R148, [R228+0x3000] ;  /* 0x00300000e494783b */ /* 0x000ee60000004200 */
[----:B------:R-:W-:Y:S02]  /*c140*/  FMUL.FTZ R85, R2, R85 ;  /* 0x0000005502557220 */ /* 0x000fe40000410000 */
[C---:B------:R-:W-:Y:S01]  /*c150*/  FMUL.FTZ R86, R0.reuse, R86 ;  /* 0x0000005600567220 */ /* 0x040fe20000410000 */
[----:B------:R3:W3:Y:S01]  /*c160*/  MUFU.EX2 R209, R142 ;  /* 0x0000008e00d17308 */ /* 0x0006e20000000800 */
[C---:B------:R-:W-:Y:S01]  /*c170*/  HMMA.16816.F32.BF16 R116, R144.reuse, R152, R116 ;  /* 0x000000989074723c */ /* 0x040fe20000041874 */
[----:B--2---:R-:W-:Y:S03]  /*c180*/  LDSM.16.MT88.4 R12, [R230+0x6000] ;  /* 0x00600000e60c783b */ /* 0x004fe60000004200 */
[----:B------:R-:W-:Y:S02]  /*c190*/  FMUL.FTZ R87, R0, R87 ;  /* 0x0000005700577220 */ /* 0x000fe40000410000 */
[C---:B------:R-:W-:Y:S02]  /*c1a0*/  FMUL.FTZ R88, R2.reuse, R88 ;  /* 0x0000005802587220 */ /* 0x040fe40000410000 */
[C---:B------:R-:W-:Y:S01]  /*c1b0*/  HMMA.16816.F32.BF16 R120, R144.reuse, R154, R120 ;  /* 0x0000009a9078723c */ /* 0x040fe20000041878 */
[----:B------:R-:W2:Y:S03]  /*c1c0*/  LDSM.16.MT88.4 R152, [R227+0x3000] ;  /* 0x00300000e398783b */ /* 0x000ea60000004200 */
[----:B------:R-:W-:Y:S02]  /*c1d0*/  FMUL.FTZ R89, R2, R89 ;  /* 0x0000005902597220 */ /* 0x000fe40000410000 */
[C---:B------:R-:W-:Y:S02]  /*c1e0*/  FMUL.FTZ R90, R0.reuse, R90 ;  /* 0x0000005a005a7220 */ /* 0x040fe40000410000 */
[C---:B----4-:R-:W-:Y:S01]  /*c1f0*/  HMMA.16816.F32.BF16 R124, R144.reuse, R164, R124 ;  /* 0x000000a4907c723c */ /* 0x050fe2000004187c */
[----:B-1----:R-:W-:Y:S03]  /*c200*/  LDSM.16.MT88.4 R16, [R228+0x800] ;  /* 0x00080000e410783b */ /* 0x002fe60000004200 */
[----:B------:R-:W-:Y:S02]  /*c210*/  FMUL.FTZ R91, R0, R91 ;  /* 0x0000005b005b7220 */ /* 0x000fe40000410000 */
[C---:B------:R-:W-:Y:S01]  /*c220*/  FMUL.FTZ R92, R2.reuse, R92 ;  /* 0x0000005c025c7220 */ /* 0x040fe20000410000 */
[----:B---3--:R-:W-:Y:S01]  /*c230*/  MOV R142, R208 ;  /* 0x000000d0008e7202 */ /* 0x008fe20000000f00 */
[C---:B------:R-:W-:Y:S01]  /*c240*/  HMMA.16816.F32.BF16 R128, R144.reuse, R166, R128 ;  /* 0x000000a69080723c */ /* 0x040fe20000041880 */
[----:B------:R-:W-:Y:S01]  /*c250*/  MUFU.EX2 R208, R22 ;  /* 0x0000001600d07308 */ /* 0x000fe20000000800 */
[----:B------:R-:W1:Y:S02]  /*c260*/  LDSM.16.MT88.4 R164, [R230+0x3000] ;  /* 0x00300000e6a4783b */ /* 0x000e640000004200 */
[----:B------:R-:W-:Y:S02]  /*c270*/  FMUL.FTZ R93, R2, R93 ;  /* 0x0000005d025d7220 */ /* 0x000fe40000410000 */
[C---:B------:R-:W-:Y:S02]  /*c280*/  FMUL.FTZ R94, R0.reuse, R94 ;  /* 0x0000005e005e7220 */ /* 0x040fe40000410000 */
[----:B------:R-:W-:Y:S01]  /*c290*/  FMUL.FTZ R95, R0, R95 ;  /* 0x0000005f005f7220 */ /* 0x000fe20000410000 */
[C---:B------:R-:W-:Y:S03]  /*c2a0*/  HMMA.16816.F32.BF16 R132, R144.reuse, R148, R132 ;  /* 0x000000949084723c */ /* 0x040fe60000041884 */
[C---:B------:R-:W-:Y:S02]  /*c2b0*/  FMUL.FTZ R96, R2.reuse, R96 ;  /* 0x0000006002607220 */ /* 0x040fe40000410000 */
[----:B------:R-:W-:Y:S02]  /*c2c0*/  FMUL.FTZ R97, R2, R97 ;  /* 0x0000006102617220 */ /* 0x000fe40000410000 */
[C---:B------:R-:W-:Y:S01]  /*c2d0*/  FMUL.FTZ R98, R0.reuse, R98 ;  /* 0x0000006200627220 */ /* 0x040fe20000410000 */
[C---:B------:R-:W-:Y:S01]  /*c2e0*/  HMMA.16816.F32.BF16 R136, R144.reuse, R150, R136 ;  /* 0x000000969088723c */ /* 0x040fe20000041888 */
[----:B------:R-:W3:Y:S03]  /*c2f0*/  LDSM.16.MT88.4 R148, [R224+0x6000] ;  /* 0x00600000e094783b */ /* 0x000ee60000004200 */
[----:B------:R-:W-:Y:S02]  /*c300*/  FMUL.FTZ R99, R0, R99 ;  /* 0x0000006300637220 */ /* 0x000fe40000410000 */
[--C-:B------:R-:W-:Y:S02]  /*c310*/  FFMA.FTZ R32, R32, c[0x0][0x2d0], -R212.reuse ;  /* 0x0000b40020207a23 */ /* 0x100fe400000108d4 */
[--C-:B------:R-:W-:Y:S01]  /*c320*/  FFMA.FTZ R33, R33, c[0x0][0x2d0], -R212.reuse ;  /* 0x0000b40021217a23 */ /* 0x100fe200000108d4 */
[C---:B--2---:R-:W-:Y:S03]  /*c330*/  HMMA.16816.F32.BF16 R52, R144.reuse, R152, R52 ;  /* 0x000000989034723c */ /* 0x044fe60000041834 */
[--C-:B------:R-:W-:Y:S02]  /*c340*/  FFMA.FTZ R35, R35, c[0x0][0x2d0], -R3.reuse ;  /* 0x0000b40023237a23 */ /* 0x100fe40000010803 */
[--C-:B------:R-:W-:Y:S02]  /*c350*/  FFMA.FTZ R40, R40, c[0x0][0x2d0], -R212.reuse ;  /* 0x0000b40028287a23 */ /* 0x100fe400000108d4 */
[--C-:B------:R-:W-:Y:S01]  /*c360*/  FFMA.FTZ R41, R41, c[0x0][0x2d0], -R212.reuse ;  /* 0x0000b40029297a23 */ /* 0x100fe200000108d4 */
[C---:B------:R-:W-:Y:S01]  /*c370*/  HMMA.16816.F32.BF16 R56, R144.reuse, R154, R56 ;  /* 0x0000009a9038723c */ /* 0x040fe20000041838 */
[----:B------:R-:W2:Y:S02]  /*c380*/  LDSM.16.MT88.4 R152, [R228+0x6000] ;  /* 0x00600000e498783b */ /* 0x000ea40000004200 */
[----:B------:R-:W-:Y:S01]  /*c390*/  MUFU.EX2 R40, R40 ;  /* 0x0000002800287308 */ /* 0x000fe20000000800 */
[--C-:B------:R-:W-:Y:S02]  /*c3a0*/  FFMA.FTZ R42, R42, c[0x0][0x2d0], -R3.reuse ;  /* 0x0000b4002a2a7a23 */ /* 0x100fe40000010803 */
[--C-:B------:R-:W-:Y:S02]  /*c3b0*/  FFMA.FTZ R43, R43, c[0x0][0x2d0], -R3.reuse ;  /* 0x0000b4002b2b7a23 */ /* 0x100fe40000010803 */
[C---:B-1----:R-:W-:Y:S04]  /*c3c0*/  HMMA.16816.F32.BF16 R60, R144.reuse, R164, R60 ;  /* 0x000000a4903c723c */ /* 0x042fe8000004183c */
[--C-:B------:R-:W-:Y:S01]  /*c3d0*/  FFMA.FTZ R36, R36, c[0x0][0x2d0], -R212.reuse ;  /* 0x0000b40024247a23 */ /* 0x100fe200000108d4 */
[----:B------:R-:W-:Y:S01]  /*c3e0*/  MUFU.EX2 R41, R41 ;  /* 0x0000002900297308 */ /* 0x000fe20000000800 */
[--C-:B------:R-:W-:Y:S02]  /*c3f0*/  FFMA.FTZ R37, R37, c[0x0][0x2d0], -R212.reuse ;  /* 0x0000b40025257a23 */ /* 0x100fe400000108d4 */
[C---:B------:R-:W-:Y:S01]  /*c400*/  HMMA.16816.F32.BF16 R64, R144.reuse, R166, R64 ;  /* 0x000000a69040723c */ /* 0x040fe20000041840 */
[----:B------:R-:W1:Y:S03]  /*c410*/  LDSM.16.MT88.4 R164, [R227+0x6000] ;  /* 0x00600000e3a4783b */ /* 0x000e660000004200 */
[--C-:B------:R-:W-:Y:S02]  /*c420*/  FFMA.FTZ R38, R38, c[0x0][0x2d0], -R3.reuse ;  /* 0x0000b40026267a23 */ /* 0x100fe40000010803 */
[--C-:B------:R-:W-:Y:S01]  /*c430*/  FFMA.FTZ R39, R39, c[0x0][0x2d0], -R3.reuse ;  /* 0x0000b40027277a23 */ /* 0x100fe20000010803 */
[----:B------:R-:W-:Y:S01]  /*c440*/  MUFU.EX2 R42, R42 ;  /* 0x0000002a002a7308 */ /* 0x000fe20000000800 */
[C---:B---3--:R-:W-:Y:S04]  /*c450*/  HMMA.16816.F32.BF16 R68, R144.reuse, R148, R68 ;  /* 0x000000949044723c */ /* 0x048fe80000041844 */
[--C-:B------:R-:W-:Y:S02]  /*c460*/  FFMA.FTZ R44, R44, c[0x0][0x2d0], -R212.reuse ;  /* 0x0000b4002c2c7a23 */ /* 0x100fe400000108d4 */
[--C-:B------:R-:W-:Y:S02]  /*c470*/  FFMA.FTZ R45, R45, c[0x0][0x2d0], -R212.reuse ;  /* 0x0000b4002d2d7a23 */ /* 0x100fe400000108d4 */
[C---:B------:R-:W-:Y:S01]  /*c480*/  HMMA.16816.F32.BF16 R72, R144.reuse, R150, R72 ;  /* 0x000000969048723c */ /* 0x040fe20000041848 */
[----:B------:R-:W3:Y:S01]  /*c490*/  LDSM.16.MT88.4 R148, [R224+0x800] ;  /* 0x00080000e094783b */ /* 0x000ee20000004200 */
[----:B------:R-:W-:Y:S02]  /*c4a0*/  MUFU.EX2 R43, R43 ;  /* 0x0000002b002b7308 */ /* 0x000fe40000000800 */
[--C-:B------:R-:W-:Y:S02]  /*c4b0*/  FFMA.FTZ R48, R48, c[0x0][0x2d0], -R212.reuse ;  /* 0x0000b40030307a23 */ /* 0x100fe400000108d4 */
[----:B------:R-:W-:Y:S02]  /*c4c0*/  FFMA.FTZ R212, R49, c[0x0][0x2d0], -R212 ;  /* 0x0000b40031d47a23 */ /* 0x000fe400000108d4 */
[C---:B--2---:R-:W-:Y:S04]  /*c4d0*/  HMMA.16816.F32.BF16 R76, R144.reuse, R152, R76 ;  /* 0x00000098904c723c */ /* 0x044fe8000004184c */
[----:B------:R-:W-:Y:S04]  /*c4e0*/  MUFU.EX2 R212, R212 ;  /* 0x000000d400d47308 */ /* 0x000fe80000000800 */
[C---:B------:R-:W-:Y:S01]  /*c4f0*/  HMMA.16816.F32.BF16 R80, R144.reuse, R154, R80 ;  /* 0x0000009a9050723c */ /* 0x040fe20000041850 */
[----:B------:R-:W2:Y:S05]  /*c500*/  LDSM.16.MT88.4 R152, [R227+0x800] ;  /* 0x00080000e398783b */ /* 0x000eaa0000004200 */
[----:B------:R-:W-:Y:S02]  /*c510*/  MUFU.EX2 R44, R44 ;  /* 0x0000002c002c7308 */ /* 0x000fe40000000800 */
[C---:B-1----:R-:W-:Y:S07]  /*c520*/  HMMA.16816.F32.BF16 R84, R144.reuse, R164, R84 ;  /* 0x000000a49054723c */ /* 0x042fee0000041854 */
[----:B------:R-:W-:Y:S01]  /*c530*/  MOV R164, R219 ;  /* 0x000000db00a47202 */ /* 0x000fe20000000f00 */
[C---:B------:R-:W-:Y:S01]  /*c540*/  HMMA.16816.F32.BF16 R88, R144.reuse, R166, R88 ;  /* 0x000000a69058723c */ /* 0x040fe20000041858 */
[----:B------:R-:W1:Y:S03]  /*c550*/  MUFU.EX2 R166, R20 ;  /* 0x0000001400a67308 */ /* 0x000e660000000800 */
[----:B------:R-:W-:Y:S04]  /*c560*/  MOV R165, R223 ;  /* 0x000000df00a57202 */ /* 0x000fe80000000f00 */
[C---:B------:R-:W-:Y:S03]  /*c570*/  HMMA.16816.F32.BF16 R92, R144.reuse, R12, R92 ;  /* 0x0000000c905c723c */ /* 0x040fe6000004185c */
[----:B------:R-:W-:Y:S04]  /*c580*/  MUFU.EX2 R219, R21 ;  /* 0x0000001500db7308 */ /* 0x000fe80000000800 */
[----:B------:R-:W-:Y:S01]  /*c590*/  F2FP.BF16.PACK_AB R12, R142, R143 ;  /* 0x0000008f8e0c723e */ /* 0x000fe200000010ff */
[----:B------:R-:W-:Y:S01]  /*c5a0*/  HMMA.16816.F32.BF16 R96, R144, R14, R96 ;  /* 0x0000000e9060723c */ /* 0x000fe20000041860 */
[----:B------:R-:W4:Y:S03]  /*c5b0*/  LDSM.16.MT88.4 R144, [R230+0x800] ;  /* 0x00080000e690783b */ /* 0x000f260000004200 */
[----:B------:R-:W-:Y:S01]  /*c5c0*/  F2FP.BF16.PACK_AB R13, R211, R213 ;  /* 0x000000d5d30d723e */ /* 0x000fe200000010ff */
[----:B------:R1:W-:Y:S02]  /*c5d0*/  MUFU.EX2 R167, R23 ;  /* 0x0000001700a77308 */ /* 0x0003e40000000800 */
[-C--:B------:R-:W-:Y:S02]  /*c5e0*/  F2FP.BF16.PACK_AB R14, R220, R221.reuse ;  /* 0x000000dddc0e723e */ /* 0x080fe400000010ff */
[----:B------:R-:W-:Y:S06]  /*c5f0*/  F2FP.BF16.PACK_AB R15, R209, R210 ;  /* 0x000000d2d10f723e */ /* 0x000fec00000010ff */
[----:B------:R-:W-:Y:S01]  /*c600*/  MUFU.EX2 R223, R25 ;  /* 0x0000001900df7308 */ /* 0x000fe20000000800 */
[C---:B---3--:R-:W-:Y:S08]  /*c610*/  HMMA.16816.F32.BF16 R4, R12.reuse, R148, R4 ;  /* 0x000000940c04723c */ /* 0x048ff00000041804 */
[C---:B------:R-:W-:Y:S01]  /*c620*/  HMMA.16816.F32.BF16 R8, R12.reuse, R150, R8 ;  /* 0x000000960c08723c */ /* 0x040fe20000041808 */
[----:B------:R-:W3:Y:S01]  /*c630*/  LDSM.16.MT88.4 R148, [R224+0x3800] ;  /* 0x00380000e094783b */ /* 0x000ee20000004200 */
[----:B------:R-:W-:Y:S06]  /*c640*/  MUFU.EX2 R45, R45 ;  /* 0x0000002d002d7308 */ /* 0x000fec0000000800 */
[C---:B------:R-:W-:Y:S01]  /*c650*/  HMMA.16816.F32.BF16 R100, R12.reuse, R16, R100 ;  /* 0x000000100c64723c */ /* 0x040fe20000041864 */
[----:B-1----:R-:W-:Y:S03]  /*c660*/  LDSM.16.MT88.4 R20, [R228+0x1000] ;  /* 0x00100000e414783b */ /* 0x002fe60000004200 */
[----:B------:R-:W-:Y:S04]  /*c670*/  MUFU.EX2 R48, R48 ;  /* 0x0000003000307308 */ /* 0x000fe80000000800 */
[C---:B------:R-:W-:Y:S01]  /*c680*/  HMMA.16816.F32.BF16 R104, R12.reuse, R18, R104 ;  /* 0x000000120c68723c */ /* 0x040fe20000041868 */
[----:B------:R-:W1:Y:S07]  /*c690*/  LDSM.16.MT88.4 R16, [R228+0x3800] ;  /* 0x00380000e410783b */ /* 0x000e6e0000004200 */
[C---:B--2---:R-:W-:Y:S08]  /*c6a0*/  HMMA.16816.F32.BF16 R108, R12.reuse, R152, R108 ;  /* 0x000000980c6c723c */ /* 0x044ff0000004186c */
[C---:B------:R-:W-:Y:S01]  /*c6b0*/  HMMA.16816.F32.BF16 R112, R12.reuse, R154, R112 ;  /* 0x0000009a0c70723c */ /* 0x040fe20000041870 */
[----:B------:R-:W2:Y:S07]  /*c6c0*/  LDSM.16.MT88.4 R152, [R227+0x3800] ;  /* 0x00380000e398783b */ /* 0x000eae0000004200 */
[C---:B----4-:R-:W-:Y:S08]  /*c6d0*/  HMMA.16816.F32.BF16 R116, R12.reuse, R144, R116 ;  /* 0x000000900c74723c */ /* 0x050ff00000041874 */
[C---:B------:R-:W-:Y:S01]  /*c6e0*/  HMMA.16816.F32.BF16 R120, R12.reuse, R146, R120 ;  /* 0x000000920c78723c */ /* 0x040fe20000041878 */
[----:B------:R-:W4:Y:S07]  /*c6f0*/  LDSM.16.MT88.4 R144, [R230+0x3800] ;  /* 0x00380000e690783b */ /* 0x000f2e0000004200 */
        /* <DEDUP_REMOVED lines=12> */
[C---:B---3--:R-:W-:Y:S01]  /*c7c0*/  HMMA.16816.F32.BF16 R68, R12.reuse, R148, R68 ;  /* 0x000000940c44723c */ /* 0x048fe20000041844 */
[----:B------:R-:W3:Y:S06]  /*c7d0*/  MUFU.EX2 R148, R24 ;  /* 0x0000001800947308 */ /* 0x000eec0000000800 */
[----:B------:R-:W-:Y:S01]  /*c7e0*/  MOV R149, R221 ;  /* 0x000000dd00957202 */ /* 0x000fe20000000f00 */
[C---:B------:R-:W-:Y:S03]  /*c7f0*/  HMMA.16816.F32.BF16 R72, R12.reuse, R150, R72 ;  /* 0x000000960c48723c */ /* 0x040fe60000041848 */
[----:B------:R-:W-:Y:S04]  /*c800*/  MUFU.EX2 R221, R29 ;  /* 0x0000001d00dd7308 */ /* 0x000fe80000000800 */
[----:B------:R-:W-:Y:S01]  /*c810*/  MOV R151, R166 ;  /* 0x000000a600977202 */ /* 0x000fe20000000f00 */
[C---:B-1----:R-:W-:Y:S05]  /*c820*/  HMMA.16816.F32.BF16 R76, R12.reuse, R16, R76 ;  /* 0x000000100c4c723c */ /* 0x042fea000004184c */
[----:B------:R-:W-:Y:S03]  /*c830*/  MUFU.EX2 R166, R26 ;  /* 0x0000001a00a67308 */ /* 0x000fe60000000800 */
[C---:B------:R-:W-:Y:S01]  /*c840*/  HMMA.16816.F32.BF16 R80, R12.reuse, R18, R80 ;  /* 0x000000120c50723c */ /* 0x040fe20000041850 */
[----:B------:R-:W1:Y:S07]  /*c850*/  LDSM.16.MT88.4 R16, [R224+0x1000] ;  /* 0x00100000e010783b */ /* 0x000e6e0000004200 */
[C---:B--2---:R-:W-:Y:S07]  /*c860*/  HMMA.16816.F32.BF16 R84, R12.reuse, R152, R84 ;  /* 0x000000980c54723c */ /* 0x044fee0000041854 */
[----:B------:R-:W-:Y:S01]  /*c870*/  MOV R152, R165 ;  /* 0x000000a500987202 */ /* 0x000fe20000000f00 */
[C---:B------:R-:W-:Y:S01]  /*c880*/  HMMA.16816.F32.BF16 R88, R12.reuse, R154, R88 ;  /* 0x0000009a0c58723c */ /* 0x040fe20000041858 */
[----:B------:R2:W1:Y:S03]  /*c890*/  MUFU.EX2 R165, R27 ;  /* 0x0000001b00a57308 */ /* 0x0004660000000800 */
[----:B------:R-:W-:Y:S03]  /*c8a0*/  MOV R153, R164 ;  /* 0x000000a400997202 */ /* 0x000fe60000000f00 */
[----:B---3--:R-:W-:Y:S01]  /*c8b0*/  MOV R154, R148 ;  /* 0x00000094009a7202 */ /* 0x008fe20000000f00 */
[C---:B----4-:R-:W-:Y:S03]  /*c8c0*/  HMMA.16816.F32.BF16 R92, R12.reuse, R144, R92 ;  /* 0x000000900c5c723c */ /* 0x050fe6000004185c */
[----:B------:R-:W-:Y:S01]  /*c8d0*/  MUFU.EX2 R164, R30 ;  /* 0x0000001e00a47308 */ /* 0x000fe20000000800 */
[----:B------:R-:W-:Y:S02]  /*c8e0*/  MOV R155, R222 ;  /* 0x000000de009b7202 */ /* 0x000fe40000000f00 */
[----:B------:R-:W-:Y:S02]  /*c8f0*/  MOV R49, R154 ;  /* 0x0000009a00317202 */ /* 0x000fe40000000f00 */
[----:B------:R-:W-:Y:S01]  /*c900*/  HMMA.16816.F32.BF16 R96, R12, R146, R96 ;  /* 0x000000920c60723c */ /* 0x000fe20000041860 */
[----:B------:R-:W-:Y:S03]  /*c910*/  LDSM.16.MT88.4 R144, [R230+0x1000] ;  /* 0x00100000e690783b */ /* 0x000fe60000004200 */
[----:B------:R-:W-:Y:S01]  /*c920*/  MOV R148, R220 ;  /* 0x000000dc00947202 */ /* 0x000fe20000000f00 */
[----:B------:R-:W3:Y:S02]  /*c930*/  MUFU.EX2 R222, R28 ;  /* 0x0000001c00de7308 */ /* 0x000ee40000000800 */
[----:B------:R-:W-:Y:S02]  /*c940*/  F2FP.BF16.PACK_AB R14, R223, R154 ;  /* 0x0000009adf0e723e */ /* 0x000fe400000010ff */
[----:B--2---:R-:W2:Y:S03]  /*c950*/  LDSM.16.MT88.4 R24, [R227+0x1000] ;  /* 0x00100000e318783b */ /* 0x004ea60000004200 */
[----:B------:R-:W-:Y:S02]  /*c960*/  F2FP.BF16.PACK_AB R12, R219, R151 ;  /* 0x00000097db0c723e */ /* 0x000fe400000010ff */
[----:B------:R-:W-:Y:S01]  /*c970*/  F2FP.BF16.PACK_AB R13, R167, R208 ;  /* 0x000000d0a70d723e */ /* 0x000fe200000010ff */
[----:B------:R4:W-:Y:S01]  /*c980*/  MUFU.EX2 R220, R32 ;  /* 0x0000002000dc7308 */ /* 0x0009e20000000800 */
[----:B-1----:R-:W-:Y:S02]  /*c990*/  F2FP.BF16.PACK_AB R15, R165, R166 ;  /* 0x000000a6a50f723e */ /* 0x002fe400000010ff */
[----:B------:R-:W-:Y:S02]  /*c9a0*/  MOV R150, R148 ;  /* 0x0000009400967202 */ /* 0x000fe40000000f00 */
[----:B------:R-:W-:Y:S03]  /*c9b0*/  MOV R148, R142 ;  /* 0x0000008e00947202 */ /* 0x000fe60000000f00 */
[C---:B------:R-:W-:Y:S02]  /*c9c0*/  HMMA.16816.F32.BF16 R4, R12.reuse, R16, R4 ;  /* 0x000000100c04723c */ /* 0x040fe40000041804 */
[----:B------:R1:W-:Y:S06]  /*c9d0*/  MUFU.EX2 R142, R39 ;  /* 0x00000027008e7308 */ /* 0x0003ec0000000800 */
[C---:B------:R-:W-:Y:S01]  /*c9e0*/  HMMA.16816.F32.BF16 R8, R12.reuse, R18, R8 ;  /* 0x000000120c08723c */ /* 0x040fe20000041808 */
[----:B------:R-:W3:Y:S07]  /*c9f0*/  LDSM.16.MT88.4 R16, [R224+0x4000] ;  /* 0x00400000e010783b */ /* 0x000eee0000004200 */
[C---:B------:R-:W-:Y:S04]  /*ca00*/  HMMA.16816.F32.BF16 R100, R12.reuse, R20, R100 ;  /* 0x000000140c64723c */ /* 0x040fe80000041864 */
[----:B----4-:R-:W-:Y:S02]  /*ca10*/  MOV R32, R219 ;  /* 0x000000db00207202 */ /* 0x010fe40000000f00 */
[----:B------:R4:W-:Y:S02]  /*ca20*/  MUFU.EX2 R219, R33 ;  /* 0x0000002100db7308 */ /* 0x0009e40000000800 */
[C---:B------:R-:W-:Y:S01]  /*ca30*/  HMMA.16816.F32.BF16 R104, R12.reuse, R22, R104 ;  /* 0x000000160c68723c */ /* 0x040fe20000041868 */
[----:B------:R-:W3:Y:S03]  /*ca40*/  LDSM.16.MT88.4 R20, [R228+0x4000] ;  /* 0x00400000e414783b */ /* 0x000ee60000004200 */
[--C-:B-1----:R-:W-:Y:S04]  /*ca50*/  FFMA.FTZ R39, R47, c[0x0][0x2d0], -R3.reuse ;  /* 0x0000b4002f277a23 */ /* 0x102fe80000010803 */
[C---:B--2---:R-:W-:Y:S02]  /*ca60*/  HMMA.16816.F32.BF16 R108, R12.reuse, R24, R108 ;  /* 0x000000180c6c723c */ /* 0x044fe4000004186c */
[----:B------:R-:W-:Y:S06]  /*ca70*/  MUFU.EX2 R39, R39 ;  /* 0x0000002700277308 */ /* 0x000fec0000000800 */
[C---:B------:R-:W-:Y:S01]  /*ca80*/  HMMA.16816.F32.BF16 R112, R12.reuse, R26, R112 ;  /* 0x0000001a0c70723c */ /* 0x040fe20000041870 */
[----:B------:R-:W1:Y:S03]  /*ca90*/  LDSM.16.MT88.4 R24, [R227+0x4000] ;  /* 0x00400000e318783b */ /* 0x000e660000004200 */
[----:B----4-:R-:W-:Y:S04]  /*caa0*/  MOV R33, R151 ;  /* 0x0000009700217202 */ /* 0x010fe80000000f00 */
[C---:B------:R-:W-:Y:S04]  /*cab0*/  HMMA.16816.F32.BF16 R116, R12.reuse, R144, R116 ;  /* 0x000000900c74723c */ /* 0x040fe80000041874 */
[----:B------:R-:W-:Y:S02]  /*cac0*/  MOV R47, R33 ;  /* 0x00000021002f7202 */ /* 0x000fe40000000f00 */
[----:B------:R-:W-:Y:S02]  /*cad0*/  MOV R151, R149 ;  /* 0x0000009500977202 */ /* 0x000fe40000000f00 */
[C---:B------:R-:W-:Y:S01]  /*cae0*/  HMMA.16816.F32.BF16 R120, R12.reuse, R146, R120 ;  /* 0x000000920c78723c */ /* 0x040fe20000041878 */
[----:B------:R-:W2:Y:S03]  /*caf0*/  LDSM.16.MT88.4 R144, [R230+0x4000] ;  /* 0x00400000e690783b */ /* 0x000ea60000004200 */
[----:B------:R-:W-:Y:S02]  /*cb00*/  MOV R149, R143 ;  /* 0x0000008f00957202 */ /* 0x000fe40000000f00 */
[----:B------:R4:W-:Y:S02]  /*cb10*/  MUFU.EX2 R143, R38 ;  /* 0x00000026008f7308 */ /* 0x0009e40000000800 */
[C---:B---3--:R-:W-:Y:S08]  /*cb20*/  HMMA.16816.F32.BF16 R124, R12.reuse, R16, R124 ;  /* 0x000000100c7c723c */ /* 0x048ff0000004187c */
[C---:B------:R-:W-:Y:S01]  /*cb30*/  HMMA.16816.F32.BF16 R128, R12.reuse, R18, R128 ;  /* 0x000000120c80723c */ /* 0x040fe20000041880 */
[----:B------:R-:W3:Y:S07]  /*cb40*/  LDSM.16.MT88.4 R16, [R224+0x7000] ;  /* 0x00700000e010783b */ /* 0x000eee0000004200 */
[C---:B------:R-:W-:Y:S04]  /*cb50*/  HMMA.16816.F32.BF16 R132, R12.reuse, R20, R132 ;  /* 0x000000140c84723c */ /* 0x040fe80000041884 */
[--C-:B----4-:R-:W-:Y:S01]  /*cb60*/  FFMA.FTZ R38, R46, c[0x0][0x2d0], -R3.reuse ;  /* 0x0000b4002e267a23 */ /* 0x110fe20000010803 */
[----:B------:R-:W-:Y:S03]  /*cb70*/  MOV R46, R32 ;  /* 0x00000020002e7202 */ /* 0x000fe60000000f00 */
[C---:B------:R-:W-:Y:S01]  /*cb80*/  HMMA.16816.F32.BF16 R136, R12.reuse, R22, R136 ;  /* 0x000000160c88723c */ /* 0x040fe20000041888 */
[----:B------:R-:W4:Y:S01]  /*cb90*/  LDSM.16.MT88.4 R20, [R228+0x7000] ;  /* 0x00700000e414783b */ /* 0x000f220000004200 */
[----:B------:R-:W-:Y:S06]  /*cba0*/  MUFU.EX2 R38, R38 ;  /* 0x0000002600267308 */ /* 0x000fec0000000800 */
[C---:B-1----:R-:W-:Y:S08]  /*cbb0*/  HMMA.16816.F32.BF16 R52, R12.reuse, R24, R52 ;  /* 0x000000180c34723c */ /* 0x042ff00000041834 */
[C---:B------:R-:W-:Y:S01]  /*cbc0*/  HMMA.16816.F32.BF16 R56, R12.reuse, R26, R56 ;  /* 0x0000001a0c38723c */ /* 0x040fe20000041838 */
[----:B------:R-:W1:Y:S07]  /*cbd0*/  LDSM.16.MT88.4 R24, [R227+0x7000] ;  /* 0x00700000e318783b */ /* 0x000e6e0000004200 */
[C---:B--2---:R-:W-:Y:S01]  /*cbe0*/  HMMA.16816.F32.BF16 R60, R12.reuse, R144, R60 ;  /* 0x000000900c3c723c */ /* 0x044fe2000004183c */
[----:B------:R2:W-:Y:S07]  /*cbf0*/  MUFU.EX2 R145, R34 ;  /* 0x0000002200917308 */ /* 0x0005ee0000000800 */
[C---:B------:R-:W-:Y:S03]  /*cc00*/  HMMA.16816.F32.BF16 R64, R12.reuse, R146, R64 ;  /* 0x000000920c40723c */ /* 0x040fe60000041840 */
[----:B------:R1:W1:Y:S05]  /*cc10*/  MUFU.EX2 R146, R31 ;  /* 0x0000001f00927308 */ /* 0x00026a0000000800 */
[C---:B---3--:R-:W-:Y:S05]  /*cc20*/  HMMA.16816.F32.BF16 R68, R12.reuse, R16, R68 ;  /* 0x000000100c44723c */ /* 0x048fea0000041844 */
[----:B------:R3:W3:Y:S03]  /*cc30*/  MUFU.EX2 R144, R35 ;  /* 0x0000002300907308 */ /* 0x0006e60000000800 */
[C---:B------:R-:W-:Y:S01]  /*cc40*/  HMMA.16816.F32.BF16 R72, R12.reuse, R18, R72 ;  /* 0x000000120c48723c */ /* 0x040fe20000041848 */
[----:B--2---:R-:W2:Y:S04]  /*cc50*/  LDL.LU R34, [R1+0xc] ;  /* 0x00000c0001227983 */ /* 0x004ea80000300800 */
[----:B------:R-:W-:Y:S02]  /*cc60*/  LDSM.16.MT88.4 R16, [R224+0x1800] ;  /* 0x00180000e010783b */ /* 0x000fe40000004200 */
[----:B------:R3:W-:Y:S01]  /*cc70*/  MUFU.EX2 R147, R37 ;  /* 0x0000002500937308 */ /* 0x0007e20000000800 */
[C---:B----4-:R-:W-:Y:S05]  /*cc80*/  HMMA.16816.F32.BF16 R76, R12.reuse, R20, R76 ;  /* 0x000000140c4c723c */ /* 0x050fea000004184c */
[----:B-1----:R-:W1:Y:S03]  /*cc90*/  LDSM.16.MT88.4 R28, [R230+0x7000] ;  /* 0x00700000e61c783b */ /* 0x002e660000004200 */
[C---:B------:R-:W-:Y:S05]  /*cca0*/  HMMA.16816.F32.BF16 R80, R12.reuse, R22, R80 ;  /* 0x000000160c50723c */ /* 0x040fea0000041850 */
[----:B------:R-:W4:Y:S01]  /*ccb0*/  LDSM.16.MT88.4 R20, [R228+0x1800] ;  /* 0x00180000e414783b */ /* 0x000f220000004200 */
[----:B---3--:R-:W-:Y:S02]  /*ccc0*/  MOV R35, R214 ;  /* 0x000000d600237202 */ /* 0x008fe40000000f00 */
[C---:B------:R-:W-:Y:S01]  /*ccd0*/  HMMA.16816.F32.BF16 R84, R12.reuse, R24, R84 ;  /* 0x000000180c54723c */ /* 0x040fe20000041854 */
[----:B------:R-:W3:Y:S03]  /*cce0*/  MUFU.EX2 R214, R36 ;  /* 0x0000002400d67308 */ /* 0x000ee60000000800 */
[--C-:B------:R-:W-:Y:S04]  /*ccf0*/  FFMA.FTZ R37, R50, c[0x0][0x2d0], -R3.reuse ;  /* 0x0000b40032257a23 */ /* 0x100fe80000010803 */
[C---:B------:R-:W-:Y:S01]  /*cd00*/  HMMA.16816.F32.BF16 R88, R12.reuse, R26, R88 ;  /* 0x0000001a0c58723c */ /* 0x040fe20000041858 */
[----:B------:R-:W3:Y:S03]  /*cd10*/  LDSM.16.MT88.4 R24, [R227+0x1800] ;  /* 0x00180000e318783b */ /* 0x000ee60000004200 */
[----:B------:R-:W-:Y:S01]  /*cd20*/  MOV R50, R155 ;  /* 0x0000009b00327202 */ /* 0x000fe20000000f00 */
[----:B------:R-:W-:Y:S01]  /*cd30*/  FFMA.FTZ R3, R51, c[0x0][0x2d0], -R3 ;  /* 0x0000b40033037a23 */ /* 0x000fe20000010803 */
[----:B------:R-:W-:Y:S01]  /*cd40*/  MOV R51, R152 ;  /* 0x0000009800337202 */ /* 0x000fe20000000f00 */
[----:B------:R-:W-:Y:S10]  /*cd50*/  MUFU.EX2 R37, R37 ;  /* 0x0000002500257308 */ /* 0x000ff40000000800 */
[----:B------:R3:W2:Y:S01]  /*cd60*/  MUFU.EX2 R36, R3 ;  /* 0x0000000300247308 */ /* 0x0006a20000000800 */
[C---:B-1----:R-:W-:Y:S08]  /*cd70*/  HMMA.16816.F32.BF16 R92, R12.reuse, R28, R92 ;  /* 0x0000001c0c5c723c */ /* 0x042ff0000004185c */
[----:B------:R-:W-:Y:S01]  /*cd80*/  HMMA.16816.F32.BF16 R96, R12, R30, R96 ;  /* 0x0000001e0c60723c */ /* 0x000fe20000041860 */
[----:B------:R-:W1:Y:S06]  /*cd90*/  LDSM.16.MT88.4 R28, [R230+0x1800] ;  /* 0x00180000e61c783b */ /* 0x000e6c0000004200 */
[----:B------:R-:W-:Y:S02]  /*cda0*/  F2FP.BF16.PACK_AB R12, R221, R222 ;  /* 0x000000dedd0c723e */ /* 0x000fe400000010ff */
[----:B------:R-:W-:Y:S03]  /*cdb0*/  F2FP.BF16.PACK_AB R13, R146, R164 ;  /* 0x000000a4920d723e */ /* 0x000fe600000010ff */
[----:B------:R-:W-:Y:S02]  /*cdc0*/  F2FP.BF16.PACK_AB R14, R219, R220 ;  /* 0x000000dcdb0e723e */ /* 0x000fe400000010ff */
[----:B------:R-:W-:Y:S02]  /*cdd0*/  F2FP.BF16.PACK_AB R15, R144, R145 ;  /* 0x00000091900f723e */ /* 0x000fe400000010ff */
[----:B---3--:R-:W-:Y:S05]  /*cde0*/  MOV R3, R148 ;  /* 0x0000009400037202 */ /* 0x008fea0000000f00 */
[C---:B------:R-:W-:Y:S08]  /*cdf0*/  HMMA.16816.F32.BF16 R4, R12.reuse, R16, R4 ;  /* 0x000000100c04723c */ /* 0x040ff00000041804 */
[C---:B------:R-:W-:Y:S01]  /*ce00*/  HMMA.16816.F32.BF16 R8, R12.reuse, R18, R8 ;  /* 0x000000120c08723c */ /* 0x040fe20000041808 */
[----:B------:R-:W3:Y:S07]  /*ce10*/  LDSM.16.MT88.4 R16, [R224+0x4800] ;  /* 0x00480000e010783b */ /* 0x000eee0000004200 */
[C---:B----4-:R-:W-:Y:S08]  /*ce20*/  HMMA.16816.F32.BF16 R100, R12.reuse, R20, R100 ;  /* 0x000000140c64723c */ /* 0x050ff00000041864 */
[C---:B------:R-:W-:Y:S01]  /*ce30*/  HMMA.16816.F32.BF16 R104, R12.reuse, R22, R104 ;  /* 0x000000160c68723c */ /* 0x040fe20000041868 */
[----:B------:R-:W4:Y:S07]  /*ce40*/  LDSM.16.MT88.4 R20, [R228+0x4800] ;  /* 0x00480000e414783b */ /* 0x000f2e0000004200 */
[C---:B------:R-:W-:Y:S08]  /*ce50*/  HMMA.16816.F32.BF16 R108, R12.reuse, R24, R108 ;  /* 0x000000180c6c723c */ /* 0x040ff0000004186c */
[C---:B------:R-:W-:Y:S01]  /*ce60*/  HMMA.16816.F32.BF16 R112, R12.reuse, R26, R112 ;  /* 0x0000001a0c70723c */ /* 0x040fe20000041870 */
[----:B------:R-:W4:Y:S07]  /*ce70*/  LDSM.16.MT88.4 R24, [R227+0x4800] ;  /* 0x00480000e318783b */ /* 0x000f2e0000004200 */
[C---:B-1----:R-:W-:Y:S08]  /*ce80*/  HMMA.16816.F32.BF16 R116, R12.reuse, R28, R116 ;  /* 0x0000001c0c74723c */ /* 0x042ff00000041874 */
[C---:B------:R-:W-:Y:S01]  /*ce90*/  HMMA.16816.F32.BF16 R120, R12.reuse, R30, R120 ;  /* 0x0000001e0c78723c */ /* 0x040fe20000041878 */
[----:B------:R-:W1:Y:S07]  /*cea0*/  LDSM.16.MT88.4 R28, [R230+0x4800] ;  /* 0x00480000e61c783b */ /* 0x000e6e0000004200 */
[C---:B---3--:R-:W-:Y:S08]  /*ceb0*/  HMMA.16816.F32.BF16 R124, R12.reuse, R16, R124 ;  /* 0x000000100c7c723c */ /* 0x048ff0000004187c */
        /* <DEDUP_REMOVED lines=19> */
[----:B------:R-:W2:Y:S07]  /*cff0*/  LDSM.16.MT88.4 R24, [R227+0x2000] ;  /* 0x00200000e318783b */ /* 0x000eae0000004200 */
[C---:B-1----:R-:W-:Y:S08]  /*d000*/  HMMA.16816.F32.BF16 R92, R12.reuse, R28, R92 ;  /* 0x0000001c0c5c723c */ /* 0x042ff0000004185c */
[----:B------:R-:W-:Y:S01]  /*d010*/  HMMA.16816.F32.BF16 R96, R12, R30, R96 ;  /* 0x0000001e0c60723c */ /* 0x000fe20000041860 */
[----:B------:R-:W1:Y:S06]  /*d020*/  LDSM.16.MT88.4 R28, [R230+0x2000] ;  /* 0x00200000e61c783b */ /* 0x000e6c0000004200 */
[----:B------:R-:W-:Y:S02]  /*d030*/  F2FP.BF16.PACK_AB R12, R147, R214 ;  /* 0x000000d6930c723e */ /* 0x000fe400000010ff */
[----:B------:R-:W-:Y:S03]  /*d040*/  F2FP.BF16.PACK_AB R13, R142, R143 ;  /* 0x0000008f8e0d723e */ /* 0x000fe600000010ff */
[----:B------:R-:W-:Y:S02]  /*d050*/  F2FP.BF16.PACK_AB R14, R41, R40 ;  /* 0x00000028290e723e */ /* 0x000fe400000010ff */
[----:B------:R-:W-:Y:S07]  /*d060*/  F2FP.BF16.PACK_AB R15, R43, R42 ;  /* 0x0000002a2b0f723e */ /* 0x000fee00000010ff */
[C---:B---3--:R-:W-:Y:S08]  /*d070*/  HMMA.16816.F32.BF16 R4, R12.reuse, R16, R4 ;  /* 0x000000100c04723c */ /* 0x048ff00000041804 */
[C---:B------:R-:W-:Y:S01]  /*d080*/  HMMA.16816.F32.BF16 R8, R12.reuse, R18, R8 ;  /* 0x000000120c08723c */ /* 0x040fe20000041808 */
[----:B------:R-:W3:Y:S03]  /*d090*/  LDSM.16.MT88.4 R16, [R224+0x5000] ;  /* 0x00500000e010783b */ /* 0x000ee60000004200 */
[----:B--2---:R-:W-:Y:S04]  /*d0a0*/  FFMA.FTZ R2, R2, R34, R35 ;  /* 0x0000002202027223 */ /* 0x004fe80000010023 */
[C---:B----4-:R-:W-:Y:S01]  /*d0b0*/  HMMA.16816.F32.BF16 R100, R12.reuse, R20, R100 ;  /* 0x000000140c64723c */ /* 0x050fe20000041864 */
[----:B------:R-:W2:Y:S07]  /*d0c0*/  LDSM.16.MT88.4 R32, [R228+0x5000] ;  /* 0x00500000e420783b */ /* 0x000eae0000004200 */
[C---:B------:R-:W-:Y:S01]  /*d0d0*/  HMMA.16816.F32.BF16 R104, R12.reuse, R22, R104 ;  /* 0x000000160c68723c */ /* 0x040fe20000041868 */
[----:B------:R-:W4:Y:S07]  /*d0e0*/  LDSM.16.MT88.4 R20, [R227+0x5000] ;  /* 0x00500000e314783b */ /* 0x000f2e0000004200 */
[C---:B------:R-:W-:Y:S08]  /*d0f0*/  HMMA.16816.F32.BF16 R108, R12.reuse, R24, R108 ;  /* 0x000000180c6c723c */ /* 0x040ff0000004186c */
[C---:B------:R-:W-:Y:S01]  /*d100*/  HMMA.16816.F32.BF16 R112, R12.reuse, R26, R112 ;  /* 0x0000001a0c70723c */ /* 0x040fe20000041870 */
[----:B------:R-:W4:Y:S07]  /*d110*/  LDSM.16.MT88.4 R24, [R230+0x5000] ;  /* 0x00500000e618783b */ /* 0x000f2e0000004200 */
[C---:B-1----:R-:W-:Y:S08]  /*d120*/  HMMA.16816.F32.BF16 R116, R12.reuse, R28, R116 ;  /* 0x0000001c0c74723c */ /* 0x042ff00000041874 */
[C---:B------:R-:W-:Y:S01]  /*d130*/  HMMA.16816.F32.BF16 R120, R12.reuse, R30, R120 ;  /* 0x0000001e0c78723c */ /* 0x040fe20000041878 */
[----:B------:R-:W-:Y:S07]  /*d140*/  LDSM.16.MT88.4 R28, [R228+0x8000] ;  /* 0x00800000e41c783b */ /* 0x000fee0000004200 */
[C---:B---3--:R-:W-:Y:S08]  /*d150*/  HMMA.16816.F32.BF16 R124, R12.reuse, R16, R124 ;  /* 0x000000100c7c723c */ /* 0x048ff0000004187c */
[C---:B------:R-:W-:Y:S01]  /*d160*/  HMMA.16816.F32.BF16 R128, R12.reuse, R18, R128 ;  /* 0x000000120c80723c */ /* 0x040fe20000041880 */
[----:B------:R-:W1:Y:S07]  /*d170*/  LDSM.16.MT88.4 R16, [R224+0x8000] ;  /* 0x00800000e010783b */ /* 0x000e6e0000004200 */
[C---:B--2---:R-:W-:Y:S08]  /*d180*/  HMMA.16816.F32.BF16 R132, R12.reuse, R32, R132 ;  /* 0x000000200c84723c */ /* 0x044ff00000041884 */
[C---:B------:R-:W-:Y:S01]  /*d190*/  HMMA.16816.F32.BF16 R136, R12.reuse, R34, R136 ;  /* 0x000000220c88723c */ /* 0x040fe20000041888 */
[----:B------:R-:W2:Y:S07]  /*d1a0*/  LDSM.16.MT88.4 R32, [R227+0x8000] ;  /* 0x00800000e320783b */ /* 0x000eae0000004200 */
[C---:B----4-:R-:W-:Y:S08]  /*d1b0*/  HMMA.16816.F32.BF16 R52, R12.reuse, R20, R52 ;  /* 0x000000140c34723c */ /* 0x050ff00000041834 */
[C---:B------:R-:W-:Y:S01]  /*d1c0*/  HMMA.16816.F32.BF16 R56, R12.reuse, R22, R56 ;  /* 0x000000160c38723c */ /* 0x040fe20000041838 */
[----:B------:R-:W3:Y:S07]  /*d1d0*/  LDSM.16.MT88.4 R20, [R230+0x8000] ;  /* 0x00800000e614783b */ /* 0x000eee0000004200 */
[C---:B------:R-:W-:Y:S01]  /*d1e0*/  HMMA.16816.F32.BF16 R60, R12.reuse, R24, R60 ;  /* 0x000000180c3c723c */ /* 0x040fe2000004183c */
[----:B------:R-:W4:Y:S07]  /*d1f0*/  LDL.LU R25, [R1+0x10] ;  /* 0x0000100001197983 */ /* 0x000f2e0000300800 */
[C---:B------:R-:W-:Y:S08]  /*d200*/  HMMA.16816.F32.BF16 R64, R12.reuse, R26, R64 ;  /* 0x0000001a0c40723c */ /* 0x040ff00000041840 */
[C---:B-1----:R-:W-:Y:S08]  /*d210*/  HMMA.16816.F32.BF16 R68, R12.reuse, R16, R68 ;  /* 0x000000100c44723c */ /* 0x042ff00000041844 */
[C---:B------:R-:W-:Y:S01]  /*d220*/  HMMA.16816.F32.BF16 R72, R12.reuse, R18, R72 ;  /* 0x000000120c48723c */ /* 0x040fe20000041848 */
[----:B------:R-:W-:Y:S07]  /*d230*/  LDSM.16.MT88.4 R16, [R228+0x2800] ;  /* 0x00280000e410783b */ /* 0x000fee0000004200 */
[C---:B------:R-:W-:Y:S07]  /*d240*/  HMMA.16816.F32.BF16 R76, R12.reuse, R28, R76 ;  /* 0x0000001c0c4c723c */ /* 0x040fee000004184c */
[----:B------:R-:W-:Y:S01]  /*d250*/  MOV R29, R153 ;  /* 0x00000099001d7202 */ /* 0x000fe20000000f00 */
[C---:B------:R-:W-:Y:S01]  /*d260*/  HMMA.16816.F32.BF16 R80, R12.reuse, R30, R80 ;  /* 0x0000001e0c50723c */ /* 0x040fe20000041850 */
[----:B------:R-:W1:Y:S03]  /*d270*/  LDSM.16.MT88.4 R152, [R224+0x2800] ;  /* 0x00280000e098783b */ /* 0x000e660000004200 */
[----:B------:R-:W-:Y:S04]  /*d280*/  FADD.FTZ R2, R29, R2 ;  /* 0x000000021d027221 */ /* 0x000fe80000010000 */
[C---:B--2---:R-:W-:Y:S01]  /*d290*/  HMMA.16816.F32.BF16 R84, R12.reuse, R32, R84 ;  /* 0x000000200c54723c */ /* 0x044fe20000041854 */
[----:B------:R-:W-:Y:S03]  /*d2a0*/  LDSM.16.MT88.4 R28, [R227+0x5800] ;  /* 0x00580000e31c783b */ /* 0x000fe60000004200 */
[----:B------:R-:W-:Y:S01]  /*d2b0*/  FADD.FTZ R2, R51, R2 ;  /* 0x0000000233027221 */ /* 0x000fe20000010000 */
[----:B------:R-:W-:Y:S03]  /*d2c0*/  MOV R51, R151 ;  /* 0x0000009700337202 */ /* 0x000fe60000000f00 */
[C---:B------:R-:W-:Y:S01]  /*d2d0*/  HMMA.16816.F32.BF16 R88, R12.reuse, R34, R88 ;  /* 0x000000220c58723c */ /* 0x040fe20000041858 */
[----:B------:R-:W-:Y:S03]  /*d2e0*/  LDSM.16.MT88.4 R32, [R230+0x5800] ;  /* 0x00580000e620783b */ /* 0x000fe60000004200 */
[----:B------:R-:W-:Y:S01]  /*d2f0*/  FADD.FTZ R2, R50, R2 ;  /* 0x0000000232027221 */ /* 0x000fe20000010000 */
[----:B------:R-:W-:Y:S03]  /*d300*/  MOV R50, R150 ;  /* 0x0000009600327202 */ /* 0x000fe60000000f00 */
[C---:B---3--:R-:W-:Y:S08]  /*d310*/  HMMA.16816.F32.BF16 R92, R12.reuse, R20, R92 ;  /* 0x000000140c5c723c */ /* 0x048ff0000004185c */
[----:B------:R-:W-:Y:S01]  /*d320*/  HMMA.16816.F32.BF16 R96, R12, R22, R96 ;  /* 0x000000160c60723c */ /* 0x000fe20000041860 */
[----:B------:R-:W-:Y:S06]  /*d330*/  LDSM.16.MT88.4 R20, [R230+0x2800] ;  /* 0x00280000e614783b */ /* 0x000fec0000004200 */
[----:B------:R-:W-:Y:S02]  /*d340*/  F2FP.BF16.PACK_AB R12, R45, R44 ;  /* 0x0000002c2d0c723e */ /* 0x000fe400000010ff */
[----:B------:R-:W-:Y:S03]  /*d350*/  F2FP.BF16.PACK_AB R13, R39, R38 ;  /* 0x00000026270d723e */ /* 0x000fe600000010ff */
[----:B------:R-:W-:Y:S02]  /*d360*/  F2FP.BF16.PACK_AB R14, R212, R48 ;  /* 0x00000030d40e723e */ /* 0x000fe400000010ff */
[----:B------:R-:W-:Y:S01]  /*d370*/  F2FP.BF16.PACK_AB R15, R36, R37 ;  /* 0x00000025240f723e */ /* 0x000fe200000010ff */
[----:B----4-:R-:W-:Y:S01]  /*d380*/  FFMA.FTZ R0, R0, R25, R218 ;  /* 0x0000001900007223 */ /* 0x010fe200000100da */
[----:B------:R-:W-:Y:S01]  /*d390*/  MOV R218, R149 ;  /* 0x0000009500da7202 */ /* 0x000fe20000000f00 */
[----:B------:R-:W2:Y:S04]  /*d3a0*/  LDSM.16.MT88.4 R24, [R227+0x2800] ;  /* 0x00280000e318783b */ /* 0x000ea80000004200 */
[C---:B-1----:R-:W-:Y:S03]  /*d3b0*/  HMMA.16816.F32.BF16 R148, R12.reuse, R152, R4 ;  /* 0x000000980c94723c */ /* 0x042fe60000041804 */
[----:B------:R-:W-:Y:S02]  /*d3c0*/  FADD.FTZ R2, R218, R2 ;  /* 0x00000002da027221 */ /* 0x000fe40000010000 */
[----:B------:R-:W-:Y:S01]  /*d3d0*/  FADD.FTZ R0, R217, R0 ;  /* 0x00000000d9007221 */ /* 0x000fe20000010000 */
[----:B------:R-:W1:Y:S02]  /*d3e0*/  LDSM.16.MT88.4 R4, [R224+0x5800] ;  /* 0x00580000e004783b */ /* 0x000e640000004200 */
[C---:B------:R-:W-:Y:S04]  /*d3f0*/  HMMA.16816.F32.BF16 R152, R12.reuse, R154, R8 ;  /* 0x0000009a0c98723c */ /* 0x040fe80000041808 */
[----:B------:R-:W-:Y:S02]  /*d400*/  FADD.FTZ R2, R3, R2 ;  /* 0x0000000203027221 */ /* 0x000fe40000010000 */
[----:B------:R-:W-:Y:S01]  /*d410*/  FADD.FTZ R0, R216, R0 ;  /* 0x00000000d8007221 */ /* 0x000fe20000010000 */
[----:B------:R-:W3:Y:S01]  /*d420*/  LDSM.16.MT88.4 R8, [R228+0x5800] ;  /* 0x00580000e408783b */ /* 0x000ee20000004200 */
[C---:B------:R-:W-:Y:S04]  /*d430*/  HMMA.16816.F32.BF16 R100, R12.reuse, R16, R100 ;  /* 0x000000100c64723c */ /* 0x040fe80000041864 */
[----:B------:R-:W-:Y:S02]  /*d440*/  FADD.FTZ R2, R51, R2 ;  /* 0x0000000233027221 */ /* 0x000fe40000010000 */
[----:B------:R-:W-:Y:S02]  /*d450*/  FADD.FTZ R0, R215, R0 ;  /* 0x00000000d7007221 */ /* 0x000fe40000010000 */
[C---:B------:R-:W-:Y:S01]  /*d460*/  HMMA.16816.F32.BF16 R104, R12.reuse, R18, R104 ;  /* 0x000000120c68723c */ /* 0x040fe20000041868 */
[----:B------:R-:W4:Y:S03]  /*d470*/  LDSM.16.MT88.4 R16, [R224+0x8800] ;  /* 0x00880000e010783b */ /* 0x000f260000004200 */
[----:B------:R-:W-:Y:S02]  /*d480*/  FADD.FTZ R2, R50, R2 ;  /* 0x0000000232027221 */ /* 0x000fe40000010000 */
[----:B------:R-:W-:Y:S02]  /*d490*/  FADD.FTZ R0, R213, R0 ;  /* 0x00000000d5007221 */ /* 0x000fe40000010000 */
[----:B------:R-:W-:Y:S04]  /*d4a0*/  FADD.FTZ R2, R47, R2 ;  /* 0x000000022f027221 */ /* 0x000fe80000010000 */
[----:B------:R-:W-:Y:S02]  /*d4b0*/  FADD.FTZ R2, R46, R2 ;  /* 0x000000022e027221 */ /* 0x000fe40000010000 */
[----:B------:R-:W-:Y:S01]  /*d4c0*/  FADD.FTZ R0, R211, R0 ;  /* 0x00000000d3007221 */ /* 0x000fe20000010000 */
[C---:B--2---:R-:W-:Y:S03]  /*d4d0*/  HMMA.16816.F32.BF16 R108, R12.reuse, R24, R108 ;  /* 0x000000180c6c723c */ /* 0x044fe6000004186c */
[----:B------:R-:W-:Y:S02]  /*d4e0*/  FADD.FTZ R2, R49, R2 ;  /* 0x0000000231027221 */ /* 0x000fe40000010000 */
[----:B------:R-:W-:Y:S02]  /*d4f0*/  FADD.FTZ R0, R210, R0 ;  /* 0x00000000d2007221 */ /* 0x000fe40000010000 */
[----:B------:R-:W-:Y:S01]  /*d500*/  FADD.FTZ R2, R223, R2 ;  /* 0x00000002df027221 */ /* 0x000fe20000010000 */
[C---:B------:R-:W-:Y:S04]  /*d510*/  HMMA.16816.F32.BF16 R112, R12.reuse, R26, R112 ;  /* 0x0000001a0c70723c */ /* 0x040fe80000041870 */
[----:B------:R-:W-:Y:S02]  /*d520*/  FADD.FTZ R2, R222, R2 ;  /* 0x00000002de027221 */ /* 0x000fe40000010000 */
[----:B------:R-:W-:Y:S02]  /*d530*/  FADD.FTZ R0, R209, R0 ;  /* 0x00000000d1007221 */ /* 0x000fe40000010000 */
[C---:B------:R-:W-:Y:S04]  /*d540*/  HMMA.16816.F32.BF16 R116, R12.reuse, R20, R116 ;  /* 0x000000140c74723c */ /* 0x040fe80000041874 */
[----:B------:R-:W-:Y:S02]  /*d550*/  FADD.FTZ R2, R221, R2 ;  /* 0x00000002dd027221 */ /* 0x000fe40000010000 */
[----:B------:R-:W-:Y:S02]  /*d560*/  FADD.FTZ R0, R208, R0 ;  /* 0x00000000d0007221 */ /* 0x000fe40000010000 */
[C---:B------:R-:W-:Y:S01]  /*d570*/  HMMA.16816.F32.BF16 R120, R12.reuse, R22, R120 ;  /* 0x000000160c78723c */ /* 0x040fe20000041878 */
[----:B------:R-:W2:Y:S03]  /*d580*/  LDSM.16.MT88.4 R20, [R228+0x8800] ;  /* 0x00880000e414783b */ /* 0x000ea60000004200 */
[----:B------:R-:W-:Y:S02]  /*d590*/  FADD.FTZ R2, R220, R2 ;  /* 0x00000002dc027221 */ /* 0x000fe40000010000 */
[----:B------:R-:W-:Y:S02]  /*d5a0*/  FADD.FTZ R0, R167, R0 ;  /* 0x00000000a7007221 */ /* 0x000fe40000010000 */
[C---:B-1----:R-:W-:Y:S04]  /*d5b0*/  HMMA.16816.F32.BF16 R124, R12.reuse, R4, R124 ;  /* 0x000000040c7c723c */ /* 0x042fe8000004187c */
[----:B------:R-:W-:Y:S02]  /*d5c0*/  FADD.FTZ R2, R219, R2 ;  /* 0x00000002db027221 */ /* 0x000fe40000010000 */
[----:B------:R-:W-:Y:S02]  /*d5d0*/  FADD.FTZ R0, R166, R0 ;  /* 0x00000000a6007221 */ /* 0x000fe40000010000 */
[C---:B------:R-:W-:Y:S01]  /*d5e0*/  HMMA.16816.F32.BF16 R128, R12.reuse, R6, R128 ;  /* 0x000000060c80723c */ /* 0x040fe20000041880 */
[----:B------:R-:W1:Y:S03]  /*d5f0*/  LDSM.16.MT88.4 R4, [R227+0x8800] ;  /* 0x00880000e304783b */ /* 0x000e660000004200 */
[----:B------:R-:W-:Y:S02]  /*d600*/  FADD.FTZ R2, R214, R2 ;  /* 0x00000002d6027221 */ /* 0x000fe40000010000 */
[----:B------:R-:W-:Y:S02]  /*d610*/  FADD.FTZ R0, R165, R0 ;  /* 0x00000000a5007221 */ /* 0x000fe40000010000 */
[C---:B---3--:R-:W-:Y:S04]  /*d620*/  HMMA.16816.F32.BF16 R132, R12.reuse, R8, R132 ;  /* 0x000000080c84723c */ /* 0x048fe80000041884 */
        /* <DEDUP_REMOVED lines=9> */
[C---:B------:R-:W-:Y:S04]  /*d6c0*/  HMMA.16816.F32.BF16 R56, R12.reuse, R30, R56 ;  /* 0x0000001e0c38723c */ /* 0x040fe80000041838 */
[----:B------:R-:W-:Y:S04]  /*d6d0*/  FADD.FTZ R0, R144, R0 ;  /* 0x0000000090007221 */ /* 0x000fe80000010000 */
[C---:B------:R-:W-:Y:S04]  /*d6e0*/  HMMA.16816.F32.BF16 R60, R12.reuse, R32, R60 ;  /* 0x000000200c3c723c */ /* 0x040fe8000004183c */
[----:B------:R-:W-:Y:S01]  /*d6f0*/  FADD.FTZ R0, R143, R0 ;  /* 0x000000008f007221 */ /* 0x000fe20000010000 */
[----:B------:R-:W-:Y:S03]  /*d700*/  MOV R143, R140 ;  /* 0x0000008c008f7202 */ /* 0x000fe60000000f00 */
[C---:B------:R-:W-:Y:S04]  /*d710*/  HMMA.16816.F32.BF16 R64, R12.reuse, R34, R64 ;  /* 0x000000220c40723c */ /* 0x040fe80000041840 */
[----:B------:R-:W-:Y:S01]  /*d720*/  FADD.FTZ R0, R142, R0 ;  /* 0x000000008e007221 */ /* 0x000fe20000010000 */
[----:B------:R-:W-:Y:S03]  /*d730*/  MOV R142, R141 ;  /* 0x0000008d008e7202 */ /* 0x000fe60000000f00 */
[C---:B----4-:R-:W-:Y:S04]  /*d740*/  HMMA.16816.F32.BF16 R68, R12.reuse, R16, R68 ;  /* 0x000000100c44723c */ /* 0x050fe80000041844 */
[----:B------:R-:W-:Y:S04]  /*d750*/  FADD.FTZ R0, R42, R0 ;  /* 0x000000002a007221 */ /* 0x000fe80000010000 */
[C---:B------:R-:W-:Y:S04]  /*d760*/  HMMA.16816.F32.BF16 R72, R12.reuse, R18, R72 ;  /* 0x000000120c48723c */ /* 0x040fe80000041848 */
[----:B------:R-:W-:Y:S02]  /*d770*/  FADD.FTZ R3, R43, R0 ;  /* 0x000000002b037221 */ /* 0x000fe40000010000 */
[----:B------:R-:W-:Y:S02]  /*d780*/  FADD.FTZ R0, R44, R2 ;  /* 0x000000022c007221 */ /* 0x000fe40000010000 */
[C---:B--2---:R-:W-:Y:S04]  /*d790*/  HMMA.16816.F32.BF16 R76, R12.reuse, R20, R76 ;  /* 0x000000140c4c723c */ /* 0x044fe8000004184c */
[----:B------:R-:W-:Y:S02]  /*d7a0*/  FADD.FTZ R0, R45, R0 ;  /* 0x000000002d007221 */ /* 0x000fe40000010000 */
[----:B------:R-:W-:Y:S02]  /*d7b0*/  FADD.FTZ R3, R38, R3 ;  /* 0x0000000326037221 */ /* 0x000fe40000010000 */
[C---:B------:R-:W-:Y:S04]  /*d7c0*/  HMMA.16816.F32.BF16 R80, R12.reuse, R22, R80 ;  /* 0x000000160c50723c */ /* 0x040fe80000041850 */
[----:B------:R-:W-:Y:S02]  /*d7d0*/  FADD.FTZ R2, R48, R0 ;  /* 0x0000000030027221 */ /* 0x000fe40000010000 */
[----:B------:R-:W-:Y:S02]  /*d7e0*/  FADD.FTZ R3, R39, R3 ;  /* 0x0000000327037221 */ /* 0x000fe40000010000 */
[C---:B-1----:R-:W-:Y:S04]  /*d7f0*/  HMMA.16816.F32.BF16 R84, R12.reuse, R4, R84 ;  /* 0x000000040c54723c */ /* 0x042fe80000041854 */
[----:B------:R-:W-:Y:S02]  /*d800*/  FADD.FTZ R2, R212, R2 ;  /* 0x00000002d4027221 */ /* 0x000fe40000010000 */
[----:B------:R-:W-:Y:S02]  /*d810*/  FADD.FTZ R0, R37, R3 ;  /* 0x0000000325007221 */ /* 0x000fe40000010000 */
[C---:B------:R-:W-:Y:S01]  /*d820*/  HMMA.16816.F32.BF16 R88, R12.reuse, R6, R88 ;  /* 0x000000060c58723c */ /* 0x040fe20000041858 */
[----:B------:R1:W-:Y:S03]  /*d830*/  STL [R1+0xc], R2 ;  /* 0x00000c0201007387 */ /* 0x0003e60000100800 */
[----:B------:R-:W-:Y:S04]  /*d840*/  FADD.FTZ R0, R36, R0 ;  /* 0x0000000024007221 */ /* 0x000fe80000010000 */
[C---:B---3--:R-:W-:Y:S01]  /*d850*/  HMMA.16816.F32.BF16 R92, R12.reuse, R8, R92 ;  /* 0x000000080c5c723c */ /* 0x048fe2000004185c */
[----:B------:R1:W-:Y:S07]  /*d860*/  STL [R1+0x10], R0 ;  /* 0x0000100001007387 */ /* 0x0003ee0000100800 */
[----:B------:R-:W-:Y:S01]  /*d870*/  HMMA.16816.F32.BF16 R96, R12, R10, R96 ;  /* 0x0000000a0c60723c */ /* 0x000fe20000041860 */
[----:B------:R-:W-:-:S07]  /*d880*/  @P0 BRA `(.L_x_448) ;  /* 0xffffc86000000947 */ /* 0x000fce000383ffff */
.L_x_447:
[----:B------:R-:W-:Y:S07]  /*d890*/  @!UPT UIADD3 URZ, URZ, URZ, URZ ;  /* 0x0000003f3f3ff290 */ /* 0x000fee000fffe03f */
[----:B------:R-:W-:Y:S02]  /*d8a0*/  MOV R7, 0x1f ;  /* 0x0000001f00077802 */ /* 0x000fe40000000f00 */
[----:B------:R-:W-:Y:S01]  /*d8b0*/  MOV R6, 0xffffffff ;  /* 0xffffffff00067802 */ /* 0x000fe20000000f00 */
[----:B------:R-:W-:Y:S06]  /*d8c0*/  BRA.DIV ~URZ, `(.L_x_449) ;  /* 0x000028227f007947 */ /* 0x000fec000b800000 */
[----:B-1----:R-:W2:Y:S04]  /*d8d0*/  LDL R0, [R1+0xc] ;  /* 0x00000c0001007983 */ /* 0x002ea80000100800 */
[----:B--2---:R1:W2:Y:S02]  /*d8e0*/  SHFL.BFLY PT, R4, R0, 0x2, 0x1f ;  /* 0x0c401f0000047f89 */ /* 0x0042a400000e0000 */
.L_x_481:
[----:B-1----:R-:W3:Y:S02]  /*d8f0*/  LDL.LU R0, [R1+0xc] ;  /* 0x00000c0001007983 */ /* 0x002ee40000300800 */
[----:B--23--:R-:W-:Y:S01]  /*d900*/  FADD.FTZ R4, R4, R0 ;  /* 0x0000000004047221 */ /* 0x00cfe20000010000 */
[----:B------:R-:W-:Y:S05]  /*d910*/  BRA.DIV ~URZ, `(.L_x_450) ;  /* 0x000028327f007947 */ /* 0x000fea000b800000 */
[----:B------:R-:W2:Y:S04]  /*d920*/  LDL.LU R5, [R1+0x10] ;  /* 0x0000100001057983 */ /* 0x000ea80000300800 */
[----:B------:R-:W1:Y:S02]  /*d930*/  SHFL.BFLY PT, R2, R4, 0x1, 0x1f ;  /* 0x0c201f0004027f89 */ /* 0x000e6400000e0000 */
[----:B-1----:R-:W-:-:S02]  /*d940*/  FADD.FTZ R4, R4, R2 ;  /* 0x0000000204047221 */ /* 0x002fc40000010000 */
[----:B--2---:R-:W1:Y:S02]  /*d950*/  SHFL.BFLY PT, R0, R5, 0x2, 0x1f ;  /* 0x0c401f0005007f89 */ /* 0x004e6400000e0000 */
[----:B-1----:R-:W-:-:S05]  /*d960*/  FADD.FTZ R0, R0, R5 ;  /* 0x0000000500007221 */ /* 0x002fca0000010000 */
[----:B------:R1:W2:Y:S02]  /*d970*/  SHFL.BFLY PT, R3, R0, 0x1, 0x1f ;  /* 0x0c201f0000037f89 */ /* 0x0002a400000e0000 */
.L_x_482:
[----:B------:R-:W-:Y:S01]  /*d980*/  FSETP.NE.FTZ.AND P1, PT, R4, RZ, PT ;  /* 0x000000ff0400720b */ /* 0x000fe20003f35000 */
[----:B--2---:R-:W-:Y:S01]  /*d990*/  FADD.FTZ R3, R3, R0 ;  /* 0x0000000003037221 */ /* 0x004fe20000010000 */
[----:B------:R-:W-:Y:S02]  /*d9a0*/  MOV R2, RZ ;  /* 0x000000ff00027202 */ /* 0x000fe40000000f00 */
[----:B-1----:R-:W-:Y:S02]  /*d9b0*/  MOV R0, RZ ;  /* 0x000000ff00007202 */ /* 0x002fe40000000f00 */
[----:B------:R-:W-:Y:S02]  /*d9c0*/  FSETP.NE.FTZ.AND P0, PT, R3, RZ, PT ;  /* 0x000000ff0300720b */ /* 0x000fe40003f15000 */
[----:B------:R-:W-:Y:S02]  /*d9d0*/  MOV R51, 0x1 ;  /* 0x0000000100337802 */ /* 0x000fe40000000f00 */
[----:B------:R-:W-:-:S02]  /*d9e0*/  MOV R50, 0xff800000 ;  /* 0xff80000000327802 */ /* 0x000fc40000000f00 */
[----:B------:R-:W-:Y:S01]  /*d9f0*/  MOV R49, 0xff800000 ;  /* 0xff80000000317802 */ /* 0x000fe20000000f00 */
[----:B------:R-:W1:Y:S01]  /*da00*/  @P1 MUFU.RCP R2, R4 ;  /* 0x0000000400021308 */ /* 0x000e620000001000 */
[----:B------:R-:W-:-:S05]  /*da10*/  @P1 MOV R5, 0x3f317218 ;  /* 0x3f31721800051802 */ /* 0x000fca0000000f00 */
[----:B------:R-:W-:Y:S02]  /*da20*/  @P1 FMUL.FTZ R5, R5, c[0x0][0x2d0] ;  /* 0x0000b40005051a20 */ /* 0x000fe40000410000 */
[----:B------:R-:W2:Y:S01]  /*da30*/  @P1 MUFU.LG2 R4, R4 ;  /* 0x0000000400041308 */ /* 0x000ea20000000c00 */
[----:B-1----:R-:W-:-:S07]  /*da40*/  FMUL.FTZ R148, R2, R148 ;  /* 0x0000009402947220 */ /* 0x002fce0000410000 */
[----:B------:R-:W1:Y:S01]  /*da50*/  @P0 MUFU.RCP R0, R3 ;  /* 0x0000000300000308 */ /* 0x000e620000001000 */
[C---:B------:R-:W-:Y:S02]  /*da60*/  FMUL.FTZ R48, R2.reuse, R149 ;  /* 0x0000009502307220 */ /* 0x040fe40000410000 */
[C---:B------:R-:W-:Y:S02]  /*da70*/  FMUL.FTZ R152, R2.reuse, R152 ;  /* 0x0000009802987220 */ /* 0x040fe40000410000 */
[----:B------:R-:W-:Y:S02]  /*da80*/  FMUL.FTZ R46, R2, R153 ;  /* 0x00000099022e7220 */ /* 0x000fe40000410000 */
[----:B--2---:R-:W-:Y:S02]  /*da90*/  @P1 FMUL.FTZ R7, R4, 0.69314718246459960938 ;  /* 0x3f31721804071820 */ /* 0x004fe40000410000 */
        /* <DEDUP_REMOVED lines=44> */
[----:B------:R2:W3:Y:S01]  /*dd60*/  @P0 MUFU.LG2 R2, R3 ;  /* 0x0000000300020308 */ /* 0x0004e20000000c00 */
[----:B------:R-:W-:Y:S02]  /*dd70*/  @P1 FFMA.FTZ R50, R5, R141, R7 ;  /* 0x0000008d05321223 */ /* 0x000fe40000010007 */
[C---:B-1----:R-:W-:Y:S02]  /*dd80*/  FMUL.FTZ R150, R0.reuse, R150 ;  /* 0x0000009600967220 */ /* 0x042fe40000410000 */
[C---:B------:R-:W-:Y:S02]  /*dd90*/  FMUL.FTZ R47, R0.reuse, R151 ;  /* 0x00000097002f7220 */ /* 0x040fe40000410000 */
[C---:B------:R-:W-:Y:S02]  /*dda0*/  FMUL.FTZ R154, R0.reuse, R154 ;  /* 0x0000009a009a7220 */ /* 0x040fe40000410000 */
[C---:B------:R-:W-:Y:S02]  /*ddb0*/  FMUL.FTZ R45, R0.reuse, R155 ;  /* 0x0000009b002d7220 */ /* 0x040fe40000410000 */
[----:B------:R-:W-:-:S02]  /*ddc0*/  FMUL.FTZ R102, R0, R102 ;  /* 0x0000006600667220 */ /* 0x000fc40000410000 */
[C---:B------:R-:W-:Y:S02]  /*ddd0*/  FMUL.FTZ R43, R0.reuse, R103 ;  /* 0x00000067002b7220 */ /* 0x040fe40000410000 */
[----:B------:R-:W-:Y:S01]  /*dde0*/  FMUL.FTZ R106, R0, R106 ;  /* 0x0000006a006a7220 */ /* 0x000fe20000410000 */
[----:B--2---:R-:W-:Y:S01]  /*ddf0*/  @P0 MOV R3, 0x3f317218 ;  /* 0x3f31721800030802 */ /* 0x004fe20000000f00 */
[----:B---3--:R-:W-:Y:S02]  /*de00*/  @P0 FMUL.FTZ R2, R2, 0.69314718246459960938 ;  /* 0x3f31721802020820 */ /* 0x008fe40000410000 */
[C---:B------:R-:W-:Y:S02]  /*de10*/  FMUL.FTZ R41, R0.reuse, R107 ;  /* 0x0000006b00297220 */ /* 0x040fe40000410000 */
[----:B------:R-:W-:Y:S02]  /*de20*/  @P0 FMUL.FTZ R3, R3, c[0x0][0x2d0] ;  /* 0x0000b40003030a20 */ /* 0x000fe40000410000 */
        /* <DEDUP_REMOVED lines=40> */
[----:B------:R-:W-:Y:S01]  /*e0b0*/  PRMT R0, R51, 0x7610, R0 ;  /* 0x0000761033007816 */ /* 0x000fe20000000000 */
[----:B------:R-:W-:Y:S02]  /*e0c0*/  @P0 FFMA.FTZ R49, R3, R140, R2 ;  /* 0x0000008c03310223 */ /* 0x000fe40000010002 */
.L_x_442:
[----:B-1----:R1:W5:Y:S01]  /*e0d0*/  LDL R55, [R1+0x60] ;  /* 0x0000600001377983 */ /* 0x0023620000100800 */
[----:B------:R-:W-:Y:S03]  /*e0e0*/  BSSY B0, `(.L_x_451) ;  /* 0x0000012000007945 */ /* 0x000fe60003800000 */
[----:B------:R-:W2:Y:S02]  /*e0f0*/  S2R R53, SR_TID.X ;  /* 0x0000000000357919 */ /* 0x000ea40000002100 */
[----:B--2---:R-:W-:-:S13]  /*e100*/  LOP3.LUT P6, RZ, R53, 0xff, RZ, 0xc0, !PT ;  /* 0x000000ff35ff7812 */ /* 0x004fda00078cc0ff */
[----:B------:R-:W-:Y:S05]  /*e110*/  @P6 BRA `(.L_x_452) ;  /* 0x000000e000006947 */ /* 0x000fea0003800000 */
[----:B-1----:R-:W1:Y:S01]  /*e120*/  S2R R51, SR_LANEID ;  /* 0x0000000000337919 */ /* 0x002e620000000000 */
[----:B------:R-:W-:Y:S01]  /*e130*/  VOTEU.ANY UR4, UPT, PT ;  /* 0x0000000000047886 */ /* 0x000fe200038e0100 */
[----:B------:R-:W-:Y:S01]  /*e140*/  IMAD.MOV.U32 R140, RZ, RZ, c[0x0][0x580] ;  /* 0x00016000ff8c7624 */ /* 0x000fe200078e00ff */
[----:B------:R-:W1:Y:S01]  /*e150*/  FLO.U32 R3, UR4 ;  /* 0x0000000400037d00 */ /* 0x000e6200080e0000 */
[----:B------:R-:W-:-:S07]  /*e160*/  IMAD.MOV.U32 R141, RZ, RZ, c[0x0][0x584] ;  /* 0x00016100ff8d7624 */ /* 0x000fce00078e00ff */
[----:B------:R-:W2:Y:S01]  /*e170*/  POPC R2, UR4 ;  /* 0x0000000400027d09 */ /* 0x000ea20008000000 */
[----:B-1----:R-:W-:-:S13]  /*e180*/  ISETP.EQ.U32.AND P0, PT, R3, R51, PT ;  /* 0x000000330300720c */ /* 0x002fda0003f02070 */
[----:B--2---:R-:W2:Y:S04]  /*e190*/  @P0 ATOMG.E.ADD.STRONG.GPU PT, R2, [R140.64], R2 ;  /* 0x000000028c0209a8 */ /* 0x004ea800081ee1c6 */
[----:B------:R-:W1:Y:S04]  /*e1a0*/  S2R R51, SR_LTMASK ;  /* 0x0000000000337919 */ /* 0x000e680000003900 */
[----:B--2---:R1:W2:Y:S02]  /*e1b0*/  SHFL.IDX PT, R3, R2, R3, 0x1f ;  /* 0x00001f0302037589 */ /* 0x0042a400000e0000 */
[----:B-1----:R-:W-:-:S06]  /*e1c0*/  LOP3.LUT R2, R51, UR4, RZ, 0xc0, !PT ;  /* 0x0000000433027c12 */ /* 0x002fcc000f8ec0ff */
[----:B------:R-:W2:Y:S02]  /*e1d0*/  POPC R2, R2 ;  /* 0x0000000200027309 */ /* 0x000ea40000000000 */
[----:B--2--5:R-:W-:-:S05]  /*e1e0*/  IADD3 R55, R3, c[0x0][0xc], R2 ;  /* 0x0000030003377a10 */ /* 0x024fca0007ffe002 */
[----:B------:R1:W-:Y:S02]  /*e1f0*/  STL [R1+0x60], R55 ;  /* 0x0000603701007387 */ /* 0x0003e40000100800 */
.L_x_452:
[----:B-1----:R-:W-:Y:S05]  /*e200*/  BSYNC B0 ;  /* 0x0000000000007941 */ /* 0x002fea0003800000 */
.L_x_451:
[----:B------:R-:W-:Y:S01]  /*e210*/  PRMT R0, R0, 0x9910, RZ ;  /* 0x0000991000007816 */ /* 0x000fe200000000ff */
[----:B------:R-:W-:Y:S01]  /*e220*/  BSSY B1, `(.L_x_453) ;  /* 0x00001d8000017945 */ /* 0x000fe20003800000 */
[----:B-----5:R-:W-:Y:S02]  /*e230*/  IMAD.MOV.U32 R61, RZ, RZ, R55 ;  /* 0x000000ffff3d7224 */ /* 0x020fe400078e0037 */
[----:B------:R-:W-:Y:S01]  /*e240*/  ISETP.NE.AND P0, PT, R0, RZ, PT ;  /* 0x000000ff0000720c */ /* 0x000fe20003f05270 */
[----:B------:R-:W-:-:S12]  /*e250*/  IMAD.MOV.U32 R63, RZ, RZ, -0x1 ;  /* 0xffffffffff3f7424 */ /* 0x000fd800078e00ff */
[----:B------:R-:W-:Y:S05]  /*e260*/  @!P0 BRA `(.L_x_454) ;  /* 0x0000124000008947 */ /* 0x000fea0003800000 */
[----:B------:R-:W2:Y:S04]  /*e270*/  LDL R71, [R1+0x64] ;  /* 0x0000640001477983 */ /* 0x000ea80000100800 */
[----:B------:R-:W3:Y:S04]  /*e280*/  LDL R69, [R1+0x68] ;  /* 0x0000680001457983 */ /* 0x000ee80000100800 */
[----:B------:R-:W4:Y:S04]  /*e290*/  LDL R67, [R1+0x70] ;  /* 0x0000700001437983 */ /* 0x000f280000100800 */
[----:B------:R-:W5:Y:S04]  /*e2a0*/  LDL R65, [R1+0x6c] ;  /* 0x00006c0001417983 */ /* 0x000f680000100800 */
[----:B------:R-:W4:Y:S04]  /*e2b0*/  LDL R59, [R1+0x80] ;  /* 0x00008000013b7983 */ /* 0x000f280000100800 */
[----:B------:R-:W5:Y:S04]  /*e2c0*/  LDL R57, [R1+0x78] ;  /* 0x0000780001397983 */ /* 0x000f680000100800 */
[----:B------:R-:W5:Y:S04]  /*e2d0*/  LDL R55, [R1+0x7c] ;  /* 0x00007c0001377983 */ /* 0x000f680000100800 */
[----:B------:R-:W5:Y:S01]  /*e2e0*/  LDL R51, [R1+0x74] ;  /* 0x0000740001337983 */ /* 0x000f620000100800 */
[----:B------:R-:W-:Y:S01]  /*e2f0*/  WARPSYNC 0xffffffff ;  /* 0xffffffff00007948 */ /* 0x000fe20003800000 */
[----:B------:R-:W-:-:S02]  /*e300*/  F2FP.BF16.PACK_AB R48, R48, R148 ;  /* 0x000000943030723e */ /* 0x000fc400000010ff */
[----:B------:R-:W-:Y:S01]  /*e310*/  BAR.SYNC.DEFER_BLOCKING 0x1, 0x100 ;  /* 0x0044000000007b1d */ /* 0x000fe20000010000 */
        /* <DEDUP_REMOVED lines=46> */
[----:B------:R-:W-:Y:S01]  /*e600*/  F2FP.BF16.PACK_AB R0, R99, R98 ;  /* 0x000000626300723e */ /* 0x000fe200000010ff */
[----:B--2---:R1:W-:Y:S04]  /*e610*/  STS [R71], R48 ;  /* 0x0000003047007388 */ /* 0x0043e80000000800 */
[----:B------:R1:W-:Y:S04]  /*e620*/  STS [R71+0x400], R47 ;  /* 0x0004002f47007388 */ /* 0x0003e80000000800 */
[----:B---3--:R1:W-:Y:S04]  /*e630*/  STS [R69], R46 ;  /* 0x0000002e45007388 */ /* 0x0083e80000000800 */
[----:B------:R1:W-:Y:S04]  /*e640*/  STS [R69+0x400], R45 ;  /* 0x0004002d45007388 */ /* 0x0003e80000000800 */
[----:B----4-:R1:W-:Y:S04]  /*e650*/  STS [R67], R44 ;  /* 0x0000002c43007388 */ /* 0x0103e80000000800 */
[----:B------:R1:W-:Y:S04]  /*e660*/  STS [R67+0x400], R43 ;  /* 0x0004002b43007388 */ /* 0x0003e80000000800 */
[----:B-----5:R1:W-:Y:S04]  /*e670*/  STS [R65], R42 ;  /* 0x0000002a41007388 */ /* 0x0203e80000000800 */
[----:B------:R1:W-:Y:S04]  /*e680*/  STS [R65+0x400], R41 ;  /* 0x0004002941007388 */ /* 0x0003e80000000800 */
[----:B------:R1:W-:Y:S04]  /*e690*/  STS [R59], R40 ;  /* 0x000000283b007388 */ /* 0x0003e80000000800 */
[----:B------:R1:W-:Y:S04]  /*e6a0*/  STS [R59+0x400], R39 ;  /* 0x000400273b007388 */ /* 0x0003e80000000800 */
[----:B------:R1:W-:Y:S04]  /*e6b0*/  STS [R57], R38 ;  /* 0x0000002639007388 */ /* 0x0003e80000000800 */
[----:B------:R1:W-:Y:S04]  /*e6c0*/  STS [R57+0x400], R37 ;  /* 0x0004002539007388 */ /* 0x0003e80000000800 */
[----:B------:R1:W-:Y:S04]  /*e6d0*/  STS [R55], R36 ;  /* 0x0000002437007388 */ /* 0x0003e80000000800 */
[----:B------:R1:W-:Y:S04]  /*e6e0*/  STS [R55+0x400], R35 ;  /* 0x0004002337007388 */ /* 0x0003e80000000800 */
[----:B------:R1:W-:Y:S04]  /*e6f0*/  STS [R51], R34 ;  /* 0x0000002233007388 */ /* 0x0003e80000000800 */
        /* <DEDUP_REMOVED lines=33> */
[----:B------:R-:W-:Y:S06]  /*e910*/  BAR.SYNC.DEFER_BLOCKING 0x1, 0x100 ;  /* 0x0044000000007b1d */ /* 0x000fec0000010000 */
[----:B------:R-:W-:Y:S05]  /*e920*/  BRA.CONV ~URZ, `(.L_x_455) ;  /* 0x000000737f007947 */ /* 0x000fea000b800000 */
[----:B-1----:R-:W-:Y:S01]  /*e930*/  SHF.R.S32.HI R7, RZ, 0x1f, R53 ;  /* 0x0000001fff077819 */ /* 0x002fe20000011435 */
[----:B------:R-:W-:Y:S01]  /*e940*/  IMAD.MOV.U32 R6, RZ, RZ, RZ ;  /* 0x000000ffff067224 */ /* 0x000fe200078e00ff */
[----:B------:R-:W-:Y:S01]  /*e950*/  MOV R8, 0xe9a0 ;  /* 0x0000e9a000087802 */ /* 0x000fe20000000f00 */
[----:B------:R-:W-:Y:S01]  /*e960*/  IMAD.MOV.U32 R4, RZ, RZ, 0x1f ;  /* 0x0000001fff047424 */ /* 0x000fe200078e00ff */
[----:B------:R-:W-:-:S04]  /*e970*/  LEA.HI R7, R7, R53, RZ, 0x7 ;  /* 0x0000003507077211 */ /* 0x000fc800078f38ff */
[----:B------:R-:W-:Y:S02]  /*e980*/  SHF.R.S32.HI R7, RZ, 0x7, R7 ;  /* 0x00000007ff077819 */ /* 0x000fe40000011407 */
[----:B------:R-:W-:Y:S05]  /*e990*/  CALL.REL.NOINC `($__internal_1_$__cuda_sm70_shflsync_idx_p) ;  /* 0x00001c9000007944 */ /* 0x000fea0003c00000 */
.L_x_455:
[----:B-1----:R-:W2:Y:S04]  /*e9a0*/  LDL R2, [R1+0x84] ;  /* 0x0000840001027983 */ /* 0x002ea80000100800 */
[----:B------:R-:W3:Y:S04]  /*e9b0*/  LDL R13, [R1+0x88] ;  /* 0x00008800010d7983 */ /* 0x000ee80000100800 */
[----:B------:R-:W4:Y:S04]  /*e9c0*/  LDL.LU R11, [R1+0x48] ;  /* 0x00004800010b7983 */ /* 0x000f280000300800 */
[----:B------:R-:W2:Y:S04]  /*e9d0*/  LDL.LU R12, [R1+0x4c] ;  /* 0x00004c00010c7983 */ /* 0x000ea80000300800 */
[----:B------:R-:W2:Y:S01]  /*e9e0*/  LDL.LU R15, [R1+0x54] ;  /* 0x00005400010f7983 */ /* 0x000ea20000300800 */
[----:B------:R-:W-:-:S03]  /*e9f0*/  IMAD.MOV.U32 R0, RZ, RZ, 0x1 ;  /* 0x00000001ff007424 */ /* 0x000fc600078e00ff */
[----:B------:R-:W3:Y:S02]  /*ea00*/  LDL R14, [R1+0x90] ;  /* 0x00009000010e7983 */ /* 0x000ee40000100800 */
[----:B------:R-:W-:Y:S02]  /*ea10*/  ISETP.NE.AND P1, PT, R0, c[0x0][0x4e8], PT ;  /* 0x00013a0000007a0c */ /* 0x000fe40003f25270 */
[----:B------:R1:W5:Y:S04]  /*ea20*/  LDL.64 R66, [R1+0x30] ;  /* 0x0000300001427983 */ /* 0x0003680000100a00 */
[----:B------:R1:W5:Y:S04]  /*ea30*/  LDL R65, [R1+0x5c] ;  /* 0x00005c0001417983 */ /* 0x0003680000100800 */
[----:B------:R1:W5:Y:S04]  /*ea40*/  LDL R64, [R1+0x40] ;  /* 0x0000400001407983 */ /* 0x0003680000100800 */
[----:B------:R1:W5:Y:S04]  /*ea50*/  LDL R62, [R1+0x58] ;  /* 0x00005800013e7983 */ /* 0x0003680000100800 */
[----:B------:R1:W5:Y:S04]  /*ea60*/  LDL R60, [R1+0x44] ;  /* 0x00004400013c7983 */ /* 0x0003680000100800 */
[----:B------:R-:W1:Y:S01]  /*ea70*/  S2R R17, SR_TID.X ;  /* 0x0000000000117919 */ /* 0x000e620000002100 */
[----:B----4-:R-:W-:-:S05]  /*ea80*/  SHF.R.S32.HI R5, RZ, 0x1f, R11 ;  /* 0x0000001fff057819 */ /* 0x010fca000001140b */
[----:B------:R-:W-:Y:S01]  /*ea90*/  IMAD R6, R5, c[0x0][0x490], RZ ;  /* 0x0001240005067a24 */ /* 0x000fe200078e02ff */
[----:B--2---:R-:W-:Y:S01]  /*eaa0*/  IADD3 R4, R2, R15, RZ ;  /* 0x0000000f02047210 */ /* 0x004fe20007ffe0ff */
[----:B------:R-:W-:-:S04]  /*eab0*/  IMAD.WIDE.U32 R2, R11, c[0x0][0x490], RZ ;  /* 0x000124000b027a25 */ /* 0x000fc800078e00ff */
[----:B------:R-:W-:-:S04]  /*eac0*/  @P1 IMAD.HI.U32 R7, R4, c[0x0][0x4ec], RZ ;  /* 0x00013b0004071a27 */ /* 0x000fc800078e00ff */
[----:B------:R-:W-:Y:S02]  /*ead0*/  IMAD R6, R11, c[0x0][0x494], R6 ;  /* 0x000125000b067a24 */ /* 0x000fe400078e0206 */
[----:B------:R-:W-:Y:S01]  /*eae0*/  IMAD.MOV.U32 R0, RZ, RZ, R4 ;  /* 0x000000ffff007224 */ /* 0x000fe200078e0004 */
[----:B------:R-:W-:Y:S02]  /*eaf0*/  @P1 SHF.R.U32.HI R0, RZ, c[0x0][0x4f0], R7 ;  /* 0x00013c00ff001a19 */ /* 0x000fe40000011607 */
[----:B------:R-:W-:-:S03]  /*eb00*/  IADD3 R3, R3, R6, RZ ;  /* 0x0000000603037210 */ /* 0x000fc60007ffe0ff */
[----:B------:R-:W-:Y:S02]  /*eb10*/  IMAD.MOV R8, RZ, RZ, -R0 ;  /* 0x000000ffff087224 */ /* 0x000fe400078e0a00 */
[----:B------:R-:W-:-:S04]  /*eb20*/  IMAD.WIDE.U32 R6, R12, c[0x0][0x498], R2 ;  /* 0x000126000c067a25 */ /* 0x000fc800078e0002 */
[----:B------:R-:W-:Y:S01]  /*eb30*/  IMAD R2, R8, c[0x0][0x4e8], R4 ;  /* 0x00013a0008027a24 */ /* 0x000fe200078e0204 */
[----:B------:R-:W-:Y:S02]  /*eb40*/  IADD3 R4, P0, R0, R6, RZ ;  /* 0x0000000600047210 */ /* 0x000fe40007f1e0ff */
[----:B---3--:R-:W-:Y:S02]  /*eb50*/  IADD3 R6, R13, R15, RZ ;  /* 0x0000000f0d067210 */ /* 0x008fe40007ffe0ff */
[----:B------:R-:W2:Y:S01]  /*eb60*/  LDL R13, [R1+0x4] ;  /* 0x00000400010d7983 */ /* 0x000ea20000100800 */
[----:B------:R-:W-:-:S05]  /*eb70*/  SHF.R.S32.HI R10, RZ, 0x1f, R12 ;  /* 0x0000001fff0a7819 */ /* 0x000fca000001140c */
[----:B------:R-:W-:Y:S01]  /*eb80*/  IMAD R9, R10, c[0x0][0x498], RZ ;  /* 0x000126000a097a24 */ /* 0x000fe200078e02ff */
[----:B------:R-:W-:-:S03]  /*eb90*/  SHF.R.S32.HI R8, RZ, 0x1f, R0 ;  /* 0x0000001fff087819 */ /* 0x000fc60000011400 */
[----:B------:R-:W-:Y:S01]  /*eba0*/  IMAD R3, R12, c[0x0][0x49c], R9 ;  /* 0x000127000c037a24 */ /* 0x000fe200078e0209 */
[----:B------:R-:W-:Y:S01]  /*ebb0*/  SHF.R.S32.HI R9, RZ, 0x1f, R2 ;  /* 0x0000001fff097819 */ /* 0x000fe20000011402 */
[----:B------:R-:W-:-:S03]  /*ebc0*/  IMAD R0, R5, c[0x0][0x3e8], RZ ;  /* 0x0000fa0005007a24 */ /* 0x000fc600078e02ff */
[----:B------:R-:W-:Y:S01]  /*ebd0*/  IADD3.X R5, R8, R7, R3, P0, !PT ;  /* 0x0000000708057210 */ /* 0x000fe200007fe403 */
[----:B------:R-:W-:Y:S02]  /*ebe0*/  IMAD R3, R9, c[0x0][0x488], RZ ;  /* 0x0001220009037a24 */ /* 0x000fe400078e02ff */
[C---:B------:R-:W-:Y:S02]  /*ebf0*/  IMAD R7, R11.reuse, c[0x0][0x3ec], R0 ;  /* 0x0000fb000b077a24 */ /* 0x040fe400078e0200 */
[----:B------:R-:W-:Y:S01]  /*ec00*/  IMAD.WIDE.U32 R8, R11, c[0x0][0x3e8], RZ ;  /* 0x0000fa000b087a25 */ /* 0x000fe200078e00ff */
[----:B-1----:R-:W-:-:S03]  /*ec10*/  SHF.R.S32.HI R16, RZ, 0x1f, R17 ;  /* 0x0000001fff107819 */ /* 0x002fc60000011411 */
[C---:B------:R-:W-:Y:S02]  /*ec20*/  IMAD R11, R2.reuse, c[0x0][0x48c], R3 ;  /* 0x00012300020b7a24 */ /* 0x040fe400078e0203 */
[----:B------:R-:W-:Y:S01]  /*ec30*/  IMAD.WIDE.U32 R4, R2, c[0x0][0x488], R4 ;  /* 0x0001220002047a25 */ /* 0x000fe200078e0004 */
[----:B------:R-:W-:-:S03]  /*ec40*/  IADD3 R3, R9, R7, RZ ;  /* 0x0000000709037210 */ /* 0x000fc60007ffe0ff */
[----:B------:R-:W-:Y:S01]  /*ec50*/  @P1 IMAD.HI.U32 R2, R6, c[0x0][0x4ec], RZ ;  /* 0x00013b0006021a27 */ /* 0x000fe200078e00ff */
[----:B------:R-:W-:Y:S02]  /*ec60*/  LEA R9, P0, R4, c[0x0][0x450], 0x2 ;  /* 0x0001140004097a11 */ /* 0x000fe400078010ff */
[----:B------:R-:W-:Y:S01]  /*ec70*/  LEA.HI R16, R16, R17, RZ, 0x5 ;  /* 0x0000001110107211 */ /* 0x000fe200078f28ff */
[----:B------:R-:W-:Y:S02]  /*ec80*/  IMAD.IADD R5, R5, 0x1, R11 ;  /* 0x0000000105057824 */ /* 0x000fe400078e020b */
[----:B------:R-:W-:Y:S01]  /*ec90*/  IMAD.MOV.U32 R0, RZ, RZ, R6 ;  /* 0x000000ffff007224 */ /* 0x000fe200078e0006 */
[----:B------:R-:W-:Y:S01]  /*eca0*/  @P1 SHF.R.U32.HI R0, RZ, c[0x0][0x4f0], R2 ;  /* 0x00013c00ff001a19 */ /* 0x000fe20000011602 */
[----:B------:R-:W-:Y:S01]  /*ecb0*/  IMAD R10, R10, c[0x0][0x3f0], RZ ;  /* 0x0000fc000a0a7a24 */ /* 0x000fe200078e02ff */
[----:B------:R-:W-:Y:S02]  /*ecc0*/  MOV R2, R8 ;  /* 0x0000000800027202 */ /* 0x000fe40000000f00 */
[----:B------:R-:W-:-:S02]  /*ecd0*/  LEA.HI.X R4, R4, c[0x0][0x454], R5, 0x2, P0 ;  /* 0x0001150004047a11 */ /* 0x000fc400000f1405 */
[----:B------:R-:W-:Y:S01]  /*ece0*/  LOP3.LUT R16, R16, 0xffffffe0, RZ, 0xc0, !PT ;  /* 0xffffffe010107812 */ /* 0x000fe200078ec0ff */
[C---:B------:R-:W-:Y:S01]  /*ecf0*/  IMAD R5, R12.reuse, c[0x0][0x3f4], R10 ;  /* 0x0000fd000c057a24 */ /* 0x040fe200078e020a */
[----:B------:R-:W-:Y:S01]  /*ed00*/  SHFL.IDX PT, R8, R9, 0x1, 0x1c1f ;  /* 0x003c1f0009087f89 */ /* 0x000fe200000e0000 */
[----:B------:R-:W-:Y:S01]  /*ed10*/  IMAD.WIDE.U32 R2, R12, c[0x0][0x3f0], R2 ;  /* 0x0000fc000c027a25 */ /* 0x000fe200078e0002 */
[----:B------:R-:W-:Y:S02]  /*ed20*/  IADD3 R16, -R16, R17, RZ ;  /* 0x0000001110107210 */ /* 0x000fe40007ffe1ff */
[----:B------:R-:W-:Y:S01]  /*ed30*/  SHFL.IDX PT, R10, R9, RZ, 0x1c1f ;  /* 0x001c1fff090a7589 */ /* 0x000fe200000e0000 */
[----:B------:R-:W-:-:S03]  /*ed40*/  ULDC UR5, c[0x0][0x4e8] ;  /* 0x00013a0000057ab9 */ /* 0x000fc60000000800 */
[----:B------:R-:W1:Y:S01]  /*ed50*/  SHFL.IDX PT, R11, R4, RZ, 0x1c1f ;  /* 0x001c1fff040b7589 */ /* 0x000e6200000e0000 */
[----:B------:R-:W-:Y:S01]  /*ed60*/  ULDC UR4, c[0x0][0x388] ;  /* 0x0000e20000047ab9 */ /* 0x000fe20000000800 */
[--C-:B------:R-:W-:Y:S02]  /*ed70*/  IMAD.MOV R7, RZ, RZ, -R0.reuse ;  /* 0x000000ffff077224 */ /* 0x100fe400078e0a00 */
[----:B------:R3:W4:Y:S01]  /*ed80*/  SHFL.IDX PT, R9, R4, 0x1, 0x1c1f ;  /* 0x003c1f0004097f89 */ /* 0x00072200000e0000 */
[----:B------:R-:W-:Y:S01]  /*ed90*/  IMAD.IADD R3, R3, 0x1, R5 ;  /* 0x0000000103037824 */ /* 0x000fe200078e0205 */
[----:B------:R-:W-:Y:S01]  /*eda0*/  LOP3.LUT P0, RZ, R16, 0x3, RZ, 0xc0, !PT ;  /* 0x0000000310ff7812 */ /* 0x000fe2000780c0ff */
[----:B------:R-:W-:Y:S01]  /*edb0*/  UIMAD UR4, UR5, UR4, URZ ;  /* 0x00000004050472a4 */ /* 0x000fe2000f8e023f */
[----:B------:R-:W-:Y:S01]  /*edc0*/  IADD3 R5, R14, R15, RZ ;  /* 0x0000000f0e057210 */ /* 0x000fe20007ffe0ff */
[----:B------:R-:W1:Y:S01]  /*edd0*/  S2R R16, SR_TID.X ;  /* 0x0000000000107919 */ /* 0x000e620000002100 */
[----:B------:R-:W-:-:S03]  /*ede0*/  SHF.R.S32.HI R12, RZ, 0x1f, R0 ;  /* 0x0000001fff0c7819 */ /* 0x000fc60000011400 */
[----:B------:R-:W-:Y:S01]  /*edf0*/  ISETP.GE.OR P1, PT, R5, UR4, P0 ;  /* 0x0000000405007c0c */ /* 0x000fe20008726670 */
[----:B---3--:R-:W-:Y:S01]  /*ee00*/  IMAD R4, R7, c[0x0][0x4e8], R6 ;  /* 0x00013a0007047a24 */ /* 0x008fe200078e0206 */
[----:B------:R-:W-:-:S04]  /*ee10*/  IADD3 R7, R5, 0x8, RZ ;  /* 0x0000000805077810 */ /* 0x000fc80007ffe0ff */
[----:B------:R-:W-:Y:S01]  /*ee20*/  ISETP.GE.OR P0, PT, R7, UR4, P0 ;  /* 0x0000000407007c0c */ /* 0x000fe20008706670 */
[----:B------:R-:W-:Y:S02]  /*ee30*/  IMAD R6, R12, c[0x0][0x3e0], RZ ;  /* 0x0000f8000c067a24 */ /* 0x000fe400078e02ff */
[----:B------:R-:W-:-:S04]  /*ee40*/  IMAD.WIDE.U32 R2, R0, c[0x0][0x3e0], R2 ;  /* 0x0000f80000027a25 */ /* 0x000fc800078e0002 */
[----:B-1----:R1:W-:Y:S01]  /*ee50*/  @!P1 ST.E [R10.64], R50 ;  /* 0x000000320a009985 */ /* 0x0023e2000c101906 */
[----:B------:R-:W-:Y:S01]  /*ee60*/  IMAD R5, R0, c[0x0][0x3e4], R6 ;  /* 0x0000f90000057a24 */ /* 0x000fe200078e0206 */
[----:B------:R-:W-:-:S03]  /*ee70*/  SHF.R.S32.HI R0, RZ, 0x1f, R4 ;  /* 0x0000001fff007819 */ /* 0x000fc60000011404 */
[----:B------:R-:W-:Y:S01]  /*ee80*/  IMAD.IADD R3, R3, 0x1, R5 ;  /* 0x0000000103037824 */ /* 0x000fe200078e0205 */
[----:B----4-:R1:W-:Y:S01]  /*ee90*/  @!P0 ST.E [R8.64], R49 ;  /* 0x0000003108008985 */ /* 0x0103e2000c101906 */
[----:B------:R-:W-:Y:S01]  /*eea0*/  IMAD R0, R0, c[0x0][0x3d8], RZ ;  /* 0x0000f60000007a24 */ /* 0x000fe200078e02ff */
[----:B------:R-:W-:Y:S01]  /*eeb0*/  SHF.R.S32.HI R14, RZ, 0x1f, R16 ;  /* 0x0000001fff0e7819 */ /* 0x000fe20000011410 */
[----:B------:R-:W-:-:S04]  /*eec0*/  IMAD.WIDE.U32 R2, R4, c[0x0][0x3d8], R2 ;  /* 0x0000f60004027a25 */ /* 0x000fc800078e0002 */
[----:B------:R-:W-:Y:S01]  /*eed0*/  IMAD R0, R4, c[0x0][0x3dc], R0 ;  /* 0x0000f70004007a24 */ /* 0x000fe200078e0200 */
[----:B------:R-:W-:-:S04]  /*eee0*/  LEA.HI R14, R14, R16, RZ, 0x3 ;  /* 0x000000100e0e7211 */ /* 0x000fc800078f18ff */
[----:B------:R-:W-:Y:S02]  /*eef0*/  IADD3 R0, R3, R0, RZ ;  /* 0x0000000003007210 */ /* 0x000fe40007ffe0ff */
[C---:B------:R-:W-:Y:S02]  /*ef00*/  LEA R3, P0, R2.reuse, c[0x0][0x380], 0x1 ;  /* 0x0000e00002037a11 */ /* 0x040fe400078008ff */
[----:B------:R-:W-:Y:S02]  /*ef10*/  SHF.R.S32.HI R14, RZ, 0x3, R14 ;  /* 0x00000003ff0e7819 */ /* 0x000fe4000001140e */
[----:B------:R-:W-:-:S03]  /*ef20*/  LEA.HI.X R2, R2, c[0x0][0x384], R0, 0x1, P0 ;  /* 0x0000e10002027a11 */ /* 0x000fc600000f0c00 */
[----:B------:R-:W-:-:S05]  /*ef30*/  IMAD.IADD R0, R14, 0x1, R15 ;  /* 0x000000010e007824 */ /* 0x000fca00078e020f */
[----:B------:R-:W-:Y:S01]  /*ef40*/  ISETP.GE.AND P0, PT, R0, UR4, PT ;  /* 0x0000000400007c0c */ /* 0x000fe2000bf06270 */
[----:B------:R1:W3:Y:S01]  /*ef50*/  SHFL.IDX PT, R4, R3, RZ, 0x181f ;  /* 0x00181fff03047589 */ /* 0x0002e200000e0000 */
[----:B------:R-:W-:Y:S03]  /*ef60*/  BSSY B0, `(.L_x_456) ;  /* 0x000001b000007945 */ /* 0x000fe60003800000 */
[----:B------:R1:W4:Y:S04]  /*ef70*/  SHFL.IDX PT, R5, R2, RZ, 0x181f ;  /* 0x00181fff02057589 */ /* 0x00032800000e0000 */
[----:B--2---:R1:W2:Y:S04]  /*ef80*/  LDS.128 R32, [R13+0x1080] ;  /* 0x001080000d207984 */ /* 0x0042a80000000c00 */
        /* <DEDUP_REMOVED lines=10> */
[----:B-----5:R-:W-:-:S02]  /*f030*/  ISETP.GE.AND P5, PT, R66, c[0x0][0x3c8], PT ;  /* 0x0000f20042007a0c */ /* 0x020fc40003fa6270 */
[----:B------:R-:W-:Y:S01]  /*f040*/  ISETP.GE.AND P4, PT, R64, c[0x0][0x3c8], PT ;  /* 0x0000f20040007a0c */ /* 0x000fe20003f86270 */
[----:B------:R-:W4:Y:S01]  /*f050*/  LDS.128 R16, [R13+0x4080] ;  /* 0x004080000d107984 */ /* 0x000f220000000c00 */
[----:B------:R-:W-:-:S03]  /*f060*/  ISETP.GE.AND P3, PT, R60, c[0x0][0x3c8], PT ;  /* 0x0000f2003c007a0c */ /* 0x000fc60003f66270 */
[----:B-1----:R-:W1:Y:S06]  /*f070*/  LDS.128 R12, [R13+0x8080] ;  /* 0x008080000d0c7984 */ /* 0x002e6c0000000c00 */
[-C--:B------:R-:W-:Y:S02]  /*f080*/  @!P5 LEA R8, P2, R66, R4.reuse, 0x1 ;  /* 0x000000044208d211 */ /* 0x080fe400078408ff */
[-C--:B------:R-:W-:Y:S02]  /*f090*/  @!P4 LEA R6, P1, R64, R4.reuse, 0x1 ;  /* 0x000000044006c211 */ /* 0x080fe400078208ff */
[----:B------:R-:W-:-:S02]  /*f0a0*/  @!P3 LEA R4, P0, R60, R4, 0x1 ;  /* 0x000000043c04b211 */ /* 0x000fc400078008ff */
[-C--:B------:R-:W-:Y:S02]  /*f0b0*/  @!P5 LEA.HI.X R9, R66, R5.reuse, R67, 0x1, P2 ;  /* 0x000000054209d211 */ /* 0x080fe400010f0c43 */
[-C--:B------:R-:W-:Y:S02]  /*f0c0*/  @!P4 LEA.HI.X R7, R64, R5.reuse, R65, 0x1, P1 ;  /* 0x000000054007c211 */ /* 0x080fe400008f0c41 */
[----:B------:R-:W-:Y:S01]  /*f0d0*/  @!P3 LEA.HI.X R5, R60, R5, R62, 0x1, P0 ;  /* 0x000000053c05b211 */ /* 0x000fe200000f0c3e */
[----:B---3--:R3:W-:Y:S04]  /*f0e0*/  @!P5 ST.E.128 [R8.64], R20 ;  /* 0x000000140800d985 */ /* 0x0087e8000c101d06 */
[----:B----4-:R3:W-:Y:S04]  /*f0f0*/  @!P4 ST.E.128 [R6.64], R16 ;  /* 0x000000100600c985 */ /* 0x0107e8000c101d06 */
[----:B-1----:R3:W-:Y:S02]  /*f100*/  @!P3 ST.E.128 [R4.64], R12 ;  /* 0x0000000c0400b985 */ /* 0x0027e4000c101d06 */
.L_x_457:
[----:B---34-:R-:W-:Y:S05]  /*f110*/  BSYNC B0 ;  /* 0x0000000000007941 */ /* 0x018fea0003800000 */
.L_x_456:
[----:B------:R-:W-:Y:S01]  /*f120*/  IADD3 R6, R0, 0x20, RZ ;  /* 0x0000002000067810 */ /* 0x000fe20007ffe0ff */
[----:B------:R3:W4:Y:S01]  /*f130*/  SHFL.IDX PT, R5, R2, 0x1, 0x181f ;  /* 0x00381f0002057f89 */ /* 0x00072200000e0000 */
[----:B------:R-:W-:Y:S02]  /*f140*/  BSSY B0, `(.L_x_458) ;  /* 0x0000010000007945 */ /* 0x000fe40003800000 */
[----:B------:R-:W-:Y:S01]  /*f150*/  ISETP.GE.AND P0, PT, R6, UR4, PT ;  /* 0x0000000406007c0c */ /* 0x000fe2000bf06270 */
[----:B------:R3:W2:-:S12]  /*f160*/  SHFL.IDX PT, R4, R3, 0x1, 0x181f ;  /* 0x00381f0003047f89 */ /* 0x00069800000e0000 */
[----:B------:R-:W-:Y:S05]  /*f170*/  @P0 BRA `(.L_x_459) ;  /* 0x000000c000000947 */ /* 0x000fea0003800000 */
[----:B-----5:R-:W-:Y:S02]  /*f180*/  ISETP.GE.AND P2, PT, R66, c[0x0][0x3c8], PT ;  /* 0x0000f20042007a0c */ /* 0x020fe40003f46270 */
[----:B------:R-:W-:Y:S02]  /*f190*/  ISETP.GE.AND P1, PT, R64, c[0x0][0x3c8], PT ;  /* 0x0000f20040007a0c */ /* 0x000fe40003f26270 */
[----:B------:R-:W-:-:S09]  /*f1a0*/  ISETP.GE.AND P0, PT, R60, c[0x0][0x3c8], PT ;  /* 0x0000f2003c007a0c */ /* 0x000fd20003f06270 */
[-C--:B-12---:R-:W-:Y:S02]  /*f1b0*/  @!P2 LEA R8, P5, R66, R4.reuse, 0x1 ;  /* 0x000000044208a211 */ /* 0x086fe400078a08ff */
[-C--:B------:R-:W-:Y:S02]  /*f1c0*/  @!P1 LEA R6, P4, R64, R4.reuse, 0x1 ;  /* 0x0000000440069211 */ /* 0x080fe400078808ff */
[----:B------:R-:W-:Y:S02]  /*f1d0*/  @!P0 LEA R4, P3, R60, R4, 0x1 ;  /* 0x000000043c048211 */ /* 0x000fe400078608ff */
[-C--:B----4-:R-:W-:Y:S02]  /*f1e0*/  @!P2 LEA.HI.X R9, R66, R5.reuse, R67, 0x1, P5 ;  /* 0x000000054209a211 */ /* 0x090fe400028f0c43 */
[-C--:B------:R-:W-:Y:S02]  /*f1f0*/  @!P1 LEA.HI.X R7, R64, R5.reuse, R65, 0x1, P4 ;  /* 0x0000000540079211 */ /* 0x080fe400020f0c41 */
[----:B------:R-:W-:Y:S01]  /*f200*/  @!P0 LEA.HI.X R5, R60, R5, R62, 0x1, P3 ;  /* 0x000000053c058211 */ /* 0x000fe200018f0c3e */
[----:B------:R1:W-:Y:S04]  /*f210*/  @!P2 ST.E.128 [R8.64], R32 ;  /* 0x000000200800a985 */ /* 0x0003e8000c101d06 */
[----:B------:R1:W-:Y:S04]  /*f220*/  @!P1 ST.E.128 [R6.64], R28 ;  /* 0x0000001c06009985 */ /* 0x0003e8000c101d06 */
[----:B------:R1:W-:Y:S02]  /*f230*/  @!P0 ST.E.128 [R4.64], R24 ;  /* 0x0000001804008985 */ /* 0x0003e4000c101d06 */
.L_x_459:
[----:B------:R-:W-:Y:S05]  /*f240*/  BSYNC B0 ;  /* 0x0000000000007941 */ /* 0x000fea0003800000 */
.L_x_458:
[----:B-1----:R-:W-:Y:S01]  /*f250*/  IADD3 R6, R0, 0x40, RZ ;  /* 0x0000004000067810 */ /* 0x002fe20007ffe0ff */
[----:B----4-:R1:W4:Y:S01]  /*f260*/  SHFL.IDX PT, R5, R2, 0x2, 0x181f ;  /* 0x00581f0002057f89 */ /* 0x01032200000e0000 */
[----:B------:R-:W-:Y:S02]  /*f270*/  BSSY B0, `(.L_x_460) ;  /* 0x0000010000007945 */ /* 0x000fe40003800000 */
[----:B------:R-:W-:Y:S01]  /*f280*/  ISETP.GE.AND P0, PT, R6, UR4, PT ;  /* 0x0000000406007c0c */ /* 0x000fe2000bf06270 */
[----:B--2---:R1:W2:-:S12]  /*f290*/  SHFL.IDX PT, R4, R3, 0x2, 0x181f ;  /* 0x00581f0003047f89 */ /* 0x00429800000e0000 */
[----:B------:R-:W-:Y:S05]  /*f2a0*/  @P0 BRA `(.L_x_461) ;  /* 0x000000c000000947 */ /* 0x000fea0003800000 */
[----:B-----5:R-:W-:Y:S02]  /*f2b0*/  ISETP.GE.AND P2, PT, R66, c[0x0][0x3c8], PT ;  /* 0x0000f20042007a0c */ /* 0x020fe40003f46270 */
[----:B------:R-:W-:Y:S02]  /*f2c0*/  ISETP.GE.AND P1, PT, R64, c[0x0][0x3c8], PT ;  /* 0x0000f20040007a0c */ /* 0x000fe40003f26270 */
[----:B------:R-:W-:-:S09]  /*f2d0*/  ISETP.GE.AND P0, PT, R60, c[0x0][0x3c8], PT ;  /* 0x0000f2003c007a0c */ /* 0x000fd20003f06270 */
[-C--:B--2---:R-:W-:Y:S02]  /*f2e0*/  @!P2 LEA R8, P5, R66, R4.reuse, 0x1 ;  /* 0x000000044208a211 */ /* 0x084fe400078a08ff */
        /* <DEDUP_REMOVED lines=8> */
.L_x_461:
[----:B------:R-:W-:Y:S05]  /*f370*/  BSYNC B0 ;  /* 0x0000000000007941 */ /* 0x000fea0003800000 */
.L_x_460:
[----:B------:R-:W-:Y:S01]  /*f380*/  IADD3 R0, R0, 0x60, RZ ;  /* 0x0000006000007810 */ /* 0x000fe20007ffe0ff */
[----:B-1-3--:R-:W1:Y:S03]  /*f390*/  SHFL.IDX PT, R2, R2, 0x3, 0x181f ;  /* 0x00781f0002027f89 */ /* 0x00ae6600000e0000 */
[----:B------:R-:W-:Y:S01]  /*f3a0*/  ISETP.GE.AND P0, PT, R0, UR4, PT ;  /* 0x0000000400007c0c */ /* 0x000fe2000bf06270 */
[----:B------:R-:W3:-:S12]  /*f3b0*/  SHFL.IDX PT, R3, R3, 0x3, 0x181f ;  /* 0x00781f0003037f89 */ /* 0x000ed800000e0000 */
[----:B------:R-:W-:Y:S05]  /*f3c0*/  @P0 BRA `(.L_x_462) ;  /* 0x00000bd000000947 */ /* 0x000fea0003800000 */
[----:B-----5:R-:W-:Y:S02]  /*f3d0*/  ISETP.GE.AND P1, PT, R66, c[0x0][0x3c8], PT ;  /* 0x0000f20042007a0c */ /* 0x020fe40003f26270 */
[----:B------:R-:W-:-:S11]  /*f3e0*/  ISETP.GE.AND P0, PT, R64, c[0x0][0x3c8], PT ;  /* 0x0000f20040007a0c */ /* 0x000fd60003f06270 */
[-C--:B--23--:R-:W-:Y:S02]  /*f3f0*/  @!P1 LEA R6, P3, R66, R3.reuse, 0x1 ;  /* 0x0000000342069211 */ /* 0x08cfe400078608ff */
[----:B------:R-:W-:Y:S02]  /*f400*/  @!P0 LEA R4, P2, R64, R3, 0x1 ;  /* 0x0000000340048211 */ /* 0x000fe400078408ff */
[-C--:B-1----:R-:W-:Y:S02]  /*f410*/  @!P1 LEA.HI.X R7, R66, R2.reuse, R67, 0x1, P3 ;  /* 0x0000000242079211 */ /* 0x082fe400018f0c43 */
[----:B----4-:R-:W-:-:S03]  /*f420*/  @!P0 LEA.HI.X R5, R64, R2, R65, 0x1, P2 ;  /* 0x0000000240058211 */ /* 0x010fc600010f0c41 */
[----:B------:R1:W-:Y:S04]  /*f430*/  @!P1 ST.E.128 [R6.64], R52 ;  /* 0x0000003406009985 */ /* 0x0003e8000c101d06 */
[----:B------:R1:W-:Y:S01]  /*f440*/  @!P0 ST.E.128 [R4.64], R48 ;  /* 0x0000003004008985 */ /* 0x0003e2000c101d06 */
[----:B------:R-:W-:-:S13]  /*f450*/  ISETP.GE.AND P0, PT, R60, c[0x0][0x3c8], PT ;  /* 0x0000f2003c007a0c */ /* 0x000fda0003f06270 */
[----:B------:R-:W-:Y:S05]  /*f460*/  @P0 BRA `(.L_x_462) ;  /* 0x00000b3000000947 */ /* 0x000fea0003800000 */
[----:B-1----:R-:W-:-:S04]  /*f470*/  LEA R4, P0, R60, R3, 0x1 ;  /* 0x000000033c047211 */ /* 0x002fc800078008ff */
[----:B------:R-:W-:-:S05]  /*f480*/  LEA.HI.X R5, R60, R2, R62, 0x1, P0 ;  /* 0x000000023c057211 */ /* 0x000fca00000f0c3e */
[----:B------:R1:W-:Y:S01]  /*f490*/  ST.E.128 [R4.64], R56 ;  /* 0x0000003804007985 */ /* 0x0003e2000c101d06 */
[----:B------:R-:W-:Y:S05]  /*f4a0*/  BRA `(.L_x_462) ;  /* 0x00000af000007947 */ /* 0x000fea0003800000 */
.L_x_454:
[----:B------:R-:W2:Y:S04]  /*f4b0*/  LDL R0, [R1+0x54] ;  /* 0x0000540001007983 */ /* 0x000ea80000100800 */
[----:B------:R-:W3:Y:S04]  /*f4c0*/  LDL R14, [R1+0x48] ;  /* 0x00004800010e7983 */ /* 0x000ee80000100800 */
[----:B------:R-:W4:Y:S01]  /*f4d0*/  LDL R13, [R1+0x4c] ;  /* 0x00004c00010d7983 */ /* 0x000f220000100800 */
[----:B------:R-:W-:Y:S03]  /*f4e0*/  BSSY B0, `(.L_x_463) ;  /* 0x0000025000007945 */ /* 0x000fe60003800000 */
[----:B------:R-:W1:Y:S02]  /*f4f0*/  S2R R12, SR_TID.X ;  /* 0x00000000000c7919 */ /* 0x000e640000002100 */
[----:B-1----:R-:W-:Y:S01]  /*f500*/  ISETP.GE.AND P0, PT, R12, 0x80, PT ;  /* 0x000000800c00780c */ /* 0x002fe20003f06270 */
[----:B--2---:R-:W-:Y:S01]  /*f510*/  IMAD.MOV.U32 R11, RZ, RZ, R0 ;  /* 0x000000ffff0b7224 */ /* 0x004fe200078e0000 */
[----:B---3--:R-:W-:-:S02]  /*f520*/  SHF.R.S32.HI R7, RZ, 0x1f, R14 ;  /* 0x0000001fff077819 */ /* 0x008fc4000001140e */
[----:B----4-:R-:W-:-:S09]  /*f530*/  SHF.R.S32.HI R8, RZ, 0x1f, R13 ;  /* 0x0000001fff087819 */ /* 0x010fd2000001140d */
[----:B------:R-:W-:Y:S05]  /*f540*/  @P0 BRA `(.L_x_464) ;  /* 0x000001e000000947 */ /* 0x000fea0003800000 */
[----:B------:R-:W-:Y:S02]  /*f550*/  MOV R2, c[0x0][0x4e8] ;  /* 0x00013a0000027a02 */ /* 0x000fe40000000f00 */
[----:B------:R-:W-:-:S03]  /*f560*/  IADD3 R6, R11, R12, RZ ;  /* 0x0000000c0b067210 */ /* 0x000fc60007ffe0ff */
[----:B------:R-:W-:-:S05]  /*f570*/  IMAD R0, R2, c[0x0][0x388], RZ ;  /* 0x0000e20002007a24 */ /* 0x000fca00078e02ff */
[----:B------:R-:W-:-:S13]  /*f580*/  ISETP.GE.AND P0, PT, R6, R0, PT ;  /* 0x000000000600720c */ /* 0x000fda0003f06270 */
[----:B------:R-:W-:Y:S05]  /*f590*/  @P0 BRA `(.L_x_464) ;  /* 0x0000019000000947 */ /* 0x000fea0003800000 */
[----:B------:R-:W-:Y:S01]  /*f5a0*/  ISETP.NE.AND P0, PT, R2, 0x1, PT ;  /* 0x000000010200780c */ /* 0x000fe20003f05270 */
[----:B------:R-:W-:Y:S01]  /*f5b0*/  IMAD R4, R7, c[0x0][0x490], RZ ;  /* 0x0001240007047a24 */ /* 0x000fe200078e02ff */
[----:B------:R-:W-:Y:S01]  /*f5c0*/  MOV R0, R6 ;  /* 0x0000000600007202 */ /* 0x000fe20000000f00 */
[----:B------:R-:W-:-:S04]  /*f5d0*/  IMAD.WIDE.U32 R2, R14, c[0x0][0x490], RZ ;  /* 0x000124000e027a25 */ /* 0x000fc800078e00ff */
[----:B------:R-:W-:Y:S02]  /*f5e0*/  IMAD R4, R14, c[0x0][0x494], R4 ;  /* 0x000125000e047a24 */ /* 0x000fe400078e0204 */
[----:B------:R-:W-:-:S03]  /*f5f0*/  IMAD R10, R8, c[0x0][0x498], RZ ;  /* 0x00012600080a7a24 */ /* 0x000fc600078e02ff */
[----:B------:R-:W-:Y:S01]  /*f600*/  IADD3 R3, R3, R4, RZ ;  /* 0x0000000403037210 */ /* 0x000fe20007ffe0ff */
[----:B------:R-:W-:-:S05]  /*f610*/  @P0 IMAD.HI.U32 R5, R6, c[0x0][0x4ec], RZ ;  /* 0x00013b0006050a27 */ /* 0x000fca00078e00ff */
[----:B------:R-:W-:Y:S01]  /*f620*/  @P0 SHF.R.U32.HI R0, RZ, c[0x0][0x4f0], R5 ;  /* 0x00013c00ff000a19 */ /* 0x000fe20000011605 */
[----:B------:R-:W-:-:S03]  /*f630*/  IMAD.WIDE.U32 R4, R13, c[0x0][0x498], R2 ;  /* 0x000126000d047a25 */ /* 0x000fc600078e0002 */
[C---:B------:R-:W-:Y:S01]  /*f640*/  IADD3 R9, -R0.reuse, RZ, RZ ;  /* 0x000000ff00097210 */ /* 0x040fe20007ffe1ff */
[----:B------:R-:W-:Y:S01]  /*f650*/  IMAD R3, R13, c[0x0][0x49c], R10 ;  /* 0x000127000d037a24 */ /* 0x000fe200078e020a */
[----:B------:R-:W-:-:S03]  /*f660*/  IADD3 R4, P0, R0, R4, RZ ;  /* 0x0000000400047210 */ /* 0x000fc60007f1e0ff */
[----:B------:R-:W-:Y:S01]  /*f670*/  IMAD R2, R9, c[0x0][0x4e8], R6 ;  /* 0x00013a0009027a24 */ /* 0x000fe200078e0206 */
[----:B------:R-:W-:-:S04]  /*f680*/  SHF.R.S32.HI R6, RZ, 0x1f, R0 ;  /* 0x0000001fff067819 */ /* 0x000fc80000011400 */
[----:B------:R-:W-:Y:S02]  /*f690*/  SHF.R.S32.HI R0, RZ, 0x1f, R2 ;  /* 0x0000001fff007819 */ /* 0x000fe40000011402 */
[----:B------:R-:W-:-:S03]  /*f6a0*/  IADD3.X R5, R6, R5, R3, P0, !PT ;  /* 0x0000000506057210 */ /* 0x000fc600007fe403 */
[----:B------:R-:W-:-:S04]  /*f6b0*/  IMAD R0, R0, c[0x0][0x488], RZ ;  /* 0x0001220000007a24 */ /* 0x000fc800078e02ff */
[C---:B------:R-:W-:Y:S02]  /*f6c0*/  IMAD R0, R2.reuse, c[0x0][0x48c], R0 ;  /* 0x0001230002007a24 */ /* 0x040fe400078e0200 */
[----:B------:R-:W-:-:S05]  /*f6d0*/  IMAD.WIDE.U32 R2, R2, c[0x0][0x488], R4 ;  /* 0x0001220002027a25 */ /* 0x000fca00078e0004 */
[----:B------:R-:W-:Y:S02]  /*f6e0*/  IADD3 R0, R3, R0, RZ ;  /* 0x0000000003007210 */ /* 0x000fe40007ffe0ff */
[----:B------:R-:W-:-:S04]  /*f6f0*/  LEA R4, P0, R2, c[0x0][0x450], 0x2 ;  /* 0x0001140002047a11 */ /* 0x000fc800078010ff */
[----:B------:R-:W-:Y:S02]  /*f700*/  LEA.HI.X R5, R2, c[0x0][0x454], R0, 0x2, P0 ;  /* 0x0001150002057a11 */ /* 0x000fe400000f1400 */
[----:B------:R-:W-:-:S05]  /*f710*/  MOV R0, 0xff800000 ;  /* 0xff80000000007802 */ /* 0x000fca0000000f00 */
[----:B------:R1:W-:Y:S02]  /*f720*/  STG.E [R4.64], R0 ;  /* 0x0000000004007986 */ /* 0x0003e4000c101906 */
.L_x_464:
[----:B------:R-:W-:Y:S05]  /*f730*/  BSYNC B0 ;  /* 0x0000000000007941 */ /* 0x000fea0003800000 */
.L_x_463:
[----:B------:R-:W2:Y:S01]  /*f740*/  LDL R2, [R1+0x88] ;  /* 0x0000880001027983 */ /* 0x000ea20000100800 */
[----:B-1----:R-:W-:Y:S01]  /*f750*/  MOV R0, c[0x0][0x4e8] ;  /* 0x00013a0000007a02 */ /* 0x002fe20000000f00 */
[----:B------:R-:W-:Y:S01]  /*f760*/  IMAD R7, R7, c[0x0][0x3e8], RZ ;  /* 0x0000fa0007077a24 */ /* 0x000fe200078e02ff */
[----:B------:R-:W-:Y:S01]  /*f770*/  SHF.R.S32.HI R9, RZ, 0x1f, R12 ;  /* 0x0000001fff097819 */ /* 0x000fe2000001140c */
[----:B------:R-:W-:Y:S01]  /*f780*/  IMAD R8, R8, c[0x0][0x3f0], RZ ;  /* 0x0000fc0008087a24 */ /* 0x000fe200078e02ff */
[----:B------:R-:W-:Y:S01]  /*f790*/  ISETP.NE.AND P0, PT, R0, 0x1, PT ;  /* 0x000000010000780c */ /* 0x000fe20003f05270 */
[----:B------:R-:W-:Y:S01]  /*f7a0*/  IMAD R7, R14, c[0x0][0x3ec], R7 ;  /* 0x0000fb000e077a24 */ /* 0x000fe200078e0207 */
[----:B------:R-:W-:Y:S01]  /*f7b0*/  LEA.HI R9, R9, R12, RZ, 0x3 ;  /* 0x0000000c09097211 */ /* 0x000fe200078f18ff */
[----:B------:R-:W-:-:S03]  /*f7c0*/  IMAD R8, R13, c[0x0][0x3f4], R8 ;  /* 0x0000fd000d087a24 */ /* 0x000fc600078e0208 */
[----:B------:R-:W-:Y:S02]  /*f7d0*/  SHF.R.S32.HI R9, RZ, 0x3, R9 ;  /* 0x00000003ff097819 */ /* 0x000fe40000011409 */
[----:B--2---:R-:W-:Y:S01]  /*f7e0*/  IADD3 R4, R2, R11, RZ ;  /* 0x0000000b02047210 */ /* 0x004fe20007ffe0ff */
[----:B------:R-:W-:-:S03]  /*f7f0*/  IMAD.WIDE.U32 R2, R14, c[0x0][0x3e8], RZ ;  /* 0x0000fa000e027a25 */ /* 0x000fc600078e00ff */
[----:B------:R-:W-:Y:S01]  /*f800*/  MOV R0, R4 ;  /* 0x0000000400007202 */ /* 0x000fe20000000f00 */
[----:B------:R-:W-:-:S04]  /*f810*/  @P0 IMAD.HI.U32 R5, R4, c[0x0][0x4ec], RZ ;  /* 0x00013b0004050a27 */ /* 0x000fc800078e00ff */
[----:B------:R-:W-:Y:S01]  /*f820*/  IMAD.IADD R3, R3, 0x1, R7 ;  /* 0x0000000103037824 */ /* 0x000fe200078e0207 */
[----:B------:R-:W-:-:S03]  /*f830*/  @P0 SHF.R.U32.HI R0, RZ, c[0x0][0x4f0], R5 ;  /* 0x00013c00ff000a19 */ /* 0x000fc60000011605 */
[----:B------:R-:W-:Y:S01]  /*f840*/  IMAD.WIDE.U32 R2, R13, c[0x0][0x3f0], R2 ;  /* 0x0000fc000d027a25 */ /* 0x000fe200078e0002 */
[----:B------:R-:W-:Y:S02]  /*f850*/  SHF.R.S32.HI R5, RZ, 0x1f, R0 ;  /* 0x0000001fff057819 */ /* 0x000fe40000011400 */
[----:B------:R-:W-:Y:S02]  /*f860*/  IADD3 R6, -R0, RZ, RZ ;  /* 0x000000ff00067210 */ /* 0x000fe40007ffe1ff */
[----:B------:R-:W-:Y:S01]  /*f870*/  IADD3 R3, R3, R8, RZ ;  /* 0x0000000803037210 */ /* 0x000fe20007ffe0ff */
[----:B------:R-:W-:Y:S02]  /*f880*/  IMAD R5, R5, c[0x0][0x3e0], RZ ;  /* 0x0000f80005057a24 */ /* 0x000fe400078e02ff */
[----:B------:R-:W-:Y:S02]  /*f890*/  IMAD R6, R6, c[0x0][0x4e8], R4 ;  /* 0x00013a0006067a24 */ /* 0x000fe400078e0204 */
[----:B------:R-:W-:-:S02]  /*f8a0*/  IMAD R4, R0, c[0x0][0x3e4], R5 ;  /* 0x0000f90000047a24 */ /* 0x000fc400078e0205 */
[----:B------:R-:W-:Y:S01]  /*f8b0*/  IMAD.WIDE.U32 R2, R0, c[0x0][0x3e0], R2 ;  /* 0x0000f80000027a25 */ /* 0x000fe200078e0002 */
[----:B------:R-:W-:-:S03]  /*f8c0*/  SHF.R.S32.HI R0, RZ, 0x1f, R6 ;  /* 0x0000001fff007819 */ /* 0x000fc60000011406 */
[----:B------:R-:W-:Y:S02]  /*f8d0*/  IMAD.IADD R3, R3, 0x1, R4 ;  /* 0x0000000103037824 */ /* 0x000fe400078e0204 */
[----:B------:R-:W-:Y:S02]  /*f8e0*/  IMAD R0, R0, c[0x0][0x3d8], RZ ;  /* 0x0000f60000007a24 */ /* 0x000fe400078e02ff */
[----:B------:R-:W-:-:S04]  /*f8f0*/  IMAD.WIDE.U32 R4, R6, c[0x0][0x3d8], R2 ;  /* 0x0000f60006047a25 */ /* 0x000fc800078e0002 */
[----:B------:R-:W-:Y:S01]  /*f900*/  IMAD R6, R6, c[0x0][0x3dc], R0 ;  /* 0x0000f70006067a24 */ /* 0x000fe200078e0200 */
[----:B------:R-:W-:Y:S02]  /*f910*/  LEA R3, P0, R4, c[0x0][0x380], 0x1 ;  /* 0x0000e00004037a11 */ /* 0x000fe400078008ff */
[----:B------:R-:W-:Y:S02]  /*f920*/  IADD3 R0, R9, R11, RZ ;  /* 0x0000000b09007210 */ /* 0x000fe40007ffe0ff */
[----:B------:R-:W-:-:S04]  /*f930*/  IADD3 R2, R5, R6, RZ ;  /* 0x0000000605027210 */ /* 0x000fc80007ffe0ff */
[----:B------:R-:W-:Y:S01]  /*f940*/  LEA.HI.X R2, R4, c[0x0][0x384], R2, 0x1, P0 ;  /* 0x0000e10004027a11 */ /* 0x000fe200000f0c02 */
[----:B------:R-:W-:Y:S05]  /*f950*/  BRA.DIV ~URZ, `(.L_x_465) ;  /* 0x000008f27f007947 */ /* 0x000fea000b800000 */
[----:B------:R1:W2:Y:S02]  /*f960*/  SHFL.IDX PT, R5, R2, RZ, 0x181f ;  /* 0x00181fff02057589 */ /* 0x0002a400000e0000 */
.L_x_483:
[----:B------:R-:W-:Y:S05]  /*f970*/  BRA.DIV ~URZ, `(.L_x_466) ;  /* 0x000009427f007947 */ /* 0x000fea000b800000 */
[----:B------:R3:W4:Y:S02]  /*f980*/  SHFL.IDX PT, R4, R3, RZ, 0x181f ;  /* 0x00181fff03047589 */ /* 0x00072400000e0000 */
.L_x_484:
[----:B------:R-:W-:Y:S01]  /*f990*/  MOV R10, c[0x0][0x4e8] ;  /* 0x00013a00000a7a02 */ /* 0x000fe20000000f00 */
[----:B------:R-:W-:Y:S04]  /*f9a0*/  BSSY B0, `(.L_x_467) ;  /* 0x0000015000007945 */ /* 0x000fe80003800000 */
[----:B------:R-:W-:-:S05]  /*f9b0*/  IMAD R10, R10, c[0x0][0x388], RZ ;  /* 0x0000e2000a0a7a24 */ /* 0x000fca00078e02ff */
[----:B------:R-:W-:-:S13]  /*f9c0*/  ISETP.GE.AND P0, PT, R0, R10, PT ;  /* 0x0000000a0000720c */ /* 0x000fda0003f06270 */
[----:B------:R-:W-:Y:S05]  /*f9d0*/  @P0 BRA `(.L_x_468) ;  /* 0x0000011000000947 */ /* 0x000fea0003800000 */
[----:B------:R-:W5:Y:S04]  /*f9e0*/  LDL.64 R16, [R1+0x30] ;  /* 0x0000300001107983 */ /* 0x000f680000100a00 */
[----:B---3--:R-:W3:Y:S04]  /*f9f0*/  LDL R13, [R1+0x40] ;  /* 0x00004000010d7983 */ /* 0x008ee80000100800 */
[----:B----4-:R-:W4:Y:S04]  /*fa00*/  LDL R11, [R1+0x44] ;  /* 0x00004400010b7983 */ /* 0x010f280000100800 */
[----:B--2---:R-:W2:Y:S04]  /*fa10*/  LDL R14, [R1+0x5c] ;  /* 0x00005c00010e7983 */ /* 0x004ea80000100800 */
[----:B------:R-:W2:Y:S01]  /*fa20*/  LDL R12, [R1+0x58] ;  /* 0x00005800010c7983 */ /* 0x000ea20000100800 */
[----:B-----5:R-:W-:-:S02]  /*fa30*/  ISETP.GE.AND P2, PT, R16, c[0x0][0x3c8], PT ;  /* 0x0000f20010007a0c */ /* 0x020fc40003f46270 */
[----:B---3--:R-:W-:Y:S02]  /*fa40*/  ISETP.GE.AND P1, PT, R13, c[0x0][0x3c8], PT ;  /* 0x0000f2000d007a0c */ /* 0x008fe40003f26270 */
[----:B----4-:R-:W-:-:S09]  /*fa50*/  ISETP.GE.AND P0, PT, R11, c[0x0][0x3c8], PT ;  /* 0x0000f2000b007a0c */ /* 0x010fd20003f06270 */
[CC--:B------:R-:W-:Y:S02]  /*fa60*/  @!P2 LEA R8, P5, R16.reuse, R4.reuse, 0x1 ;  /* 0x000000041008a211 */ /* 0x0c0fe400078a08ff */
[-C--:B------:R-:W-:Y:S02]  /*fa70*/  @!P1 LEA R6, P4, R13, R4.reuse, 0x1 ;  /* 0x000000040d069211 */ /* 0x080fe400078808ff */
[-C--:B------:R-:W-:Y:S02]  /*fa80*/  @!P2 LEA.HI.X R9, R16, R5.reuse, R17, 0x1, P5 ;  /* 0x000000051009a211 */ /* 0x080fe400028f0c11 */
[----:B------:R-:W-:Y:S02]  /*fa90*/  @!P0 LEA R4, P3, R11, R4, 0x1 ;  /* 0x000000040b048211 */ /* 0x000fe400078608ff */
[-C--:B--2---:R-:W-:Y:S02]  /*faa0*/  @!P1 LEA.HI.X R7, R13, R5.reuse, R14, 0x1, P4 ;  /* 0x000000050d079211 */ /* 0x084fe400020f0c0e */
[----:B------:R-:W-:Y:S01]  /*fab0*/  @!P0 LEA.HI.X R5, R11, R5, R12, 0x1, P3 ;  /* 0x000000050b058211 */ /* 0x000fe200018f0c0c */
[----:B------:R2:W-:Y:S04]  /*fac0*/  @!P2 ST.E.128 [R8.64], RZ ;  /* 0x000000ff0800a985 */ /* 0x0005e8000c101d06 */
[----:B------:R2:W-:Y:S04]  /*fad0*/  @!P1 ST.E.128 [R6.64], RZ ;  /* 0x000000ff06009985 */ /* 0x0005e8000c101d06 */
[----:B------:R2:W-:Y:S02]  /*fae0*/  @!P0 ST.E.128 [R4.64], RZ ;  /* 0x000000ff04008985 */ /* 0x0005e4000c101d06 */
.L_x_468:
[----:B------:R-:W-:Y:S05]  /*faf0*/  BSYNC B0 ;  /* 0x0000000000007941 */ /* 0x000fea0003800000 */
.L_x_467:
[----:B------:R-:W-:Y:S05]  /*fb00*/  BRA.DIV ~URZ, `(.L_x_469) ;  /* 0x000008127f007947 */ /* 0x000fea000b800000 */
[----:B--2---:R2:W1:Y:S04]  /*fb10*/  SHFL.IDX PT, R5, R2, 0x1, 0x181f ;  /* 0x00381f0002057f89 */ /* 0x00446800000e0000 */
[----:B----4-:R2:W4:Y:S02]  /*fb20*/  SHFL.IDX PT, R4, R3, 0x1, 0x181f ;  /* 0x00381f0003047f89 */ /* 0x01052400000e0000 */
.L_x_485:
[----:B------:R-:W-:Y:S01]  /*fb30*/  IADD3 R6, R0, 0x20, RZ ;  /* 0x0000002000067810 */ /* 0x000fe20007ffe0ff */
[----:B------:R-:W-:Y:S03]  /*fb40*/  BSSY B0, `(.L_x_470) ;  /* 0x0000014000007945 */ /* 0x000fe60003800000 */
[----:B------:R-:W-:-:S13]  /*fb50*/  ISETP.GE.AND P0, PT, R6, R10, PT ;  /* 0x0000000a0600720c */ /* 0x000fda0003f06270 */
[----:B------:R-:W-:Y:S05]  /*fb60*/  @P0 BRA `(.L_x_471) ;  /* 0x0000011000000947 */ /* 0x000fea0003800000 */
[----:B------:R-:W5:Y:S04]  /*fb70*/  LDL.64 R16, [R1+0x30] ;  /* 0x0000300001107983 */ /* 0x000f680000100a00 */
[----:B--2---:R-:W2:Y:S04]  /*fb80*/  LDL R13, [R1+0x40] ;  /* 0x00004000010d7983 */ /* 0x004ea80000100800 */
[----:B---3--:R-:W3:Y:S04]  /*fb90*/  LDL R11, [R1+0x44] ;  /* 0x00004400010b7983 */ /* 0x008ee80000100800 */
[----:B----4-:R-:W4:Y:S04]  /*fba0*/  LDL R14, [R1+0x5c] ;  /* 0x00005c00010e7983 */ /* 0x010f280000100800 */
[----:B------:R-:W4:Y:S01]  /*fbb0*/  LDL R12, [R1+0x58] ;  /* 0x00005800010c7983 */ /* 0x000f220000100800 */
[----:B-----5:R-:W-:-:S02]  /*fbc0*/  ISETP.GE.AND P2, PT, R16, c[0x0][0x3c8], PT ;  /* 0x0000f20010007a0c */ /* 0x020fc40003f46270 */
[----:B--2---:R-:W-:Y:S02]  /*fbd0*/  ISETP.GE.AND P1, PT, R13, c[0x0][0x3c8], PT ;  /* 0x0000f2000d007a0c */ /* 0x004fe40003f26270 */
[----:B---3--:R-:W-:-:S09]  /*fbe0*/  ISETP.GE.AND P0, PT, R11, c[0x0][0x3c8], PT ;  /* 0x0000f2000b007a0c */ /* 0x008fd20003f06270 */
[CC--:B------:R-:W-:Y:S02]  /*fbf0*/  @!P2 LEA R8, P5, R16.reuse, R4.reuse, 0x1 ;  /* 0x000000041008a211 */ /* 0x0c0fe400078a08ff */
[-C--:B------:R-:W-:Y:S02]  /*fc00*/  @!P1 LEA R6, P4, R13, R4.reuse, 0x1 ;  /* 0x000000040d069211 */ /* 0x080fe400078808ff */
[-C--:B-1----:R-:W-:Y:S02]  /*fc10*/  @!P2 LEA.HI.X R9, R16, R5.reuse, R17, 0x1, P5 ;  /* 0x000000051009a211 */ /* 0x082fe400028f0c11 */
[----:B------:R-:W-:Y:S02]  /*fc20*/  @!P0 LEA R4, P3, R11, R4, 0x1 ;  /* 0x000000040b048211 */ /* 0x000fe400078608ff */
[-C--:B----4-:R-:W-:Y:S02]  /*fc30*/  @!P1 LEA.HI.X R7, R13, R5.reuse, R14, 0x1, P4 ;  /* 0x000000050d079211 */ /* 0x090fe400020f0c0e */
[----:B------:R-:W-:Y:S01]  /*fc40*/  @!P0 LEA.HI.X R5, R11, R5, R12, 0x1, P3 ;  /* 0x000000050b058211 */ /* 0x000fe200018f0c0c */
[----:B------:R1:W-:Y:S04]  /*fc50*/  @!P2 ST.E.128 [R8.64], RZ ;  /* 0x000000ff0800a985 */ /* 0x0003e8000c101d06 */
[----:B------:R1:W-:Y:S04]  /*fc60*/  @!P1 ST.E.128 [R6.64], RZ ;  /* 0x000000ff06009985 */ /* 0x0003e8000c101d06 */
[----:B------:R1:W-:Y:S02]  /*fc70*/  @!P0 ST.E.128 [R4.64], RZ ;  /* 0x000000ff04008985 */ /* 0x0003e4000c101d06 */
.L_x_471:
[----:B------:R-:W-:Y:S05]  /*fc80*/  BSYNC B0 ;  /* 0x0000000000007941 */ /* 0x000fea0003800000 */
.L_x_470:
[----:B------:R-:W-:Y:S05]  /*fc90*/  BRA.DIV ~URZ, `(.L_x_472) ;  /* 0x000007427f007947 */ /* 0x000fea000b800000 */
[----:B-1----:R1:W2:Y:S02]  /*fca0*/  SHFL.IDX PT, R5, R2, 0x2, 0x181f ;  /* 0x00581f0002057f89 */ /* 0x0022a400000e0000 */
.L_x_486:
[----:B------:R-:W-:Y:S05]  /*fcb0*/  BRA.DIV ~URZ, `(.L_x_473) ;  /* 0x000007927f007947 */ /* 0x000fea000b800000 */
[----:B----4-:R4:W1:Y:S02]  /*fcc0*/  SHFL.IDX PT, R4, R3, 0x2, 0x181f ;  /* 0x00581f0003047f89 */ /* 0x01086400000e0000 */
.L_x_487:
[----:B------:R-:W-:Y:S01]  /*fcd0*/  IADD3 R6, R0, 0x40, RZ ;  /* 0x0000004000067810 */ /* 0x000fe20007ffe0ff */
[----:B------:R-:W-:Y:S03]  /*fce0*/  BSSY B0, `(.L_x_474) ;  /* 0x0000014000007945 */ /* 0x000fe60003800000 */
        /* <DEDUP_REMOVED lines=10> */
[CC--:B-1----:R-:W-:Y:S02]  /*fd90*/  @!P2 LEA R8, P5, R16.reuse, R4.reuse, 0x1 ;  /* 0x000000041008a211 */ /* 0x0c2fe400078a08ff */
        /* <DEDUP_REMOVED lines=8> */
.L_x_475:
[----:B------:R-:W-:Y:S05]  /*fe20*/  BSYNC B0 ;  /* 0x0000000000007941 */ /* 0x000fea0003800000 */
.L_x_474:
[----:B------:R-:W-:Y:S05]  /*fe30*/  BRA.DIV ~URZ, `(.L_x_476) ;  /* 0x000006727f007947 */ /* 0x000fea000b800000 */
[----:B-12---:R-:W1:Y:S04]  /*fe40*/  SHFL.IDX PT, R2, R2, 0x3, 0x181f ;  /* 0x00781f0002027f89 */ /* 0x006e6800000e0000 */
[----:B---34-:R-:W2:Y:S02]  /*fe50*/  SHFL.IDX PT, R3, R3, 0x3, 0x181f ;  /* 0x00781f0003037f89 */ /* 0x018ea400000e0000 */
.L_x_488:
[----:B------:R-:W-:-:S04]  /*fe60*/  IADD3 R0, R0, 0x60, RZ ;  /* 0x0000006000007810 */ /* 0x000fc80007ffe0ff */
[----:B------:R-:W-:-:S13]  /*fe70*/  ISETP.GE.AND P0, PT, R0, R10, PT ;  /* 0x0000000a0000720c */ /* 0x000fda0003f06270 */
[----:B------:R-:W-:Y:S05]  /*fe80*/  @P0 BRA `(.L_x_462) ;  /* 0x0000011000000947 */ /* 0x000fea0003800000 */
[----:B------:R-:W3:Y:S04]  /*fe90*/  LDL.64 R16, [R1+0x30] ;  /* 0x0000300001107983 */ /* 0x000ee80000100a00 */
[----:B------:R-:W4:Y:S04]  /*fea0*/  LDL R13, [R1+0x40] ;  /* 0x00004000010d7983 */ /* 0x000f280000100800 */
[----:B------:R-:W5:Y:S04]  /*feb0*/  LDL R11, [R1+0x44] ;  /* 0x00004400010b7983 */ /* 0x000f680000100800 */
[----:B--2---:R-:W2:Y:S04]  /*fec0*/  LDL R14, [R1+0x5c] ;  /* 0x00005c00010e7983 */ /* 0x004ea80000100800 */
[----:B------:R-:W2:Y:S01]  /*fed0*/  LDL R12, [R1+0x58] ;  /* 0x00005800010c7983 */ /* 0x000ea20000100800 */
[----:B---3--:R-:W-:-:S02]  /*fee0*/  ISETP.GE.AND P2, PT, R16, c[0x0][0x3c8], PT ;  /* 0x0000f20010007a0c */ /* 0x008fc40003f46270 */
[----:B----4-:R-:W-:Y:S02]  /*fef0*/  ISETP.GE.AND P1, PT, R13, c[0x0][0x3c8], PT ;  /* 0x0000f2000d007a0c */ /* 0x010fe40003f26270 */
[----:B-----5:R-:W-:-:S09]  /*ff00*/  ISETP.GE.AND P0, PT, R11, c[0x0][0x3c8], PT ;  /* 0x0000f2000b007a0c */ /* 0x020fd20003f06270 */
[CC--:B------:R-:W-:Y:S02]  /*ff10*/  @!P2 LEA R8, P5, R16.reuse, R3.reuse, 0x1 ;  /* 0x000000031008a211 */ /* 0x0c0fe400078a08ff */
[-C--:B------:R-:W-:Y:S02]  /*ff20*/  @!P1 LEA R6, P4, R13, R3.reuse, 0x1 ;  /* 0x000000030d069211 */ /* 0x080fe400078808ff */
[-C--:B-1----:R-:W-:Y:S02]  /*ff30*/  @!P2 LEA.HI.X R9, R16, R2.reuse, R17, 0x1, P5 ;  /* 0x000000021009a211 */ /* 0x082fe400028f0c11 */
[----:B------:R-:W-:Y:S02]  /*ff40*/  @!P0 LEA R4, P3, R11, R3, 0x1 ;  /* 0x000000030b048211 */ /* 0x000fe400078608ff */
[-C--:B--2---:R-:W-:Y:S02]  /*ff50*/  @!P1 LEA.HI.X R7, R13, R2.reuse, R14, 0x1, P4 ;  /* 0x000000020d079211 */ /* 0x084fe400020f0c0e */
[----:B------:R-:W-:Y:S01]  /*ff60*/  @!P0 LEA.HI.X R5, R11, R2, R12, 0x1, P3 ;  /* 0x000000020b058211 */ /* 0x000fe200018f0c0c */
[----:B------:R1:W-:Y:S04]  /*ff70*/  @!P2 ST.E.128 [R8.64], RZ ;  /* 0x000000ff0800a985 */ /* 0x0003e8000c101d06 */
[----:B------:R1:W-:Y:S04]  /*ff80*/  @!P1 ST.E.128 [R6.64], RZ ;  /* 0x000000ff06009985 */ /* 0x0003e8000c101d06 */
[----:B------:R1:W-:Y:S02]  /*ff90*/  @!P0 ST.E.128 [R4.64], RZ ;  /* 0x000000ff04008985 */ /* 0x0003e4000c101d06 */
.L_x_462:
[----:B------:R-:W-:Y:S05]  /*ffa0*/  BSYNC B1 ;  /* 0x0000000000017941 */ /* 0x000fea0003800000 */
.L_x_453:
[----:B----4-:R-:W4:Y:S02]  /*ffb0*/  LDL R0, [R1+0x8c] ;  /* 0x00008c0001007983 */ /* 0x010f240000100800 */
[----:B----4-:R-:W-:-:S13]  /*ffc0*/  ISETP.NE.AND P0, PT, R0, RZ, PT ;  /* 0x000000ff0000720c */ /* 0x010fda0003f05270 */
[----:B------:R-:W-:Y:S01]  /*ffd0*/  @P0 WARPSYNC 0xffffffff ;  /* 0xffffffff00000948 */ /* 0x000fe20003800000 */
[----:B------:R-:W-:Y:S06]  /*ffe0*/  @P0 BAR.SYNC.DEFER_BLOCKING 0x5, 0x100 ;  /* 0x0144000000000b1d */ /* 0x000fec0000010000 */
[----:B------:R-:W4:Y:S04]  /*fff0*/  @P0 LDS R0, [0x15100] ;  /* 0x01510000ff000984 */ /* 0x000f280000000800 */
[----:B----4-:R4:W-:Y:S04]  /*10000*/  @P0 STL [R1+0x60], R0 ;  /* 0x0000600001000387 */ /* 0x0109e80000100800 */
[----:B------:R-:W-:Y:S06]  /*10010*/  @P0 BAR.ARV 0x4, 0x100 ;  /* 0x0104000000000b1d */ /* 0x000fec0000002000 */
[----:B------:R-:W-:Y:S05]  /*10020*/  @P0 BRA `(.L_x_477) ;  /* 0x0000007000000947 */ /* 0x000fea0003800000 */
[----:B------:R-:W-:Y:S05]  /*10030*/  BRA.DIV ~URZ, `(.L_x_478) ;  /* 0x000005427f007947 */ /* 0x000fea000b800000 */
[----:B----4-:R4:W3:Y:S02]  /*10040*/  SHFL.IDX PT, R0, R61, RZ, 0x1f ;  /* 0x00001fff3d007589 */ /* 0x0108e400000e0000 */
.L_x_489:
[----:B------:R-:W-:Y:S01]  /*10050*/  WARPSYNC 0xffffffff ;  /* 0xffffffff00007948 */ /* 0x000fe20003800000 */
[----:B------:R-:W-:Y:S06]  /*10060*/  BAR.SYNC.DEFER_BLOCKING 0x4, 0x100 ;  /* 0x0104000000007b1d */ /* 0x000fec0000010000 */
[----:B---3--:R3:W-:Y:S04]  /*10070*/  STL [R1+0x60], R0 ;  /* 0x0000600001007387 */ /* 0x0087e80000100800 */
[----:B------:R3:W-:Y:S04]  /*10080*/  @!P6 STS [0x15100], R61 ;  /* 0x0151003dff00e388 */ /* 0x0007e80000000800 */
[----:B------:R-:W-:Y:S06]  /*10090*/  BAR.ARV 0x5, 0x100 ;  /* 0x0144000000007b1d */ /* 0x000fec0000002000 */
.L_x_477:
[----:B---34-:R-:W3:Y:S02]  /*100a0*/  LDL R0, [R1+0x60] ;  /* 0x0000600001007983 */ /* 0x018ee40000100800 */
[----:B---3--:R-:W-:-:S13]  /*100b0*/  ISETP.GE.AND P0, PT, R0, c[0x0][0x538], PT ;  /* 0x00014e0000007a0c */ /* 0x008fda0003f06270 */
[----:B-12--5:R-:W-:Y:S01]  /*100c0*/  @P0 CALL.REL.NOINC `(.L_x_479) ;  /* 0x0000001000000944 */ /* 0x026fe20003c00000 */
[----:B------:R-:W-:Y:S05]  /*100d0*/  BRA `(.L_x_480) ;  /* 0xffff09a000007947 */ /* 0x000fea000383ffff */
.L_x_479:
[----:B------:R-:W-:Y:S05]  /*100e0*/  EXIT ;  /* 0x000000000000794d */ /* 0x000fea0003800000 */
.L_x_449:
[----:B-1----:R1:W5:Y:S01]  /*100f0*/  LDL R0, [R1+0xc] ;  /* 0x00000c0001007983 */ /* 0x0023620000100800 */
[----:B------:R-:W-:Y:S02]  /*10100*/  MOV R3, 0x2 ;  /* 0x0000000200037802 */ /* 0x000fe40000000f00 */
[----:B------:R-:W-:Y:S02]  /*10110*/  MOV R2, 0x10130 ;  /* 0x0001013000027802 */ /* 0x000fe40000000f00 */
[----:B-1---5:R-:W-:Y:S05]  /*10120*/  CALL.REL.NOINC `($__internal_0_$__cuda_sm70_shflsync_bfly_p) ;  /* 0x000004c000007944 */ /* 0x022fea0003c00000 */
[----:B------:R-:W-:Y:S01]  /*10130*/  MOV R4, R5 ;  /* 0x0000000500047202 */ /* 0x000fe20000000f00 */
[----:B------:R-:W-:Y:S05]  /*10140*/  BRA `(.L_x_481) ;  /* 0xffffd7a000007947 */ /* 0x000fea000383ffff */
.L_x_450:
[----:B------:R-:W-:Y:S01]  /*10150*/  IMAD.MOV.U32 R0, RZ, RZ, R4 ;  /* 0x000000ffff007224 */ /* 0x000fe200078e0004 */
[----:B------:R-:W-:Y:S02]  /*10160*/  MOV R3, 0x1 ;  /* 0x0000000100037802 */ /* 0x000fe40000000f00 */
[----:B------:R-:W-:Y:S02]  /*10170*/  MOV R2, 0x10190 ;  /* 0x0001019000027802 */ /* 0x000fe40000000f00 */
[----:B-----5:R-:W-:Y:S05]  /*10180*/  CALL.REL.NOINC `($__internal_0_$__cuda_sm70_shflsync_bfly_p) ;  /* 0x0000046000007944 */ /* 0x020fea0003c00000 */
[----:B------:R1:W5:Y:S01]  /*10190*/  LDL R0, [R1+0x10] ;  /* 0x0000100001007983 */ /* 0x0003620000100800 */
[----:B------:R-:W-:Y:S01]  /*101a0*/  FADD.FTZ R4, R4, R5 ;  /* 0x0000000504047221 */ /* 0x000fe20000010000 */
[----:B------:R-:W-:Y:S02]  /*101b0*/  MOV R3, 0x2 ;  /* 0x0000000200037802 */ /* 0x000fe40000000f00 */
[----:B------:R-:W-:-:S02]  /*101c0*/  MOV R2, 0x101e0 ;  /* 0x000101e000027802 */ /* 0x000fc40000000f00 */
[----:B-1---5:R-:W-:Y:S05]  /*101d0*/  CALL.REL.NOINC `($__internal_0_$__cuda_sm70_shflsync_bfly_p) ;  /* 0x0000041000007944 */ /* 0x022fea0003c00000 */
[----:B------:R-:W2:Y:S01]  /*101e0*/  LDL.LU R0, [R1+0x10] ;  /* 0x0000100001007983 */ /* 0x000ea20000300800 */
[----:B------:R-:W-:-:S02]  /*101f0*/  MOV R3, 0x1 ;  /* 0x0000000100037802 */ /* 0x000fc40000000f00 */
[----:B------:R-:W-:Y:S01]  /*10200*/  MOV R2, 0x10230 ;  /* 0x0001023000027802 */ /* 0x000fe20000000f00 */
[----:B--2---:R-:W-:Y:S02]  /*10210*/  FADD.FTZ R0, R0, R5 ;  /* 0x0000000500007221 */ /* 0x004fe40000010000 */
[----:B------:R-:W-:Y:S05]  /*10220*/  CALL.REL.NOINC `($__internal_0_$__cuda_sm70_shflsync_bfly_p) ;  /* 0x000003c000007944 */ /* 0x000fea0003c00000 */
[----:B------:R-:W-:Y:S01]  /*10230*/  MOV R3, R5 ;  /* 0x0000000500037202 */ /* 0x000fe20000000f00 */
[----:B------:R-:W-:Y:S05]  /*10240*/  BRA `(.L_x_482) ;  /* 0xffffd73000007947 */ /* 0x000fea000383ffff */
.L_x_465:
[----:B------:R-:W-:Y:S01]  /*10250*/  IMAD.MOV.U32 R7, RZ, RZ, R2 ;  /* 0x000000ffff077224 */ /* 0x000fe200078e0002 */
[----:B------:R-:W-:Y:S01]  /*10260*/  MOV R6, RZ ;  /* 0x000000ff00067202 */ /* 0x000fe20000000f00 */
[----:B------:R-:W-:Y:S01]  /*10270*/  IMAD.MOV.U32 R4, RZ, RZ, 0x181f ;  /* 0x0000181fff047424 */ /* 0x000fe200078e00ff */
[----:B------:R-:W-:Y:S02]  /*10280*/  MOV R8, 0x102a0 ;  /* 0x000102a000087802 */ /* 0x000fe40000000f00 */
[----:B------:R-:W-:Y:S05]  /*10290*/  CALL.REL.NOINC `($__internal_1_$__cuda_sm70_shflsync_idx_p) ;  /* 0x0000039000007944 */ /* 0x000fea0003c00000 */
[----:B------:R-:W-:Y:S01]  /*102a0*/  MOV R5, R4 ;  /* 0x0000000400057202 */ /* 0x000fe20000000f00 */
[----:B------:R-:W-:Y:S05]  /*102b0*/  BRA `(.L_x_483) ;  /* 0xfffff6b000007947 */ /* 0x000fea000383ffff */
.L_x_466:
[----:B------:R-:W-:Y:S01]  /*102c0*/  IMAD.MOV.U32 R7, RZ, RZ, R3 ;  /* 0x000000ffff077224 */ /* 0x000fe200078e0003 */
[----:B------:R-:W-:Y:S01]  /*102d0*/  MOV R6, RZ ;  /* 0x000000ff00067202 */ /* 0x000fe20000000f00 */
[----:B------:R-:W-:Y:S01]  /*102e0*/  IMAD.MOV.U32 R4, RZ, RZ, 0x181f ;  /* 0x0000181fff047424 */ /* 0x000fe200078e00ff */
[----:B------:R-:W-:Y:S02]  /*102f0*/  MOV R8, 0x10310 ;  /* 0x0001031000087802 */ /* 0x000fe40000000f00 */
[----:B-12---:R-:W-:Y:S05]  /*10300*/  CALL.REL.NOINC `($__internal_1_$__cuda_sm70_shflsync_idx_p) ;  /* 0x0000032000007944 */ /* 0x006fea0003c00000 */
[----:B------:R-:W-:Y:S05]  /*10310*/  BRA `(.L_x_484) ;  /* 0xfffff67000007947 */ /* 0x000fea000383ffff */
.L_x_469:
[----:B--2---:R-:W-:Y:S01]  /*10320*/  IMAD.MOV.U32 R7, RZ, RZ, R2 ;  /* 0x000000ffff077224 */ /* 0x004fe200078e0002 */
[----:B------:R-:W-:Y:S01]  /*10330*/  MOV R6, 0x1 ;  /* 0x0000000100067802 */ /* 0x000fe20000000f00 */
[----:B----4-:R-:W-:Y:S01]  /*10340*/  IMAD.MOV.U32 R4, RZ, RZ, 0x181f ;  /* 0x0000181fff047424 */ /* 0x010fe200078e00ff */
[----:B------:R-:W-:-:S02]  /*10350*/  MOV R8, 0x10370 ;  /* 0x0001037000087802 */ /* 0x000fc40000000f00 */
[----:B-1-3--:R-:W-:Y:S05]  /*10360*/  CALL.REL.NOINC `($__internal_1_$__cuda_sm70_shflsync_idx_p) ;  /* 0x000002c000007944 */ /* 0x00afea0003c00000 */
[----:B------:R-:W-:Y:S01]  /*10370*/  IMAD.MOV.U32 R5, RZ, RZ, R4 ;  /* 0x000000ffff057224 */ /* 0x000fe200078e0004 */
[----:B------:R-:W-:Y:S01]  /*10380*/  MOV R6, 0x1 ;  /* 0x0000000100067802 */ /* 0x000fe20000000f00 */
[----:B------:R-:W-:Y:S01]  /*10390*/  IMAD.MOV.U32 R7, RZ, RZ, R3 ;  /* 0x000000ffff077224 */ /* 0x000fe200078e0003 */
[----:B------:R-:W-:-:S02]  /*103a0*/  MOV R4, 0x181f ;  /* 0x0000181f00047802 */ /* 0x000fc40000000f00 */
[----:B------:R-:W-:Y:S02]  /*103b0*/  MOV R8, 0x103d0 ;  /* 0x000103d000087802 */ /* 0x000fe40000000f00 */
[----:B------:R-:W-:Y:S05]  /*103c0*/  CALL.REL.NOINC `($__internal_1_$__cuda_sm70_shflsync_idx_p) ;  /* 0x0000026000007944 */ /* 0x000fea0003c00000 */
[----:B------:R-:W-:Y:S05]  /*103d0*/  BRA `(.L_x_485) ;  /* 0xfffff75000007947 */ /* 0x000fea000383ffff */
.L_x_472:
[----:B-1----:R-:W-:Y:S01]  /*103e0*/  IMAD.MOV.U32 R7, RZ, RZ, R2 ;  /* 0x000000ffff077224 */ /* 0x002fe200078e0002 */
[----:B------:R-:W-:Y:S01]  /*103f0*/  MOV R6, 0x2 ;  /* 0x0000000200067802 */ /* 0x000fe20000000f00 */
[----:B----4-:R-:W-:Y:S01]  /*10400*/  IMAD.MOV.U32 R4, RZ, RZ, 0x181f ;  /* 0x0000181fff047424 */ /* 0x010fe200078e00ff */
[----:B------:R-:W-:Y:S02]  /*10410*/  MOV R8, 0x10430 ;  /* 0x0001043000087802 */ /* 0x000fe40000000f00 */
[----:B--23--:R-:W-:Y:S05]  /*10420*/  CALL.REL.NOINC `($__internal_1_$__cuda_sm70_shflsync_idx_p) ;  /* 0x0000020000007944 */ /* 0x00cfea0003c00000 */
[----:B------:R-:W-:Y:S01]  /*10430*/  MOV R5, R4 ;  /* 0x0000000400057202 */ /* 0x000fe20000000f00 */
[----:B------:R-:W-:Y:S05]  /*10440*/  BRA `(.L_x_486) ;  /* 0xfffff86000007947 */ /* 0x000fea000383ffff */
.L_x_473:
[----:B------:R-:W-:Y:S01]  /*10450*/  IMAD.MOV.U32 R7, RZ, RZ, R3 ;  /* 0x000000ffff077224 */ /* 0x000fe200078e0003 */
[----:B------:R-:W-:Y:S01]  /*10460*/  MOV R6, 0x2 ;  /* 0x0000000200067802 */ /* 0x000fe20000000f00 */
[----:B----4-:R-:W-:Y:S01]  /*10470*/  IMAD.MOV.U32 R4, RZ, RZ, 0x181f ;  /* 0x0000181fff047424 */ /* 0x010fe200078e00ff */
[----:B------:R-:W-:Y:S02]  /*10480*/  MOV R8, 0x104a0 ;  /* 0x000104a000087802 */ /* 0x000fe40000000f00 */
[----:B-123--:R-:W-:Y:S05]  /*10490*/  CALL.REL.NOINC `($__internal_1_$__cuda_sm70_shflsync_idx_p) ;  /* 0x0000019000007944 */ /* 0x00efea0003c00000 */
[----:B------:R-:W-:Y:S05]  /*104a0*/  BRA `(.L_x_487) ;  /* 0xfffff82000007947 */ /* 0x000fea000383ffff */
.L_x_476:
[----:B-1----:R-:W-:Y:S01]  /*104b0*/  IMAD.MOV.U32 R7, RZ, RZ, R2 ;  /* 0x000000ffff077224 */ /* 0x002fe200078e0002 */
[----:B------:R-:W-:Y:S01]  /*104c0*/  MOV R6, 0x3 ;  /* 0x0000000300067802 */ /* 0x000fe20000000f00 */
[----:B------:R-:W-:Y:S01]  /*104d0*/  IMAD.MOV.U32 R4, RZ, RZ, 0x181f ;  /* 0x0000181fff047424 */ /* 0x000fe200078e00ff */
[----:B------:R-:W-:-:S02]  /*104e0*/  MOV R8, 0x10500 ;  /* 0x0001050000087802 */ /* 0x000fc40000000f00 */
[----:B--234-:R-:W-:Y:S05]  /*104f0*/  CALL.REL.NOINC `($__internal_1_$__cuda_sm70_shflsync_idx_p) ;  /* 0x0000013000007944 */ /* 0x01cfea0003c00000 */
[----:B------:R-:W-:Y:S01]  /*10500*/  IMAD.MOV.U32 R2, RZ, RZ, R4 ;  /* 0x000000ffff027224 */ /* 0x000fe200078e0004 */
[----:B------:R-:W-:Y:S01]  /*10510*/  MOV R6, 0x3 ;  /* 0x0000000300067802 */ /* 0x000fe20000000f00 */
[----:B------:R-:W-:Y:S01]  /*10520*/  IMAD.MOV.U32 R7, RZ, RZ, R3 ;  /* 0x000000ffff077224 */ /* 0x000fe200078e0003 */
[----:B------:R-:W-:-:S02]  /*10530*/  MOV R4, 0x181f ;  /* 0x0000181f00047802 */ /* 0x000fc40000000f00 */
[----:B------:R-:W-:Y:S02]  /*10540*/  MOV R8, 0x10560 ;  /* 0x0001056000087802 */ /* 0x000fe40000000f00 */
[----:B------:R-:W-:Y:S05]  /*10550*/  CALL.REL.NOINC `($__internal_1_$__cuda_sm70_shflsync_idx_p) ;  /* 0x000000d000007944 */ /* 0x000fea0003c00000 */
[----:B------:R-:W-:Y:S01]  /*10560*/  MOV R3, R4 ;  /* 0x0000000400037202 */ /* 0x000fe20000000f00 */
[----:B------:R-:W-:Y:S05]  /*10570*/  BRA `(.L_x_488) ;  /* 0xfffff8e000007947 */ /* 0x000fea000383ffff */
.L_x_478:
[----:B-12---:R-:W-:Y:S01]  /*10580*/  IMAD.MOV.U32 R7, RZ, RZ, R61 ;  /* 0x000000ffff077224 */ /* 0x006fe200078e003d */
[----:B------:R-:W-:Y:S01]  /*10590*/  MOV R6, RZ ;  /* 0x000000ff00067202 */ /* 0x000fe20000000f00 */
[----:B------:R-:W-:Y:S01]  /*105a0*/  IMAD.MOV.U32 R4, RZ, RZ, 0x1f ;  /* 0x0000001fff047424 */ /* 0x000fe200078e00ff */
[----:B------:R-:W-:Y:S02]  /*105b0*/  MOV R8, 0x105d0 ;  /* 0x000105d000087802 */ /* 0x000fe40000000f00 */
[----:B---345:R-:W-:Y:S05]  /*105c0*/  CALL.REL.NOINC `($__internal_1_$__cuda_sm70_shflsync_idx_p) ;  /* 0x0000006000007944 */ /* 0x038fea0003c00000 */
[----:B------:R-:W-:Y:S01]  /*105d0*/  MOV R0, R4 ;  /* 0x0000000400007202 */ /* 0x000fe20000000f00 */
[----:B------:R-:W-:Y:S05]  /*105e0*/  BRA `(.L_x_489) ;  /* 0xfffffa6000007947 */ /* 0x000fea000383ffff */
        .weak           $__internal_0_$__cuda_sm70_shflsync_bfly_p
        .type           $__internal_0_$__cuda_sm70_shflsync_bfly_p,@function
        .size           $__internal_0_$__cuda_sm70_shflsync_bfly_p,($__internal_1_$__cuda_sm70_shflsync_idx_p - $__internal_0_$__cuda_sm70_shflsync_bfly_p)
$__internal_0_$__cuda_sm70_shflsync_bfly_p:
[----:B------:R-:W-:Y:S04]  /*105f0*/  WARPSYNC R6 ;  /* 0x0000000600007348 */ /* 0x000fe80003800000 */
[----:B------:R1:W2:Y:S02]  /*10600*/  SHFL.BFLY PT, R5, R0, R3, R7 ;  /* 0x0c00000300057389 */ /* 0x0002a400000e0007 */
[----:B-1----:R-:W-:-:S04]  /*10610*/  MOV R3, 0x0 ;  /* 0x0000000000037802 */ /* 0x002fc80000000f00 */
[----:B--2---:R-:W-:Y:S05]  /*10620*/  RET.REL.NODEC R2 `(_ZN7cutlass13device_kernelIN5flash19enable_sm80_to_sm89INS1_16FlashAttnFwdSm80INS1_25CollectiveMainloopFwdSm80ILi8ELi1ELb1EN4cute5tupleIJNS5_1CILi128EEENS7_ILi96EEENS7_ILi192EEEEEELi192ENS_10bfloat16_tEfNS_4arch4Sm80ELb1ELb0ELb0ELb0ELb0ELb0ELb1ELb0EEENS1_21CollectiveEpilogueFwdINS6_IJS8_SA_S9_EEENS6_IJNS7_ILi1EEESI_SI_EEESC_SE_Li256ELb0ELb1ELb0ELb0EEENS1_30DynamicPersistentTileSchedulerILi256ELi256ELb0ELb1ELb0EEEEEEEEEvNT_6ParamsE) ;  /* 0xfffef9d002007950 */ /* 0x004fea0003c3ffff */
        .weak           $__internal_1_$__cuda_sm70_shflsync_idx_p
        .type           $__internal_1_$__cuda_sm70_shflsync_idx_p,@function
        .size           $__internal_1_$__cuda_sm70_shflsync_idx_p,(.L_x_1289 - $__internal_1_$__cuda_sm70_shflsync_idx_p)
$__internal_1_$__cuda_sm70_shflsync_idx_p:
[----:B------:R-:W-:Y:S04]  /*10630*/  WARPSYNC R63 ;  /* 0x0000003f00007348 */ /* 0x000fe80003800000 */
[----:B------:R1:W2:Y:S02]  /*10640*/  SHFL.IDX PT, R4, R7, R6, R4 ;  /* 0x0000000607047389 */ /* 0x0002a400000e0004 */
[----:B-1----:R-:W-:Y:S02]  /*10650*/  MOV R6, R8 ;  /* 0x0000000800067202 */ /* 0x002fe40000000f00 */
[----:B------:R-:W-:-:S04]  /*10660*/  MOV R7, 0x0 ;  /* 0x0000000000077802 */ /* 0x000fc80000000f00 */
[----:B--2---:R-:W-:Y:S05]  /*10670*/  RET.REL.NODEC R6 `(_ZN7cutlass13device_kernelIN5flash19enable_sm80_to_sm89INS1_16FlashAttnFwdSm80INS1_25CollectiveMainloopFwdSm80ILi8ELi1ELb1EN4cute5tupleIJNS5_1CILi128EEENS7_ILi96EEENS7_ILi192EEEEEELi192ENS_10bfloat16_tEfNS_4arch4Sm80ELb1ELb0ELb0ELb0ELb0ELb0ELb1ELb0EEENS1_21CollectiveEpilogueFwdINS6_IJS8_SA_S9_EEENS6_IJNS7_ILi1EEESI_SI_EEESC_SE_Li256ELb0ELb1ELb0ELb0EEENS1_30DynamicPersistentTileSchedulerILi256ELi256ELb0ELb1ELb0EEEEEEEEEvNT_6ParamsE) ;  /* 0xfffef98006007950 */ /* 0x004fea0003c3ffff */
.L_x_490:
        /* <DEDUP_REMOVED lines=16> */
.L_x_1289:


//--------------------- .text._ZN7cutlass13device_kernelIN5flash19enable_sm80_to_sm89INS1_16FlashAttnFwdSm80INS1_25CollectiveMainloopFwdSm80ILi8ELi1ELb1EN4cute5tupleIJNS5_1CILi128EEENS7_ILi96EEENS7_ILi192EEEEEELi192ENS_10bfloat16_tEfNS_4arch4Sm80ELb1ELb0ELb0ELb1ELb0ELb0ELb1ELb0EEENS1_21CollectiveEpilogueFwdINS6_IJS8_SA_S9_EEENS6_IJNS7_ILi1EEESI_SI_EEESC_SE_Li256ELb1ELb1ELb0ELb0EEENS1_19SingleTileSchedulerILb1ELb0ELb1ELi128EEEEEEEEEvNT_6ParamsE --------------------------
	.section	.text._ZN7cutlass13device_kernelIN5flash19enable_sm80_to_sm89INS1_16FlashAttnFwdSm80INS1_25CollectiveMainloopFwdSm80ILi8ELi1ELb1EN4cute5tupleIJNS5_1CILi128EEENS7_ILi96EEENS7_ILi192EEEEEELi192ENS_10bfloat16_tEfNS_4arch4Sm80ELb1ELb0ELb0ELb1ELb0ELb0ELb1ELb0EEENS1_21CollectiveEpilogueFwdINS6_IJS8_SA_S9_EEENS6_IJNS7_ILi1EEESI_SI_EEESC_SE_Li256ELb1ELb1ELb0ELb0EEENS1_19SingleTileSchedulerILb1ELb0ELb1ELi128EEEEEEEEEvNT_6ParamsE,"ax",@progbits
	.sectioninfo	@"SHI_REGISTERS=255"
	.align	128
.text._ZN7cutlass13device_kernelIN5flash19enable_sm80_to_sm89INS1_16FlashAttnFwdSm80INS1_25CollectiveMainloopFwdSm80ILi8ELi1ELb1EN4cute5tupleIJNS5_1CILi128EEENS7_ILi96EEENS7_ILi192EEEEEELi192ENS_10bfloat16_tEfNS_4arch4Sm80ELb1ELb0ELb0ELb1ELb0ELb0ELb1ELb0EEENS1_21CollectiveEpilogueFwdINS6_IJS8_SA_S9_EEENS6_IJNS7_ILi1EEESI_SI_EEESC_SE_Li256ELb1ELb1ELb0ELb0EEENS1_19SingleTileSchedulerILb1ELb0ELb1ELi128EEEEEEEEEvNT_6ParamsE:
        .type           _ZN7cutlass13device_kernelIN5flash19enable_sm80_to_sm89INS1_16FlashAttnFwdSm80INS1_25CollectiveMainloopFwdSm80ILi8ELi1ELb1EN4cute5tupleIJNS5_1CILi128EEENS7_ILi96EEENS7_ILi192EEEEEELi192ENS_10bfloat16_tEfNS_4arch4Sm80ELb1ELb0ELb0ELb1ELb0ELb0ELb1ELb0EEENS1_21CollectiveEpilogueFwdINS6_IJS8_SA_S9_EEENS6_IJNS7_ILi1EEESI_SI_EEESC_SE_Li256ELb1ELb1ELb0ELb0EEENS1_19SingleTileSchedulerILb1ELb0ELb1ELi128EEEEEEEEEvNT_6ParamsE,@function
        .size           _ZN7cutlass13device_kernelIN5flash19enable_sm80_to_sm89INS1_16FlashAttnFwdSm80INS1_25CollectiveMainloopFwdSm80ILi8ELi1ELb1EN4cute5tupleIJNS5_1CILi128EEENS7_ILi96EEENS7_ILi192EEEEEELi192ENS_10bfloat16_tEfNS_4arch4Sm80ELb1ELb0ELb0ELb1ELb0ELb0ELb1ELb0EEENS1_21CollectiveEpilogueFwdINS6_IJS8_SA_S9_EEENS6_IJNS7_ILi1EEESI_SI_EEESC_SE_Li256ELb1ELb1ELb0ELb0EEENS1_19SingleTileSchedulerILb1ELb0ELb1ELi128EEEEEEEEEvNT_6ParamsE,(.L_x_1292 - _ZN7cutlass13device_kernelIN5flash19enable_sm80_to_sm89INS1_16FlashAttnFwdSm80INS1_25CollectiveMainloopFwdSm80ILi8ELi1ELb1EN4cute5tupleIJNS5_1CILi128EEENS7_ILi96EEENS7_ILi192EEEEEELi192ENS_10bfloat16_tEfNS_4arch4Sm80ELb1ELb0ELb0ELb1ELb0ELb0ELb1ELb0EEENS1_21CollectiveEpilogueFwdINS6_IJS8_SA_S9_EEENS6_IJNS7_ILi1EEESI_SI_EEESC_SE_Li256ELb1ELb1ELb0ELb0EEENS1_19SingleTileSchedulerILb1ELb0ELb1ELi128EEEEEEEEEvNT_6ParamsE)
        .other          _ZN7cutlass13device_kernelIN5flash19enable_sm80_to_sm89INS1_16FlashAttnFwdSm80INS1_25CollectiveMainloopFwdSm80ILi8ELi1ELb1EN4cute5tupleIJNS5_1CILi128EEENS7_ILi96EEENS7_ILi192EEEEEELi192ENS_10bfloat16_tEfNS_4arch4Sm80ELb1ELb0ELb0ELb1ELb0ELb0ELb1ELb0EEENS1_21CollectiveEpilogueFwdINS6_IJS8_SA_S9_EEENS6_IJNS7_ILi1EEESI_SI_EEESC_SE_Li256ELb1ELb1ELb0ELb0EEENS1_19SingleTileSchedulerILb1ELb0ELb1ELi128EEEEEEEEEvNT_6ParamsE,@"STO_CUDA_ENTRY STV_DEFAULT"
_ZN7cutlass13device_kernelIN5flash19enable_sm80_to_sm89INS1_16FlashAttnFwdSm80INS1_25CollectiveMainloopFwdSm80ILi8ELi1ELb1EN4cute5tupleIJNS5_1CILi128EEENS7_ILi96EEENS7_ILi192EEEEEELi192ENS_10bfloat16_tEfNS_4arch4Sm80ELb1ELb0ELb0ELb1ELb0ELb0ELb1ELb0EEENS1_21CollectiveEpilogueFwdINS6_IJS8_SA_S9_EEENS6_IJNS7_ILi1EEESI_SI_EEESC_SE_Li256ELb1ELb1ELb0ELb0EEENS1_19SingleTileSchedulerILb1ELb0ELb1ELi128EEEEEEEEEvNT_6ParamsE:
[----:B------:R-:W-:Y:S02]  /*0000*/  MOV R1, c[0x0][0x28] ;  /* 0x00000a0000017a02 */ /* 0x000fe40000000f00 */
[----:B------:R-:W1:Y:S01]  /*0010*/  S2R R129, SR_TID.X ;  /* 0x0000000000817919 */ /* 0x000e620000002100 */
[----:B------:R-:W-:Y:S01]  /*0020*/  IMAD.MOV.U32 R26, RZ, RZ, 0x4 ;  /* 0x00000004ff1a7424 */ /* 0x000fe200078e00ff */
[----:B------:R-:W2:Y:S01]  /*0030*/  S2UR UR21, SR_CTAID.X ;  /* 0x00000000001579c3 */ /* 0x000ea20000002500 */
[----:B------:R-:W-:Y:S01]  /*0040*/  ULDC.64 UR18, c[0x0][0x118] ;  /* 0x0000460000127ab9 */ /* 0x000fe20000000a00 */
[----:B------:R-:W3:Y:S01]  /*0050*/  S2R R5, SR_CTAID.Z ;  /* 0x0000000000057919 */ /* 0x000ee20000002700 */
[----:B------:R-:W-:Y:S02]  /*0060*/  IADD3 R1, R1, -0x68, RZ ;  /* 0xffffff9801017810 */ /* 0x000fe40007ffe0ff */
[----:B-1----:R-:W-:Y:S01]  /*0070*/  SHF.R.U32.HI R0, RZ, 0x5, R129 ;  /* 0x00000005ff007819 */ /* 0x002fe20000011681 */
[----:B---3--:R-:W-:-:S05]  /*0080*/  IMAD.WIDE R2, R5, R26, c[0x0][0x568] ;  /* 0x00015a0005027625 */ /* 0x008fca00078e021a */
[----:B------:R-:W1:Y:S02]  /*0090*/  SHFL.IDX PT, R0, R0, RZ, 0x1f ;  /* 0x00001fff00007589 */ /* 0x000e6400000e0000 */
[----:B-1----:R-:W-:-:S13]  /*00a0*/  ISETP.NE.AND P0, PT, R0, RZ, PT ;  /* 0x000000ff0000720c */ /* 0x002fda0003f05270 */
[----:B--2---:R-:W-:Y:S05]  /*00b0*/  @!P0 BRA `(.L_x_491) ;  /* 0x0000014000008947 */ /* 0x004fea0003800000 */
[----:B------:R-:W-:-:S04]  /*00c0*/  ISETP.NE.U32.AND P0, PT, RZ, c[0x0][0x568], PT ;  /* 0x00015a00ff007a0c */ /* 0x000fc80003f05070 */
[----:B------:R-:W-:-:S13]  /*00d0*/  ISETP.NE.AND.EX P0, PT, RZ, c[0x0][0x56c], PT, P0 ;  /* 0x00015b00ff007a0c */ /* 0x000fda0003f05300 */
[----:B------:R-:W-:Y:S05]  /*00e0*/  @!P0 BRA `(.L_x_492) ;  /* 0x0000002000008947 */ /* 0x000fea0003800000 */
[----:B------:R1:W5:Y:S01]  /*00f0*/  LDG.E R0, [R2.64] ;  /* 0x0000001202007981 */ /* 0x000362000c1e1900 */
[----:B------:R-:W-:Y:S05]  /*0100*/  BRA `(.L_x_493) ;  /* 0x0000009000007947 */ /* 0x000fea0003800000 */
.L_x_492:
        /* <DEDUP_REMOVED lines=8> */
.L_x_494:
[----:B------:R-:W-:-:S04]  /*0190*/  MOV R0, c[0x0][0x54c] ;  /* 0x0001530000007a02 */ /* 0x000fc80000000f00 */
.L_x_493:
[----:B------:R-:W-:Y:S01]  /*01a0*/  USHF.L.U32 UR21, UR21, 0x7, URZ ;  /* 0x0000000715157899 */ /* 0x000fe2000800063f */
[----:B-----5:R-:W-:-:S05]  /*01b0*/  IMAD R0, R0, c[0x0][0x548], RZ ;  /* 0x0001520000007a24 */ /* 0x020fca00078e02ff */
[----:B------:R-:W-:-:S04]  /*01c0*/  ISETP.LE.AND P0, PT, R0, UR21, PT ;  /* 0x0000001500007c0c */ /* 0x000fc8000bf03270 */
[----:B------:R-:W-:-:S05]  /*01d0*/  SEL R0, R5, 0xffffffff, !P0 ;  /* 0xffffffff05007807 */ /* 0x000fca0004000000 */
[----:B------:R2:W-:Y:S01]  /*01e0*/  STL [R1+0x50], R0 ;  /* 0x0000500001007387 */ /* 0x0005e20000100800 */
[----:B------:R-:W-:Y:S05]  /*01f0*/  BRA `(.L_x_495) ;  /* 0x0000013000007947 */ /* 0x000fea0003800000 */
.L_x_491:
[----:B------:R-:W-:-:S04]  /*0200*/  ISETP.NE.U32.AND P0, PT, RZ, c[0x0][0x568], PT ;  /* 0x00015a00ff007a0c */ /* 0x000fc80003f05070 */
[----:B------:R-:W-:-:S13]  /*0210*/  ISETP.NE.AND.EX P0, PT, RZ, c[0x0][0x56c], PT, P0 ;  /* 0x00015b00ff007a0c */ /* 0x000fda0003f05300 */
[----:B------:R-:W-:Y:S05]  /*0220*/  @!P0 BRA `(.L_x_496) ;  /* 0x0000002000008947 */ /* 0x000fea0003800000 */
[----:B------:R1:W5:Y:S01]  /*0230*/  LDG.E R0, [R2.64] ;  /* 0x0000001202007981 */ /* 0x000362000c1e1900 */
[----:B------:R-:W-:Y:S05]  /*0240*/  BRA `(.L_x_497) ;  /* 0x0000009000007947 */ /* 0x000fea0003800000 */
.L_x_496:
        /* <DEDUP_REMOVED lines=8> */
.L_x_498:
[----:B------:R-:W-:-:S04]  /*02d0*/  MOV R0, c[0x0][0x54c] ;  /* 0x0001530000007a02 */ /* 0x000fc80000000f00 */
.L_x_497:
[----:B------:R-:W-:Y:S01]  /*02e0*/  USHF.L.U32 UR21, UR21, 0x7, URZ ;  /* 0x0000000715157899 */ /* 0x000fe2000800063f */
[----:B-----5:R-:W-:-:S05]  /*02f0*/  IMAD R0, R0, c[0x0][0x548], RZ ;  /* 0x0001520000007a24 */ /* 0x020fca00078e02ff */
[----:B------:R-:W-:-:S04]  /*0300*/  ISETP.LE.AND P0, PT, R0, UR21, PT ;  /* 0x0000001500007c0c */ /* 0x000fc8000bf03270 */
[----:B------:R-:W-:-:S05]  /*0310*/  SEL R0, R5, 0xffffffff, !P0 ;  /* 0xffffffff05007807 */ /* 0x000fca0004000000 */
[----:B------:R2:W-:Y:S04]  /*0320*/  STL [R1+0x50], R0 ;  /* 0x0000500001007387 */ /* 0x0005e80000100800 */
.L_x_495:
[----:B------:R-:W3:Y:S02]  /*0330*/  LDL R39, [R1+0x50] ;  /* 0x0000500001277983 */ /* 0x000ee40000100800 */
[----:B---3--:R-:W-:-:S13]  /*0340*/  ISETP.GE.AND P0, PT, R39, RZ, PT ;  /* 0x000000ff2700720c */ /* 0x008fda0003f06270 */
        /* <DEDUP_REMOVED lines=10> */
[----:B-1----:R-:W-:Y:S01]  /*03f0*/  @P0 IMAD.WIDE R2, R39, R26, c[0x0][0x360] ;  /* 0x0000d80027020625 */ /* 0x002fe200078e021a */
[----:B------:R1:W3:Y:S01]  /*0400*/  @P1 LDG.E R8, [R4.64] ;  /* 0x0000001204081981 */ /* 0x0002e2000c1e1900 */
[----:B------:R-:W-:-:S03]  /*0410*/  CS2R R6, SRZ ;  /* 0x0000000000067805 */ /* 0x000fc6000001ff00 */
[----:B--2---:R2:W4:Y:S01]  /*0420*/  @P0 LDG.E R0, [R2.64] ;  /* 0x0000001202000981 */ /* 0x004522000c1e1900 */
[----:B-1----:R-:W-:-:S04]  /*0430*/  IMAD.WIDE R4, R39, R26, c[0x0][0x348] ;  /* 0x0000d20027047625 */ /* 0x002fc800078e021a */
[----:B--2---:R-:W-:Y:S01]  /*0440*/  IMAD.WIDE R2, R39, R26, c[0x0][0x350] ;  /* 0x0000d40027027625 */ /* 0x004fe200078e021a */
[----:B------:R1:W5:Y:S04]  /*0450*/  @P2 LDG.E R6, [R4.64] ;  /* 0x0000001204062981 */ /* 0x000368000c1e1900 */
[----:B------:R1:W5:Y:S01]  /*0460*/  @P6 LDG.E R7, [R2.64] ;  /* 0x0000001202076981 */ /* 0x000362000c1e1900 */
[----:B------:R-:W-:Y:S02]  /*0470*/  UMOV UR6, URZ ;  /* 0x0000003f00067c82 */ /* 0x000fe40008000000 */
[----:B------:R-:W-:Y:S02]  /*0480*/  ULDC UR12, c[0x0][0x168] ;  /* 0x00005a00000c7ab9 */ /* 0x000fe40000000800 */
[----:B------:R-:W-:Y:S01]  /*0490*/  ULDC UR8, c[0x0][0x1d0] ;  /* 0x0000740000087ab9 */ /* 0x000fe20000000800 */
[----:B---3--:R1:W2:Y:S08]  /*04a0*/  @P1 R2UR UR6, R8 ;  /* 0x00000000080613c2 */ /* 0x0082b000000e0000 */
[----:B----4-:R1:W3:Y:S02]  /*04b0*/  @P0 R2UR UR12, R0 ;  /* 0x00000000000c03c2 */ /* 0x0102e400000e0000 */
[----:B-123--:R-:W-:Y:S05]  /*04c0*/  @P0 BRA `(.L_x_499) ;  /* 0x0000006000000947 */ /* 0x00efea0003800000 */
[----:B------:R-:W-:Y:S05]  /*04d0*/  @!P2 BRA `(.L_x_499) ;  /* 0x000000500000a947 */ /* 0x000fea0003800000 */
[----:B------:R1:W2:Y:S04]  /*04e0*/  LDG.E R0, [R4.64] ;  /* 0x0000001204007981 */ /* 0x0002a8000c1e1900 */
[----:B-1----:R-:W3:Y:S01]  /*04f0*/  LDG.E R4, [R4.64+0x4] ;  /* 0x0000041204047981 */ /* 0x002ee2000c1e1900 */
[----:B--2---:R-:W1:Y:S08]  /*0500*/  R2UR UR12, R0 ;  /* 0x00000000000c73c2 */ /* 0x004e7000000e0000 */
[----:B---3--:R-:W1:Y:S02]  /*0510*/  R2UR UR4, R4 ;  /* 0x00000000040473c2 */ /* 0x008e6400000e0000 */
[----:B-1----:R-:W-:-:S06]  /*0520*/  UIADD3 UR12, -UR12, UR4, URZ ;  /* 0x000000040c0c7290 */ /* 0x002fcc000fffe13f */
.L_x_499:
[----:B------:R-:W-:-:S04]  /*0530*/  ISETP.NE.U32.AND P0, PT, RZ, c[0x0][0x368], PT ;  /* 0x0000da00ff007a0c */ /* 0x000fc80003f05070 */
[----:B------:R-:W-:-:S13]  /*0540*/  ISETP.NE.AND.EX P0, PT, RZ, c[0x0][0x36c], PT, P0 ;  /* 0x0000db00ff007a0c */ /* 0x000fda0003f05300 */
[----:B------:R-:W-:Y:S05]  /*0550*/  @!P0 BRA `(.L_x_500) ;  /* 0x0000004000008947 */ /* 0x000fea0003800000 */
[----:B------:R-:W-:-:S05]  /*0560*/  IMAD.WIDE R2, R39, R26, c[0x0][0x368] ;  /* 0x0000da0027027625 */ /* 0x000fca00078e021a */
[----:B------:R-:W2:Y:S02]  /*0570*/  LDG.E R0, [R2.64] ;  /* 0x0000001202007981 */ /* 0x000ea4000c1e1900 */
[----:B--2---:R1:W2:Y:S02]  /*0580*/  R2UR UR8, R0 ;  /* 0x00000000000873c2 */ /* 0x0042a400000e0000 */
[----:B-12---:R-:W-:Y:S05]  /*0590*/  BRA `(.L_x_501) ;  /* 0x0000006000007947 */ /* 0x006fea0003800000 */
.L_x_500:
[----:B------:R-:W-:Y:S05]  /*05a0*/  @!P6 BRA `(.L_x_501) ;  /* 0x000000500000e947 */ /* 0x000fea0003800000 */
[----:B------:R1:W2:Y:S04]  /*05b0*/  LDG.E R0, [R2.64] ;  /* 0x0000001202007981 */ /* 0x0002a8000c1e1900 */
[----:B-1----:R-:W3:Y:S01]  /*05c0*/  LDG.E R2, [R2.64+0x4] ;  /* 0x0000041202027981 */ /* 0x002ee2000c1e1900 */
[----:B--2---:R-:W1:Y:S08]  /*05d0*/  R2UR UR8, R0 ;  /* 0x00000000000873c2 */ /* 0x004e7000000e0000 */
[----:B---3--:R-:W1:Y:S02]  /*05e0*/  R2UR UR4, R2 ;  /* 0x00000000020473c2 */ /* 0x008e6400000e0000 */
[----:B-1----:R-:W-:-:S06]  /*05f0*/  UIADD3 UR8, -UR8, UR4, URZ ;  /* 0x0000000408087290 */ /* 0x002fcc000fffe13f */
.L_x_501:
[----:B------:R-:W-:Y:S01]  /*0600*/  ULDC UR4, c[0x0][0x2c4] ;  /* 0x0000b10000047ab9 */ /* 0x000fe20000000800 */
[----:B-----5:R-:W-:Y:S01]  /*0610*/  IADD3 R8, R7, UR6, RZ ;  /* 0x0000000607087c10 */ /* 0x020fe2000fffe0ff */
[----:B------:R-:W-:Y:S01]  /*0620*/  UISETP.NE.AND UP1, UPT, UR4, 0x1, UPT ;  /* 0x000000010400788c */ /* 0x000fe2000bf25270 */
[----:B------:R-:W-:Y:S01]  /*0630*/  PLOP3.LUT P1, PT, PT, PT, PT, 0x80, 0x0 ;  /* 0x000000000000781c */ /* 0x000fe20003f2f070 */
[----:B------:R-:W-:Y:S01]  /*0640*/  UIADD3 UR8, -UR6, UR8, URZ ;  /* 0x0000000806087290 */ /* 0x000fe2000fffe13f */
[----:B------:R-:W-:Y:S01]  /*0650*/  CS2R R10, SRZ ;  /* 0x00000000000a7805 */ /* 0x000fe2000001ff00 */
[----:B------:R-:W-:Y:S01]  /*0660*/  ULDC.64 UR4, c[0x0][0x2c8] ;  /* 0x0000b20000047ab9 */ /* 0x000fe20000000a00 */
[----:B------:R-:W-:Y:S01]  /*0670*/  IMAD.MOV.U32 R98, RZ, RZ, RZ ;  /* 0x000000ffff627224 */ /* 0x000fe200078e00ff */
[----:B------:R-:W-:Y:S01]  /*0680*/  UIADD3 UR6, UR8, 0x5f, URZ ;  /* 0x0000005f08067890 */ /* 0x000fe2000fffe03f */
[----:B------:R-:W-:Y:S01]  /*0690*/  CS2R R14, SRZ ;  /* 0x00000000000e7805 */ /* 0x000fe2000001ff00 */
[----:B------:R-:W-:Y:S01]  /*06a0*/  IMAD.MOV.U32 R96, RZ, RZ, RZ ;  /* 0x000000ffff607224 */ /* 0x000fe200078e00ff */
[----:B------:R-:W-:Y:S01]  /*06b0*/  MOV R94, RZ ;  /* 0x000000ff005e7202 */ /* 0x000fe20000000f00 */
[----:B------:R-:W-:Y:S01]  /*06c0*/  UIMAD.WIDE UR6, UR6, 0x2aaaaaab, URZ ;  /* 0x2aaaaaab060678a5 */ /* 0x000fe2000f8e023f */
[----:B------:R-:W-:Y:S01]  /*06d0*/  IMAD.MOV.U32 R9, RZ, RZ, RZ ;  /* 0x000000ffff097224 */ /* 0x000fe200078e00ff */
[----:B------:R-:W-:Y:S01]  /*06e0*/  @UP1 UIADD3 UR10, UR21, 0x7f, URZ ;  /* 0x0000007f150a1890 */ /* 0x000fe2000fffe03f */
[----:B------:R-:W-:Y:S01]  /*06f0*/  MOV R92, RZ ;  /* 0x000000ff005c7202 */ /* 0x000fe20000000f00 */
[----:B------:R-:W-:Y:S01]  /*0700*/  USHF.R.U32.HI UR6, URZ, 0x1f, UR7 ;  /* 0x0000001f3f067899 */ /* 0x000fe20008011607 */
[----:B------:R-:W-:Y:S01]  /*0710*/  IMAD.MOV.U32 R90, RZ, RZ, RZ ;  /* 0x000000ffff5a7224 */ /* 0x000fe200078e00ff */
[----:B------:R-:W-:Y:S01]  /*0720*/  UIMAD.WIDE.U32 UR10, UR10, UR4, URZ ;  /* 0x000000040a0a72a5 */ /* 0x000fe2000f8e003f */
[----:B------:R-:W-:Y:S01]  /*0730*/  CS2R R12, SRZ ;  /* 0x00000000000c7805 */ /* 0x000fe2000001ff00 */
[----:B------:R-:W-:Y:S01]  /*0740*/  UIADD3 UR4, UR21, 0x7f, URZ ;  /* 0x0000007f15047890 */ /* 0x000fe2000fffe03f */
[----:B------:R-:W-:Y:S01]  /*0750*/  MOV R88, RZ ;  /* 0x000000ff00587202 */ /* 0x000fe20000000f00 */
[----:B------:R-:W-:Y:S01]  /*0760*/  @UP1 USHF.R.U32.HI UR4, URZ, UR5, UR11 ;  /* 0x000000053f041299 */ /* 0x000fe2000801160b */
[----:B------:R-:W-:Y:S01]  /*0770*/  IMAD.MOV.U32 R86, RZ, RZ, RZ ;  /* 0x000000ffff567224 */ /* 0x000fe200078e00ff */
[----:B------:R-:W-:Y:S01]  /*0780*/  UIADD3 UR5, UR8, 0x60, -UR12 ;  /* 0x0000006008057890 */ /* 0x000fe2000fffe80c */
[----:B------:R-:W-:Y:S01]  /*0790*/  CS2R R16, SRZ ;  /* 0x0000000000107805 */ /* 0x000fe2000001ff00 */
[----:B------:R-:W-:Y:S01]  /*07a0*/  ULEA.HI.SX32 UR6, UR7, UR6, 0x1c ;  /* 0x0000000607067291 */ /* 0x000fe2000f8fe23f */
[----:B------:R-:W-:Y:S01]  /*07b0*/  MOV R84, RZ ;  /* 0x000000ff00547202 */ /* 0x000fe20000000f00 */
[----:B------:R-:W-:Y:S01]  /*07c0*/  UIADD3 UR4, UR5, UR4, URZ ;  /* 0x0000000405047290 */ /* 0x000fe2000fffe03f */
[----:B------:R-:W-:Y:S01]  /*07d0*/  IMAD.MOV.U32 R82, RZ, RZ, RZ ;  /* 0x000000ffff527224 */ /* 0x000fe200078e00ff */
[----:B------:R-:W-:Y:S01]  /*07e0*/  CS2R R18, SRZ ;  /* 0x0000000000127805 */ /* 0x000fe2000001ff00 */
[----:B------:R-:W-:Y:S01]  /*07f0*/  MOV R80, RZ ;  /* 0x000000ff00507202 */ /* 0x000fe20000000f00 */
[----:B------:R-:W-:Y:S01]  /*0800*/  UIMAD.WIDE UR4, UR4, 0x2aaaaaab, URZ ;  /* 0x2aaaaaab040478a5 */ /* 0x000fe2000f8e023f */
[----:B------:R-:W-:Y:S01]  /*0810*/  IMAD.MOV.U32 R78, RZ, RZ, RZ ;  /* 0x000000ffff4e7224 */ /* 0x000fe200078e00ff */
[----:B------:R-:W-:Y:S01]  /*0820*/  CS2R R20, SRZ ;  /* 0x0000000000147805 */ /* 0x000fe2000001ff00 */
[----:B------:R-:W-:Y:S01]  /*0830*/  MOV R76, RZ ;  /* 0x000000ff004c7202 */ /* 0x000fe20000000f00 */
[----:B------:R-:W-:Y:S01]  /*0840*/  USHF.R.U32.HI UR4, URZ, 0x1f, UR5 ;  /* 0x0000001f3f047899 */ /* 0x000fe20008011605 */
[----:B------:R-:W-:Y:S01]  /*0850*/  IMAD.MOV.U32 R74, RZ, RZ, RZ ;  /* 0x000000ffff4a7224 */ /* 0x000fe200078e00ff */
[----:B------:R-:W-:Y:S01]  /*0860*/  CS2R R22, SRZ ;  /* 0x0000000000167805 */ /* 0x000fe2000001ff00 */
[----:B------:R-:W-:Y:S01]  /*0870*/  MOV R72, RZ ;  /* 0x000000ff00487202 */ /* 0x000fe20000000f00 */
[----:B------:R-:W-:Y:S01]  /*0880*/  ULEA.HI.SX32 UR4, UR5, UR4, 0x1c ;  /* 0x0000000405047291 */ /* 0x000fe2000f8fe23f */
[----:B------:R-:W-:Y:S01]  /*0890*/  IMAD.MOV.U32 R70, RZ, RZ, RZ ;  /* 0x000000ffff467224 */ /* 0x000fe200078e00ff */
[----:B------:R-:W-:Y:S01]  /*08a0*/  CS2R R24, SRZ ;  /* 0x0000000000187805 */ /* 0x000fe2000001ff00 */
[----:B------:R-:W-:Y:S01]  /*08b0*/  MOV R68, RZ ;  /* 0x000000ff00447202 */ /* 0x000fe20000000f00 */
[----:B------:R-:W-:Y:S01]  /*08c0*/  UISETP.LT.AND UP0, UPT, UR6, UR4, UPT ;  /* 0x000000040600728c */ /* 0x000fe2000bf01270 */
[----:B------:R-:W-:Y:S01]  /*08d0*/  CS2R R66, SRZ ;  /* 0x0000000000427805 */ /* 0x000fe2000001ff00 */
[----:B------:R-:W-:Y:S01]  /*08e0*/  IMAD.MOV.U32 R64, RZ, RZ, RZ ;  /* 0x000000ffff407224 */ /* 0x000fe200078e00ff */
[----:B------:R-:W-:Y:S01]  /*08f0*/  CS2R R62, SRZ ;  /* 0x00000000003e7805 */ /* 0x000fe2000001ff00 */
[----:B------:R-:W-:Y:S01]  /*0900*/  USEL UR20, UR6, UR4, UP0 ;  /* 0x0000000406147287 */ /* 0x000fe20008000000 */
[----:B------:R-:W-:Y:S01]  /*0910*/  MOV R27, RZ ;  /* 0x000000ff001b7202 */ /* 0x000fe20000000f00 */
[----:B------:R-:W-:Y:S01]  /*0920*/  IMAD.MOV.U32 R60, RZ, RZ, RZ ;  /* 0x000000ffff3c7224 */ /* 0x000fe200078e00ff */
[----:B------:R-:W-:Y:S01]  /*0930*/  CS2R R58, SRZ ;  /* 0x00000000003a7805 */ /* 0x000fe2000001ff00 */
[----:B------:R-:W-:Y:S01]  /*0940*/  UISETP.GE.AND UP0, UPT, UR20, 0x1, UPT ;  /* 0x000000011400788c */ /* 0x000fe2000bf06270 */
[----:B------:R-:W-:Y:S01]  /*0950*/  CS2R R28, SRZ ;  /* 0x00000000001c7805 */ /* 0x000fe2000001ff00 */
[----:B------:R-:W-:Y:S01]  /*0960*/  MOV R56, RZ ;  /* 0x000000ff00387202 */ /* 0x000fe20000000f00 */
[----:B------:R-:W-:Y:S01]  /*0970*/  CS2R R54, SRZ ;  /* 0x0000000000367805 */ /* 0x000fe2000001ff00 */
[----:B------:R-:W-:Y:S01]  /*0980*/  IMAD.MOV.U32 R52, RZ, RZ, RZ ;  /* 0x000000ffff347224 */ /* 0x000fe200078e00ff */
[----:B------:R-:W-:Y:S01]  /*0990*/  CS2R R138, SRZ ;  /* 0x00000000008a7805 */ /* 0x000fe2000001ff00 */
[----:B------:R-:W-:Y:S01]  /*09a0*/  PLOP3.LUT P0, PT, PT, PT, UP0, 0x80, 0x0 ;  /* 0x000000000000781c */ /* 0x000fe20003f0f008 */
        /* <DEDUP_REMOVED lines=26> */
[----:B------:R-:W-:Y:S01]  /*0b50*/  CS2R R148, SRZ ;  /* 0x0000000000947805 */ /* 0x000fe2000001ff00 */
[----:B------:R-:W-:Y:S01]  /*0b60*/  CS2R R146, SRZ ;  /* 0x0000000000927805 */ /* 0x000fe2000001ff00 */
[----:B------:R-:W-:Y:S01]  /*0b70*/  CS2R R144, SRZ ;  /* 0x0000000000907805 */ /* 0x000fe2000001ff00 */
[----:B------:R-:W-:Y:S01]  /*0b80*/  MOV R42, RZ ;  /* 0x000000ff002a7202 */ /* 0x000fe20000000f00 */
[----:B------:R-:W-:Y:S01]  /*0b90*/  IMAD.MOV.U32 R41, RZ, RZ, RZ ;  /* 0x000000ffff297224 */ /* 0x000fe200078e00ff */
[----:B------:R-:W-:Y:S05]  /*0ba0*/  @!P0 BRA `(.L_x_502) ;  /* 0x0000db4000008947 */ /* 0x000fea0003800000 */
[----:B------:R-:W-:Y:S01]  /*0bb0*/  ISETP.NE.U32.AND P5, PT, RZ, c[0x0][0x340], PT ;  /* 0x0000d000ff007a0c */ /* 0x000fe20003fa5070 */
[----:B------:R-:W1:Y:S01]  /*0bc0*/  S2R R30, SR_CTAID.Y ;  /* 0x00000000001e7919 */ /* 0x000e620000002600 */
[----:B------:R-:W-:-:S02]  /*0bd0*/  SHF.R.S32.HI R0, RZ, 0x1f, R6 ;  /* 0x0000001fff007819 */ /* 0x000fc40000011406 */
[----:B------:R-:W-:Y:S02]  /*0be0*/  SHF.R.S32.HI R127, RZ, 0x1f, R129 ;  /* 0x0000001fff7f7819 */ /* 0x000fe40000011481 */
[----:B------:R-:W-:Y:S02]  /*0bf0*/  PLOP3.LUT P1, PT, PT, PT, UP1, 0x80, 0x0 ;  /* 0x000000000000781c */ /* 0x000fe40003f2f018 */
[----:B------:R-:W-:Y:S02]  /*0c00*/  SHF.R.S32.HI R13, RZ, 0x1f, R39 ;  /* 0x0000001fff0d7819 */ /* 0x000fe40000011427 */
[----:B------:R-:W-:Y:S02]  /*0c10*/  PLOP3.LUT P0, PT, PT, PT, UP1, 0x80, 0x0 ;  /* 0x000000000000781c */ /* 0x000fe40003f0f018 */
[----:B------:R-:W-:Y:S01]  /*0c20*/  SEL R4, R39, RZ, !P2 ;  /* 0x000000ff27047207 */ /* 0x000fe20005000000 */
[----:B------:R-:W-:Y:S01]  /*0c30*/  UMOV UR11, 0x60 ;  /* 0x00000060000b7882 */ /* 0x000fe20000000000 */
[----:B------:R-:W-:Y:S01]  /*0c40*/  ISETP.NE.AND.EX P5, PT, RZ, c[0x0][0x344], PT, P5 ;  /* 0x0000d100ff007a0c */ /* 0x000fe20003fa5350 */
[----:B------:R-:W-:-:S12]  /*0c50*/  ULDC.64 UR6, c[0x0][0x1e0] ;  /* 0x0000780000067ab9 */ /* 0x000fd80000000a00 */
[----:B------:R-:W-:-:S05]  /*0c60*/  @P5 IMAD.WIDE R2, R39, R26, c[0x0][0x340] ;  /* 0x0000d00027025625 */ /* 0x000fca00078e021a */
[----:B------:R2:W3:Y:S01]  /*0c70*/  @P5 LDG.E R17, [R2.64] ;  /* 0x0000001202115981 */ /* 0x0004e2000c1e1900 */
[----:B------:R-:W-:Y:S01]  /*0c80*/  IMAD R0, R0, c[0x0][0x178], RZ ;  /* 0x00005e0000007a24 */ /* 0x000fe200078e02ff */
[CC--:B------:R-:W-:Y:S01]  /*0c90*/  LEA.HI R23, R127.reuse, R129.reuse, RZ, 0x3 ;  /* 0x000000817f177211 */ /* 0x0c0fe200078f18ff */
[----:B------:R-:W-:Y:S01]  /*0ca0*/  ULDC UR4, c[0x0][0x2c4] ;  /* 0x0000b10000047ab9 */ /* 0x000fe20000000800 */
[----:B-1----:R-:W-:Y:S01]  /*0cb0*/  SHF.R.S32.HI R31, RZ, 0x1f, R30 ;  /* 0x0000001fff1f7819 */ /* 0x002fe2000001141e */
[----:B------:R-:W-:Y:S01]  /*0cc0*/  IMAD R0, R6, c[0x0][0x17c], R0 ;  /* 0x00005f0006007a24 */ /* 0x000fe200078e0200 */
[----:B------:R-:W-:Y:S01]  /*0cd0*/  SHF.R.S32.HI R14, RZ, 0x3, R23 ;  /* 0x00000003ff0e7819 */ /* 0x000fe20000011417 */
[----:B------:R-:W-:Y:S01]  /*0ce0*/  UIMAD UR4, UR12, UR4, URZ ;  /* 0x000000040c0472a4 */ /* 0x000fe2000f8e023f */
[-C--:B------:R-:W-:Y:S01]  /*0cf0*/  LEA.HI R29, R127, R129.reuse, RZ, 0x4 ;  /* 0x000000817f1d7211 */ /* 0x080fe200078f20ff */
[----:B------:R-:W-:Y:S01]  /*0d00*/  IMAD R5, R31, c[0x0][0x1b8], RZ ;  /* 0x00006e001f057a24 */ /* 0x000fe200078e02ff */
[----:B------:R-:W-:Y:S01]  /*0d10*/  IADD3 R9, R14, UR21, RZ ;  /* 0x000000150e097c10 */ /* 0x000fe2000fffe0ff */
[----:B------:R-:W-:Y:S01]  /*0d20*/  UIMAD.WIDE.U32 UR26, UR11, UR6, URZ ;  /* 0x000000060b1a72a5 */ /* 0x000fe2000f8e003f */
[----:B------:R-:W-:Y:S01]  /*0d30*/  SHF.R.S32.HI R12, RZ, 0x4, R29 ;  /* 0x00000004ff0c7819 */ /* 0x000fe2000001141d */
[----:B------:R-:W-:Y:S01]  /*0d40*/  IMAD R5, R30, c[0x0][0x1bc], R5 ;  /* 0x00006f001e057a24 */ /* 0x000fe200078e0205 */
[----:B------:R-:W-:Y:S01]  /*0d50*/  UIMAD UR22, UR20, -0x60, UR11 ;  /* 0xffffffa0141678a4 */ /* 0x000fe2000f8e020b */
[----:B------:R-:W-:Y:S01]  /*0d60*/  LEA.HI R126, R127, R129, RZ, 0x5 ;  /* 0x000000817f7e7211 */ /* 0x000fe200078f28ff */
[----:B------:R-:W-:Y:S01]  /*0d70*/  UIMAD UR23, UR11, UR7, URZ ;  /* 0x000000070b1772a4 */ /* 0x000fe2000f8e023f */
[----:B------:R-:W-:Y:S01]  /*0d80*/  IMAD.U32 R10, RZ, RZ, UR26 ;  /* 0x0000001aff0a7e24 */ /* 0x000fe2000f8e00ff */
[----:B------:R-:W-:Y:S01]  /*0d90*/  UIADD3 UR13, UR20, -0x1, URZ ;  /* 0xffffffff140d7890 */ /* 0x000fe2000fffe03f */
[----:B------:R-:W-:Y:S01]  /*0da0*/  IMAD.U32 R11, RZ, RZ, UR27 ;  /* 0x0000001bff0b7e24 */ /* 0x000fe2000f8e00ff */
[----:B------:R-:W-:Y:S01]  /*0db0*/  UIADD3 UR23, UR27, UR23, URZ ;  /* 0x000000171b177290 */ /* 0x000fe2000fffe03f */
[----:B------:R-:W-:Y:S01]  /*0dc0*/  IMAD.MOV.U32 R124, RZ, RZ, R10 ;  /* 0x000000ffff7c7224 */ /* 0x000fe200078e000a */
[----:B------:R-:W-:Y:S01]  /*0dd0*/  USHF.R.S32.HI UR10, URZ, 0x1f, UR13 ;  /* 0x0000001f3f0a7899 */ /* 0x000fe2000801140d */
[----:B------:R-:W-:Y:S01]  /*0de0*/  SHF.R.S32.HI R125, RZ, 0x5, R126 ;  /* 0x00000005ff7d7819 */ /* 0x000fe2000001147e */
[----:B------:R-:W-:Y:S01]  /*0df0*/  UIMAD UR9, UR23, UR13, URZ ;  /* 0x0000000d170972a4 */ /* 0x000fe2000f8e023f */
[----:B--2---:R-:W-:Y:S01]  /*0e00*/  IMAD.WIDE.U32 R2, R6, c[0x0][0x178], RZ ;  /* 0x00005e0006027a25 */ /* 0x004fe200078e00ff */
[----:B------:R-:W-:-:S02]  /*0e10*/  UIMAD.WIDE.U32 UR14, UR6, 0x40, URZ ;  /* 0x00000040060e78a5 */ /* 0x000fc4000f8e003f */
[----:B------:R-:W-:Y:S01]  /*0e20*/  UIMAD UR9, UR10, UR26, UR9 ;  /* 0x0000001a0a0972a4 */ /* 0x000fe2000f8e0209 */
[----:B------:R-:W-:Y:S01]  /*0e30*/  IMAD.IADD R3, R3, 0x1, R0 ;  /* 0x0000000103037824 */ /* 0x000fe200078e0200 */
[----:B------:R-:W-:Y:S01]  /*0e40*/  LOP3.LUT R0, R23, 0xfffffff8, RZ, 0xc0, !PT ;  /* 0xfffffff817007812 */ /* 0x000fe200078ec0ff */
[----:B------:R-:W-:Y:S02]  /*0e50*/  UISETP.GE.AND UP0, UPT, UR20, 0x2, UPT ;  /* 0x000000021400788c */ /* 0x000fe4000bf06270 */
[----:B------:R-:W-:-:S04]  /*0e60*/  IMAD.WIDE.U32 R2, R30, c[0x0][0x1b8], R2 ;  /* 0x00006e001e027a25 */ /* 0x000fc800078e0002 */
[----:B------:R-:W-:Y:S01]  /*0e70*/  IMAD.IADD R36, R129, 0x1, -R0 ;  /* 0x0000000181247824 */ /* 0x000fe200078e0a00 */
[----:B------:R-:W-:Y:S01]  /*0e80*/  SEL R0, R13, RZ, !P2 ;  /* 0x000000ff0d007207 */ /* 0x000fe20005000000 */
[----:B------:R-:W-:Y:S01]  /*0e90*/  IMAD.IADD R3, R3, 0x1, R5 ;  /* 0x0000000103037824 */ /* 0x000fe200078e0205 */
[----:B------:R-:W-:Y:S01]  /*0ea0*/  BAR.SYNC.DEFER_BLOCKING 0x0 ;  /* 0x0000000000007b1d */ /* 0x000fe20000010000 */
[----:B------:R-:W-:Y:S01]  /*0eb0*/  IMAD R7, R36, 0x20, R14 ;  /* 0x0000002024077824 */ /* 0x000fe200078e020e */
[----:B------:R-:W-:Y:S01]  /*0ec0*/  ISETP.GE.AND P2, PT, R9, UR4, PT ;  /* 0x0000000409007c0c */ /* 0x000fe2000bf46270 */
[----:B------:R-:W-:Y:S02]  /*0ed0*/  IMAD R0, R0, c[0x0][0x1c0], RZ ;  /* 0x0000700000007a24 */ /* 0x000fe400078e02ff */
[----:B------:R-:W-:Y:S01]  /*0ee0*/  IMAD.WIDE.U32 R2, R4, c[0x0][0x1c0], R2 ;  /* 0x0000700004027a25 */ /* 0x000fe200078e0002 */
[----:B------:R-:W-:-:S03]  /*0ef0*/  IADD3 R7, R7, UR21, RZ ;  /* 0x0000001507077c10 */ /* 0x000fc6000fffe0ff */
[----:B------:R-:W-:Y:S02]  /*0f00*/  IMAD R5, R4, c[0x0][0x1c4], R0 ;  /* 0x0000710004057a24 */ /* 0x000fe400078e0200 */
[----:B------:R-:W-:-:S04]  /*0f10*/  @P1 IMAD.HI.U32 R6, R7, c[0x0][0x2c8], RZ ;  /* 0x0000b20007061a27 */ /* 0x000fc800078e00ff */
[----:B------:R-:W-:Y:S01]  /*0f20*/  IMAD.MOV.U32 R0, RZ, RZ, R7 ;  /* 0x000000ffff007224 */ /* 0x000fe200078e0007 */
[----:B------:R-:W-:Y:S01]  /*0f30*/  @P0 SHF.R.U32.HI R0, RZ, c[0x0][0x2cc], R6 ;  /* 0x0000b300ff000a19 */ /* 0x000fe20000011606 */
[----:B------:R-:W-:Y:S01]  /*0f40*/  IMAD.IADD R3, R3, 0x1, R5 ;  /* 0x0000000103037824 */ /* 0x000fe200078e0205 */
[----:B------:R-:W-:Y:S02]  /*0f50*/  IADD3 R6, R9, 0x20, RZ ;  /* 0x0000002009067810 */ /* 0x000fe40007ffe0ff */
[----:B------:R-:W-:Y:S01]  /*0f60*/  SHF.R.S32.HI R4, RZ, 0x1f, R0 ;  /* 0x0000001fff047819 */ /* 0x000fe20000011400 */
[----:B------:R-:W-:Y:S01]  /*0f70*/  IMAD.WIDE.U32 R2, R0, c[0x0][0x1b0], R2 ;  /* 0x00006c0000027a25 */ /* 0x000fe200078e0002 */
[----:B------:R-:W-:Y:S02]  /*0f80*/  ISETP.GE.AND P3, PT, R6, UR4, PT ;  /* 0x0000000406007c0c */ /* 0x000fe4000bf66270 */
[----:B------:R-:W-:Y:S01]  /*0f90*/  IADD3 R6, P0, R8, R14, RZ ;  /* 0x0000000e08067210 */ /* 0x000fe20007f1e0ff */
[----:B------:R-:W-:-:S04]  /*0fa0*/  IMAD R4, R4, c[0x0][0x1b0], RZ ;  /* 0x00006c0004047a24 */ /* 0x000fc800078e02ff */
[----:B------:R-:W-:Y:S02]  /*0fb0*/  IMAD R5, R0, c[0x0][0x1b4], R4 ;  /* 0x00006d0000057a24 */ /* 0x000fe400078e0204 */
[----:B------:R-:W-:Y:S01]  /*0fc0*/  IMAD.MOV R4, RZ, RZ, -R0 ;  /* 0x000000ffff047224 */ /* 0x000fe200078e0a00 */
[----:B------:R-:W-:Y:S01]  /*0fd0*/  IADD3 R0, R9, 0x40, RZ ;  /* 0x0000004009007810 */ /* 0x000fe20007ffe0ff */
[----:B------:R-:W-:Y:S01]  /*0fe0*/  IMAD.IADD R3, R3, 0x1, R5 ;  /* 0x0000000103037824 */ /* 0x000fe200078e0205 */
[----:B------:R-:W-:Y:S01]  /*0ff0*/  IADD3 R9, R9, 0x60, RZ ;  /* 0x0000006009097810 */ /* 0x000fe20007ffe0ff */
[----:B------:R-:W-:Y:S01]  /*1000*/  IMAD R4, R4, c[0x0][0x2c4], R7 ;  /* 0x0000b10004047a24 */ /* 0x000fe200078e0207 */
[----:B------:R-:W-:Y:S01]  /*1010*/  ISETP.GE.AND P4, PT, R0, UR4, PT ;  /* 0x0000000400007c0c */ /* 0x000fe2000bf86270 */
[----:B------:R-:W-:Y:S01]  /*1020*/  IMAD.U32 R5, RZ, RZ, UR22 ;  /* 0x00000016ff057e24 */ /* 0x000fe2000f8e00ff */
[----:B------:R-:W-:Y:S02]  /*1030*/  SHF.R.S32.HI R7, RZ, 0x1f, R8 ;  /* 0x0000001fff077819 */ /* 0x000fe40000011408 */
[----:B------:R-:W-:-:S02]  /*1040*/  SHF.R.S32.HI R0, RZ, 0x1f, R4 ;  /* 0x0000001fff007819 */ /* 0x000fc40000011404 */
[C---:B------:R-:W-:Y:S01]  /*1050*/  LEA.HI.X.SX32 R11, R14.reuse, R7, 0x1, P0 ;  /* 0x000000070e0b7211 */ /* 0x040fe200000f0eff */
[----:B------:R-:W-:Y:S01]  /*1060*/  IMAD.SHL.U32 R7, R14, 0x40, RZ ;  /* 0x000000400e077824 */ /* 0x000fe200078e00ff */
[----:B------:R-:W-:Y:S01]  /*1070*/  IADD3 R16, R5, UR8, -R14 ;  /* 0x0000000805107c10 */ /* 0x000fe2000fffe80e */
[----:B------:R-:W-:Y:S01]  /*1080*/  IMAD R0, R0, c[0x0][0x1a8], RZ ;  /* 0x00006a0000007a24 */ /* 0x000fe200078e02ff */
[----:B------:R-:W-:Y:S01]  /*1090*/  ISETP.GE.AND P0, PT, R9, UR4, PT ;  /* 0x0000000409007c0c */ /* 0x000fe2000bf06270 */
[----:B------:R-:W-:Y:S02]  /*10a0*/  ULDC.64 UR4, c[0x0][0x208] ;  /* 0x0000820000047ab9 */ /* 0x000fe40000000a00 */
[C---:B------:R-:W-:Y:S01]  /*10b0*/  IMAD R10, R4.reuse, c[0x0][0x1ac], R0 ;  /* 0x00006b00040a7a24 */ /* 0x040fe200078e0200 */
[----:B------:R-:W-:Y:S01]  /*10c0*/  LOP3.LUT R0, R7, 0x1c0, RZ, 0xc0, !PT ;  /* 0x000001c007007812 */ /* 0x000fe200078ec0ff */
[----:B------:R-:W-:Y:S01]  /*10d0*/  IMAD.WIDE.U32 R4, R4, c[0x0][0x1a8], R2 ;  /* 0x00006a0004047a25 */ /* 0x000fe200078e0002 */
[----:B------:R-:W-:Y:S01]  /*10e0*/  LEA.HI R3, R29, R12, RZ, 0x1 ;  /* 0x0000000c1d037211 */ /* 0x000fe200078f08ff */
[----:B------:R-:W-:-:S02]  /*10f0*/  UIMAD.WIDE.U32 UR16, UR11, UR4, URZ ;  /* 0x000000040b1072a5 */ /* 0x000fc4000f8e003f */
[----:B------:R-:W-:Y:S01]  /*1100*/  IMAD.SHL.U32 R2, R36, 0x8, RZ ;  /* 0x0000000824027824 */ /* 0x000fe200078e00ff */
[----:B------:R-:W-:Y:S01]  /*1110*/  LOP3.LUT R7, R3, 0xfffffffe, RZ, 0xc0, !PT ;  /* 0xfffffffe03077812 */ /* 0x000fe200078ec0ff */
[----:B------:R-:W-:Y:S01]  /*1120*/  UIMAD UR11, UR11, UR5, URZ ;  /* 0x000000050b0b72a4 */ /* 0x000fe2000f8e023f */
[----:B------:R-:W-:Y:S02]  /*1130*/  SHF.R.U32.HI R3, RZ, 0x3, R0 ;  /* 0x00000003ff037819 */ /* 0x000fe40000011600 */
[----:B------:R-:W-:Y:S01]  /*1140*/  LOP3.LUT R8, R0, 0x38, R2, 0xf8, !PT ;  /* 0x0000003800087812 */ /* 0x000fe200078ef802 */
[----:B------:R-:W-:Y:S01]  /*1150*/  IMAD.IADD R0, R5, 0x1, R10 ;  /* 0x0000000105007824 */ /* 0x000fe200078e020a */
[----:B------:R-:W-:Y:S01]  /*1160*/  LEA R15, P1, R4, c[0x0][0x160], 0x1 ;  /* 0x00005800040f7a11 */ /* 0x000fe200078208ff */
[----:B------:R-:W-:Y:S01]  /*1170*/  IMAD.IADD R25, R12, 0x1, -R7 ;  /* 0x000000010c197824 */ /* 0x000fe200078e0a07 */
[----:B------:R-:W-:Y:S01]  /*1180*/  LOP3.LUT R10, R8, R3, RZ, 0x3c, !PT ;  /* 0x00000003080a7212 */ /* 0x000fe200078e3cff */
[C---:B------:R-:W-:Y:S01]  /*1190*/  IMAD R7, R11.reuse, c[0x0][0x1e0], RZ ;  /* 0x000078000b077a24 */ /* 0x040fe200078e02ff */
[----:B------:R-:W-:Y:S01]  /*11a0*/  LEA.HI.X R14, R4, c[0x0][0x164], R0, 0x1, P1 ;  /* 0x00005900040e7a11 */ /* 0x000fe200008f0c00 */
[----:B------:R-:W1:Y:S01]  /*11b0*/  SHFL.IDX PT, R8, R15, RZ, 0x181f ;  /* 0x00181fff0f087589 */ /* 0x000e6200000e0000 */
[----:B------:R-:W-:Y:S01]  /*11c0*/  IMAD R4, R11, c[0x0][0x208], RZ ;  /* 0x000082000b047a24 */ /* 0x000fe200078e02ff */
[----:B------:R-:W-:Y:S01]  /*11d0*/  LEA.HI R0, R127, R129, RZ, 0x6 ;  /* 0x000000817f007211 */ /* 0x000fe200078f30ff */
[C---:B------:R-:W-:Y:S01]  /*11e0*/  IMAD R27, R6.reuse, c[0x0][0x1e4], R7 ;  /* 0x00007900061b7a24 */ /* 0x040fe200078e0207 */
[----:B------:R-:W2:Y:S01]  /*11f0*/  SHFL.IDX PT, R9, R14, RZ, 0x181f ;  /* 0x00181fff0e097589 */ /* 0x000ea200000e0000 */
[----:B------:R-:W-:Y:S01]  /*1200*/  IMAD R28, R6, c[0x0][0x20c], R4 ;  /* 0x00008300061c7a24 */ /* 0x000fe200078e0204 */
[----:B------:R-:W-:Y:S01]  /*1210*/  IADD3 R22, R2, 0x80, RZ ;  /* 0x0000008002167810 */ /* 0x000fe20007ffe0ff */
[----:B------:R-:W-:Y:S01]  /*1220*/  IMAD.SHL.U32 R0, R0, 0x8, RZ ;  /* 0x0000000800007824 */ /* 0x000fe200078e00ff */
[----:B------:R-:W-:Y:S01]  /*1230*/  SHF.R.S32.HI R3, RZ, 0x1f, R2 ;  /* 0x0000001fff037819 */ /* 0x000fe20000011402 */
[----:B------:R-:W-:Y:S01]  /*1240*/  SHFL.IDX PT, R7, R14, 0x1, 0x181f ;  /* 0x00381f000e077f89 */ /* 0x000fe200000e0000 */
[----:B------:R-:W-:Y:S01]  /*1250*/  ISETP.GE.AND P1, PT, R2, c[0x0][0x198], PT ;  /* 0x0000660002007a0c */ /* 0x000fe20003f26270 */
[----:B------:R-:W-:Y:S01]  /*1260*/  IMAD.SHL.U32 R12, R36, 0x40, RZ ;  /* 0x00000040240c7824 */ /* 0x000fe200078e00ff */
[----:B------:R-:W-:Y:S01]  /*1270*/  LOP3.LUT R249, R10, 0xfffffe00, R0, 0xf8, !PT ;  /* 0xfffffe000af97812 */ /* 0x000fe200078ef800 */
[----:B------:R-:W-:Y:S01]  /*1280*/  IMAD.WIDE.U32 R18, R6, c[0x0][0x1e0], R2 ;  /* 0x0000780006127a25 */ /* 0x000fe200078e0002 */
[----:B------:R-:W-:Y:S01]  /*1290*/  @!P2 SHF.R.S32.HI R0, RZ, 0x1f, R22 ;  /* 0x0000001fff00a819 */ /* 0x000fe20000011416 */
[----:B------:R-:W-:Y:S01]  /*12a0*/  UIADD3 UR11, UR17, UR11, URZ ;  /* 0x0000000b110b7290 */ /* 0x000fe2000fffe03f */
[----:B------:R-:W-:Y:S01]  /*12b0*/  LOP3.LUT R12, R12, 0x1c0, RZ, 0xc0, !PT ;  /* 0x000001c00c0c7812 */ /* 0x000fe200078ec0ff */
[----:B------:R-:W-:Y:S01]  /*12c0*/  IMAD.WIDE.U32 R20, R6, c[0x0][0x208], R2 ;  /* 0x0000820006147a25 */ /* 0x000fe200078e0002 */
[----:B------:R-:W-:Y:S01]  /*12d0*/  @!P2 LEA.HI R0, R0, R22, RZ, 0x3 ;  /* 0x000000160000a211 */ /* 0x000fe200078f18ff */
[----:B------:R-:W4:Y:S02]  /*12e0*/  SHFL.IDX PT, R6, R15, 0x1, 0x181f ;  /* 0x00381f000f067f89 */ /* 0x000f2400000e0000 */
[----:B------:R-:W-:Y:S01]  /*12f0*/  IMAD.SHL.U32 R249, R249, 0x2, RZ ;  /* 0x00000002f9f97824 */ /* 0x000fe200078e00ff */
[----:B------:R-:W-:-:S02]  /*1300*/  @!P2 LOP3.LUT R0, R0, 0xfffffff8, RZ, 0xc0, !PT ;  /* 0xfffffff80000a812 */ /* 0x000fc400078ec0ff */
[--C-:B---3--:R-:W-:Y:S01]  /*1310*/  @P5 SHF.R.S32.HI R5, RZ, 0x1f, R17.reuse ;  /* 0x0000001fff055819 */ /* 0x108fe20000011411 */
[----:B------:R-:W-:Y:S01]  /*1320*/  @P5 IMAD.MOV.U32 R4, RZ, RZ, R17 ;  /* 0x000000ffff045224 */ /* 0x000fe200078e0011 */
[----:B------:R-:W-:Y:S01]  /*1330*/  IADD3 R17, R2, 0x40, RZ ;  /* 0x0000004002117810 */ /* 0x000fe20007ffe0ff */
[----:B------:R-:W-:Y:S02]  /*1340*/  @!P5 IMAD.MOV.U32 R5, RZ, RZ, R13 ;  /* 0x000000ffff05d224 */ /* 0x000fe400078e000d */
[----:B------:R-:W-:Y:S01]  /*1350*/  @!P5 IMAD.MOV.U32 R4, RZ, RZ, R39 ;  /* 0x000000ffff04d224 */ /* 0x000fe200078e0027 */
[----:B------:R-:W-:Y:S02]  /*1360*/  ISETP.GE.AND P5, PT, R17, c[0x0][0x198], PT ;  /* 0x0000660011007a0c */ /* 0x000fe40003fa6270 */
[----:B------:R-:W-:Y:S02]  /*1370*/  SEL R24, R5, RZ, !P6 ;  /* 0x000000ff05187207 */ /* 0x000fe40007000000 */
[----:B------:R-:W-:-:S02]  /*1380*/  SEL R26, R4, RZ, !P6 ;  /* 0x000000ff041a7207 */ /* 0x000fc40007000000 */
[----:B------:R-:W-:Y:S02]  /*1390*/  @!P2 SHF.R.S32.HI R5, RZ, 0x1f, R17 ;  /* 0x0000001fff05a819 */ /* 0x000fe40000011411 */
[C---:B-1----:R-:W-:Y:S02]  /*13a0*/  @!P2 LEA R4, P6, R2.reuse, R8, 0x1 ;  /* 0x000000080204a211 */ /* 0x042fe400078c08ff */
[----:B------:R-:W-:Y:S02]  /*13b0*/  @!P2 LEA.HI R10, R5, R17, RZ, 0x3 ;  /* 0x00000011050aa211 */ /* 0x000fe400078f18ff */
[----:B--2---:R-:W-:Y:S02]  /*13c0*/  @!P2 LEA.HI.X R5, R2, R9, R3, 0x1, P6 ;  /* 0x000000090205a211 */ /* 0x004fe400030f0c03 */
[----:B------:R-:W-:Y:S02]  /*13d0*/  ISETP.GE.AND P6, PT, R22, c[0x0][0x198], PT ;  /* 0x0000660016007a0c */ /* 0x000fe40003fc6270 */
[----:B------:R-:W-:Y:S01]  /*13e0*/  @!P2 LOP3.LUT R10, R10, 0xfffffff8, RZ, 0xc0, !PT ;  /* 0xfffffff80a0aa812 */ /* 0x000fe200078ec0ff */
[----:B------:R1:W-:Y:S04]  /*13f0*/  @!P2 LDGSTS.E.BYPASS.LTC128B.128 [R249+0x100], [R4.64], !P1 ;  /* 0x0010000004f9afae */ /* 0x0003e8000c901d52 */
[----:B------:R-:W-:-:S04]  /*1400*/  @!P2 IMAD.WIDE R10, R10, 0x2, R8 ;  /* 0x000000020a0aa825 */ /* 0x000fc800078e0208 */
[----:B------:R-:W-:Y:S01]  /*1410*/  @!P2 IMAD.WIDE R8, R0, 0x2, R8 ;  /* 0x000000020008a825 */ /* 0x000fe200078e0208 */
[----:B------:R-:W-:Y:S01]  /*1420*/  @!P3 SHF.R.S32.HI R0, RZ, 0x1f, R22 ;  /* 0x0000001fff00b819 */ /* 0x000fe20000011416 */
[----:B------:R2:W-:Y:S03]  /*1430*/  @!P2 LDGSTS.E.BYPASS.LTC128B.128 [R249+0x4100], [R10.64], !P5 ;  /* 0x041000000af9afae */ /* 0x0005e6000e901d52 */
[----:B------:R-:W-:Y:S01]  /*1440*/  @!P3 LEA.HI R0, R0, R22, RZ, 0x3 ;  /* 0x000000160000b211 */ /* 0x000fe200078f18ff */
[----:B------:R3:W-:Y:S03]  /*1450*/  @!P2 LDGSTS.E.BYPASS.LTC128B.128 [R249+0x8100], [R8.64], !P6 ;  /* 0x0810000008f9afae */ /* 0x0007e6000f101d52 */
[----:B------:R-:W-:Y:S02]  /*1460*/  @!P3 LOP3.LUT R0, R0, 0xfffffff8, RZ, 0xc0, !PT ;  /* 0xfffffff80000b812 */ /* 0x000fe400078ec0ff */
[----:B-1----:R-:W-:Y:S01]  /*1470*/  @!P3 SHF.R.S32.HI R5, RZ, 0x1f, R17 ;  /* 0x0000001fff05b819 */ /* 0x002fe20000011411 */
[----:B------:R-:W1:Y:S01]  /*1480*/  SHFL.IDX PT, R4, R15, 0x2, 0x181f ;  /* 0x00581f000f047f89 */ /* 0x000e6200000e0000 */
[----:B--2---:R-:W-:-:S02]  /*1490*/  LOP3.LUT R10, R12, 0x8, R23, 0xf8, !PT ;  /* 0x000000080c0a7812 */ /* 0x004fc400078ef817 */
[----:B---3--:R-:W-:Y:S02]  /*14a0*/  SHF.R.U32.HI R9, RZ, 0x3, R12 ;  /* 0x00000003ff097819 */ /* 0x008fe4000001160c */
[----:B------:R-:W-:Y:S02]  /*14b0*/  @!P3 LEA.HI R12, R5, R17, RZ, 0x3 ;  /* 0x00000011050cb211 */ /* 0x000fe400078f18ff */
[----:B------:R-:W2:Y:S01]  /*14c0*/  SHFL.IDX PT, R5, R14, 0x2, 0x181f ;  /* 0x00581f000e057f89 */ /* 0x000ea200000e0000 */
[----:B----4-:R-:W-:Y:S02]  /*14d0*/  @!P3 LEA R8, P2, R2, R6, 0x1 ;  /* 0x000000060208b211 */ /* 0x010fe400078408ff */
[----:B------:R-:W-:Y:S02]  /*14e0*/  @!P3 LOP3.LUT R12, R12, 0xfffffff8, RZ, 0xc0, !PT ;  /* 0xfffffff80c0cb812 */ /* 0x000fe400078ec0ff */
[----:B------:R-:W-:Y:S01]  /*14f0*/  LOP3.LUT R23, R10, R9, RZ, 0x3c, !PT ;  /* 0x000000090a177212 */ /* 0x000fe200078e3cff */
[----:B------:R-:W-:Y:S01]  /*1500*/  @!P3 IMAD.WIDE R10, R0, 0x2, R6 ;  /* 0x00000002000ab825 */ /* 0x000fe200078e0206 */
[----:B------:R-:W-:-:S02]  /*1510*/  @!P3 LEA.HI.X R9, R2, R7, R3, 0x1, P2 ;  /* 0x000000070209b211 */ /* 0x000fc400010f0c03 */
[----:B------:R-:W-:Y:S01]  /*1520*/  @!P4 SHF.R.S32.HI R0, RZ, 0x1f, R22 ;  /* 0x0000001fff00c819 */ /* 0x000fe20000011416 */
[----:B------:R-:W-:Y:S02]  /*1530*/  @!P3 IMAD.WIDE R12, R12, 0x2, R6 ;  /* 0x000000020c0cb825 */ /* 0x000fe400078e0206 */
[----:B------:R-:W3:Y:S04]  /*1540*/  SHFL.IDX PT, R6, R15, 0x3, 0x181f ;  /* 0x00781f000f067f89 */ /* 0x000ee800000e0000 */
[----:B------:R-:W4:Y:S04]  /*1550*/  SHFL.IDX PT, R7, R14, 0x3, 0x181f ;  /* 0x00781f000e077f89 */ /* 0x000f2800000e0000 */
[----:B------:R5:W-:Y:S04]  /*1560*/  @!P3 LDGSTS.E.BYPASS.LTC128B.128 [R249+0x1100], [R8.64], !P1 ;  /* 0x0110000008f9bfae */ /* 0x000be8000c901d52 */
[----:B------:R1:W-:Y:S04]  /*1570*/  @!P3 LDGSTS.E.BYPASS.LTC128B.128 [R249+0x5100], [R12.64], !P5 ;  /* 0x051000000cf9bfae */ /* 0x0003e8000e901d52 */
[----:B------:R2:W-:Y:S01]  /*1580*/  @!P3 LDGSTS.E.BYPASS.LTC128B.128 [R249+0x9100], [R10.64], !P6 ;  /* 0x091000000af9bfae */ /* 0x0005e2000f101d52 */
[----:B------:R-:W-:-:S02]  /*1590*/  ISETP.GE.AND P3, PT, R17, c[0x0][0x1d4], PT ;  /* 0x0000750011007a0c */ /* 0x000fc40003f66270 */
[--C-:B-----5:R-:W-:Y:S02]  /*15a0*/  @!P4 SHF.R.S32.HI R8, RZ, 0x1f, R17.reuse ;  /* 0x0000001fff08c819 */ /* 0x120fe40000011411 */
[----:B------:R-:W-:Y:S02]  /*15b0*/  @!P4 LEA.HI R9, R0, R22, RZ, 0x3 ;  /* 0x000000160009c211 */ /* 0x000fe400078f18ff */
[----:B------:R-:W-:Y:S02]  /*15c0*/  @!P0 SHF.R.S32.HI R0, RZ, 0x1f, R17 ;  /* 0x0000001fff008819 */ /* 0x000fe40000011411 */
[----:B-1----:R-:W-:Y:S02]  /*15d0*/  @!P4 LOP3.LUT R12, R9, 0xfffffff8, RZ, 0xc0, !PT ;  /* 0xfffffff8090cc812 */ /* 0x002fe400078ec0ff */
[----:B--2---:R-:W-:Y:S02]  /*15e0*/  @!P4 LEA.HI R10, R8, R17, RZ, 0x3 ;  /* 0x00000011080ac211 */ /* 0x004fe400078f18ff */
[----:B------:R-:W-:-:S02]  /*15f0*/  @!P4 LEA R8, P2, R2, R4, 0x1 ;  /* 0x000000040208c211 */ /* 0x000fc400078408ff */
[----:B------:R-:W-:Y:S02]  /*1600*/  @!P4 LOP3.LUT R10, R10, 0xfffffff8, RZ, 0xc0, !PT ;  /* 0xfffffff80a0ac812 */ /* 0x000fe400078ec0ff */
[----:B------:R-:W-:Y:S02]  /*1610*/  @!P0 LEA.HI R17, R0, R17, RZ, 0x3 ;  /* 0x0000001100118211 */ /* 0x000fe400078f18ff */
[----:B------:R-:W-:Y:S01]  /*1620*/  LOP3.LUT R0, R29, 0xfffffff0, RZ, 0xc0, !PT ;  /* 0xfffffff01d007812 */ /* 0x000fe200078ec0ff */
[----:B------:R-:W-:Y:S01]  /*1630*/  @!P4 IMAD.WIDE R10, R10, 0x2, R4 ;  /* 0x000000020a0ac825 */ /* 0x000fe200078e0204 */
[----:B------:R-:W-:-:S03]  /*1640*/  @!P4 LEA.HI.X R9, R2, R5, R3, 0x1, P2 ;  /* 0x000000050209c211 */ /* 0x000fc600010f0c03 */
[----:B------:R-:W-:Y:S02]  /*1650*/  @!P4 IMAD.WIDE R4, R12, 0x2, R4 ;  /* 0x000000020c04c825 */ /* 0x000fe400078e0204 */
[----:B------:R3:W-:Y:S02]  /*1660*/  @!P4 LDGSTS.E.BYPASS.LTC128B.128 [R249+0x2100], [R8.64], !P1 ;  /* 0x0210000008f9cfae */ /* 0x0007e4000c901d52 */
[----:B------:R-:W-:Y:S02]  /*1670*/  IMAD.IADD R0, R129, 0x1, -R0 ;  /* 0x0000000181007824 */ /* 0x000fe400078e0a00 */
[----:B------:R1:W-:Y:S04]  /*1680*/  @!P4 LDGSTS.E.BYPASS.LTC128B.128 [R249+0x6100], [R10.64], !P5 ;  /* 0x061000000af9cfae */ /* 0x0003e8000e901d52 */
[----:B------:R2:W-:Y:S01]  /*1690*/  @!P4 LDGSTS.E.BYPASS.LTC128B.128 [R249+0xa100], [R4.64], !P6 ;  /* 0x0a10000004f9cfae */ /* 0x0005e2000f101d52 */
[----:B------:R-:W-:-:S04]  /*16a0*/  ISETP.GE.AND P4, PT, R2, c[0x0][0x1d4], PT ;  /* 0x0000750002007a0c */ /* 0x000fc80003f86270 */
[----:B------:R-:W-:Y:S02]  /*16b0*/  SEL R12, RZ, 0x1, P4 ;  /* 0x00000001ff0c7807 */ /* 0x000fe40002000000 */
[----:B---3--:R-:W-:-:S04]  /*16c0*/  @!P0 LEA R8, P2, R2, R6, 0x1 ;  /* 0x0000000602088211 */ /* 0x008fc800078408ff */
[----:B----4-:R-:W-:Y:S01]  /*16d0*/  @!P0 LEA.HI.X R9, R2, R7, R3, 0x1, P2 ;  /* 0x0000000702098211 */ /* 0x010fe200010f0c03 */
[----:B------:R-:W-:Y:S01]  /*16e0*/  IMAD.IADD R3, R19, 0x1, R27 ;  /* 0x0000000113037824 */ /* 0x000fe200078e021b */
[----:B------:R-:W-:Y:S01]  /*16f0*/  @!P0 SHF.R.S32.HI R2, RZ, 0x1f, R22 ;  /* 0x0000001fff028819 */ /* 0x000fe20000011416 */
[----:B-1----:R-:W-:Y:S01]  /*1700*/  IMAD R11, R31, c[0x0][0x1e8], RZ ;  /* 0x00007a001f0b7a24 */ /* 0x002fe200078e02ff */
[----:B--2---:R-:W-:Y:S01]  /*1710*/  SHF.R.S32.HI R4, RZ, 0x1f, R0 ;  /* 0x0000001fff047819 */ /* 0x004fe20000011400 */
[----:B------:R-:W-:Y:S01]  /*1720*/  IMAD.IADD R5, R21, 0x1, R28 ;  /* 0x0000000115057824 */ /* 0x000fe200078e021c */
[----:B------:R-:W-:Y:S01]  /*1730*/  @!P0 LEA.HI R14, R2, R22, RZ, 0x3 ;  /* 0x00000016020e8211 */ /* 0x000fe200078f18ff */
[----:B------:R-:W-:Y:S01]  /*1740*/  IMAD.MOV.U32 R2, RZ, RZ, R18 ;  /* 0x000000ffff027224 */ /* 0x000fe200078e0012 */
[----:B------:R-:W-:Y:S01]  /*1750*/  LEA.HI R15, R4, R0, RZ, 0x3 ;  /* 0x00000000040f7211 */ /* 0x000fe200078f18ff */
[C---:B------:R-:W-:Y:S01]  /*1760*/  IMAD R11, R30.reuse, c[0x0][0x1ec], R11 ;  /* 0x00007b001e0b7a24 */ /* 0x040fe200078e020b */
[----:B------:R-:W-:Y:S01]  /*1770*/  SEL R4, RZ, 0xffffffff, P3 ;  /* 0xffffffffff047807 */ /* 0x000fe20001800000 */
[----:B------:R-:W-:Y:S01]  /*1780*/  IMAD.WIDE.U32 R2, R30, c[0x0][0x1e8], R2 ;  /* 0x00007a001e027a25 */ /* 0x000fe200078e0002 */
[----:B------:R-:W-:Y:S01]  /*1790*/  LOP3.LUT R13, R15, 0xfffffff8, RZ, 0xc0, !PT ;  /* 0xfffffff80f0d7812 */ /* 0x000fe200078ec0ff */
[----:B------:R1:W-:Y:S01]  /*17a0*/  @!P0 LDGSTS.E.BYPASS.LTC128B.128 [R249+0x3100], [R8.64], !P1 ;  /* 0x0310000008f98fae */ /* 0x0003e2000c901d52 */
[----:B------:R-:W-:Y:S01]  /*17b0*/  ISETP.GE.AND P1, PT, R16, 0x21, PT ;  /* 0x000000211000780c */ /* 0x000fe20003f26270 */
[----:B------:R-:W-:Y:S01]  /*17c0*/  IMAD.SHL.U32 R10, R4, 0x2, RZ ;  /* 0x00000002040a7824 */ /* 0x000fe200078e00ff */
[----:B------:R-:W-:Y:S01]  /*17d0*/  ISETP.GE.AND P2, PT, R22, c[0x0][0x1d4], PT ;  /* 0x0000750016007a0c */ /* 0x000fe20003f46270 */
[----:B------:R-:W-:-:S02]  /*17e0*/  IMAD.MOV.U32 R4, RZ, RZ, R20 ;  /* 0x000000ffff047224 */ /* 0x000fc400078e0014 */
[----:B------:R-:W-:Y:S01]  /*17f0*/  IMAD.IADD R3, R3, 0x1, R11 ;  /* 0x0000000103037824 */ /* 0x000fe200078e020b */
[----:B------:R-:W-:Y:S01]  /*1800*/  LOP3.LUT R18, R10, 0x2, R12, 0xe2, !PT ;  /* 0x000000020a127812 */ /* 0x000fe200078ee20c */
[----:B------:R-:W-:Y:S01]  /*1810*/  IMAD.WIDE.U32 R10, R30, c[0x0][0x210], R4 ;  /* 0x000084001e0a7a25 */ /* 0x000fe200078e0004 */
[----:B------:R-:W-:-:S03]  /*1820*/  @!P0 LOP3.LUT R4, R17, 0xfffffff8, RZ, 0xc0, !PT ;  /* 0xfffffff811048812 */ /* 0x000fc600078ec0ff */
[----:B------:R-:W-:Y:S01]  /*1830*/  IMAD.IADD R13, R0, 0x1, -R13 ;  /* 0x00000001000d7824 */ /* 0x000fe200078e0a0d */
[----:B------:R-:W-:Y:S01]  /*1840*/  @!P0 LOP3.LUT R0, R14, 0xfffffff8, RZ, 0xc0, !PT ;  /* 0xfffffff80e008812 */ /* 0x000fe200078ec0ff */
[----:B------:R-:W-:-:S04]  /*1850*/  @!P0 IMAD.WIDE R4, R4, 0x2, R6 ;  /* 0x0000000204048825 */ /* 0x000fc800078e0206 */
[----:B------:R-:W-:Y:S01]  /*1860*/  @!P0 IMAD.WIDE R6, R0, 0x2, R6 ;  /* 0x0000000200068825 */ /* 0x000fe200078e0206 */
[----:B------:R2:W-:Y:S01]  /*1870*/  @!P0 LDGSTS.E.BYPASS.LTC128B.128 [R249+0x7100], [R4.64], !P5 ;  /* 0x0710000004f98fae */ /* 0x0005e2000e901d52 */
[----:B------:R-:W-:Y:S02]  /*1880*/  ISETP.GE.AND P5, PT, R16, 0x1, PT ;  /* 0x000000011000780c */ /* 0x000fe40003fa6270 */
[----:B------:R-:W-:Y:S01]  /*1890*/  IMAD R0, R24, c[0x0][0x1f0], RZ ;  /* 0x00007c0018007a24 */ /* 0x000fe200078e02ff */
[----:B------:R3:W-:Y:S01]  /*18a0*/  @!P0 LDGSTS.E.BYPASS.LTC128B.128 [R249+0xb100], [R6.64], !P6 ;  /* 0x0b10000006f98fae */ /* 0x0007e2000f101d52 */
[----:B------:R-:W-:Y:S01]  /*18b0*/  IMAD.WIDE.U32 R32, R26, c[0x0][0x1f0], R2 ;  /* 0x00007c001a207a25 */ /* 0x000fe200078e0002 */
[----:B------:R-:W-:Y:S02]  /*18c0*/  ISETP.GE.AND P6, PT, R16, 0x41, PT ;  /* 0x000000411000780c */ /* 0x000fe40003fc6270 */
[----:B------:R-:W0:Y:S01]  /*18d0*/  LDGDEPBAR ;  /* 0x00000000000079af */ /* 0x000e220000000000 */
[----:B------:R-:W-:-:S02]  /*18e0*/  IMAD.SHL.U32 R3, R25, 0x8, RZ ;  /* 0x0000000819037824 */ /* 0x000fc400078e00ff */
[----:B------:R-:W-:Y:S01]  /*18f0*/  IMAD.MOV.U32 R130, RZ, RZ, R32 ;  /* 0x000000ffff827224 */ /* 0x000fe200078e0020 */
[----:B------:R-:W-:Y:S01]  /*1900*/  STL.64 [R1+0x38], R32 ;  /* 0x0000382001007387 */ /* 0x000fe20000100a00 */
[----:B------:R-:W-:Y:S02]  /*1910*/  IMAD R19, R31, c[0x0][0x210], RZ ;  /* 0x000084001f137a24 */ /* 0x000fe400078e02ff */
[----:B-1----:R-:W-:Y:S02]  /*1920*/  IMAD.MOV.U32 R8, RZ, RZ, R10 ;  /* 0x000000ffff087224 */ /* 0x002fe400078e000a */
[----:B------:R-:W-:-:S04]  /*1930*/  IMAD R12, R30, c[0x0][0x214], R19 ;  /* 0x000085001e0c7a24 */ /* 0x000fc800078e0213 */
[----:B------:R-:W-:Y:S02]  /*1940*/  IMAD.IADD R9, R11, 0x1, R12 ;  /* 0x000000010b097824 */ /* 0x000fe400078e020c */
[----:B------:R-:W-:Y:S02]  /*1950*/  IMAD.U32 R12, RZ, RZ, UR7 ;  /* 0x00000007ff0c7e24 */ /* 0x000fe4000f8e00ff */
[----:B------:R-:W-:Y:S02]  /*1960*/  IMAD R11, R24, c[0x0][0x218], RZ ;  /* 0x00008600180b7a24 */ /* 0x000fe400078e02ff */
[----:B--2---:R-:W-:Y:S02]  /*1970*/  IMAD.SHL.U32 R5, R13, 0x40, RZ ;  /* 0x000000400d057824 */ /* 0x004fe400078e00ff */
[----:B------:R-:W-:Y:S02]  /*1980*/  IMAD R4, R26, c[0x0][0x1f4], R0 ;  /* 0x00007d001a047a24 */ /* 0x000fe400078e0200 */
[----:B------:R-:W-:Y:S01]  /*1990*/  IMAD R0, R25, 0x200, R23 ;  /* 0x0000020019007824 */ /* 0x000fe200078e0217 */
[----:B------:R-:W-:Y:S01]  /*19a0*/  LOP3.LUT R2, R5, 0x1c0, RZ, 0xc0, !PT ;  /* 0x000001c005027812 */ /* 0x000fe200078ec0ff */
[----:B------:R-:W-:-:S02]  /*19b0*/  IMAD.IADD R131, R33, 0x1, R4 ;  /* 0x0000000121837824 */ /* 0x000fc400078e0204 */
[----:B------:R-:W-:Y:S01]  /*19c0*/  IMAD.SHL.U32 R224, R0, 0x2, RZ ;  /* 0x0000000200e07824 */ /* 0x000fe200078e00ff */
[----:B------:R-:W-:Y:S01]  /*19d0*/  LOP3.LUT R5, R2, 0x8, R3, 0xf8, !PT ;  /* 0x0000000802057812 */ /* 0x000fe200078ef803 */
[----:B------:R-:W-:Y:S01]  /*19e0*/  IMAD R11, R26, c[0x0][0x21c], R11 ;  /* 0x000087001a0b7a24 */ /* 0x000fe200078e020b */
[----:B------:R-:W-:Y:S01]  /*19f0*/  SHF.R.U32.HI R4, RZ, 0x3, R2 ;  /* 0x00000003ff047819 */ /* 0x000fe20000011602 */
[----:B------:R-:W-:Y:S01]  /*1a00*/  IMAD.WIDE.U32 R2, R124, UR13, R130 ;  /* 0x0000000d7c027c25 */ /* 0x000fe2000f8e0082 */
[----:B------:R-:W-:Y:S01]  /*1a10*/  IADD3 R231, R224, 0xc120, RZ ;  /* 0x0000c120e0e77810 */ /* 0x000fe20007ffe0ff */
[----:B------:R-:W-:Y:S01]  /*1a20*/  STL.64 [R1+0x28], R130 ;  /* 0x0000288201007387 */ /* 0x000fe20000100a00 */
[----:B------:R-:W-:Y:S01]  /*1a30*/  LOP3.LUT R14, R5, R4, RZ, 0x3c, !PT ;  /* 0x00000004050e7212 */ /* 0x000fe200078e3cff */
[----:B------:R-:W-:Y:S01]  /*1a40*/  IMAD.U32 R4, RZ, RZ, UR6 ;  /* 0x00000006ff047e24 */ /* 0x000fe2000f8e00ff */
[----:B------:R-:W-:Y:S01]  /*1a50*/  IADD3 R3, R3, UR9, RZ ;  /* 0x0000000903037c10 */ /* 0x000fe2000fffe0ff */
[----:B------:R-:W-:Y:S01]  /*1a60*/  USHF.L.U32 UR9, UR7, 0x6, URZ ;  /* 0x0000000607097899 */ /* 0x000fe2000800063f */
[----:B---3--:R-:W-:Y:S01]  /*1a70*/  @P5 LEA R6, P0, R2, c[0x0][0x1c8], 0x1 ;  /* 0x0000720002065a11 */ /* 0x008fe200078008ff */
[----:B------:R-:W-:-:S02]  /*1a80*/  IMAD.WIDE.U32 R22, R26, c[0x0][0x218], R8 ;  /* 0x000086001a167a25 */ /* 0x000fc400078e0008 */
[----:B------:R-:W-:Y:S01]  /*1a90*/  UIADD3 UR9, UR15, UR9, URZ ;  /* 0x000000090f097290 */ /* 0x000fe2000fffe03f */
[----:B------:R-:W-:Y:S01]  /*1aa0*/  @P5 LEA.HI.X R7, R2, c[0x0][0x1cc], R3, 0x1, P0 ;  /* 0x0000730002075a11 */ /* 0x000fe200000f0c03 */
[----:B------:R-:W-:Y:S01]  /*1ab0*/  IMAD.U32 R8, RZ, RZ, UR13 ;  /* 0x0000000dff087e24 */ /* 0x000fe2000f8e00ff */
[C---:B------:R-:W-:Y:S01]  /*1ac0*/  @P1 LEA R5, P0, R4.reuse, R2, 0x5 ;  /* 0x0000000204051211 */ /* 0x040fe200078028ff */
[----:B------:R-:W-:Y:S01]  /*1ad0*/  UIMAD UR13, UR11, UR13, URZ ;  /* 0x0000000d0b0d72a4 */ /* 0x000fe2000f8e023f */
[----:B------:R-:W-:Y:S01]  /*1ae0*/  IMAD.IADD R21, R23, 0x1, R11 ;  /* 0x0000000117157824 */ /* 0x000fe200078e020b */
[----:B------:R1:W-:Y:S01]  /*1af0*/  @P5 LDGSTS.E.BYPASS.LTC128B.128 [R249+0xc100], [R6.64], !P4 ;  /* 0x0c10000006f95fae */ /* 0x0003e2000e101d52 */
[----:B------:R-:W-:Y:S01]  /*1b00*/  @P1 LEA.HI.X R10, R4, R3, R12, 0x5, P0 ;  /* 0x00000003040a1211 */ /* 0x000fe200000f2c0c */
[----:B------:R-:W-:Y:S01]  /*1b10*/  IMAD.MOV.U32 R20, RZ, RZ, R22 ;  /* 0x000000ffff147224 */ /* 0x000fe200078e0016 */
[C---:B------:R-:W-:Y:S01]  /*1b20*/  @P1 LEA R4, P0, R5.reuse, c[0x0][0x1c8], 0x1 ;  /* 0x0000720005041a11 */ /* 0x040fe200078008ff */
[----:B------:R1:W-:Y:S01]  /*1b30*/  @P5 LDGSTS.E.BYPASS.LTC128B.128 [R249+0xf100], [R6.64+0x80], !P3 ;  /* 0x0f10008006f95fae */ /* 0x0003e2000d901d52 */
[----:B------:R-:W-:Y:S01]  /*1b40*/  UIMAD UR13, UR10, UR16, UR13 ;  /* 0x000000100a0d72a4 */ /* 0x000fe2000f8e020d */
[----:B------:R-:W-:Y:S01]  /*1b50*/  IMAD.WIDE.U32 R8, R8, UR16, R20 ;  /* 0x0000001008087c25 */ /* 0x000fe2000f8e0014 */
[----:B------:R-:W-:Y:S01]  /*1b60*/  @P1 LEA.HI.X R5, R5, c[0x0][0x1cc], R10, 0x1, P0 ;  /* 0x0000730005051a11 */ /* 0x000fe200000f0c0a */
[----:B------:R1:W-:Y:S01]  /*1b70*/  @P5 LDGSTS.E.BYPASS.LTC128B.128 [R249+0x12100], [R6.64+0x100], !P2 ;  /* 0x1210010006f95fae */ /* 0x0003e2000d101d52 */
[----:B------:R-:W-:Y:S01]  /*1b80*/  @P6 IADD3 R10, P0, R2, UR14, RZ ;  /* 0x0000000e020a6c10 */ /* 0x000fe2000ff1e0ff */
[----:B------:R-:W-:-:S02]  /*1b90*/  USHF.L.U32 UR10, UR4, 0x6, URZ ;  /* 0x00000006040a7899 */ /* 0x000fc4000800063f */
[----:B------:R2:W-:Y:S01]  /*1ba0*/  @P1 LDGSTS.E.BYPASS.LTC128B.128 [R249+0xd100], [R4.64], !P4 ;  /* 0x0d10000004f91fae */ /* 0x0005e2000e101d52 */
[----:B------:R-:W-:Y:S02]  /*1bb0*/  @P6 IADD3.X R3, R3, UR9, RZ, P0, !PT ;  /* 0x0000000903036c10 */ /* 0x000fe400087fe4ff */
[C---:B------:R-:W-:Y:S01]  /*1bc0*/  @P6 LEA R2, P0, R10.reuse, c[0x0][0x1c8], 0x1 ;  /* 0x000072000a026a11 */ /* 0x040fe200078008ff */
[----:B------:R2:W-:Y:S03]  /*1bd0*/  @P1 LDGSTS.E.BYPASS.LTC128B.128 [R249+0x10100], [R4.64+0x80], !P3 ;  /* 0x1010008004f91fae */ /* 0x0005e6000d901d52 */
[----:B------:R-:W-:Y:S01]  /*1be0*/  @P6 LEA.HI.X R3, R10, c[0x0][0x1cc], R3, 0x1, P0 ;  /* 0x000073000a036a11 */ /* 0x000fe200000f0c03 */
[----:B------:R2:W-:Y:S01]  /*1bf0*/  @P1 LDGSTS.E.BYPASS.LTC128B.128 [R249+0x13100], [R4.64+0x100], !P2 ;  /* 0x1310010004f91fae */ /* 0x0005e2000d101d52 */
[C---:B------:R-:W-:Y:S02]  /*1c00*/  LOP3.LUT P0, RZ, R13.reuse, 0x2, RZ, 0xc0, !PT ;  /* 0x000000020dff7812 */ /* 0x040fe4000780c0ff */
[----:B------:R-:W-:Y:S01]  /*1c10*/  LOP3.LUT P1, RZ, R13, 0x4, RZ, 0xc0, !PT ;  /* 0x000000040dff7812 */ /* 0x000fe2000782c0ff */
[----:B------:R3:W-:Y:S01]  /*1c20*/  @P6 LDGSTS.E.BYPASS.LTC128B.128 [R249+0xe100], [R2.64], !P4 ;  /* 0x0e10000002f96fae */ /* 0x0007e2000e101d52 */
[----:B------:R-:W-:-:S03]  /*1c30*/  LEA R10, P5, R8, c[0x0][0x1f8], 0x1 ;  /* 0x00007e00080a7a11 */ /* 0x000fc600078a08ff */
[----:B------:R3:W-:Y:S04]  /*1c40*/  @P6 LDGSTS.E.BYPASS.LTC128B.128 [R249+0x11100], [R2.64+0x80], !P3 ;  /* 0x1110008002f96fae */ /* 0x0007e8000d901d52 */
[----:B------:R3:W-:Y:S01]  /*1c50*/  @P6 LDGSTS.E.BYPASS.LTC128B.128 [R249+0x14100], [R2.64+0x100], !P2 ;  /* 0x1410010002f96fae */ /* 0x0007e2000d101d52 */
[----:B------:R-:W-:Y:S02]  /*1c60*/  LOP3.LUT P6, RZ, R36, 0x2, RZ, 0xc0, !PT ;  /* 0x0000000224ff7812 */ /* 0x000fe400078cc0ff */
[----:B-1----:R-:W-:Y:S01]  /*1c70*/  IADD3 R6, R9, UR13, RZ ;  /* 0x0000000d09067c10 */ /* 0x002fe2000fffe0ff */
[----:B------:R-:W0:Y:S01]  /*1c80*/  LDGDEPBAR ;  /* 0x00000000000079af */ /* 0x000e220000000000 */
[----:B------:R-:W-:Y:S02]  /*1c90*/  UMOV UR13, 0x6 ;  /* 0x00000006000d7882 */ /* 0x000fe40000000000 */
[----:B------:R-:W-:Y:S01]  /*1ca0*/  USHF.L.U64.HI UR13, UR4, UR13, UR5 ;  /* 0x0000000d040d7299 */ /* 0x000fe20008010205 */
[----:B------:R-:W-:Y:S01]  /*1cb0*/  LEA.HI.X R11, R8, c[0x0][0x1fc], R6, 0x1, P5 ;  /* 0x00007f00080b7a11 */ /* 0x000fe200028f0c06 */
[----:B------:R-:W-:Y:S01]  /*1cc0*/  STL.64 [R1+0x48], R22 ;  /* 0x0000481601007387 */ /* 0x000fe20000100a00 */
[----:B------:R-:W-:-:S02]  /*1cd0*/  IADD3 R6, R224, 0xc100, RZ ;  /* 0x0000c100e0067810 */ /* 0x000fc40007ffe0ff */
[----:B------:R-:W-:Y:S01]  /*1ce0*/  IADD3 R8, P5, R10, UR10, RZ ;  /* 0x0000000a0a087c10 */ /* 0x000fe2000ffbe0ff */
[----:B------:R-:W-:Y:S01]  /*1cf0*/  STL.64 [R1+0x40], R20 ;  /* 0x0000401401007387 */ /* 0x000fe20000100a00 */
[----:B------:R-:W-:Y:S01]  /*1d00*/  @P6 IADD3 R231, R6, -0x20, RZ ;  /* 0xffffffe006e76810 */ /* 0x000fe20007ffe0ff */
[----:B--2---:R-:W-:Y:S01]  /*1d10*/  IMAD.SHL.U32 R5, R15, 0x40, RZ ;  /* 0x000000400f057824 */ /* 0x004fe200078e00ff */
[----:B------:R-:W-:Y:S02]  /*1d20*/  SEL R4, RZ, 0x4, P2 ;  /* 0x00000004ff047807 */ /* 0x000fe40001000000 */
[----:B------:R-:W-:Y:S02]  /*1d30*/  IADD3.X R9, R11, UR13, RZ, P5, !PT ;  /* 0x0000000d0b097c10 */ /* 0x000fe4000affe4ff */
[----:B------:R-:W-:Y:S02]  /*1d40*/  LOP3.LUT R12, R18, R4, RZ, 0xfc, !PT ;  /* 0x00000004120c7212 */ /* 0x000fe400078efcff */
[----:B------:R-:W-:Y:S01]  /*1d50*/  LOP3.LUT R4, R14, 0xfffffe00, R5, 0xf8, !PT ;  /* 0xfffffe000e047812 */ /* 0x000fe200078ef805 */
[----:B------:R-:W-:Y:S01]  /*1d60*/  IMAD.MOV.U32 R5, RZ, RZ, 0x20 ;  /* 0x00000020ff057424 */ /* 0x000fe200078e00ff */
[C---:B------:R-:W-:Y:S01]  /*1d70*/  IADD3 R248, R231.reuse, 0x800, RZ ;  /* 0x00000800e7f87810 */ /* 0x040fe20007ffe0ff */
[----:B------:R-:W-:Y:S01]  /*1d80*/  IMAD.U32 R14, RZ, RZ, UR10 ;  /* 0x0000000aff0e7e24 */ /* 0x000fe2000f8e00ff */
[----:B------:R-:W-:Y:S01]  /*1d90*/  IADD3 R247, R231, 0x1000, RZ ;  /* 0x00001000e7f77810 */ /* 0x000fe20007ffe0ff */
[----:B---3--:R-:W-:Y:S01]  /*1da0*/  IMAD.MOV.U32 R3, RZ, RZ, 0x10 ;  /* 0x00000010ff037424 */ /* 0x008fe200078e00ff */
[----:B------:R-:W-:-:S04]  /*1db0*/  DEPBAR.LE SB0, 0x1 ;  /* 0x000080400000791a */ /* 0x000fc80000000000 */
[----:B------:R-:W-:Y:S01]  /*1dc0*/  IMAD R208, R125, 0x400, R4 ;  /* 0x000004007dd07824 */ /* 0x000fe200078e0204 */
[----:B------:R-:W-:Y:S01]  /*1dd0*/  SEL R3, R3, 0xfffffff0, !P0 ;  /* 0xfffffff003037807 */ /* 0x000fe20004000000 */
[----:B------:R-:W-:Y:S01]  /*1de0*/  IMAD.U32 R2, RZ, RZ, UR10 ;  /* 0x0000000aff027e24 */ /* 0x000fe2000f8e00ff */
[----:B------:R-:W-:Y:S02]  /*1df0*/  SEL R0, R5, 0xffffffe0, !P1 ;  /* 0xffffffe005007807 */ /* 0x000fe40004800000 */
[C---:B------:R-:W-:Y:S01]  /*1e00*/  LEA R216, R208.reuse, 0x100, 0x1 ;  /* 0x00000100d0d87811 */ /* 0x040fe200078e08ff */
[----:B------:R-:W-:Y:S01]  /*1e10*/  IMAD.SHL.U32 R208, R208, 0x2, RZ ;  /* 0x00000002d0d07824 */ /* 0x000fe200078e00ff */
[----:B------:R-:W-:Y:S01]  /*1e20*/  BAR.SYNC.DEFER_BLOCKING 0x0 ;  /* 0x0000000000007b1d */ /* 0x000fe20000010000 */
[----:B------:R-:W-:Y:S01]  /*1e30*/  IADD3 R18, P1, P0, R2, 0x80, R10 ;  /* 0x0000008002127810 */ /* 0x000fe2000783e00a */
[----:B------:R-:W-:Y:S01]  /*1e40*/  IMAD.MOV.U32 R2, RZ, RZ, 0x40 ;  /* 0x00000040ff027424 */ /* 0x000fe200078e00ff */
[----:B------:R-:W-:Y:S01]  /*1e50*/  LOP3.LUT R5, R12, 0x1, RZ, 0xc0, !PT ;  /* 0x000000010c057812 */ /* 0x000fe200078ec0ff */
[--C-:B------:R-:W-:Y:S01]  /*1e60*/  IMAD R212, R3, 0x2, R216.reuse ;  /* 0x0000000203d47824 */ /* 0x100fe200078e02d8 */
[----:B------:R-:W-:Y:S01]  /*1e70*/  IADD3.X R19, RZ, UR13, R11, P1, P0 ;  /* 0x0000000dff137c10 */ /* 0x000fe20008fe040b */
[----:B------:R-:W-:Y:S01]  /*1e80*/  IMAD R216, R0, 0x2, R216 ;  /* 0x0000000200d87824 */ /* 0x000fe200078e02d8 */
[----:B------:R-:W-:Y:S01]  /*1e90*/  IADD3 R14, P1, P0, R14, 0x100, R10 ;  /* 0x000001000e0e7810 */ /* 0x000fe2000783e00a */
[----:B------:R-:W-:Y:S01]  /*1ea0*/  IMAD R220, R0, 0x2, R212 ;  /* 0x0000000200dc7824 */ /* 0x000fe200078e02d4 */
[----:B------:R-:W-:-:S02]  /*1eb0*/  ISETP.NE.U32.AND P6, PT, R5, 0x1, PT ;  /* 0x000000010500780c */ /* 0x000fc40003fc5070 */
[----:B------:R-:W-:Y:S02]  /*1ec0*/  IADD3.X R15, RZ, UR13, R11, P1, P0 ;  /* 0x0000000dff0f7c10 */ /* 0x000fe40008fe040b */
[----:B------:R-:W-:Y:S02]  /*1ed0*/  IADD3 R6, P0, R8, UR10, RZ ;  /* 0x0000000a08067c10 */ /* 0x000fe4000ff1e0ff */
[----:B------:R-:W-:Y:S02]  /*1ee0*/  LOP3.LUT P1, RZ, R12, 0x2, RZ, 0xc0, !PT ;  /* 0x000000020cff7812 */ /* 0x000fe4000782c0ff */
[C---:B------:R-:W-:Y:S02]  /*1ef0*/  ISETP.LT.OR P5, PT, R16.reuse, 0x1, P6 ;  /* 0x000000011000780c */ /* 0x040fe400037a1670 */
[----:B------:R-:W-:Y:S02]  /*1f00*/  IADD3.X R7, R9, UR13, RZ, P0, !PT ;  /* 0x0000000d09077c10 */ /* 0x000fe400087fe4ff */
[----:B------:R-:W-:-:S02]  /*1f10*/  ISETP.LT.OR P0, PT, R16, 0x1, !P1 ;  /* 0x000000011000780c */ /* 0x000fc40004f01670 */
[C---:B------:R-:W-:Y:S01]  /*1f20*/  IADD3 R246, R231.reuse, 0x1800, RZ ;  /* 0x00001800e7f67810 */ /* 0x040fe20007ffe0ff */
[----:B------:R-:W-:Y:S01]  /*1f30*/  LDSM.16.M88.4 R152, [R208+0x100] ;  /* 0x00010000d098783b */ /* 0x000fe20000000200 */
[C---:B------:R-:W-:Y:S02]  /*1f40*/  IADD3 R245, R231.reuse, 0x2000, RZ ;  /* 0x00002000e7f57810 */ /* 0x040fe40007ffe0ff */
[C---:B------:R-:W-:Y:S01]  /*1f50*/  IADD3 R244, R231.reuse, 0x2800, RZ ;  /* 0x00002800e7f47810 */ /* 0x040fe20007ffe0ff */
[----:B------:R-:W-:Y:S01]  /*1f60*/  LDSM.16.M88.4 R192, [R208+0x4100] ;  /* 0x00410000d0c0783b */ /* 0x000fe20000000200 */
[C---:B------:R-:W-:Y:S02]  /*1f70*/  IADD3 R243, R231.reuse, 0x3000, RZ ;  /* 0x00003000e7f37810 */ /* 0x040fe40007ffe0ff */
[C---:B------:R-:W-:Y:S01]  /*1f80*/  IADD3 R242, R231.reuse, 0x3800, RZ ;  /* 0x00003800e7f27810 */ /* 0x040fe20007ffe0ff */
[----:B------:R-:W-:Y:S01]  /*1f90*/  LDSM.16.M88.4 R156, [R212] ;  /* 0x00000000d49c783b */ /* 0x000fe20000000200 */
[----:B------:R-:W-:-:S02]  /*1fa0*/  IADD3 R241, R231, 0x4000, RZ ;  /* 0x00004000e7f17810 */ /* 0x000fc40007ffe0ff */
[C---:B------:R-:W-:Y:S01]  /*1fb0*/  IADD3 R240, R231.reuse, 0x4800, RZ ;  /* 0x00004800e7f07810 */ /* 0x040fe20007ffe0ff */
[----:B------:R-:W-:Y:S01]  /*1fc0*/  LDSM.16.M88.4 R196, [R212+0x4000] ;  /* 0x00400000d4c4783b */ /* 0x000fe20000000200 */
[C---:B------:R-:W-:Y:S02]  /*1fd0*/  IADD3 R239, R231.reuse, 0x5000, RZ ;  /* 0x00005000e7ef7810 */ /* 0x040fe40007ffe0ff */
[C---:B------:R-:W-:Y:S01]  /*1fe0*/  IADD3 R238, R231.reuse, 0x5800, RZ ;  /* 0x00005800e7ee7810 */ /* 0x040fe20007ffe0ff */
[----:B------:R-:W-:Y:S01]  /*1ff0*/  LDSM.16.M88.4 R184, [R216] ;  /* 0x00000000d8b8783b */ /* 0x000fe20000000200 */
[C---:B------:R-:W-:Y:S02]  /*2000*/  IADD3 R237, R231.reuse, 0x6000, RZ ;  /* 0x00006000e7ed7810 */ /* 0x040fe40007ffe0ff */
[C---:B------:R-:W-:Y:S01]  /*2010*/  IADD3 R236, R231.reuse, 0x6800, RZ ;  /* 0x00006800e7ec7810 */ /* 0x040fe20007ffe0ff */
[----:B------:R-:W-:Y:S01]  /*2020*/  LDSM.16.M88.4 R200, [R216+0x4000] ;  /* 0x00400000d8c8783b */ /* 0x000fe20000000200 */
[----:B------:R-:W-:-:S02]  /*2030*/  IADD3 R235, R231, 0x7000, RZ ;  /* 0x00007000e7eb7810 */ /* 0x000fc40007ffe0ff */
[C---:B------:R-:W-:Y:S01]  /*2040*/  IADD3 R234, R231.reuse, 0x7800, RZ ;  /* 0x00007800e7ea7810 */ /* 0x040fe20007ffe0ff */
[----:B------:R-:W-:Y:S01]  /*2050*/  LDSM.16.M88.4 R188, [R220] ;  /* 0x00000000dcbc783b */ /* 0x000fe20000000200 */
[C---:B------:R-:W-:Y:S02]  /*2060*/  IADD3 R233, R231.reuse, 0x8000, RZ ;  /* 0x00008000e7e97810 */ /* 0x040fe40007ffe0ff */
[----:B------:R-:W-:Y:S01]  /*2070*/  IADD3 R232, R231, 0x8800, RZ ;  /* 0x00008800e7e87810 */ /* 0x000fe20007ffe0ff */
        /* <DEDUP_REMOVED lines=9> */
[----:B------:R-:W2:Y:S04]  /*2110*/  LDSM.16.M88.4 R32, [R224+0xc900] ;  /* 0x00c90000e020783b */ /* 0x000ea80000000200 */
[----:B------:R-:W-:Y:S04]  /*2120*/  LDSM.16.M88.4 R52, [R224+0xd100] ;  /* 0x00d10000e034783b */ /* 0x000fe80000000200 */
[----:B------:R-:W-:Y:S04]  /*2130*/  LDSM.16.M88.4 R56, [R224+0xd900] ;  /* 0x00d90000e038783b */ /* 0x000fe80000000200 */
[----:B------:R-:W-:Y:S04]  /*2140*/  LDSM.16.M88.4 R60, [R224+0xe100] ;  /* 0x00e10000e03c783b */ /* 0x000fe80000000200 */
[----:B------:R-:W-:Y:S04]  /*2150*/  LDSM.16.M88.4 R64, [R224+0xe900] ;  /* 0x00e90000e040783b */ /* 0x000fe80000000200 */
[----:B------:R-:W3:Y:S04]  /*2160*/  LDSM.16.M88.4 R48, [R231] ;  /* 0x00000000e730783b */ /* 0x000ee80000000200 */
[----:B------:R-:W4:Y:S04]  /*2170*/  LDSM.16.M88.4 R44, [R231+0x800] ;  /* 0x00080000e72c783b */ /* 0x000f280000000200 */
[----:B------:R-:W5:Y:S04]  /*2180*/  LDSM.16.M88.4 R68, [R231+0x1000] ;  /* 0x00100000e744783b */ /* 0x000f680000000200 */
[----:B------:R-:W4:Y:S04]  /*2190*/  LDSM.16.M88.4 R80, [R231+0x1800] ;  /* 0x00180000e750783b */ /* 0x000f280000000200 */
[----:B------:R-:W-:Y:S01]  /*21a0*/  LDSM.16.M88.4 R84, [R231+0x2000] ;  /* 0x00200000e754783b */ /* 0x000fe20000000200 */
[C---:B-1----:R-:W-:Y:S03]  /*21b0*/  HMMA.16816.F32.BF16 R40, R152.reuse, R20, RZ ;  /* 0x000000149828723c */ /* 0x042fe600000418ff */
[----:B------:R-:W1:Y:S04]  /*21c0*/  LDSM.16.M88.4 R104, [R231+0x2800] ;  /* 0x00280000e768783b */ /* 0x000e680000000200 */
[----:B------:R-:W-:Y:S01]  /*21d0*/  @!PT LDS RZ, [RZ] ;  /* 0x00000000fffff984 */ /* 0x000fe20000000800 */
[----:B------:R-:W-:Y:S01]  /*21e0*/  @!PT LDS RZ, [RZ] ;  /* 0x00000000fffff984 */ /* 0x000fe20000000800 */
[----:B------:R-:W-:Y:S01]  /*21f0*/  @!PT LDS RZ, [RZ] ;  /* 0x00000000fffff984 */ /* 0x000fe20000000800 */
[----:B------:R1:W-:Y:S01]  /*2200*/  LDGSTS.E.BYPASS.LTC128B.128 [R249+0x100], [R10.64], !P5 ;  /* 0x001000000af97fae */ /* 0x0003e2000e901d52 */
[----:B------:R-:W-:Y:S01]  /*2210*/  LOP3.LUT P5, RZ, R12, 0x4, RZ, 0xc0, !PT ;  /* 0x000000040cff7812 */ /* 0x000fe200078ac0ff */
[----:B------:R-:W-:Y:S02]  /*2220*/  HMMA.16816.F32.BF16 R28, R152, R22, RZ ;  /* 0x00000016981c723c */ /* 0x000fe400000418ff */
[----:B------:R1:W-:Y:S01]  /*2230*/  LDGSTS.E.BYPASS.LTC128B.128 [R249+0x3100], [R10.64+0x80], !P0 ;  /* 0x031000800af97fae */ /* 0x0003e2000c101d52 */
[----:B------:R-:W-:-:S05]  /*2240*/  ISETP.LT.OR P0, PT, R16, 0x1, !P5 ;  /* 0x000000011000780c */ /* 0x000fca0006f01670 */
[----:B--2---:R-:W-:Y:S08]  /*2250*/  HMMA.16816.F32.BF16 R24, R152, R32, RZ ;  /* 0x000000209818723c */ /* 0x004ff000000418ff */
[----:B------:R1:W-:Y:S01]  /*2260*/  LDGSTS.E.BYPASS.LTC128B.128 [R249+0x6100], [R10.64+0x100], !P0 ;  /* 0x061001000af97fae */ /* 0x0003e2000c101d52 */
[C---:B------:R-:W-:Y:S01]  /*2270*/  ISETP.LT.OR P0, PT, R16.reuse, 0x21, P6 ;  /* 0x000000211000780c */ /* 0x040fe20003701670 */
[----:B---3--:R-:W-:Y:S01]  /*2280*/  HMMA.16816.F32.BF16 R92, R156, R48, R40 ;  /* 0x000000309c5c723c */ /* 0x008fe20000041828 */
[----:B------:R-:W-:-:S07]  /*2290*/  ISETP.LT.OR P6, PT, R16, 0x41, P6 ;  /* 0x000000411000780c */ /* 0x000fce00037c1670 */
[C---:B------:R-:W-:Y:S04]  /*22a0*/  HMMA.16816.F32.BF16 R40, R152.reuse, R52, RZ ;  /* 0x000000349828723c */ /* 0x040fe800000418ff */
[----:B------:R1:W-:Y:S01]  /*22b0*/  LDGSTS.E.BYPASS.LTC128B.128 [R249+0x1100], [R8.64], !P0 ;  /* 0x0110000008f97fae */ /* 0x0003e2000c101d52 */
[C---:B------:R-:W-:Y:S02]  /*22c0*/  ISETP.LT.OR P0, PT, R16.reuse, 0x21, !P1 ;  /* 0x000000211000780c */ /* 0x040fe40004f01670 */
[C---:B------:R-:W-:Y:S01]  /*22d0*/  ISETP.LT.OR P1, PT, R16.reuse, 0x41, !P1 ;  /* 0x000000411000780c */ /* 0x040fe20004f21670 */
[----:B------:R-:W-:Y:S08]  /*22e0*/  HMMA.16816.F32.BF16 R20, R152, R34, RZ ;  /* 0x000000229814723c */ /* 0x000ff000000418ff */
[----:B------:R-:W-:Y:S02]  /*22f0*/  HMMA.16816.F32.BF16 R88, R156, R50, R28 ;  /* 0x000000329c58723c */ /* 0x000fe4000004181c */
[----:B------:R2:W-:Y:S01]  /*2300*/  LDGSTS.E.BYPASS.LTC128B.128 [R249+0x4100], [R18.64], !P0 ;  /* 0x0410000012f97fae */ /* 0x0005e2000c101d52 */
[----:B------:R-:W-:-:S02]  /*2310*/  ISETP.LT.OR P0, PT, R16, 0x21, !P5 ;  /* 0x000000211000780c */ /* 0x000fc40006f01670 */
[----:B------:R-:W-:-:S03]  /*2320*/  ISETP.LT.OR P5, PT, R16, 0x41, !P5 ;  /* 0x000000411000780c */ /* 0x000fc60006fa1670 */
[----:B----4-:R-:W-:Y:S08]  /*2330*/  HMMA.16816.F32.BF16 R100, R156, R44, R24 ;  /* 0x0000002c9c64723c */ /* 0x010ff00000041818 */
[----:B------:R3:W-:Y:S01]  /*2340*/  LDGSTS.E.BYPASS.LTC128B.128 [R249+0x7100], [R14.64], !P0 ;  /* 0x071000000ef97fae */ /* 0x0007e2000c101d52 */
[----:B------:R-:W-:Y:S01]  /*2350*/  LOP3.LUT P0, RZ, R36, 0x4, RZ, 0xc0, !PT ;  /* 0x0000000424ff7812 */ /* 0x000fe2000780c0ff */
[----:B------:R-:W-:Y:S02]  /*2360*/  HMMA.16816.F32.BF16 R32, R152, R54, RZ ;  /* 0x000000369820723c */ /* 0x000fe400000418ff */
[----:B------:R4:W-:Y:S01]  /*2370*/  LDGSTS.E.BYPASS.LTC128B.128 [R249+0x2100], [R6.64], !P6 ;  /* 0x0210000006f97fae */ /* 0x0009e2000f101d52 */
[----:B------:R-:W-:-:S02]  /*2380*/  SEL R2, R2, 0xffffffc0, !P0 ;  /* 0xffffffc002027807 */ /* 0x000fc40004000000 */
[----:B------:R-:W-:Y:S01]  /*2390*/  PLOP3.LUT P0, PT, PT, PT, UP0, 0x80, 0x0 ;  /* 0x000000000000781c */ /* 0x000fe20003f0f008 */
[----:B------:R4:W-:Y:S02]  /*23a0*/  LDGSTS.E.BYPASS.LTC128B.128 [R249+0x5100], [R6.64+0x80], !P1 ;  /* 0x0510008006f97fae */ /* 0x0009e4000c901d52 */
[----:B------:R-:W-:Y:S01]  /*23b0*/  HMMA.16816.F32.BF16 R28, R152, R56, RZ ;  /* 0x00000038981c723c */ /* 0x000fe200000418ff */
[----:B------:R-:W-:Y:S01]  /*23c0*/  IMAD.IADD R230, R224, 0x1, R2 ;  /* 0x00000001e0e67824 */ /* 0x000fe200078e0202 */
[----:B------:R4:W-:Y:S01]  /*23d0*/  LDGSTS.E.BYPASS.LTC128B.128 [R249+0x8100], [R6.64+0x100], !P5 ;  /* 0x0810010006f97fae */ /* 0x0009e2000e901d52 */
[----:B------:R-:W-:-:S03]  /*23e0*/  IMAD.IADD R227, R2, 0x1, R231 ;  /* 0x0000000102e37824 */ /* 0x000fc600078e02e7 */
[----:B------:R-:W2:Y:S02]  /*23f0*/  LDSM.16.M88.4 R48, [R230+0xc100] ;  /* 0x00c10000e630783b */ /* 0x000ea40000000200 */
[----:B------:R-:W-:Y:S02]  /*2400*/  HMMA.16816.F32.BF16 R24, R152, R58, RZ ;  /* 0x0000003a9818723c */ /* 0x000fe400000418ff */
[----:B------:R-:W-:Y:S04]  /*2410*/  LDSM.16.M88.4 R36, [R230+0xd900] ;  /* 0x00d90000e624783b */ /* 0x000fe80000000200 */
[----:B------:R-:W-:Y:S02]  /*2420*/  LDSM.16.M88.4 R72, [R230+0xc900] ;  /* 0x00c90000e648783b */ /* 0x000fe40000000200 */
[----:B-----5:R-:W-:Y:S02]  /*2430*/  HMMA.16816.F32.BF16 R76, R156, R68, R40 ;  /* 0x000000449c4c723c */ /* 0x020fe40000041828 */
[----:B------:R-:W5:Y:S04]  /*2440*/  LDSM.16.M88.4 R40, [R230+0xd100] ;  /* 0x00d10000e628783b */ /* 0x000f680000000200 */
[----:B------:R-:W0:Y:S02]  /*2450*/  LDGDEPBAR ;  /* 0x00000000000079af */ /* 0x000e240000000000 */
[C---:B---3--:R-:W-:Y:S08]  /*2460*/  HMMA.16816.F32.BF16 R12, R152.reuse, R64, RZ ;  /* 0x00000040980c723c */ /* 0x048ff000000418ff */
[----:B-1----:R-:W-:Y:S08]  /*2470*/  HMMA.16816.F32.BF16 R8, R152, R66, RZ ;  /* 0x000000429808723c */ /* 0x002ff000000418ff */
[----:B------:R-:W-:Y:S08]  /*2480*/  HMMA.16816.F32.BF16 R96, R156, R46, R20 ;  /* 0x0000002e9c60723c */ /* 0x000ff00000041814 */
[C---:B------:R-:W-:Y:S08]  /*2490*/  HMMA.16816.F32.BF16 R20, R152.reuse, R60, RZ ;  /* 0x0000003c9814723c */ /* 0x040ff000000418ff */
[----:B--2---:R-:W-:Y:S08]  /*24a0*/  HMMA.16816.F32.BF16 R16, R152, R62, RZ ;  /* 0x0000003e9810723c */ /* 0x004ff000000418ff */
[C---:B------:R-:W-:Y:S01]  /*24b0*/  HMMA.16816.F32.BF16 R68, R156.reuse, R70, R32 ;  /* 0x000000469c44723c */ /* 0x040fe20000041820 */
[----:B------:R-:W-:Y:S07]  /*24c0*/  LDSM.16.M88.4 R32, [R230+0xe100] ;  /* 0x00e10000e620783b */ /* 0x000fee0000000200 */
[C---:B------:R-:W-:Y:S01]  /*24d0*/  HMMA.16816.F32.BF16 R64, R156.reuse, R80, R28 ;  /* 0x000000509c40723c */ /* 0x040fe2000004181c */
[----:B------:R-:W1:Y:S07]  /*24e0*/  LDSM.16.M88.4 R28, [R230+0xe900] ;  /* 0x00e90000e61c783b */ /* 0x000e6e0000000200 */
[C---:B------:R-:W-:Y:S08]  /*24f0*/  HMMA.16816.F32.BF16 R60, R156.reuse, R82, R24 ;  /* 0x000000529c3c723c */ /* 0x040ff00000041818 */
[C---:B------:R-:W-:Y:S08]  /*2500*/  HMMA.16816.F32.BF16 R44, R156.reuse, R104, R12 ;  /* 0x000000689c2c723c */ /* 0x040ff0000004180c */
[C---:B------:R-:W-:Y:S01]  /*2510*/  HMMA.16816.F32.BF16 R24, R156.reuse, R106, R8 ;  /* 0x0000006a9c18723c */ /* 0x040fe20000041808 */
[----:B------:R-:W2:Y:S07]  /*2520*/  LDSM.16.M88.4 R8, [R227] ;  /* 0x00000000e308783b */ /* 0x000eae0000000200 */
[----:B------:R-:W-:Y:S08]  /*2530*/  HMMA.16816.F32.BF16 R56, R156, R84, R20 ;  /* 0x000000549c38723c */ /* 0x000ff00000041814 */
[C---:B------:R-:W-:Y:S08]  /*2540*/  HMMA.16816.F32.BF16 R20, R184.reuse, R48, R92 ;  /* 0x00000030b814723c */ /* 0x040ff0000004185c */
[C---:B-----5:R-:W-:Y:S08]  /*2550*/  HMMA.16816.F32.BF16 R76, R184.reuse, R40, R76 ;  /* 0x00000028b84c723c */ /* 0x060ff0000004184c */
[C---:B------:R-:W-:Y:S01]  /*2560*/  HMMA.16816.F32.BF16 R68, R184.reuse, R42, R68 ;  /* 0x0000002ab844723c */ /* 0x040fe20000041844 */
[----:B------:R-:W3:Y:S07]  /*2570*/  LDSM.16.M88.4 R40, [R227+0x800] ;  /* 0x00080000e328783b */ /* 0x000eee0000000200 */
[C---:B------:R-:W-:Y:S08]  /*2580*/  HMMA.16816.F32.BF16 R92, R184.reuse, R36, R64 ;  /* 0x00000024b85c723c */ /* 0x040ff00000041840 */
[----:B------:R-:W-:Y:S01]  /*2590*/  HMMA.16816.F32.BF16 R64, R184, R38, R60 ;  /* 0x00000026b840723c */ /* 0x000fe2000004183c */
[----:B------:R-:W5:Y:S07]  /*25a0*/  LDSM.16.M88.4 R36, [R227+0x1000] ;  /* 0x00100000e324783b */ /* 0x000f6e0000000200 */
[----:B------:R-:W-:Y:S08]  /*25b0*/  HMMA.16816.F32.BF16 R52, R156, R86, R16 ;  /* 0x000000569c34723c */ /* 0x000ff00000041810 */
[C---:B------:R-:W-:Y:S08]  /*25c0*/  HMMA.16816.F32.BF16 R12, R184.reuse, R72, R100 ;  /* 0x00000048b80c723c */ /* 0x040ff00000041864 */
[C---:B------:R-:W-:Y:S08]  /*25d0*/  HMMA.16816.F32.BF16 R16, R184.reuse, R50, R88 ;  /* 0x00000032b810723c */ /* 0x040ff00000041858 */
[C---:B------:R-:W-:Y:S08]  /*25e0*/  HMMA.16816.F32.BF16 R72, R184.reuse, R74, R96 ;  /* 0x0000004ab848723c */ /* 0x040ff00000041860 */
[C---:B-1----:R-:W-:Y:S01]  /*25f0*/  HMMA.16816.F32.BF16 R80, R184.reuse, R28, R44 ;  /* 0x0000001cb850723c */ /* 0x042fe2000004182c */
[----:B------:R-:W-:Y:S07]  /*2600*/  LDSM.16.M88.4 R44, [R227+0x2800] ;  /* 0x00280000e32c783b */ /* 0x000fee0000000200 */
[C---:B------:R-:W-:Y:S01]  /*2610*/  HMMA.16816.F32.BF16 R60, R184.reuse, R30, R24 ;  /* 0x0000001eb83c723c */ /* 0x040fe20000041818 */
[----:B------:R-:W1:Y:S07]  /*2620*/  LDSM.16.M88.4 R28, [R227+0x2000] ;  /* 0x00200000e31c783b */ /* 0x000e6e0000000200 */
[C---:B------:R-:W-:Y:S01]  /*2630*/  HMMA.16816.F32.BF16 R88, R184.reuse, R32, R56 ;  /* 0x00000020b858723c */ /* 0x040fe20000041838 */
[----:B------:R-:W1:Y:S07]  /*2640*/  LDSM.16.M88.4 R56, [R227+0x1800] ;  /* 0x00180000e338783b */ /* 0x000e6e0000000200 */
[----:B------:R-:W-:Y:S01]  /*2650*/  HMMA.16816.F32.BF16 R84, R184, R34, R52 ;  /* 0x00000022b854723c */ /* 0x000fe20000041834 */
[----:B------:R-:W-:Y:S07]  /*2660*/  LDSM.16.M88.4 R32, [R224+0x10100] ;  /* 0x01010000e020783b */ /* 0x000fee0000000200 */
[C---:B--2---:R-:W-:Y:S08]  /*2670*/  HMMA.16816.F32.BF16 R52, R188.reuse, R8, R20 ;  /* 0x00000008bc34723c */ /* 0x044ff00000041814 */
[C---:B------:R-:W-:Y:S08]  /*2680*/  HMMA.16816.F32.BF16 R48, R188.reuse, R10, R16 ;  /* 0x0000000abc30723c */ /* 0x040ff00000041810 */
[C---:B---3--:R-:W-:Y:S08]  /*2690*/  HMMA.16816.F32.BF16 R24, R188.reuse, R40, R12 ;  /* 0x00000028bc18723c */ /* 0x048ff0000004180c */
[C---:B------:R-:W-:Y:S01]  /*26a0*/  HMMA.16816.F32.BF16 R20, R188.reuse, R42, R72 ;  /* 0x0000002abc14723c */ /* 0x040fe20000041848 */
[----:B------:R-:W2:Y:S07]  /*26b0*/  LDSM.16.M88.4 R40, [R224+0xf100] ;  /* 0x00f10000e028783b */ /* 0x000eae0000000200 */
[C---:B-----5:R-:W-:Y:S08]  /*26c0*/  HMMA.16816.F32.BF16 R16, R188.reuse, R36, R76 ;  /* 0x00000024bc10723c */ /* 0x060ff0000004184c */
[C---:B------:R-:W-:Y:S01]  /*26d0*/  HMMA.16816.F32.BF16 R12, R188.reuse, R38, R68 ;  /* 0x00000026bc0c723c */ /* 0x040fe20000041844 */
[----:B------:R-:W3:Y:S07]  /*26e0*/  LDSM.16.M88.4 R36, [R224+0xf900] ;  /* 0x00f90000e024783b */ /* 0x000eee0000000200 */
[C---:B-1----:R-:W-:Y:S08]  /*26f0*/  HMMA.16816.F32.BF16 R76, R188.reuse, R28, R88 ;  /* 0x0000001cbc4c723c */ /* 0x042ff00000041858 */
[C---:B------:R-:W-:Y:S01]  /*2700*/  HMMA.16816.F32.BF16 R84, R188.reuse, R30, R84 ;  /* 0x0000001ebc54723c */ /* 0x040fe20000041854 */
[----:B------:R-:W1:Y:S07]  /*2710*/  LDSM.16.M88.4 R28, [R224+0x10900] ;  /* 0x01090000e01c783b */ /* 0x000e6e0000000200 */
[C---:B------:R-:W-:Y:S08]  /*2720*/  HMMA.16816.F32.BF16 R8, R188.reuse, R56, R92 ;  /* 0x00000038bc08723c */ /* 0x040ff0000004185c */
[C---:B------:R-:W-:Y:S01]  /*2730*/  HMMA.16816.F32.BF16 R56, R188.reuse, R58, R64 ;  /* 0x0000003abc38723c */ /* 0x040fe20000041840 */
[----:B------:R-:W5:Y:S07]  /*2740*/  LDSM.16.M88.4 R64, [R224+0x11100] ;  /* 0x01110000e040783b */ /* 0x000f6e0000000200 */
[C---:B------:R-:W-:Y:S08]  /*2750*/  HMMA.16816.F32.BF16 R104, R188.reuse, R44, R80 ;  /* 0x0000002cbc68723c */ /* 0x040ff00000041850 */
[----:B------:R-:W-:Y:S01]  /*2760*/  HMMA.16816.F32.BF16 R92, R188, R46, R60 ;  /* 0x0000002ebc5c723c */ /* 0x000fe2000004183c */
[----:B------:R-:W1:Y:S07]  /*2770*/  LDSM.16.M88.4 R60, [R224+0x11900] ;  /* 0x01190000e03c783b */ /* 0x000e6e0000000200 */
[C---:B--2---:R-:W-:Y:S01]  /*2780*/  HMMA.16816.F32.BF16 R100, R192.reuse, R40, R52 ;  /* 0x00000028c064723c */ /* 0x044fe20000041834 */
[----:B------:R-:W2:Y:S07]  /*2790*/  LDSM.16.M88.4 R52, [R231+0x3000] ;  /* 0x00300000e734783b */ /* 0x000eae0000000200 */
[C---:B------:R-:W-:Y:S01]  /*27a0*/  HMMA.16816.F32.BF16 R88, R192.reuse, R42, R48 ;  /* 0x0000002ac058723c */ /* 0x040fe20000041830 */
[----:B------:R-:W2:Y:S04]  /*27b0*/  LDSM.16.M88.4 R40, [R231+0x4000] ;  /* 0x00400000e728783b */ /* 0x000ea80000000200 */
[----:B------:R-:W-:Y:S03]  /*27c0*/  LDSM.16.M88.4 R48, [R231+0x3800] ;  /* 0x00380000e730783b */ /* 0x000fe60000000200 */
[C---:B---3--:R-:W-:Y:S08]  /*27d0*/  HMMA.16816.F32.BF16 R96, R192.reuse, R36, R24 ;  /* 0x00000024c060723c */ /* 0x048ff00000041818 */
[C---:B------:R-:W-:Y:S01]  /*27e0*/  HMMA.16816.F32.BF16 R80, R192.reuse, R38, R20 ;  /* 0x00000026c050723c */ /* 0x040fe20000041814 */
[----:B------:R-:W3:Y:S07]  /*27f0*/  LDSM.16.M88.4 R36, [R231+0x4800] ;  /* 0x00480000e724783b */ /* 0x000eee0000000200 */
[C---:B------:R-:W-:Y:S08]  /*2800*/  HMMA.16816.F32.BF16 R72, R192.reuse, R32, R16 ;  /* 0x00000020c048723c */ /* 0x040ff00000041810 */
[C---:B-1----:R-:W-:Y:S08]  /*2810*/  HMMA.16816.F32.BF16 R44, R192.reuse, R28, R8 ;  /* 0x0000001cc02c723c */ /* 0x042ff00000041808 */
[C---:B------:R-:W-:Y:S01]  /*2820*/  HMMA.16816.F32.BF16 R24, R192.reuse, R30, R56 ;  /* 0x0000001ec018723c */ /* 0x040fe20000041838 */
[----:B------:R-:W-:Y:S07]  /*2830*/  LDSM.16.M88.4 R28, [R231+0x5800] ;  /* 0x00580000e71c783b */ /* 0x000fee0000000200 */
[C---:B------:R-:W-:Y:S01]  /*2840*/  HMMA.16816.F32.BF16 R68, R192.reuse, R34, R12 ;  /* 0x00000022c044723c */ /* 0x040fe2000004180c */
[----:B------:R-:W1:Y:S07]  /*2850*/  LDSM.16.M88.4 R32, [R231+0x5000] ;  /* 0x00500000e720783b */ /* 0x000e6e0000000200 */
[C---:B-----5:R-:W-:Y:S08]  /*2860*/  HMMA.16816.F32.BF16 R20, R192.reuse, R64, R76 ;  /* 0x00000040c014723c */ /* 0x060ff0000004184c */
[C---:B------:R-:W-:Y:S08]  /*2870*/  HMMA.16816.F32.BF16 R12, R192.reuse, R60, R104 ;  /* 0x0000003cc00c723c */ /* 0x040ff00000041868 */
[----:B------:R-:W-:Y:S08]  /*2880*/  HMMA.16816.F32.BF16 R8, R192, R62, R92 ;  /* 0x0000003ec008723c */ /* 0x000ff0000004185c */
[C---:B--2---:R-:W-:Y:S08]  /*2890*/  HMMA.16816.F32.BF16 R76, R196.reuse, R54, R88 ;  /* 0x00000036c44c723c */ /* 0x044ff00000041858 */
[C---:B------:R-:W-:Y:S01]  /*28a0*/  HMMA.16816.F32.BF16 R60, R196.reuse, R52, R100 ;  /* 0x00000034c43c723c */ /* 0x040fe20000041864 */
[----:B------:R-:W2:Y:S07]  /*28b0*/  LDSM.16.M88.4 R52, [R230+0xf100] ;  /* 0x00f10000e634783b */ /* 0x000eae0000000200 */
[C---:B------:R-:W-:Y:S08]  /*28c0*/  HMMA.16816.F32.BF16 R92, R196.reuse, R40, R72 ;  /* 0x00000028c45c723c */ /* 0x040ff00000041848 */
[C---:B---3--:R-:W-:Y:S01]  /*28d0*/  HMMA.16816.F32.BF16 R88, R196.reuse, R36, R44 ;  /* 0x00000024c458723c */ /* 0x048fe2000004182c */
[----:B------:R-:W3:Y:S07]  /*28e0*/  LDSM.16.M88.4 R44, [R230+0xf900] ;  /* 0x00f90000e62c783b */ /* 0x000eee0000000200 */
[----:B------:R-:W-:Y:S01]  /*28f0*/  HMMA.16816.F32.BF16 R72, R196, R38, R24 ;  /* 0x00000026c448723c */ /* 0x000fe20000041818 */
[----:B------:R-:W5:Y:S04]  /*2900*/  LDSM.16.M88.4 R24, [R230+0x10100] ;  /* 0x01010000e618783b */ /* 0x000f680000000200 */
[----:B------:R-:W-:Y:S03]  /*2910*/  LDSM.16.M88.4 R36, [R230+0x11900] ;  /* 0x01190000e624783b */ /* 0x000fe60000000200 */
[----:B------:R-:W-:Y:S08]  /*2920*/  HMMA.16816.F32.BF16 R16, R192, R66, R84 ;  /* 0x00000042c010723c */ /* 0x000ff00000041854 */
[C---:B------:R-:W-:Y:S08]  /*2930*/  HMMA.16816.F32.BF16 R96, R196.reuse, R48, R96 ;  /* 0x00000030c460723c */ /* 0x040ff00000041860 */
[C---:B------:R-:W-:Y:S01]  /*2940*/  HMMA.16816.F32.BF16 R84, R196.reuse, R50, R80 ;  /* 0x00000032c454723c */ /* 0x040fe20000041850 */
[----:B------:R-:W2:Y:S07]  /*2950*/  LDSM.16.M88.4 R48, [R230+0x10900] ;  /* 0x01090000e630783b */ /* 0x000eae0000000200 */
[C---:B------:R-:W-:Y:S01]  /*2960*/  HMMA.16816.F32.BF16 R80, R196.reuse, R42, R68 ;  /* 0x0000002ac450723c */ /* 0x040fe20000041844 */
[----:B------:R-:W3:Y:S07]  /*2970*/  LDSM.16.M88.4 R40, [R230+0x11100] ;  /* 0x01110000e628783b */ /* 0x000eee0000000200 */
[C---:B-1----:R-:W-:Y:S08]  /*2980*/  HMMA.16816.F32.BF16 R68, R196.reuse, R32, R20 ;  /* 0x00000020c444723c */ /* 0x042ff00000041814 */
[C---:B------:R-:W-:Y:S08]  /*2990*/  HMMA.16816.F32.BF16 R64, R196.reuse, R34, R16 ;  /* 0x00000022c440723c */ /* 0x040ff00000041810 */
[C---:B------:R-:W-:Y:S08]  /*29a0*/  HMMA.16816.F32.BF16 R56, R196.reuse, R28, R12 ;  /* 0x0000001cc438723c */ /* 0x040ff0000004180c */
[----:B------:R-:W-:Y:S01]  /*29b0*/  HMMA.16816.F32.BF16 R32, R196, R30, R8 ;  /* 0x0000001ec420723c */ /* 0x000fe20000041808 */
[----:B------:R-:W1:Y:S07]  /*29c0*/  LDSM.16.M88.4 R28, [R227+0x3000] ;  /* 0x00300000e31c783b */ /* 0x000e6e0000000200 */
[C---:B--2---:R-:W-:Y:S08]  /*29d0*/  HMMA.16816.F32.BF16 R16, R200.reuse, R54, R76 ;  /* 0x00000036c810723c */ /* 0x044ff0000004184c */
[C---:B---3--:R-:W-:Y:S08]  /*29e0*/  HMMA.16816.F32.BF16 R12, R200.reuse, R44, R96 ;  /* 0x0000002cc80c723c */ /* 0x048ff00000041860 */
[C---:B------:R-:W-:Y:S08]  /*29f0*/  HMMA.16816.F32.BF16 R8, R200.reuse, R46, R84 ;  /* 0x0000002ec808723c */ /* 0x040ff00000041854 */
[C---:B-----5:R-:W-:Y:S08]  /*2a00*/  HMMA.16816.F32.BF16 R44, R200.reuse, R24, R92 ;  /* 0x00000018c82c723c */ /* 0x060ff0000004185c */
[C---:B------:R-:W-:Y:S01]  /*2a10*/  HMMA.16816.F32.BF16 R76, R200.reuse, R26, R80 ;  /* 0x0000001ac84c723c */ /* 0x040fe20000041850 */
[----:B------:R-:W2:Y:S07]  /*2a20*/  LDSM.16.M88.4 R24, [R227+0x3800] ;  /* 0x00380000e318783b */ /* 0x000eae0000000200 */
        /* <DEDUP_REMOVED lines=8> */
[----:B------:R-:W5:Y:S04]  /*2ab0*/  LDSM.16.M88.4 R36, [R227+0x5000] ;  /* 0x00500000e324783b */ /* 0x000f680000000200 */
[----:B------:R-:W-:Y:S03]  /*2ac0*/  LDSM.16.M88.4 R32, [R224+0x12100] ;  /* 0x01210000e020783b */ /* 0x000fe60000000200 */
[----:B------:R-:W-:Y:S01]  /*2ad0*/  HMMA.16816.F32.BF16 R72, R200, R42, R64 ;  /* 0x0000002ac848723c */ /* 0x000fe20000041840 */
[----:B------:R-:W4:Y:S07]  /*2ae0*/  LDSM.16.M88.4 R40, [R227+0x4800] ;  /* 0x00480000e328783b */ /* 0x000f2e0000000200 */
[C---:B-1----:R-:W-:Y:S08]  /*2af0*/  HMMA.16816.F32.BF16 R64, R204.reuse, R28, R20 ;  /* 0x0000001ccc40723c */ /* 0x042ff00000041814 */
[C---:B------:R-:W-:Y:S01]  /*2b00*/  HMMA.16816.F32.BF16 R60, R204.reuse, R30, R16 ;  /* 0x0000001ecc3c723c */ /* 0x040fe20000041810 */
[----:B------:R-:W1:Y:S07]  /*2b10*/  LDSM.16.M88.4 R28, [R224+0x12900] ;  /* 0x01290000e01c783b */ /* 0x000e6e0000000200 */
[C---:B--2---:R-:W-:Y:S08]  /*2b20*/  HMMA.16816.F32.BF16 R56, R204.reuse, R24, R12 ;  /* 0x00000018cc38723c */ /* 0x044ff0000004180c */
[C---:B------:R-:W-:Y:S01]  /*2b30*/  HMMA.16816.F32.BF16 R20, R204.reuse, R26, R8 ;  /* 0x0000001acc14723c */ /* 0x040fe20000041808 */
[----:B------:R-:W2:Y:S07]  /*2b40*/  LDSM.16.M88.4 R24, [R224+0x13100] ;  /* 0x01310000e018783b */ /* 0x000eae0000000200 */
[C---:B---3--:R-:W-:Y:S08]  /*2b50*/  HMMA.16816.F32.BF16 R16, R204.reuse, R48, R44 ;  /* 0x00000030cc10723c */ /* 0x048ff0000004182c */
[C---:B------:R-:W-:Y:S01]  /*2b60*/  HMMA.16816.F32.BF16 R12, R204.reuse, R50, R76 ;  /* 0x00000032cc0c723c */ /* 0x040fe2000004184c */
[----:B------:R-:W-:Y:S07]  /*2b70*/  LDSM.16.M88.4 R48, [R224+0x14100] ;  /* 0x01410000e030783b */ /* 0x000fee0000000200 */
[C---:B-----5:R-:W-:Y:S08]  /*2b80*/  HMMA.16816.F32.BF16 R44, R204.reuse, R36, R84 ;  /* 0x00000024cc2c723c */ /* 0x060ff00000041854 */
[C---:B------:R-:W-:Y:S01]  /*2b90*/  HMMA.16816.F32.BF16 R76, R204.reuse, R38, R72 ;  /* 0x00000026cc4c723c */ /* 0x040fe20000041848 */
[----:B------:R-:W3:Y:S07]  /*2ba0*/  LDSM.16.M88.4 R36, [R224+0x13900] ;  /* 0x01390000e024783b */ /* 0x000eee0000000200 */
[C---:B----4-:R-:W-:Y:S08]  /*2bb0*/  HMMA.16816.F32.BF16 R8, R204.reuse, R40, R92 ;  /* 0x00000028cc08723c */ /* 0x050ff0000004185c */
[----:B------:R-:W-:Y:S08]  /*2bc0*/  HMMA.16816.F32.BF16 R40, R204, R42, R80 ;  /* 0x0000002acc28723c */ /* 0x000ff00000041850 */
[----:B-1----:R-:W-:Y:S01]  /*2bd0*/  HMMA.16816.F32.BF16 R80, R208, R28, R56 ;  /* 0x0000001cd050723c */ /* 0x002fe20000041838 */
[----:B------:R-:W1:Y:S07]  /*2be0*/  LDSM.16.M88.4 R56, [R224+0x14900] ;  /* 0x01490000e038783b */ /* 0x000e6e0000000200 */
[----:B------:R-:W-:Y:S08]  /*2bf0*/  HMMA.16816.F32.BF16 R96, R204, R54, R68 ;  /* 0x00000036cc60723c */ /* 0x000ff00000041844 */
[C---:B--2---:R-:W-:Y:S01]  /*2c00*/  HMMA.16816.F32.BF16 R68, R208.reuse, R24, R16 ;  /* 0x00000018d044723c */ /* 0x044fe20000041810 */
[----:B------:R-:W2:Y:S07]  /*2c10*/  LDSM.16.M88.4 R16, [R231+0x7000] ;  /* 0x00700000e710783b */ /* 0x000eae0000000200 */
[C---:B------:R-:W-:Y:S08]  /*2c20*/  HMMA.16816.F32.BF16 R84, R208.reuse, R32, R64 ;  /* 0x00000020d054723c */ /* 0x040ff00000041840 */
[C---:B------:R-:W-:Y:S01]  /*2c30*/  HMMA.16816.F32.BF16 R92, R208.reuse, R34, R60 ;  /* 0x00000022d05c723c */ /* 0x040fe2000004183c */
[----:B------:R-:W4:Y:S07]  /*2c40*/  LDSM.16.M88.4 R60, [R231+0x6000] ;  /* 0x00600000e73c783b */ /* 0x000f2e0000000200 */
[C---:B------:R-:W-:Y:S01]  /*2c50*/  HMMA.16816.F32.BF16 R64, R208.reuse, R26, R12 ;  /* 0x0000001ad040723c */ /* 0x040fe2000004180c */
[----:B------:R-:W5:Y:S07]  /*2c60*/  LDSM.16.M88.4 R12, [R231+0x7800] ;  /* 0x00780000e70c783b */ /* 0x000f6e0000000200 */
[----:B------:R-:W-:Y:S01]  /*2c70*/  HMMA.16816.F32.BF16 R72, R208, R30, R20 ;  /* 0x0000001ed048723c */ /* 0x000fe20000041814 */
[----:B------:R-:W1:Y:S04]  /*2c80*/  LDSM.16.M88.4 R28, [R231+0x8000] ;  /* 0x00800000e71c783b */ /* 0x000e680000000200 */
[----:B------:R-:W1:Y:S03]  /*2c90*/  LDSM.16.M88.4 R20, [R231+0x6800] ;  /* 0x00680000e714783b */ /* 0x000e660000000200 */
[----:B------:R-:W-:Y:S08]  /*2ca0*/  HMMA.16816.F32.BF16 R88, R204, R52, R88 ;  /* 0x00000034cc58723c */ /* 0x000ff00000041858 */
[C---:B---3--:R-:W-:Y:S08]  /*2cb0*/  HMMA.16816.F32.BF16 R52, R208.reuse, R36, R8 ;  /* 0x00000024d034723c */ /* 0x048ff00000041808 */
[C---:B------:R-:W-:Y:S01]  /*2cc0*/  HMMA.16816.F32.BF16 R8, R208.reuse, R38, R40 ;  /* 0x00000026d008723c */ /* 0x040fe20000041828 */
[----:B------:R-:W3:Y:S07]  /*2cd0*/  LDSM.16.M88.4 R40, [R231+0x8800] ;  /* 0x00880000e728783b */ /* 0x000eee0000000200 */
[C---:B------:R-:W-:Y:S08]  /*2ce0*/  HMMA.16816.F32.BF16 R24, R208.reuse, R48, R44 ;  /* 0x00000030d018723c */ /* 0x040ff0000004182c */
[C---:B------:R-:W-:Y:S01]  /*2cf0*/  HMMA.16816.F32.BF16 R36, R208.reuse, R50, R76 ;  /* 0x00000032d024723c */ /* 0x040fe2000004184c */
[----:B------:R-:W3:Y:S04]  /*2d00*/  LDSM.16.M88.4 R48, [R230+0x12100] ;  /* 0x01210000e630783b */ /* 0x000ee80000000200 */
[----:B------:R-:W-:Y:S03]  /*2d10*/  LDSM.16.M88.4 R76, [R227+0x6800] ;  /* 0x00680000e34c783b */ /* 0x000fe60000000200 */
[C---:B-1----:R-:W-:Y:S08]  /*2d20*/  HMMA.16816.F32.BF16 R32, R208.reuse, R56, R88 ;  /* 0x00000038d020723c */ /* 0x042ff00000041858 */
[----:B------:R-:W-:Y:S08]  /*2d30*/  HMMA.16816.F32.BF16 R44, R208, R58, R96 ;  /* 0x0000003ad02c723c */ /* 0x000ff00000041860 */
[C---:B--2---:R-:W-:Y:S01]  /*2d40*/  HMMA.16816.F32.BF16 R120, R212.reuse, R16, R68 ;  /* 0x00000010d478723c */ /* 0x044fe20000041844 */
[----:B------:R-:W-:Y:S07]  /*2d50*/  LDSM.16.M88.4 R68, [R227+0x7000] ;  /* 0x00700000e344783b */ /* 0x000fee0000000200 */
[C---:B------:R-:W-:Y:S01]  /*2d60*/  HMMA.16816.F32.BF16 R116, R212.reuse, R18, R64 ;  /* 0x00000012d474723c */ /* 0x040fe20000041840 */
[----:B------:R-:W1:Y:S07]  /*2d70*/  LDSM.16.M88.4 R16, [R230+0x12900] ;  /* 0x01290000e610783b */ /* 0x000e6e0000000200 */
[C---:B----4-:R-:W-:Y:S01]  /*2d80*/  HMMA.16816.F32.BF16 R56, R212.reuse, R60, R84 ;  /* 0x0000003cd438723c */ /* 0x050fe20000041854 */
[----:B------:R-:W-:Y:S07]  /*2d90*/  LDSM.16.M88.4 R84, [R230+0x14900] ;  /* 0x01490000e654783b */ /* 0x000fee0000000200 */
[C---:B-----5:R-:W-:Y:S01]  /*2da0*/  HMMA.16816.F32.BF16 R108, R212.reuse, R14, R8 ;  /* 0x0000000ed46c723c */ /* 0x060fe20000041808 */
[----:B------:R-:W2:Y:S07]  /*2db0*/  LDSM.16.M88.4 R8, [R230+0x13900] ;  /* 0x01390000e608783b */ /* 0x000eae0000000200 */
[C---:B------:R-:W-:Y:S01]  /*2dc0*/  HMMA.16816.F32.BF16 R100, R212.reuse, R28, R24 ;  /* 0x0000001cd464723c */ /* 0x040fe20000041818 */
[----:B------:R-:W4:Y:S07]  /*2dd0*/  LDSM.16.M88.4 R24, [R230+0x14100] ;  /* 0x01410000e618783b */ /* 0x000f2e0000000200 */
[C---:B------:R-:W-:Y:S01]  /*2de0*/  HMMA.16816.F32.BF16 R112, R212.reuse, R12, R52 ;  /* 0x0000000cd470723c */ /* 0x040fe20000041834 */
[----:B------:R-:W5:Y:S04]  /*2df0*/  LDSM.16.M88.4 R12, [R230+0x13100] ;  /* 0x01310000e60c783b */ /* 0x000f680000000200 */
[----:B------:R-:W-:Y:S03]  /*2e00*/  LDSM.16.M88.4 R52, [R227+0x8000] ;  /* 0x00800000e334783b */ /* 0x000fe60000000200 */
[C---:B------:R-:W-:Y:S08]  /*2e10*/  HMMA.16816.F32.BF16 R60, R212.reuse, R62, R92 ;  /* 0x0000003ed43c723c */ /* 0x040ff0000004185c */
[C---:B------:R-:W-:Y:S01]  /*2e20*/  HMMA.16816.F32.BF16 R104, R212.reuse, R20, R80 ;  /* 0x00000014d468723c */ /* 0x040fe20000041850 */
[----:B------:R-:W-:Y:S07]  /*2e30*/  LDSM.16.M88.4 R80, [R227+0x6000] ;  /* 0x00600000e350783b */ /* 0x000fee0000000200 */
[C---:B------:R-:W-:Y:S08]  /*2e40*/  HMMA.16816.F32.BF16 R20, R212.reuse, R22, R72 ;  /* 0x00000016d414723c */ /* 0x040ff00000041848 */
[C---:B------:R-:W-:Y:S08]  /*2e50*/  HMMA.16816.F32.BF16 R96, R212.reuse, R30, R36 ;  /* 0x0000001ed460723c */ /* 0x040ff00000041824 */
[C---:B---3--:R-:W-:Y:S08]  /*2e60*/  HMMA.16816.F32.BF16 R92, R212.reuse, R40, R32 ;  /* 0x00000028d45c723c */ /* 0x048ff00000041820 */
[----:B------:R-:W-:Y:S08]  /*2e70*/  HMMA.16816.F32.BF16 R88, R212, R42, R44 ;  /* 0x0000002ad458723c */ /* 0x000ff0000004182c */
[C---:B------:R-:W-:Y:S01]  /*2e80*/  HMMA.16816.F32.BF16 R72, R216.reuse, R48, R56 ;  /* 0x00000030d848723c */ /* 0x040fe20000041838 */
[----:B------:R-:W3:Y:S07]  /*2e90*/  LDSM.16.M88.4 R56, [R227+0x7800] ;  /* 0x00780000e338783b */ /* 0x000eee0000000200 */
[----:B------:R-:W-:Y:S01]  /*2ea0*/  HMMA.16816.F32.BF16 R64, R216, R50, R60 ;  /* 0x00000032d840723c */ /* 0x000fe2000004183c */
[----:B------:R-:W3:Y:S01]  /*2eb0*/  LDSM.16.M88.4 R48, [R227+0x8800] ;  /* 0x00880000e330783b */ /* 0x000ee20000000200 */
[----:B------:R-:W-:-:S06]  /*2ec0*/  DEPBAR.LE SB0, 0x0 ;  /* 0x000080000000791a */ /* 0x000fcc0000000000 */
[C---:B-1----:R-:W-:Y:S08]  /*2ed0*/  HMMA.16816.F32.BF16 R60, R216.reuse, R16, R104 ;  /* 0x00000010d83c723c */ /* 0x042ff00000041868 */
[C---:B------:R-:W-:Y:S08]  /*2ee0*/  HMMA.16816.F32.BF16 R44, R216.reuse, R18, R20 ;  /* 0x00000012d82c723c */ /* 0x040ff00000041814 */
[C---:B--2---:R-:W-:Y:S08]  /*2ef0*/  HMMA.16816.F32.BF16 R28, R216.reuse, R10, R108 ;  /* 0x0000000ad81c723c */ /* 0x044ff0000004186c */
[C---:B----4-:R-:W-:Y:S08]  /*2f00*/  HMMA.16816.F32.BF16 R20, R216.reuse, R24, R100 ;  /* 0x00000018d814723c */ /* 0x050ff00000041864 */
[C---:B-----5:R-:W-:Y:S08]  /*2f10*/  HMMA.16816.F32.BF16 R40, R216.reuse, R12, R120 ;  /* 0x0000000cd828723c */ /* 0x060ff00000041878 */
[C---:B------:R-:W-:Y:S08]  /*2f20*/  HMMA.16816.F32.BF16 R36, R216.reuse, R14, R116 ;  /* 0x0000000ed824723c */ /* 0x040ff00000041874 */
[C---:B------:R-:W-:Y:S08]  /*2f30*/  HMMA.16816.F32.BF16 R16, R216.reuse, R26, R96 ;  /* 0x0000001ad810723c */ /* 0x040ff00000041860 */
[C---:B------:R-:W-:Y:S08]  /*2f40*/  HMMA.16816.F32.BF16 R32, R216.reuse, R8, R112 ;  /* 0x00000008d820723c */ /* 0x040ff00000041870 */
[C---:B------:R-:W-:Y:S08]  /*2f50*/  HMMA.16816.F32.BF16 R12, R216.reuse, R84, R92 ;  /* 0x00000054d80c723c */ /* 0x040ff0000004185c */
[----:B------:R-:W-:Y:S08]  /*2f60*/  HMMA.16816.F32.BF16 R8, R216, R86, R88 ;  /* 0x00000056d808723c */ /* 0x000ff00000041858 */
[C---:B------:R-:W-:Y:S08]  /*2f70*/  HMMA.16816.F32.BF16 R60, R220.reuse, R76, R60 ;  /* 0x0000004cdc3c723c */ /* 0x040ff0000004183c */
        /* <DEDUP_REMOVED lines=10> */
[----:B------:R-:W-:Y:S01]  /*3020*/  HMMA.16816.F32.BF16 R48, R220, R50, R8 ;  /* 0x00000032dc30723c */ /* 0x000fe20000041808 */
[----:B------:R-:W-:Y:S06]  /*3030*/  BAR.SYNC.DEFER_BLOCKING 0x0 ;  /* 0x0000000000007b1d */ /* 0x000fec0000010000 */
[----:B------:R-:W-:Y:S05]  /*3040*/  @!P0 BRA `(.L_x_503) ;  /* 0x000001f000008947 */ /* 0x000fea0003800000 */
[----:B------:R-:W-:Y:S02]  /*3050*/  UIADD3 UR5, UR20, -0x2, URZ ;  /* 0xfffffffe14057890 */ /* 0x000fe4000fffe03f */
[----:B------:R-:W-:-:S02]  /*3060*/  USHF.L.U32 UR24, UR6, 0x6, URZ ;  /* 0x0000000606187899 */ /* 0x000fc4000800063f */
[----:B------:R-:W-:Y:S02]  /*3070*/  USHF.R.S32.HI UR4, URZ, 0x1f, UR5 ;  /* 0x0000001f3f047899 */ /* 0x000fe40008011405 */
[----:B------:R-:W-:Y:S01]  /*3080*/  UIMAD UR23, UR23, UR5, URZ ;  /* 0x00000005171772a4 */ /* 0x000fe2000f8e023f */
[----:B------:R-:W-:Y:S01]  /*3090*/  IMAD.WIDE.U32 R8, R124, UR5, R130 ;  /* 0x000000057c087c25 */ /* 0x000fe2000f8e0082 */
[----:B------:R-:W-:Y:S02]  /*30a0*/  USHF.L.U64.HI UR6, UR6, 0x6, UR7 ;  /* 0x0000000606067899 */ /* 0x000fe40008010207 */
[----:B------:R-:W-:Y:S01]  /*30b0*/  UIMAD UR4, UR4, UR26, UR23 ;  /* 0x0000001a040472a4 */ /* 0x000fe2000f8e0217 */
[----:B------:R-:W-:Y:S01]  /*30c0*/  IMAD.U32 R12, RZ, RZ, UR24 ;  /* 0x00000018ff0c7e24 */ /* 0x000fe2000f8e00ff */
[----:B------:R-:W-:-:S04]  /*30d0*/  LEA R6, P5, R8, c[0x0][0x1c8], 0x1 ;  /* 0x0000720008067a11 */ /* 0x000fc800078a08ff */
[----:B------:R-:W-:Y:S02]  /*30e0*/  IADD3 R2, R9, UR4, RZ ;  /* 0x0000000409027c10 */ /* 0x000fe4000fffe0ff */
[----:B------:R-:W-:Y:S02]  /*30f0*/  IADD3 R14, P1, P0, R12, 0x80, R6 ;  /* 0x000000800c0e7810 */ /* 0x000fe4000783e006 */
[----:B------:R-:W-:Y:S02]  /*3100*/  LEA.HI.X R7, R8, c[0x0][0x1cc], R2, 0x1, P5 ;  /* 0x0000730008077a11 */ /* 0x000fe400028f0c02 */
[----:B------:R-:W-:Y:S02]  /*3110*/  IADD3 R8, P6, R6, UR24, RZ ;  /* 0x0000001806087c10 */ /* 0x000fe4000ffde0ff */
[----:B------:R-:W-:Y:S01]  /*3120*/  IADD3.X R15, RZ, UR6, R7, P1, P0 ;  /* 0x00000006ff0f7c10 */ /* 0x000fe20008fe0407 */
[----:B------:R-:W-:Y:S01]  /*3130*/  @!PT LDS RZ, [RZ] ;  /* 0x00000000fffff984 */ /* 0x000fe20000000800 */
[----:B------:R-:W-:Y:S01]  /*3140*/  @!PT LDS RZ, [RZ] ;  /* 0x00000000fffff984 */ /* 0x000fe20000000800 */
[----:B------:R-:W-:Y:S01]  /*3150*/  @!PT LDS RZ, [RZ] ;  /* 0x00000000fffff984 */ /* 0x000fe20000000800 */
[----:B------:R1:W-:Y:S01]  /*3160*/  LDGSTS.E.BYPASS.LTC128B.128 [R249+0xc100], [R6.64], !P4 ;  /* 0x0c10000006f97fae */ /* 0x0003e2000e101d52 */
[----:B------:R-:W-:-:S02]  /*3170*/  IADD3 R12, P5, P1, R12, 0x100, R6 ;  /* 0x000001000c0c7810 */ /* 0x000fc400079be006 */
[----:B------:R-:W-:Y:S01]  /*3180*/  IADD3 R10, P0, R8, UR24, RZ ;  /* 0x00000018080a7c10 */ /* 0x000fe2000ff1e0ff */
[----:B------:R1:W-:Y:S01]  /*3190*/  LDGSTS.E.BYPASS.LTC128B.128 [R249+0xf100], [R6.64+0x80], !P3 ;  /* 0x0f10008006f97fae */ /* 0x0003e2000d901d52 */
[----:B------:R-:W-:Y:S02]  /*31a0*/  IADD3.X R9, R7, UR6, RZ, P6, !PT ;  /* 0x0000000607097c10 */ /* 0x000fe4000b7fe4ff */
[----:B------:R-:W-:Y:S01]  /*31b0*/  IADD3.X R13, RZ, UR6, R7, P5, P1 ;  /* 0x00000006ff0d7c10 */ /* 0x000fe2000afe2407 */
[----:B------:R1:W-:Y:S01]  /*31c0*/  LDGSTS.E.BYPASS.LTC128B.128 [R249+0x12100], [R6.64+0x100], !P2 ;  /* 0x1210010006f97fae */ /* 0x0003e2000d101d52 */
[----:B------:R-:W-:-:S03]  /*31d0*/  IADD3.X R11, R9, UR6, RZ, P0, !PT ;  /* 0x00000006090b7c10 */ /* 0x000fc600087fe4ff */
[----:B------:R1:W-:Y:S04]  /*31e0*/  LDGSTS.E.BYPASS.LTC128B.128 [R249+0xd100], [R8.64], !P4 ;  /* 0x0d10000008f97fae */ /* 0x0003e8000e101d52 */
[----:B------:R1:W-:Y:S04]  /*31f0*/  LDGSTS.E.BYPASS.LTC128B.128 [R249+0x10100], [R14.64], !P3 ;  /* 0x101000000ef97fae */ /* 0x0003e8000d901d52 */
[----:B------:R1:W-:Y:S04]  /*3200*/  LDGSTS.E.BYPASS.LTC128B.128 [R249+0x13100], [R12.64], !P2 ;  /* 0x131000000cf97fae */ /* 0x0003e8000d101d52 */
[----:B------:R1:W-:Y:S04]  /*3210*/  LDGSTS.E.BYPASS.LTC128B.128 [R249+0xe100], [R10.64], !P4 ;  /* 0x0e1000000af97fae */ /* 0x0003e8000e101d52 */
[----:B------:R1:W-:Y:S04]  /*3220*/  LDGSTS.E.BYPASS.LTC128B.128 [R249+0x11100], [R10.64+0x80], !P3 ;  /* 0x111000800af97fae */ /* 0x0003e8000d901d52 */
[----:B------:R1:W-:Y:S02]  /*3230*/  LDGSTS.E.BYPASS.LTC128B.128 [R249+0x14100], [R10.64+0x100], !P2 ;  /* 0x141001000af97fae */ /* 0x0003e4000d101d52 */
.L_x_503:
[----:B------:R-:W-:Y:S01]  /*3240*/  LOP3.LUT R2, R126, 0xffffffe0, RZ, 0xc0, !PT ;  /* 0xffffffe07e027812 */ /* 0x000fe200078ec0ff */
[----:B------:R-:W-:Y:S01]  /*3250*/  UIADD3 UR22, UR8, UR22, URZ ;  /* 0x0000001608167290 */ /* 0x000fe2000fffe03f */
[----:B------:R-:W-:Y:S01]  /*3260*/  LEA.HI R5, R127, R129, RZ, 0x2 ;  /* 0x000000817f057211 */ /* 0x000fe200078f10ff */
[----:B------:R-:W-:Y:S01]  /*3270*/  IMAD.SHL.U32 R225, R4, 0x2, RZ ;  /* 0x0000000204e17824 */ /* 0x000fe200078e00ff */
[----:B-1----:R-:W-:Y:S01]  /*3280*/  SHF.R.S32.HI R7, RZ, 0x1f, R125 ;  /* 0x0000001fff077819 */ /* 0x002fe2000001147d */
[----:B------:R-:W-:Y:S01]  /*3290*/  IMAD.IADD R2, R129, 0x1, -R2 ;  /* 0x0000000181027824 */ /* 0x000fe200078e0a02 */
[----:B------:R-:W-:Y:S01]  /*32a0*/  LOP3.LUT R5, R5, 0xfffffffc, RZ, 0xc0, !PT ;  /* 0xfffffffc05057812 */ /* 0x000fe200078ec0ff */
[--C-:B------:R-:W-:Y:S01]  /*32b0*/  IMAD R229, R0, 0x2, R225.reuse ;  /* 0x0000000200e57824 */ /* 0x100fe200078e02e1 */
[----:B------:R-:W-:Y:S01]  /*32c0*/  LEA.HI R7, R7, R125, RZ, 0x3 ;  /* 0x0000007d07077211 */ /* 0x000fe200078f18ff */
[----:B------:R-:W-:Y:S01]  /*32d0*/  IMAD R226, R3, 0x2, R225 ;  /* 0x0000000203e27824 */ /* 0x000fe200078e02e1 */
[----:B------:R-:W-:Y:S01]  /*32e0*/  SHF.R.S32.HI R6, RZ, 0x1f, R2 ;  /* 0x0000001fff067819 */ /* 0x000fe20000011402 */
[----:B------:R-:W-:Y:S01]  /*32f0*/  IMAD.IADD R5, R129, 0x1, -R5 ;  /* 0x0000000181057824 */ /* 0x000fe200078e0a05 */
[----:B------:R-:W-:Y:S01]  /*3300*/  LOP3.LUT R7, R7, 0xffffff8, RZ, 0xc0, !PT ;  /* 0x0ffffff807077812 */ /* 0x000fe200078ec0ff */
[----:B------:R-:W-:Y:S01]  /*3310*/  LDSM.16.MT88.4 R84, [R229+0x3900] ;  /* 0x00390000e554783b */ /* 0x000fe20000004200 */
[----:B------:R-:W-:Y:S01]  /*3320*/  LEA.HI R6, R6, R2, RZ, 0x2 ;  /* 0x0000000206067211 */ /* 0x000fe200078f10ff */
[----:B------:R-:W-:Y:S01]  /*3330*/  ULDC.64 UR4, c[0x0][0x2c8] ;  /* 0x0000b20000047ab9 */ /* 0x000fe20000000a00 */
[----:B------:R-:W-:Y:S01]  /*3340*/  LEA.HI R8, R5, R5, RZ, 0x1 ;  /* 0x0000000505087211 */ /* 0x000fe200078f08ff */
[----:B------:R-:W-:Y:S01]  /*3350*/  IMAD.IADD R9, R125, 0x1, -R7 ;  /* 0x000000017d097824 */ /* 0x000fe200078e0a07 */
[----:B------:R-:W-:Y:S01]  /*3360*/  PLOP3.LUT P1, PT, PT, PT, UP1, 0x80, 0x0 ;  /* 0x000000000000781c */ /* 0x000fe20003f2f018 */
[----:B------:R-:W-:Y:S01]  /*3370*/  LDSM.16.MT88.4 R68, [R226+0x3900] ;  /* 0x00390000e244783b */ /* 0x000fe20000004200 */
[----:B------:R-:W-:Y:S01]  /*3380*/  LEA.HI.SX32 R7, R6, UR21, 0x1e ;  /* 0x0000001506077c11 */ /* 0x000fe2000f8ff2ff */
[----:B------:R-:W-:Y:S01]  /*3390*/  UIMAD.WIDE.U32 UR6, UR21, UR4, URZ ;  /* 0x00000004150672a5 */ /* 0x000fe2000f8e003f */
[----:B------:R-:W-:Y:S01]  /*33a0*/  LOP3.LUT R8, R8, 0x1ffffffe, RZ, 0xc0, !PT ;  /* 0x1ffffffe08087812 */ /* 0x000fe200078ec0ff */
[----:B------:R-:W-:Y:S01]  /*33b0*/  UIADD3 UR20, UR20, -0x2, URZ ;  /* 0xfffffffe14147890 */ /* 0x000fe2000fffe03f */
[----:B------:R-:W-:Y:S01]  /*33c0*/  LEA R7, R9, R7, 0x4 ;  /* 0x0000000709077211 */ /* 0x000fe200078e20ff */
[----:B------:R-:W-:Y:S01]  /*33d0*/  @UP1 USHF.R.U32.HI UR21, URZ, UR5, UR7 ;  /* 0x000000053f151299 */ /* 0x000fe20008011607 */
[----:B------:R-:W-:Y:S01]  /*33e0*/  PLOP3.LUT P0, PT, PT, PT, UP1, 0x80, 0x0 ;  /* 0x000000000000781c */ /* 0x000fe20003f0f018 */
[----:B------:R-:W-:Y:S01]  /*33f0*/  IMAD.IADD R5, R5, 0x1, -R8 ;  /* 0x0000000105057824 */ /* 0x000fe200078e0a08 */
[----:B------:R-:W-:Y:S01]  /*3400*/  LEA R228, R0, R226, 0x1 ;  /* 0x000000e200e47211 */ /* 0x000fe200078e08ff */
[----:B------:R-:W-:Y:S01]  /*3410*/  UIADD3 UR21, UR21, UR8, -UR12 ;  /* 0x0000000815157290 */ /* 0x000fe2000fffe80c */
[----:B------:R-:W0:Y:S01]  /*3420*/  LDGDEPBAR ;  /* 0x00000000000079af */ /* 0x000e220000000000 */
[----:B------:R-:W-:-:S02]  /*3430*/  IMAD R10, R5, 0x8, R7 ;  /* 0x00000008050a7824 */ /* 0x000fc400078e0207 */
[----:B------:R-:W-:Y:S01]  /*3440*/  UIMAD.WIDE UR4, UR21, 0x2aaaaaab, URZ ;  /* 0x2aaaaaab150478a5 */ /* 0x000fe2000f8e023f */
[----:B------:R-:W-:Y:S01]  /*3450*/  LDSM.16.MT88.4 R80, [R228+0x3900] ;  /* 0x00390000e450783b */ /* 0x000fe20000004200 */
[----:B------:R-:W-:Y:S02]  /*3460*/  @P1 IMAD.HI.U32 R7, R10, c[0x0][0x2c8], RZ ;  /* 0x0000b2000a071a27 */ /* 0x000fe400078e00ff */
[----:B------:R-:W-:Y:S01]  /*3470*/  USHF.R.U32.HI UR21, URZ, 0x1f, UR5 ;  /* 0x0000001f3f157899 */ /* 0x000fe20008011605 */
[----:B------:R-:W-:Y:S01]  /*3480*/  STL [R1+0x30], R10 ;  /* 0x0000300a01007387 */ /* 0x000fe20000100800 */
[----:B------:R-:W-:Y:S01]  /*3490*/  IMAD.MOV.U32 R5, RZ, RZ, R10 ;  /* 0x000000ffff057224 */ /* 0x000fe200078e000a */
[----:B------:R-:W-:Y:S01]  /*34a0*/  @P0 SHF.R.U32.HI R5, RZ, c[0x0][0x2cc], R7 ;  /* 0x0000b300ff050a19 */ /* 0x000fe20000011607 */
[----:B------:R-:W-:-:S04]  /*34b0*/  ULEA.HI.SX32 UR21, UR5, UR21, 0x1c ;  /* 0x0000001505157291 */ /* 0x000fc8000f8fe23f */
[----:B------:R-:W1:Y:S01]  /*34c0*/  SHFL.IDX PT, R8, R5, RZ, 0x1c1f ;  /* 0x001c1fff05087589 */ /* 0x000e6200000e0000 */
[----:B------:R-:W-:-:S03]  /*34d0*/  UISETP.LT.AND UP0, UPT, URZ, UR21, UPT ;  /* 0x000000153f00728c */ /* 0x000fc6000bf01270 */
[----:B------:R2:W3:Y:S01]  /*34e0*/  SHFL.IDX PT, R7, R5, 0x1, 0x1c1f ;  /* 0x003c1f0005077f89 */ /* 0x0004e200000e0000 */
[----:B------:R-:W-:-:S04]  /*34f0*/  USEL UR21, URZ, UR21, !UP0 ;  /* 0x000000153f157287 */ /* 0x000fc8000c000000 */
[----:B------:R-:W-:Y:S01]  /*3500*/  UISETP.GE.AND UP0, UPT, UR20, UR21, UPT ;  /* 0x000000151400728c */ /* 0x000fe2000bf06270 */
[----:B--2---:R-:W-:-:S04]  /*3510*/  LOP3.LUT R5, R6, 0x7ffffffc, RZ, 0xc0, !PT ;  /* 0x7ffffffc06057812 */ /* 0x004fc800078ec0ff */
[----:B------:R-:W-:Y:S01]  /*3520*/  IADD3 R5, R2, -R5, RZ ;  /* 0x8000000502057210 */ /* 0x000fe20007ffe0ff */
[----:B------:R-:W-:-:S04]  /*3530*/  IMAD.U32 R2, RZ, RZ, UR22 ;  /* 0x00000016ff027e24 */ /* 0x000fc8000f8e00ff */
[----:B------:R-:W-:-:S05]  /*3540*/  IMAD.SHL.U32 R9, R5, 0x2, RZ ;  /* 0x0000000205097824 */ /* 0x000fca00078e00ff */
[C---:B------:R-:W-:Y:S01]  /*3550*/  IADD3 R2, -R9.reuse, 0x1, R2 ;  /* 0x0000000109027810 */ /* 0x040fe20007ffe102 */
[----:B------:R2:W-:Y:S01]  /*3560*/  STL [R1+0x34], R9 ;  /* 0x0000340901007387 */ /* 0x0005e20000100800 */
[----:B------:R-:W-:Y:S02]  /*3570*/  IADD3 R6, -R9, UR22, RZ ;  /* 0x0000001609067c10 */ /* 0x000fe4000fffe1ff */
[----:B------:R-:W-:-:S05]  /*3580*/  IADD3 R2, R2, -UR12, RZ ;  /* 0x8000000c02027c10 */ /* 0x000fca000fffe0ff */
[C---:B-1----:R-:W-:Y:S01]  /*3590*/  IMAD.IADD R5, R2.reuse, 0x1, R8 ;  /* 0x0000000102057824 */ /* 0x042fe200078e0208 */
[----:B---3--:R-:W-:-:S04]  /*35a0*/  IADD3 R2, R2, R7, RZ ;  /* 0x0000000702027210 */ /* 0x008fc80007ffe0ff */
[C---:B------:R-:W-:Y:S02]  /*35b0*/  IMNMX R5, R6.reuse, R5, PT ;  /* 0x0000000506057217 */ /* 0x040fe40003800200 */
[----:B------:R-:W-:Y:S02]  /*35c0*/  IMNMX R2, R6, R2, PT ;  /* 0x0000000206027217 */ /* 0x000fe40003800200 */
[C---:B------:R-:W-:Y:S02]  /*35d0*/  ISETP.GT.AND P0, PT, R5.reuse, RZ, PT ;  /* 0x000000ff0500720c */ /* 0x040fe40003f04270 */
[C---:B------:R-:W-:Y:S02]  /*35e0*/  ISETP.GT.AND P6, PT, R5.reuse, 0x1, PT ;  /* 0x000000010500780c */ /* 0x040fe40003fc4270 */
[----:B------:R-:W-:Y:S02]  /*35f0*/  FSEL R8, R72, -INF , P0 ;  /* 0xff80000048087808 */ /* 0x000fe40000000000 */
[----:B------:R-:W-:-:S02]  /*3600*/  ISETP.GT.AND P0, PT, R5, 0x8, PT ;  /* 0x000000080500780c */ /* 0x000fc40003f04270 */
[----:B------:R-:W-:Y:S02]  /*3610*/  ISETP.GT.AND P5, PT, R2, RZ, PT ;  /* 0x000000ff0200720c */ /* 0x000fe40003fa4270 */
[----:B------:R-:W-:Y:S02]  /*3620*/  FSEL R10, R64, -INF , P0 ;  /* 0xff800000400a7808 */ /* 0x000fe40000000000 */
[----:B------:R-:W-:Y:S02]  /*3630*/  ISETP.GT.AND P0, PT, R2, 0x9, PT ;  /* 0x000000090200780c */ /* 0x000fe40003f04270 */
[----:B--2---:R-:W-:Y:S02]  /*3640*/  FSEL R9, R73, -INF , P6 ;  /* 0xff80000049097808 */ /* 0x004fe40003000000 */
[----:B------:R-:W-:Y:S02]  /*3650*/  FSEL R14, R74, -INF , P5 ;  /* 0xff8000004a0e7808 */ /* 0x000fe40002800000 */
[----:B------:R-:W-:-:S02]  /*3660*/  FSEL R21, R67, -INF , P0 ;  /* 0xff80000043157808 */ /* 0x000fc40000000000 */
[C---:B------:R-:W-:Y:S02]  /*3670*/  ISETP.GT.AND P5, PT, R5.reuse, 0x9, PT ;  /* 0x000000090500780c */ /* 0x040fe40003fa4270 */
[----:B------:R-:W-:Y:S02]  /*3680*/  ISETP.GT.AND P0, PT, R5, 0x11, PT ;  /* 0x000000110500780c */ /* 0x000fe40003f04270 */
[----:B------:R-:W-:Y:S02]  /*3690*/  FMNMX.FTZ R6, R8, R9, !PT ;  /* 0x0000000908067209 */ /* 0x000fe40007810000 */
[----:B------:R-:W-:Y:S02]  /*36a0*/  ISETP.GT.AND P1, PT, R2, 0x1, PT ;  /* 0x000000010200780c */ /* 0x000fe40003f24270 */
[----:B------:R-:W-:Y:S02]  /*36b0*/  FSEL R11, R65, -INF , P5 ;  /* 0xff800000410b7808 */ /* 0x000fe40002800000 */
[----:B------:R-:W-:-:S02]  /*36c0*/  FSEL R22, R61, -INF , P0 ;  /* 0xff8000003d167808 */ /* 0x000fc40000000000 */
[----:B------:R-:W-:Y:S02]  /*36d0*/  ISETP.GT.AND P5, PT, R5, 0x10, PT ;  /* 0x000000100500780c */ /* 0x000fe40003fa4270 */
[----:B------:R-:W-:Y:S02]  /*36e0*/  ISETP.GT.AND P0, PT, R2, 0x10, PT ;  /* 0x000000100200780c */ /* 0x000fe40003f04270 */
[----:B------:R-:W-:Y:S02]  /*36f0*/  FMNMX.FTZ R6, R10, R6, !PT ;  /* 0x000000060a067209 */ /* 0x000fe40007810000 */
[----:B------:R-:W-:Y:S02]  /*3700*/  FSEL R15, R75, -INF , P1 ;  /* 0xff8000004b0f7808 */ /* 0x000fe40000800000 */
[----:B------:R-:W-:Y:S01]  /*3710*/  ISETP.GT.AND P1, PT, R2, 0x8, PT ;  /* 0x000000080200780c */ /* 0x000fe20003f24270 */
[----:B------:R-:W-:Y:S01]  /*3720*/  LDSM.16.MT88.4 R72, [R228+0x6100] ;  /* 0x00610000e448783b */ /* 0x000fe20000004200 */
[----:B------:R-:W-:-:S02]  /*3730*/  FSEL R13, R60, -INF , P5 ;  /* 0xff8000003c0d7808 */ /* 0x000fc40002800000 */
[----:B------:R-:W-:Y:S02]  /*3740*/  FSEL R25, R62, -INF , P0 ;  /* 0xff8000003e197808 */ /* 0x000fe40000000000 */
[----:B------:R-:W-:Y:S02]  /*3750*/  FMNMX.FTZ R6, R11, R6, !PT ;  /* 0x000000060b067209 */ /* 0x000fe40007810000 */
[----:B------:R-:W-:Y:S02]  /*3760*/  ISETP.GT.AND P0, PT, R2, 0x19, PT ;  /* 0x000000190200780c */ /* 0x000fe40003f04270 */
[----:B------:R-:W-:Y:S02]  /*3770*/  FSEL R20, R66, -INF , P1 ;  /* 0xff80000042147808 */ /* 0x000fe40000800000 */
[----:B------:R-:W-:Y:S01]  /*3780*/  ISETP.GT.AND P1, PT, R5, 0x18, PT ;  /* 0x000000180500780c */ /* 0x000fe20003f24270 */
[----:B------:R-:W-:Y:S01]  /*3790*/  LDSM.16.MT88.4 R64, [R226+0x3100] ;  /* 0x00310000e240783b */ /* 0x000fe20000004200 */
[----:B------:R-:W-:-:S02]  /*37a0*/  FMNMX.FTZ R6, R13, R6, !PT ;  /* 0x000000060d067209 */ /* 0x000fc40007810000 */
[----:B------:R-:W-:Y:S02]  /*37b0*/  FSEL R56, R79, -INF , P0 ;  /* 0xff8000004f387808 */ /* 0x000fe40000000000 */
[C---:B------:R-:W-:Y:S02]  /*37c0*/  ISETP.GT.AND P0, PT, R5.reuse, 0x20, PT ;  /* 0x000000200500780c */ /* 0x040fe40003f04270 */
[----:B------:R-:W-:Y:S02]  /*37d0*/  ISETP.GT.AND P6, PT, R5, 0x19, PT ;  /* 0x000000190500780c */ /* 0x000fe40003fc4270 */
[----:B------:R-:W-:Y:S02]  /*37e0*/  FSEL R23, R76, -INF , P1 ;  /* 0xff8000004c177808 */ /* 0x000fe40000800000 */
[----:B------:R-:W-:Y:S02]  /*37f0*/  FMNMX.FTZ R6, R22, R6, !PT ;  /* 0x0000000616067209 */ /* 0x000fe40007810000 */
[----:B------:R-:W-:-:S02]  /*3800*/  FSEL R96, R40, -INF , P0 ;  /* 0xff80000028607808 */ /* 0x000fc40000000000 */
[C---:B------:R-:W-:Y:S02]  /*3810*/  ISETP.GT.AND P5, PT, R2.reuse, 0x11, PT ;  /* 0x000000110200780c */ /* 0x040fe40003fa4270 */
[----:B------:R-:W-:Y:S02]  /*3820*/  ISETP.GT.AND P0, PT, R2, 0x21, PT ;  /* 0x000000210200780c */ /* 0x000fe40003f04270 */
[----:B------:R-:W-:Y:S02]  /*3830*/  FSEL R24, R77, -INF , P6 ;  /* 0xff8000004d187808 */ /* 0x000fe40003000000 */
[----:B------:R-:W-:Y:S02]  /*3840*/  FMNMX.FTZ R6, R23, R6, !PT ;  /* 0x0000000617067209 */ /* 0x000fe40007810000 */
[----:B------:R-:W-:Y:S02]  /*3850*/  FSEL R26, R63, -INF , P5 ;  /* 0xff8000003f1a7808 */ /* 0x000fe40002800000 */
[----:B------:R-:W-:-:S02]  /*3860*/  FSEL R97, R43, -INF , P0 ;  /* 0xff8000002b617808 */ /* 0x000fc40000000000 */
[C---:B------:R-:W-:Y:S02]  /*3870*/  ISETP.GT.AND P5, PT, R5.reuse, 0x21, PT ;  /* 0x000000210500780c */ /* 0x040fe40003fa4270 */
[----:B------:R-:W-:Y:S02]  /*3880*/  ISETP.GT.AND P0, PT, R5, 0x28, PT ;  /* 0x000000280500780c */ /* 0x000fe40003f04270 */
[----:B------:R-:W-:Y:S02]  /*3890*/  FMNMX.FTZ R6, R24, R6, !PT ;  /* 0x0000000618067209 */ /* 0x000fe40007810000 */
[----:B------:R-:W-:Y:S02]  /*38a0*/  FMNMX.FTZ R7, R14, R15, !PT ;  /* 0x0000000f0e077209 */ /* 0x000fe40007810000 */
[----:B------:R-:W-:Y:S02]  /*38b0*/  FSEL R95, R41, -INF , P5 ;  /* 0xff800000295f7808 */ /* 0x000fe40002800000 */
[----:B------:R-:W-:-:S02]  /*38c0*/  FSEL R93, R36, -INF , P0 ;  /* 0xff800000245d7808 */ /* 0x000fc40000000000 */
[----:B------:R-:W-:Y:S02]  /*38d0*/  FMNMX.FTZ R6, R96, R6, !PT ;  /* 0x0000000660067209 */ /* 0x000fe40007810000 */
[----:B------:R-:W-:Y:S02]  /*38e0*/  ISETP.GT.AND P0, PT, R2, 0x29, PT ;  /* 0x000000290200780c */ /* 0x000fe40003f04270 */
[----:B------:R-:W-:Y:S02]  /*38f0*/  FMNMX.FTZ R7, R20, R7, !PT ;  /* 0x0000000714077209 */ /* 0x000fe40007810000 */
[----:B------:R-:W-:Y:S02]  /*3900*/  ISETP.GT.AND P1, PT, R2, 0x18, PT ;  /* 0x000000180200780c */ /* 0x000fe40003f24270 */
[----:B------:R-:W-:Y:S02]  /*3910*/  ISETP.GT.AND P5, PT, R5, 0x29, PT ;  /* 0x000000290500780c */ /* 0x000fe40003fa4270 */
[----:B------:R-:W-:-:S02]  /*3920*/  FMNMX.FTZ R6, R95, R6, !PT ;  /* 0x000000065f067209 */ /* 0x000fc40007810000 */
[----:B------:R-:W-:Y:S02]  /*3930*/  FSEL R99, R39, -INF , P0 ;  /* 0xff80000027637808 */ /* 0x000fe40000000000 */
[----:B------:R-:W-:Y:S02]  /*3940*/  FMNMX.FTZ R7, R21, R7, !PT ;  /* 0x0000000715077209 */ /* 0x000fe40007810000 */
[----:B------:R-:W-:Y:S02]  /*3950*/  ISETP.GT.AND P0, PT, R5, 0x30, PT ;  /* 0x000000300500780c */ /* 0x000fe40003f04270 */
[----:B------:R-:W-:Y:S02]  /*3960*/  FSEL R27, R78, -INF , P1 ;  /* 0xff8000004e1b7808 */ /* 0x000fe40000800000 */
[----:B------:R-:W-:Y:S01]  /*3970*/  FSEL R92, R37, -INF , P5 ;  /* 0xff800000255c7808 */ /* 0x000fe20002800000 */
[----:B------:R-:W-:Y:S01]  /*3980*/  LDSM.16.MT88.4 R76, [R228+0x900] ;  /* 0x00090000e44c783b */ /* 0x000fe20000004200 */
[----:B------:R-:W-:-:S02]  /*3990*/  FMNMX.FTZ R6, R93, R6, !PT ;  /* 0x000000065d067209 */ /* 0x000fc40007810000 */
[----:B------:R-:W-:Y:S02]  /*39a0*/  ISETP.GT.AND P1, PT, R2, 0x20, PT ;  /* 0x000000200200780c */ /* 0x000fe40003f24270 */
[----:B------:R-:W-:Y:S02]  /*39b0*/  FMNMX.FTZ R7, R25, R7, !PT ;  /* 0x0000000719077209 */ /* 0x000fe40007810000 */
[----:B------:R-:W-:Y:S02]  /*39c0*/  FSEL R168, R32, -INF , P0 ;  /* 0xff80000020a87808 */ /* 0x000fe40000000000 */
[----:B------:R-:W-:Y:S02]  /*39d0*/  ISETP.GT.AND P0, PT, R2, 0x31, PT ;  /* 0x000000310200780c */ /* 0x000fe40003f04270 */
[----:B------:R-:W-:Y:S02]  /*39e0*/  ISETP.GT.AND P5, PT, R5, 0x31, PT ;  /* 0x000000310500780c */ /* 0x000fe40003fa4270 */
[----:B------:R-:W-:-:S02]  /*39f0*/  FMNMX.FTZ R6, R92, R6, !PT ;  /* 0x000000065c067209 */ /* 0x000fc40007810000 */
[----:B------:R-:W-:Y:S02]  /*3a00*/  FSEL R98, R42, -INF , P1 ;  /* 0xff8000002a627808 */ /* 0x000fe40000800000 */
[----:B------:R-:W-:Y:S01]  /*3a10*/  FMNMX.FTZ R7, R26, R7, !PT ;  /* 0x000000071a077209 */ /* 0x000fe20007810000 */
[----:B------:R-:W-:Y:S01]  /*3a20*/  LDSM.16.MT88.4 R40, [R225+0x900] ;  /* 0x00090000e128783b */ /* 0x000fe20000004200 */
[----:B------:R-:W-:Y:S02]  /*3a30*/  ISETP.GT.AND P1, PT, R2, 0x28, PT ;  /* 0x000000280200780c */ /* 0x000fe40003f24270 */
[----:B------:R-:W-:Y:S02]  /*3a40*/  FSEL R167, R35, -INF , P0 ;  /* 0xff80000023a77808 */ /* 0x000fe40000000000 */
[----:B------:R-:W-:Y:S02]  /*3a50*/  FSEL R166, R33, -INF , P5 ;  /* 0xff80000021a67808 */ /* 0x000fe40002800000 */
[----:B------:R-:W-:-:S02]  /*3a60*/  ISETP.GT.AND P0, PT, R5, 0x38, PT ;  /* 0x000000380500780c */ /* 0x000fc40003f04270 */
[----:B------:R-:W-:Y:S02]  /*3a70*/  FMNMX.FTZ R6, R168, R6, !PT ;  /* 0x00000006a8067209 */ /* 0x000fe40007810000 */
[----:B------:R-:W-:Y:S02]  /*3a80*/  FMNMX.FTZ R7, R27, R7, !PT ;  /* 0x000000071b077209 */ /* 0x000fe40007810000 */
        /* <DEDUP_REMOVED lines=8> */
[----:B------:R-:W-:Y:S01]  /*3b10*/  ISETP.GT.AND P1, PT, R5, 0x40, PT ;  /* 0x000000400500780c */ /* 0x000fe20003f24270 */
[----:B------:R-:W-:Y:S01]  /*3b20*/  LDSM.16.MT88.4 R32, [R229+0x900] ;  /* 0x00090000e520783b */ /* 0x000fe20000004200 */
        /* <DEDUP_REMOVED lines=10> */
[----:B------:R-:W-:Y:S02]  /*3bd0*/  ISETP.GT.AND P1, PT, R5, 0x49, PT ;  /* 0x000000490500780c */ /* 0x000fe40003f24270 */
[----:B------:R-:W-:Y:S02]  /*3be0*/  FMNMX.FTZ R7, R94, R7, !PT ;  /* 0x000000075e077209 */ /* 0x000fe40007810000 */
[----:B------:R-:W-:Y:S02]  /*3bf0*/  FSEL R177, R52, -INF , P5 ;  /* 0xff80000034b17808 */ /* 0x000fe40002800000 */
[----:B------:R-:W-:-:S02]  /*3c00*/  FMNMX.FTZ R6, R178, R6, !PT ;  /* 0x00000006b2067209 */ /* 0x000fc40007810000 */
[----:B------:R-:W-:Y:S02]  /*3c10*/  FSEL R176, R53, -INF , P1 ;  /* 0xff80000035b07808 */ /* 0x000fe40000800000 */
[----:B------:R-:W-:Y:S02]  /*3c20*/  FMNMX.FTZ R7, R99, R7, !PT ;  /* 0x0000000763077209 */ /* 0x000fe40007810000 */
[----:B------:R-:W-:Y:S02]  /*3c30*/  ISETP.GT.AND P1, PT, R2, 0x38, PT ;  /* 0x000000380200780c */ /* 0x000fe40003f24270 */
[----:B------:R-:W-:Y:S02]  /*3c40*/  ISETP.GT.AND P0, PT, R5, 0x50, PT ;  /* 0x000000500500780c */ /* 0x000fe40003f04270 */
[----:B------:R-:W-:Y:S02]  /*3c50*/  FMNMX.FTZ R6, R177, R6, !PT ;  /* 0x00000006b1067209 */ /* 0x000fe40007810000 */
[----:B------:R-:W-:-:S02]  /*3c60*/  FMNMX.FTZ R7, R169, R7, !PT ;  /* 0x00000007a9077209 */ /* 0x000fc40007810000 */
[----:B------:R-:W-:Y:S02]  /*3c70*/  FSEL R142, R46, -INF , P1 ;  /* 0xff8000002e8e7808 */ /* 0x000fe40000800000 */
[C---:B------:R-:W-:Y:S02]  /*3c80*/  ISETP.GT.AND P6, PT, R5.reuse, 0x51, PT ;  /* 0x000000510500780c */ /* 0x040fe40003fc4270 */
[C---:B------:R-:W-:Y:S02]  /*3c90*/  ISETP.GT.AND P5, PT, R5.reuse, 0x58, PT ;  /* 0x000000580500780c */ /* 0x040fe40003fa4270 */
[----:B------:R-:W-:Y:S02]  /*3ca0*/  FSEL R250, R16, -INF , P0 ;  /* 0xff80000010fa7808 */ /* 0x000fe40000000000 */
[----:B------:R-:W-:Y:S02]  /*3cb0*/  ISETP.GT.AND P1, PT, R5, 0x59, PT ;  /* 0x000000590500780c */ /* 0x000fe40003f24270 */
[----:B------:R-:W-:-:S02]  /*3cc0*/  ISETP.GT.AND P0, PT, R2, 0x39, PT ;  /* 0x000000390200780c */ /* 0x000fc40003f04270 */
[----:B------:R-:W-:Y:S02]  /*3cd0*/  FMNMX.FTZ R5, R176, R6, !PT ;  /* 0x00000006b0057209 */ /* 0x000fe40007810000 */
[----:B------:R-:W-:Y:S02]  /*3ce0*/  FMNMX.FTZ R6, R167, R7, !PT ;  /* 0x00000007a7067209 */ /* 0x000fe40007810000 */
[----:B------:R-:W-:Y:S02]  /*3cf0*/  FSEL R143, R47, -INF , P0 ;  /* 0xff8000002f8f7808 */ /* 0x000fe40000000000 */
[----:B------:R-:W-:Y:S01]  /*3d00*/  FSEL R100, R17, -INF , P6 ;  /* 0xff80000011647808 */ /* 0x000fe20003000000 */
[----:B------:R-:W-:Y:S01]  /*3d10*/  LDSM.16.MT88.4 R44, [R229+0x100] ;  /* 0x00010000e52c783b */ /* 0x000fe20000004200 */
[----:B------:R-:W-:Y:S02]  /*3d20*/  FMNMX.FTZ R5, R250, R5, !PT ;  /* 0x00000005fa057209 */ /* 0x000fe40007810000 */
[----:B------:R-:W-:-:S02]  /*3d30*/  ISETP.GT.AND P0, PT, R2, 0x40, PT ;  /* 0x000000400200780c */ /* 0x000fc40003f04270 */
[----:B------:R-:W-:Y:S02]  /*3d40*/  FMNMX.FTZ R6, R142, R6, !PT ;  /* 0x000000068e067209 */ /* 0x000fe40007810000 */
[----:B------:R-:W-:Y:S02]  /*3d50*/  FSEL R251, R48, -INF , P5 ;  /* 0xff80000030fb7808 */ /* 0x000fe40002800000 */
[----:B------:R-:W-:Y:S02]  /*3d60*/  FMNMX.FTZ R141, R100, R5, !PT ;  /* 0x00000005648d7209 */ /* 0x000fe40007810000 */
[----:B------:R-:W-:Y:S02]  /*3d70*/  ISETP.GT.AND P5, PT, R2, 0x41, PT ;  /* 0x000000410200780c */ /* 0x000fe40003fa4270 */
[----:B------:R-:W-:Y:S02]  /*3d80*/  FSEL R174, R30, -INF , P0 ;  /* 0xff8000001eae7808 */ /* 0x000fe40000000000 */
[----:B------:R-:W-:-:S02]  /*3d90*/  FMNMX.FTZ R5, R143, R6, !PT ;  /* 0x000000068f057209 */ /* 0x000fc40007810000 */
[----:B------:R-:W-:Y:S02]  /*3da0*/  FSEL R89, R49, -INF , P1 ;  /* 0xff80000031597808 */ /* 0x000fe40000800000 */
[----:B------:R-:W-:Y:S02]  /*3db0*/  FSEL R173, R31, -INF , P5 ;  /* 0xff8000001fad7808 */ /* 0x000fe40002800000 */
[----:B------:R-:W-:Y:S02]  /*3dc0*/  ISETP.GT.AND P1, PT, R2, 0x48, PT ;  /* 0x000000480200780c */ /* 0x000fe40003f24270 */
[----:B------:R-:W-:Y:S02]  /*3dd0*/  FMNMX.FTZ R5, R174, R5, !PT ;  /* 0x00000005ae057209 */ /* 0x000fe40007810000 */
[----:B------:R-:W-:Y:S02]  /*3de0*/  ISETP.GT.AND P0, PT, R2, 0x49, PT ;  /* 0x000000490200780c */ /* 0x000fe40003f04270 */
[----:B------:R-:W-:-:S02]  /*3df0*/  FSEL R172, R54, -INF , P1 ;  /* 0xff80000036ac7808 */ /* 0x000fc40000800000 */
[----:B------:R-:W-:Y:S02]  /*3e00*/  FMNMX.FTZ R5, R173, R5, !PT ;  /* 0x00000005ad057209 */ /* 0x000fe40007810000 */
[----:B------:R-:W-:Y:S02]  /*3e10*/  FSEL R175, R55, -INF , P0 ;  /* 0xff80000037af7808 */ /* 0x000fe40000000000 */
[----:B------:R-:W-:Y:S01]  /*3e20*/  ISETP.GT.AND P1, PT, R2, 0x50, PT ;  /* 0x000000500200780c */ /* 0x000fe20003f24270 */
[----:B------:R-:W-:Y:S01]  /*3e30*/  LDSM.16.MT88.4 R52, [R228+0x100] ;  /* 0x00010000e434783b */ /* 0x000fe20000004200 */
        /* <DEDUP_REMOVED lines=10> */
[----:B------:R-:W-:Y:S01]  /*3ee0*/  ISETP.GT.AND P0, PT, R2, 0x59, PT ;  /* 0x000000590200780c */ /* 0x000fe20003f04270 */
[----:B------:R-:W-:Y:S01]  /*3ef0*/  LDSM.16.MT88.4 R16, [R225+0x100] ;  /* 0x00010000e110783b */ /* 0x000fe20000004200 */
[----:B------:R-:W-:Y:S02]  /*3f00*/  FSEL R170, R50, -INF , P1 ;  /* 0xff80000032aa7808 */ /* 0x000fe40000800000 */
[----:B------:R-:W-:Y:S02]  /*3f10*/  FMNMX.FTZ R2, R171, R5, !PT ;  /* 0x00000005ab027209 */ /* 0x000fe40007810000 */
[----:B------:R-:W-:Y:S02]  /*3f20*/  FSEL R252, R51, -INF , P0 ;  /* 0xff80000033fc7808 */ /* 0x000fe40000000000 */
[----:B------:R-:W-:-:S04]  /*3f30*/  FMNMX.FTZ R2, R170, R2, !PT ;  /* 0x00000002aa027209 */ /* 0x000fc80007810000 */
        /* <DEDUP_REMOVED lines=8> */
[----:B------:R-:W-:-:S05]  /*3fc0*/  FMUL.FTZ R12, R141, c[0x0][0x2d0] ;  /* 0x0000b4008d0c7a20 */ /* 0x000fca0000410000 */
[----:B------:R-:W-:-:S05]  /*3fd0*/  FSEL R12, R12, RZ, P0 ;  /* 0x000000ff0c0c7208 */ /* 0x000fca0000000000 */
[----:B------:R-:W-:-:S04]  /*3fe0*/  FFMA.FTZ R5, R8, c[0x0][0x2d0], -R12 ;  /* 0x0000b40008057a23 */ /* 0x000fc8000001080c */
[----:B------:R1:W-:Y:S01]  /*3ff0*/  MUFU.EX2 R90, R5 ;  /* 0x00000005005a7308 */ /* 0x0003e20000000800 */
[----:B--2---:R-:W-:-:S04]  /*4000*/  FMNMX.FTZ R140, R2, R140, !PT ;  /* 0x0000008c028c7209 */ /* 0x004fc80007810000 */
[C---:B------:R-:W-:Y:S01]  /*4010*/  FSETP.NEU.FTZ.AND P0, PT, R140.reuse, -INF , PT ;  /* 0xff8000008c00780b */ /* 0x040fe20003f1d000 */
[----:B------:R-:W-:-:S05]  /*4020*/  FMUL.FTZ R2, R140, c[0x0][0x2d0] ;  /* 0x0000b4008c027a20 */ /* 0x000fca0000410000 */
[----:B------:R-:W-:Y:S02]  /*4030*/  FSEL R2, R2, RZ, P0 ;  /* 0x000000ff02027208 */ /* 0x000fe40000000000 */
[----:B------:R-:W-:Y:S01]  /*4040*/  PLOP3.LUT P0, PT, PT, PT, UP0, 0x80, 0x0 ;  /* 0x000000000000781c */ /* 0x000fe20003f0f008 */
[----:B-1----:R-:W-:Y:S02]  /*4050*/  FFMA.FTZ R5, R9, c[0x0][0x2d0], -R12 ;  /* 0x0000b40009057a23 */ /* 0x002fe4000001080c */
[--C-:B------:R-:W-:Y:S02]  /*4060*/  FFMA.FTZ R4, R14, c[0x0][0x2d0], -R2.reuse ;  /* 0x0000b4000e047a23 */ /* 0x100fe40000010802 */
[----:B------:R1:W2:Y:S01]  /*4070*/  MUFU.EX2 R101, R5 ;  /* 0x0000000500657308 */ /* 0x0002a20000000800 */
[--C-:B------:R-:W-:Y:S02]  /*4080*/  FFMA.FTZ R3, R20, c[0x0][0x2d0], -R2.reuse ;  /* 0x0000b40014037a23 */ /* 0x100fe40000010802 */
[----:B------:R-:W-:-:S05]  /*4090*/  FFMA.FTZ R0, R26, c[0x0][0x2d0], -R2 ;  /* 0x0000b4001a007a23 */ /* 0x000fca0000010802 */
[----:B------:R3:W-:Y:S01]  /*40a0*/  MUFU.EX2 R105, R4 ;  /* 0x0000000400697308 */ /* 0x0007e20000000800 */
[----:B-1----:R-:W-:-:S07]  /*40b0*/  FFMA.FTZ R5, R10, c[0x0][0x2d0], -R12 ;  /* 0x0000b4000a057a23 */ /* 0x002fce000001080c */
[----:B------:R1:W-:Y:S01]  /*40c0*/  MUFU.EX2 R57, R0 ;  /* 0x0000000000397308 */ /* 0x0003e20000000800 */
[----:B--2---:R-:W-:Y:S01]  /*40d0*/  F2FP.BF16.PACK_AB R8, R101, R90 ;  /* 0x0000005a6508723e */ /* 0x004fe200000010ff */
[----:B---3--:R-:W-:-:S06]  /*40e0*/  FFMA.FTZ R4, R15, c[0x0][0x2d0], -R2 ;  /* 0x0000b4000f047a23 */ /* 0x008fcc0000010802 */
[----:B------:R2:W-:Y:S08]  /*40f0*/  MUFU.EX2 R181, R5 ;  /* 0x0000000500b57308 */ /* 0x0005f00000000800 */
[----:B------:R-:W3:Y:S01]  /*4100*/  MUFU.EX2 R14, R4 ;  /* 0x00000004000e7308 */ /* 0x000ee20000000800 */
[----:B-1----:R-:W-:Y:S02]  /*4110*/  FFMA.FTZ R0, R27, c[0x0][0x2d0], -R2 ;  /* 0x0000b4001b007a23 */ /* 0x002fe40000010802 */
[----:B--2---:R-:W-:-:S05]  /*4120*/  FFMA.FTZ R5, R11, c[0x0][0x2d0], -R12 ;  /* 0x0000b4000b057a23 */ /* 0x004fca000001080c */
[----:B------:R1:W-:Y:S01]  /*4130*/  MUFU.EX2 R15, R0 ;  /* 0x00000000000f7308 */ /* 0x0003e20000000800 */
[----:B---3--:R-:W-:-:S07]  /*4140*/  F2FP.BF16.PACK_AB R9, R14, R105 ;  /* 0x000000690e09723e */ /* 0x008fce00000010ff */
[----:B------:R2:W3:Y:S01]  /*4150*/  MUFU.EX2 R183, R5 ;  /* 0x0000000500b77308 */ /* 0x0004e20000000800 */
[----:B-1----:R-:W-:Y:S02]  /*4160*/  FFMA.FTZ R0, R56, c[0x0][0x2d0], -R2 ;  /* 0x0000b40038007a23 */ /* 0x002fe40000010802 */
[----:B--2---:R-:W-:Y:S01]  /*4170*/  FFMA.FTZ R5, R13, c[0x0][0x2d0], -R12 ;  /* 0x0000b4000d057a23 */ /* 0x004fe2000001080c */
[----:B---3--:R-:W-:-:S04]  /*4180*/  F2FP.BF16.PACK_AB R10, R183, R181 ;  /* 0x000000b5b70a723e */ /* 0x008fc800000010ff */
[----:B------:R1:W-:Y:S08]  /*4190*/  MUFU.EX2 R13, R3 ;  /* 0x00000003000d7308 */ /* 0x0003f00000000800 */
[----:B------:R2:W-:Y:S01]  /*41a0*/  MUFU.EX2 R102, R5 ;  /* 0x0000000500667308 */ /* 0x0005e20000000800 */
[----:B-1----:R-:W-:-:S07]  /*41b0*/  FFMA.FTZ R3, R21, c[0x0][0x2d0], -R2 ;  /* 0x0000b40015037a23 */ /* 0x002fce0000010802 */
[----:B------:R1:W3:Y:S01]  /*41c0*/  MUFU.EX2 R180, R3 ;  /* 0x0000000300b47308 */ /* 0x0002e20000000800 */
[----:B--2---:R-:W2:Y:S01]  /*41d0*/  LDSM.16.MT88.4 R4, [R226+0x100] ;  /* 0x00010000e204783b */ /* 0x004ea20000004200 */
[----:B-1----:R-:W-:Y:S01]  /*41e0*/  FFMA.FTZ R3, R22, c[0x0][0x2d0], -R12 ;  /* 0x0000b40016037a23 */ /* 0x002fe2000001080c */
[----:B---3--:R-:W-:-:S05]  /*41f0*/  F2FP.BF16.PACK_AB R11, R180, R13 ;  /* 0x0000000db40b723e */ /* 0x008fca00000010ff */
[----:B------:R1:W3:Y:S02]  /*4200*/  MUFU.EX2 R103, R3 ;  /* 0x0000000300677308 */ /* 0x0002e40000000800 */
[C---:B------:R-:W-:Y:S08]  /*4210*/  HMMA.16816.F32.BF16 R60, R8.reuse, R16, RZ ;  /* 0x00000010083c723c */ /* 0x040ff000000418ff */
[----:B------:R-:W-:Y:S01]  /*4220*/  HMMA.16816.F32.BF16 R48, R8, R18, RZ ;  /* 0x000000120830723c */ /* 0x000fe200000418ff */
[----:B-1----:R-:W-:-:S04]  /*4230*/  FFMA.FTZ R3, R23, c[0x0][0x2d0], -R12 ;  /* 0x0000b40017037a23 */ /* 0x002fc8000001080c */
[----:B------:R1:W-:Y:S03]  /*4240*/  MUFU.EX2 R104, R3 ;  /* 0x0000000300687308 */ /* 0x0003e60000000800 */
[C---:B------:R-:W-:Y:S08]  /*4250*/  HMMA.16816.F32.BF16 R20, R8.reuse, R44, RZ ;  /* 0x0000002c0814723c */ /* 0x040ff000000418ff */
[----:B------:R-:W-:Y:S01]  /*4260*/  HMMA.16816.F32.BF16 R16, R8, R46, RZ ;  /* 0x0000002e0810723c */ /* 0x000fe200000418ff */
[----:B------:R-:W-:Y:S01]  /*4270*/  LDSM.16.MT88.4 R44, [R228+0x3100] ;  /* 0x00310000e42c783b */ /* 0x000fe20000004200 */
[----:B-1----:R-:W-:-:S06]  /*4280*/  FFMA.FTZ R3, R24, c[0x0][0x2d0], -R12 ;  /* 0x0000b40018037a23 */ /* 0x002fcc000001080c */
[C---:B--2---:R-:W-:Y:S01]  /*4290*/  HMMA.16816.F32.BF16 R28, R8.reuse, R4, RZ ;  /* 0x00000004081c723c */ /* 0x044fe200000418ff */
[----:B------:R1:W2:Y:S06]  /*42a0*/  MUFU.EX2 R182, R3 ;  /* 0x0000000300b67308 */ /* 0x0002ac0000000800 */
[----:B---3--:R-:W-:Y:S01]  /*42b0*/  F2FP.BF16.PACK_AB R4, R103, R102 ;  /* 0x000000666704723e */ /* 0x008fe200000010ff */
[----:B-1----:R-:W-:Y:S02]  /*42c0*/  FFMA.FTZ R3, R25, c[0x0][0x2d0], -R2 ;  /* 0x0000b40019037a23 */ /* 0x002fe40000010802 */
[----:B------:R-:W-:Y:S02]  /*42d0*/  HMMA.16816.F32.BF16 R24, R8, R6, RZ ;  /* 0x000000060818723c */ /* 0x000fe400000418ff */
[----:B------:R-:W-:Y:S05]  /*42e0*/  MUFU.EX2 R91, R3 ;  /* 0x00000003005b7308 */ /* 0x000fea0000000800 */
[----:B--2---:R-:W-:-:S03]  /*42f0*/  F2FP.BF16.PACK_AB R6, R182, R104 ;  /* 0x00000068b606723e */ /* 0x004fc600000010ff */
[----:B------:R1:W2:Y:S02]  /*4300*/  MUFU.EX2 R3, R0 ;  /* 0x0000000000037308 */ /* 0x0002a40000000800 */
[----:B-1----:R-:W-:Y:S01]  /*4310*/  IMAD.MOV.U32 R0, RZ, RZ, R57 ;  /* 0x000000ffff007224 */ /* 0x002fe200078e0039 */
[----:B--2---:R-:W-:Y:S01]  /*4320*/  F2FP.BF16.PACK_AB R7, R3, R15 ;  /* 0x0000000f0307723e */ /* 0x004fe200000010ff */
[----:B------:R-:W1:Y:S03]  /*4330*/  LDSM.16.MT88.4 R56, [R225+0x3100] ;  /* 0x00310000e138783b */ /* 0x000e660000004200 */
[----:B------:R-:W-:-:S07]  /*4340*/  F2FP.BF16.PACK_AB R5, R0, R91 ;  /* 0x0000005b0005723e */ /* 0x000fce00000010ff */
[C---:B------:R-:W-:Y:S08]  /*4350*/  HMMA.16816.F32.BF16 R160, R4.reuse, R40, R60 ;  /* 0x0000002804a0723c */ /* 0x040ff0000004183c */
[----:B------:R-:W-:Y:S01]  /*4360*/  HMMA.16816.F32.BF16 R144, R4, R42, R48 ;  /* 0x0000002a0490723c */ /* 0x000fe20000041830 */
[----:B------:R-:W-:Y:S07]  /*4370*/  LDSM.16.MT88.4 R48, [R225+0x6100] ;  /* 0x00610000e130783b */ /* 0x000fee0000004200 */
[----:B------:R-:W-:Y:S08]  /*4380*/  HMMA.16816.F32.BF16 R40, R8, R52, RZ ;  /* 0x000000340828723c */ /* 0x000ff000000418ff */
[C---:B------:R-:W-:Y:S08]  /*4390*/  HMMA.16816.F32.BF16 R112, R4.reuse, R32, R20 ;  /* 0x000000200470723c */ /* 0x040ff00000041814 */
[C---:B------:R-:W-:Y:S01]  /*43a0*/  HMMA.16816.F32.BF16 R148, R4.reuse, R34, R16 ;  /* 0x000000220494723c */ /* 0x040fe20000041810 */
[----:B------:R-:W2:Y:S07]  /*43b0*/  LDSM.16.MT88.4 R32, [R225+0x3900] ;  /* 0x00390000e120783b */ /* 0x000eae0000004200 */
[C---:B------:R-:W-:Y:S08]  /*43c0*/  HMMA.16816.F32.BF16 R136, R4.reuse, R36, R28 ;  /* 0x000000240488723c */ /* 0x040ff0000004181c */
[----:B------:R-:W-:Y:S01]  /*43d0*/  HMMA.16816.F32.BF16 R124, R4, R38, R24 ;  /* 0x00000026047c723c */ /* 0x000fe20000041818 */
[----:B------:R-:W3:Y:S07]  /*43e0*/  LDSM.16.MT88.4 R36, [R229+0x3100] ;  /* 0x00310000e524783b */ /* 0x000eee0000004200 */
[C---:B------:R-:W-:Y:S01]  /*43f0*/  HMMA.16816.F32.BF16 R28, R8.reuse, R54, RZ ;  /* 0x00000036081c723c */ /* 0x040fe200000418ff */
[----:B------:R-:W4:Y:S07]  /*4400*/  LDSM.16.MT88.4 R52, [R226+0x6100] ;  /* 0x00610000e234783b */ /* 0x000f2e0000004200 */
[C---:B-1----:R-:W-:Y:S08]  /*4410*/  HMMA.16816.F32.BF16 R24, R8.reuse, R56, RZ ;  /* 0x000000380818723c */ /* 0x042ff000000418ff */
[C---:B------:R-:W-:Y:S08]  /*4420*/  HMMA.16816.F32.BF16 R20, R8.reuse, R58, RZ ;  /* 0x0000003a0814723c */ /* 0x040ff000000418ff */
[----:B------:R-:W-:Y:S08]  /*4430*/  HMMA.16816.F32.BF16 R16, R8, R64, RZ ;  /* 0x000000400810723c */ /* 0x000ff000000418ff */
[C---:B------:R-:W-:Y:S01]  /*4440*/  HMMA.16816.F32.BF16 R116, R4.reuse, R76, R40 ;  /* 0x0000004c0474723c */ /* 0x040fe20000041828 */
[----:B------:R-:W1:Y:S07]  /*4450*/  LDSM.16.MT88.4 R40, [R229+0x6100] ;  /* 0x00610000e528783b */ /* 0x000e6e0000004200 */
[C---:B------:R-:W-:Y:S01]  /*4460*/  HMMA.16816.F32.BF16 R108, R4.reuse, R78, R28 ;  /* 0x0000004e046c723c */ /* 0x040fe2000004181c */
[----:B------:R-:W5:Y:S07]  /*4470*/  LDSM.16.MT88.4 R76, [R225+0x6900] ;  /* 0x00690000e14c783b */ /* 0x000f6e0000004200 */
[C---:B--2---:R-:W-:Y:S08]  /*4480*/  HMMA.16816.F32.BF16 R120, R4.reuse, R32, R24 ;  /* 0x000000200478723c */ /* 0x044ff00000041818 */
[----:B------:R-:W-:Y:S08]  /*4490*/  HMMA.16816.F32.BF16 R128, R4, R34, R20 ;  /* 0x000000220480723c */ /* 0x000ff00000041814 */
[C---:B------:R-:W-:Y:S08]  /*44a0*/  HMMA.16816.F32.BF16 R64, R8.reuse, R66, RZ ;  /* 0x000000420840723c */ /* 0x040ff000000418ff */
[C---:B---3--:R-:W-:Y:S08]  /*44b0*/  HMMA.16816.F32.BF16 R32, R8.reuse, R36, RZ ;  /* 0x000000240820723c */ /* 0x048ff000000418ff */
[C---:B------:R-:W-:Y:S08]  /*44c0*/  HMMA.16816.F32.BF16 R28, R8.reuse, R38, RZ ;  /* 0x00000026081c723c */ /* 0x040ff000000418ff */
[----:B------:R-:W-:Y:S08]  /*44d0*/  HMMA.16816.F32.BF16 R24, R8, R44, RZ ;  /* 0x0000002c0818723c */ /* 0x000ff000000418ff */
[----:B------:R-:W-:Y:S07]  /*44e0*/  HMMA.16816.F32.BF16 R132, R4, R68, R16 ;  /* 0x000000440484723c */ /* 0x000fee0000041810 */
[----:B------:R-:W-:Y:S01]  /*44f0*/  IMAD.MOV.U32 R68, RZ, RZ, R105 ;  /* 0x000000ffff447224 */ /* 0x000fe200078e0069 */
[----:B------:R-:W-:Y:S01]  /*4500*/  HMMA.16816.F32.BF16 R20, R8, R46, RZ ;  /* 0x0000002e0814723c */ /* 0x000fe200000418ff */
[----:B------:R-:W-:-:S07]  /*4510*/  IMAD.MOV.U32 R69, RZ, RZ, R104 ;  /* 0x000000ffff457224 */ /* 0x000fce00078e0068 */
[C---:B------:R-:W-:Y:S08]  /*4520*/  HMMA.16816.F32.BF16 R16, R8.reuse, R48, RZ ;  /* 0x000000300810723c */ /* 0x040ff000000418ff */
[C---:B------:R-:W-:Y:S08]  /*4530*/  HMMA.16816.F32.BF16 R60, R8.reuse, R50, RZ ;  /* 0x00000032083c723c */ /* 0x040ff000000418ff */
[C---:B----4-:R-:W-:Y:S08]  /*4540*/  HMMA.16816.F32.BF16 R56, R8.reuse, R52, RZ ;  /* 0x000000340838723c */ /* 0x050ff000000418ff */
[C---:B-1----:R-:W-:Y:S08]  /*4550*/  HMMA.16816.F32.BF16 R48, R8.reuse, R40, RZ ;  /* 0x000000280830723c */ /* 0x042ff000000418ff */
[C---:B------:R-:W-:Y:S08]  /*4560*/  HMMA.16816.F32.BF16 R44, R8.reuse, R42, RZ ;  /* 0x0000002a082c723c */ /* 0x040ff000000418ff */
[C---:B------:R-:W-:Y:S08]  /*4570*/  HMMA.16816.F32.BF16 R52, R8.reuse, R54, RZ ;  /* 0x000000360834723c */ /* 0x040ff000000418ff */
[C---:B------:R-:W-:Y:S08]  /*4580*/  HMMA.16816.F32.BF16 R40, R8.reuse, R72, RZ ;  /* 0x000000480828723c */ /* 0x040ff000000418ff */
[----:B------:R-:W-:Y:S07]  /*4590*/  HMMA.16816.F32.BF16 R36, R8, R74, RZ ;  /* 0x0000004a0824723c */ /* 0x000fee00000418ff */
[----:B------:R-:W-:Y:S01]  /*45a0*/  MOV R8, R103 ;  /* 0x0000006700087202 */ /* 0x000fe20000000f00 */
[----:B------:R-:W-:Y:S01]  /*45b0*/  IMAD.MOV.U32 R9, RZ, RZ, R102 ;  /* 0x000000ffff097224 */ /* 0x000fe200078e0066 */
[----:B------:R-:W-:Y:S01]  /*45c0*/  HMMA.16816.F32.BF16 R104, R4, R70, R64 ;  /* 0x000000460468723c */ /* 0x000fe20000041840 */
[----:B------:R-:W-:-:S02]  /*45d0*/  IMAD.MOV.U32 R10, RZ, RZ, R101 ;  /* 0x000000ffff0a7224 */ /* 0x000fc400078e0065 */
[----:B------:R-:W-:-:S04]  /*45e0*/  IMAD.MOV.U32 R11, RZ, RZ, R100 ;  /* 0x000000ffff0b7224 */ /* 0x000fc800078e0064 */
[----:B------:R-:W-:Y:S01]  /*45f0*/  MOV R66, R91 ;  /* 0x0000005b00427202 */ /* 0x000fe20000000f00 */
[----:B------:R-:W-:Y:S01]  /*4600*/  HMMA.16816.F32.BF16 R100, R4, R84, R32 ;  /* 0x000000540464723c */ /* 0x000fe20000041820 */
[----:B------:R-:W-:-:S06]  /*4610*/  IMAD.MOV.U32 R67, RZ, RZ, R90 ;  /* 0x000000ffff437224 */ /* 0x000fcc00078e005a */
[----:B------:R-:W-:Y:S01]  /*4620*/  IMAD.MOV.U32 R34, RZ, RZ, R89 ;  /* 0x000000ffff227224 */ /* 0x000fe200078e0059 */
[----:B------:R-:W-:Y:S01]  /*4630*/  HMMA.16816.F32.BF16 R72, R4, R80, R24 ;  /* 0x000000500448723c */ /* 0x000fe20000041818 */
[----:B------:R-:W-:Y:S01]  /*4640*/  IMAD.MOV.U32 R35, RZ, RZ, R88 ;  /* 0x000000ffff237224 */ /* 0x000fe200078e0058 */
[----:B------:R-:W-:Y:S01]  /*4650*/  MOV R84, R10 ;  /* 0x0000000a00547202 */ /* 0x000fe20000000f00 */
[----:B------:R-:W-:-:S04]  /*4660*/  IMAD.MOV.U32 R85, RZ, RZ, R9 ;  /* 0x000000ffff557224 */ /* 0x000fc800078e0009 */
[----:B------:R-:W-:Y:S01]  /*4670*/  MOV R27, R66 ;  /* 0x00000042001b7202 */ /* 0x000fe20000000f00 */
[----:B------:R-:W-:Y:S01]  /*4680*/  HMMA.16816.F32.BF16 R88, R4, R86, R28 ;  /* 0x000000560458723c */ /* 0x000fe2000004181c */
[----:B------:R-:W-:-:S06]  /*4690*/  IMAD.MOV.U32 R26, RZ, RZ, R67 ;  /* 0x000000ffff1a7224 */ /* 0x000fcc00078e0043 */
[----:B------:R-:W-:Y:S01]  /*46a0*/  IMAD.MOV.U32 R87, RZ, RZ, R68 ;  /* 0x000000ffff577224 */ /* 0x000fe200078e0044 */
[C---:B------:R-:W-:Y:S01]  /*46b0*/  HMMA.16816.F32.BF16 R80, R4.reuse, R82, R20 ;  /* 0x000000520450723c */ /* 0x040fe20000041814 */
[----:B------:R-:W-:Y:S01]  /*46c0*/  IMAD.MOV.U32 R86, RZ, RZ, R69 ;  /* 0x000000ffff567224 */ /* 0x000fe200078e0045 */
[----:B------:R-:W1:Y:S01]  /*46d0*/  LDSM.16.MT88.4 R20, [R226+0x6900] ;  /* 0x00690000e214783b */ /* 0x000e620000004200 */
[----:B------:R-:W-:Y:S02]  /*46e0*/  IMAD.MOV.U32 R31, RZ, RZ, R8 ;  /* 0x000000ffff1f7224 */ /* 0x000fe400078e0008 */
[----:B------:R-:W-:Y:S02]  /*46f0*/  IMAD.MOV.U32 R30, RZ, RZ, R11 ;  /* 0x000000ffff1e7224 */ /* 0x000fe400078e000b */
[----:B------:R-:W2:Y:S01]  /*4700*/  LDSM.16.MT88.4 R8, [R228+0x6900] ;  /* 0x00690000e408783b */ /* 0x000ea20000004200 */
[C---:B-----5:R-:W-:Y:S03]  /*4710*/  HMMA.16816.F32.BF16 R68, R4.reuse, R76, R16 ;  /* 0x0000004c0444723c */ /* 0x060fe60000041810 */
[----:B------:R-:W3:Y:S05]  /*4720*/  LDSM.16.MT88.4 R16, [R229+0x6900] ;  /* 0x00690000e510783b */ /* 0x000eea0000004200 */
[C---:B------:R-:W-:Y:S08]  /*4730*/  HMMA.16816.F32.BF16 R76, R4.reuse, R78, R60 ;  /* 0x0000004e044c723c */ /* 0x040ff0000004183c */
[C---:B-1----:R-:W-:Y:S08]  /*4740*/  HMMA.16816.F32.BF16 R64, R4.reuse, R20, R56 ;  /* 0x000000140440723c */ /* 0x042ff00000041838 */
[C---:B--2---:R-:W-:Y:S08]  /*4750*/  HMMA.16816.F32.BF16 R40, R4.reuse, R8, R40 ;  /* 0x000000080428723c */ /* 0x044ff00000041828 */
[C---:B---3--:R-:W-:Y:S07]  /*4760*/  HMMA.16816.F32.BF16 R56, R4.reuse, R16, R48 ;  /* 0x000000100438723c */ /* 0x048fee0000041830 */
[----:B------:R-:W-:Y:S01]  /*4770*/  IMAD.MOV.U32 R49, RZ, RZ, R0 ;  /* 0x000000ffff317224 */ /* 0x000fe200078e0000 */
[----:B------:R-:W-:Y:S01]  /*4780*/  MOV R51, R34 ;  /* 0x0000002200337202 */ /* 0x000fe20000000f00 */
[----:B------:R-:W-:Y:S01]  /*4790*/  FFMA.FTZ R0, R96, c[0x0][0x2d0], -R12 ;  /* 0x0000b40060007a23 */ /* 0x000fe2000001080c */
[----:B------:R-:W-:Y:S01]  /*47a0*/  HMMA.16816.F32.BF16 R44, R4, R18, R44 ;  /* 0x00000012042c723c */ /* 0x000fe2000004182c */
[----:B------:R-:W-:Y:S01]  /*47b0*/  IMAD.MOV.U32 R48, RZ, RZ, R35 ;  /* 0x000000ffff307224 */ /* 0x000fe200078e0023 */
[----:B------:R-:W1:Y:S01]  /*47c0*/  LDSM.16.MT88.4 R16, [R225+0x1100] ;  /* 0x00110000e110783b */ /* 0x000e620000004200 */
[----:B------:R2:W-:Y:S01]  /*47d0*/  MUFU.EX2 R25, R0 ;  /* 0x0000000000197308 */ /* 0x0005e20000000800 */
[----:B------:R-:W-:-:S04]  /*47e0*/  IMAD.MOV.U32 R50, RZ, RZ, R252 ;  /* 0x000000ffff327224 */ /* 0x000fc800078e00fc */
[C---:B------:R-:W-:Y:S01]  /*47f0*/  HMMA.16816.F32.BF16 R32, R4.reuse, R10, R36 ;  /* 0x0000000a0420723c */ /* 0x040fe20000041824 */
[----:B------:R-:W3:Y:S06]  /*4800*/  LDSM.16.MT88.4 R8, [R226+0x1100] ;  /* 0x00110000e208783b */ /* 0x000eec0000004200 */
[----:B------:R-:W-:Y:S01]  /*4810*/  MOV R38, R181 ;  /* 0x000000b500267202 */ /* 0x000fe20000000f00 */
[----:B------:R-:W-:Y:S01]  /*4820*/  HMMA.16816.F32.BF16 R60, R4, R22, R52 ;  /* 0x00000016043c723c */ /* 0x000fe20000041834 */
[----:B------:R-:W-:Y:S01]  /*4830*/  IMAD.MOV.U32 R37, RZ, RZ, R51 ;  /* 0x000000ffff257224 */ /* 0x000fe200078e0033 */
[----:B------:R-:W4:Y:S01]  /*4840*/  LDSM.16.MT88.4 R20, [R229+0x1100] ;  /* 0x00110000e514783b */ /* 0x000f220000004200 */
[----:B--2---:R-:W-:-:S04]  /*4850*/  FFMA.FTZ R0, R95, c[0x0][0x2d0], -R12 ;  /* 0x0000b4005f007a23 */ /* 0x004fc8000001080c */
[----:B------:R2:W5:Y:S02]  /*4860*/  MUFU.EX2 R181, R0 ;  /* 0x0000000000b57308 */ /* 0x0005640000000800 */
[----:B--2---:R-:W-:Y:S01]  /*4870*/  FFMA.FTZ R0, R93, c[0x0][0x2d0], -R12 ;  /* 0x0000b4005d007a23 */ /* 0x004fe2000001080c */
[----:B-----5:R-:W-:-:S05]  /*4880*/  F2FP.BF16.PACK_AB R4, R181, R25 ;  /* 0x00000019b504723e */ /* 0x020fca00000010ff */
[----:B------:R2:W-:Y:S02]  /*4890*/  MUFU.EX2 R29, R0 ;  /* 0x00000000001d7308 */ /* 0x0005e40000000800 */
[----:B--2---:R-:W-:-:S06]  /*48a0*/  FFMA.FTZ R0, R92, c[0x0][0x2d0], -R12 ;  /* 0x0000b4005c007a23 */ /* 0x004fcc000001080c */
        /* <DEDUP_REMOVED lines=10> */
[----:B------:R-:W2:Y:S02]  /*4950*/  MUFU.EX2 R28, R0 ;  /* 0x00000000001c7308 */ /* 0x000ea40000000800 */
[----:B--2---:R-:W-:Y:S01]  /*4960*/  F2FP.BF16.PACK_AB R7, R28, R39 ;  /* 0x000000271c07723e */ /* 0x004fe200000010ff */
[----:B------:R-:W-:-:S06]  /*4970*/  IMAD.MOV.U32 R0, RZ, RZ, R86 ;  /* 0x000000ffff007224 */ /* 0x000fcc00078e0056 */
[C---:B-1----:R-:W-:Y:S07]  /*4980*/  HMMA.16816.F32.BF16 R52, R4.reuse, R16, R160 ;  /* 0x000000100434723c */ /* 0x042fee00000418a0 */
[----:B------:R-:W-:Y:S01]  /*4990*/  IMAD.MOV.U32 R161, RZ, RZ, R38 ;  /* 0x000000ffffa17224 */ /* 0x000fe200078e0026 */
[----:B------:R-:W-:Y:S01]  /*49a0*/  MOV R38, R50 ;  /* 0x0000003200267202 */ /* 0x000fe20000000f00 */
[----:B------:R-:W-:Y:S01]  /*49b0*/  IMAD.MOV.U32 R163, RZ, RZ, R48 ;  /* 0x000000ffffa37224 */ /* 0x000fe200078e0030 */
[----:B---3--:R-:W-:Y:S01]  /*49c0*/  HMMA.16816.F32.BF16 R92, R4, R10, R124 ;  /* 0x0000000a045c723c */ /* 0x008fe2000004187c */
[----:B------:R-:W-:-:S02]  /*49d0*/  IMAD.MOV.U32 R162, RZ, RZ, R49 ;  /* 0x000000ffffa27224 */ /* 0x000fc400078e0031 */
[----:B------:R-:W-:-:S05]  /*49e0*/  IMAD.MOV.U32 R160, RZ, RZ, R87 ;  /* 0x000000ffffa07224 */ /* 0x000fca00078e0057 */
[C---:B------:R-:W-:Y:S01]  /*49f0*/  HMMA.16816.F32.BF16 R48, R4.reuse, R18, R144 ;  /* 0x000000120430723c */ /* 0x040fe20000041890 */
[----:B------:R-:W1:Y:S06]  /*4a00*/  LDSM.16.MT88.4 R16, [R228+0x1100] ;  /* 0x00110000e410783b */ /* 0x000e6c0000004200 */
[----:B------:R-:W-:Y:S01]  /*4a10*/  IMAD.MOV.U32 R146, RZ, RZ, R84 ;  /* 0x000000ffff927224 */ /* 0x000fe200078e0054 */
[----:B------:R-:W-:Y:S01]  /*4a20*/  MOV R144, R29 ;  /* 0x0000001d00907202 */ /* 0x000fe20000000f00 */
[----:B------:R-:W-:Y:S01]  /*4a30*/  IMAD.MOV.U32 R147, RZ, RZ, R85 ;  /* 0x000000ffff937224 */ /* 0x000fe200078e0055 */
[----:B----4-:R-:W-:Y:S01]  /*4a40*/  HMMA.16816.F32.BF16 R96, R4, R20, R112 ;  /* 0x000000140460723c */ /* 0x010fe20000041870 */
[----:B------:R-:W-:-:S07]  /*4a50*/  IMAD.MOV.U32 R145, RZ, RZ, R30 ;  /* 0x000000ffff917224 */ /* 0x000fce00078e001e */
[C---:B------:R-:W-:Y:S01]  /*4a60*/  HMMA.16816.F32.BF16 R84, R4.reuse, R8, R136 ;  /* 0x000000080454723c */ /* 0x040fe20000041888 */
[----:B------:R-:W2:Y:S06]  /*4a70*/  LDSM.16.MT88.4 R8, [R225+0x4100] ;  /* 0x00410000e108783b */ /* 0x000eac0000004200 */
[----:B------:R-:W-:Y:S01]  /*4a80*/  MOV R136, R28 ;  /* 0x0000001c00887202 */ /* 0x000fe20000000f00 */
[----:B------:R-:W-:Y:S01]  /*4a90*/  IMAD.MOV.U32 R137, RZ, RZ, R31 ;  /* 0x000000ffff897224 */ /* 0x000fe200078e001f */
[----:B------:R-:W-:Y:S01]  /*4aa0*/  HMMA.16816.F32.BF16 R112, R4, R22, R148 ;  /* 0x000000160470723c */ /* 0x000fe20000041894 */
[----:B------:R-:W3:Y:S01]  /*4ab0*/  LDSM.16.MT88.4 R28, [R226+0x4100] ;  /* 0x00410000e21c783b */ /* 0x000ee20000004200 */
[----:B------:R-:W-:-:S02]  /*4ac0*/  IMAD.MOV.U32 R138, RZ, RZ, R25 ;  /* 0x000000ffff8a7224 */ /* 0x000fc400078e0019 */
[----:B------:R-:W-:Y:S01]  /*4ad0*/  IMAD.MOV.U32 R139, RZ, RZ, R24 ;  /* 0x000000ffff8b7224 */ /* 0x000fe200078e0018 */
[----:B------:R-:W-:Y:S03]  /*4ae0*/  LDSM.16.MT88.4 R20, [R226+0x7100] ;  /* 0x00710000e214783b */ /* 0x000fe60000004200 */
        /* <DEDUP_REMOVED lines=8> */
[----:B------:R-:W-:Y:S01]  /*4b70*/  IMAD.MOV.U32 R28, RZ, RZ, R27 ;  /* 0x000000ffff1c7224 */ /* 0x000fe200078e001b */
[C---:B------:R-:W-:Y:S01]  /*4b80*/  HMMA.16816.F32.BF16 R148, R4.reuse, R30, R104 ;  /* 0x0000001e0494723c */ /* 0x040fe20000041868 */
[----:B------:R-:W3:Y:S06]  /*4b90*/  LDSM.16.MT88.4 R24, [R225+0x7100] ;  /* 0x00710000e118783b */ /* 0x000eec0000004200 */
[----:B------:R-:W-:Y:S01]  /*4ba0*/  MOV R105, R144 ;  /* 0x0000009000697202 */ /* 0x000fe20000000f00 */
[----:B------:R-:W-:Y:S01]  /*4bb0*/  IMAD.MOV.U32 R106, RZ, RZ, R145 ;  /* 0x000000ffff6a7224 */ /* 0x000fe200078e0091 */
[----:B-1----:R-:W-:Y:S01]  /*4bc0*/  HMMA.16816.F32.BF16 R124, R4, R18, R88 ;  /* 0x00000012047c723c */ /* 0x002fe20000041858 */
[----:B------:R-:W-:-:S02]  /*4bd0*/  IMAD.MOV.U32 R104, RZ, RZ, R146 ;  /* 0x000000ffff687224 */ /* 0x000fc400078e0092 */
[----:B------:R-:W-:Y:S02]  /*4be0*/  IMAD.MOV.U32 R107, RZ, RZ, R147 ;  /* 0x000000ffff6b7224 */ /* 0x000fe400078e0093 */
[----:B------:R-:W-:Y:S02]  /*4bf0*/  IMAD.MOV.U32 R30, RZ, RZ, R136 ;  /* 0x000000ffff1e7224 */ /* 0x000fe400078e0088 */
[----:B------:R-:W-:Y:S01]  /*4c00*/  IMAD.MOV.U32 R31, RZ, RZ, R137 ;  /* 0x000000ffff1f7224 */ /* 0x000fe200078e0089 */
        /* <DEDUP_REMOVED lines=8> */
[C---:B------:R-:W-:Y:S07]  /*4c90*/  HMMA.16816.F32.BF16 R72, R4.reuse, R20, R64 ;  /* 0x000000140448723c */ /* 0x040fee0000041840 */
[----:B------:R-:W-:Y:S01]  /*4ca0*/  IMAD.MOV.U32 R21, RZ, RZ, R39 ;  /* 0x000000ffff157224 */ /* 0x000fe200078e0027 */
[C---:B------:R-:W-:Y:S07]  /*4cb0*/  HMMA.16816.F32.BF16 R136, R4.reuse, R26, R76 ;  /* 0x0000001a0488723c */ /* 0x040fee000004184c */
[----:B------:R-:W-:Y:S01]  /*4cc0*/  IMAD.MOV.U32 R79, RZ, RZ, R0 ;  /* 0x000000ffff4f7224 */ /* 0x000fe200078e0000 */
[----:B------:R-:W-:Y:S01]  /*4cd0*/  MOV R77, R163 ;  /* 0x000000a3004d7202 */ /* 0x000fe20000000f00 */
[----:B------:R-:W-:Y:S01]  /*4ce0*/  FFMA.FTZ R0, R168, c[0x0][0x2d0], -R12 ;  /* 0x0000b400a8007a23 */ /* 0x000fe2000001080c */
[----:B------:R-:W-:Y:S01]  /*4cf0*/  MOV R78, R104 ;  /* 0x00000068004e7202 */ /* 0x000fe20000000f00 */
[----:B------:R-:W-:Y:S01]  /*4d00*/  IMAD.MOV.U32 R168, RZ, RZ, R162 ;  /* 0x000000ffffa87224 */ /* 0x000fe200078e00a2 */
[----:B-1----:R-:W-:Y:S01]  /*4d10*/  HMMA.16816.F32.BF16 R64, R4, R16, R56 ;  /* 0x000000100440723c */ /* 0x002fe20000041838 */
[----:B------:R-:W-:-:S02]  /*4d20*/  IMAD.MOV.U32 R162, RZ, RZ, R250 ;  /* 0x000000ffffa27224 */ /* 0x000fc400078e00fa */
[----:B------:R1:W-:Y:S01]  /*4d30*/  MUFU.EX2 R250, R0 ;  /* 0x0000000000fa7308 */ /* 0x0003e20000000800 */
[----:B------:R-:W-:Y:S02]  /*4d40*/  IMAD.MOV.U32 R163, RZ, RZ, R183 ;  /* 0x000000ffffa37224 */ /* 0x000fe400078e00b7 */
[----:B------:R-:W-:Y:S02]  /*4d50*/  IMAD.MOV.U32 R76, RZ, RZ, R182 ;  /* 0x000000ffff4c7224 */ /* 0x000fe400078e00b6 */
[----:B------:R-:W-:Y:S01]  /*4d60*/  IMAD.MOV.U32 R27, RZ, RZ, R30 ;  /* 0x000000ffff1b7224 */ /* 0x000fe200078e001e */
[C---:B------:R-:W-:Y:S01]  /*4d70*/  HMMA.16816.F32.BF16 R44, R4.reuse, R18, R44 ;  /* 0x00000012042c723c */ /* 0x040fe2000004182c */
[----:B------:R-:W-:Y:S01]  /*4d80*/  IMAD.MOV.U32 R30, RZ, RZ, R36 ;  /* 0x000000ffff1e7224 */ /* 0x000fe200078e0024 */
[----:B------:R-:W3:Y:S01]  /*4d90*/  LDSM.16.MT88.4 R16, [R225+0x1900] ;  /* 0x00190000e110783b */ /* 0x000ee20000004200 */
[----:B------:R-:W-:Y:S02]  /*4da0*/  IMAD.MOV.U32 R26, RZ, RZ, R31 ;  /* 0x000000ffff1a7224 */ /* 0x000fe400078e001f */
[----:B------:R-:W-:Y:S01]  /*4db0*/  IMAD.MOV.U32 R31, RZ, RZ, R107 ;  /* 0x000000ffff1f7224 */ /* 0x000fe200078e006b */
[----:B------:R-:W-:Y:S01]  /*4dc0*/  MOV R107, R37 ;  /* 0x00000025006b7202 */ /* 0x000fe20000000f00 */
[----:B------:R-:W-:Y:S01]  /*4dd0*/  IMAD.MOV.U32 R104, RZ, RZ, R38 ;  /* 0x000000ffff687224 */ /* 0x000fe200078e0026 */
[----:B--2---:R-:W-:Y:S01]  /*4de0*/  HMMA.16816.F32.BF16 R32, R4, R10, R32 ;  /* 0x0000000a0420723c */ /* 0x004fe20000041820 */
[----:B-1----:R-:W-:-:S04]  /*4df0*/  FFMA.FTZ R0, R166, c[0x0][0x2d0], -R12 ;  /* 0x0000b400a6007a23 */ /* 0x002fc8000001080c */
[----:B------:R1:W2:Y:S03]  /*4e00*/  MUFU.EX2 R183, R0 ;  /* 0x0000000000b77308 */ /* 0x0002a60000000800 */
[C---:B------:R-:W-:Y:S01]  /*4e10*/  HMMA.16816.F32.BF16 R36, R4.reuse, R8, R40 ;  /* 0x000000080424723c */ /* 0x040fe20000041828 */
[----:B------:R-:W4:Y:S07]  /*4e20*/  LDSM.16.MT88.4 R8, [R226+0x1900] ;  /* 0x00190000e208783b */ /* 0x000f2e0000004200 */
[----:B------:R-:W-:Y:S01]  /*4e30*/  HMMA.16816.F32.BF16 R68, R4, R22, R60 ;  /* 0x000000160444723c */ /* 0x000fe2000004183c */
[----:B-1----:R-:W-:-:S06]  /*4e40*/  FFMA.FTZ R0, R165, c[0x0][0x2d0], -R12 ;  /* 0x0000b400a5007a23 */ /* 0x002fcc000001080c */
[----:B--2---:R-:W-:Y:S01]  /*4e50*/  F2FP.BF16.PACK_AB R4, R183, R250 ;  /* 0x000000fab704723e */ /* 0x004fe200000010ff */
[----:B------:R-:W-:Y:S01]  /*4e60*/  IMAD.MOV.U32 R165, RZ, RZ, R251 ;  /* 0x000000ffffa57224 */ /* 0x000fe200078e00fb */
[----:B------:R1:W-:Y:S02]  /*4e70*/  MUFU.EX2 R182, R0 ;  /* 0x0000000000b67308 */ /* 0x0003e40000000800 */
[----:B-1----:R-:W-:Y:S01]  /*4e80*/  FFMA.FTZ R0, R164, c[0x0][0x2d0], -R12 ;  /* 0x0000b400a4007a23 */ /* 0x002fe2000001080c */
[----:B------:R-:W-:Y:S02]  /*4e90*/  MOV R164, R21 ;  /* 0x0000001500a47202 */ /* 0x000fe40000000f00 */
[----:B------:R-:W1:Y:S03]  /*4ea0*/  LDSM.16.MT88.4 R20, [R229+0x1900] ;  /* 0x00190000e514783b */ /* 0x000e660000004200 */
[----:B------:R2:W5:Y:S02]  /*4eb0*/  MUFU.EX2 R251, R0 ;  /* 0x0000000000fb7308 */ /* 0x0005640000000800 */
[----:B--2---:R-:W-:Y:S01]  /*4ec0*/  FFMA.FTZ R0, R169, c[0x0][0x2d0], -R2 ;  /* 0x0000b400a9007a23 */ /* 0x004fe20000010802 */
[----:B-----5:R-:W-:Y:S01]  /*4ed0*/  F2FP.BF16.PACK_AB R6, R251, R182 ;  /* 0x000000b6fb06723e */ /* 0x020fe200000010ff */
[----:B------:R-:W-:-:S02]  /*4ee0*/  IMAD.MOV.U32 R169, RZ, RZ, R78 ;  /* 0x000000ffffa97224 */ /* 0x000fc400078e004e */
[----:B------:R-:W-:Y:S01]  /*4ef0*/  IMAD.MOV.U32 R78, RZ, RZ, R79 ;  /* 0x000000ffff4e7224 */ /* 0x000fe200078e004f */
[----:B------:R-:W-:Y:S01]  /*4f00*/  MOV R79, R30 ;  /* 0x0000001e004f7202 */ /* 0x000fe20000000f00 */
[----:B------:R-:W-:Y:S02]  /*4f10*/  IMAD.MOV.U32 R30, RZ, RZ, R180 ;  /* 0x000000ffff1e7224 */ /* 0x000fe400078e00b4 */
[----:B------:R2:W-:Y:S02]  /*4f20*/  MUFU.EX2 R180, R0 ;  /* 0x0000000000b47308 */ /* 0x0005e40000000800 */
[----:B--2---:R-:W-:-:S06]  /*4f30*/  FFMA.FTZ R0, R167, c[0x0][0x2d0], -R2 ;  /* 0x0000b400a7007a23 */ /* 0x004fcc0000010802 */
[----:B------:R2:W5:Y:S02]  /*4f40*/  MUFU.EX2 R166, R0 ;  /* 0x0000000000a67308 */ /* 0x0005640000000800 */
[----:B--2---:R-:W-:Y:S01]  /*4f50*/  FFMA.FTZ R0, R142, c[0x0][0x2d0], -R2 ;  /* 0x0000b4008e007a23 */ /* 0x004fe20000010802 */
[----:B-----5:R-:W-:Y:S01]  /*4f60*/  F2FP.BF16.PACK_AB R5, R166, R180 ;  /* 0x000000b4a605723e */ /* 0x020fe200000010ff */
[----:B------:R-:W-:Y:S02]  /*4f70*/  IMAD.MOV.U32 R142, RZ, RZ, R104 ;  /* 0x000000ffff8e7224 */ /* 0x000fe400078e0068 */
[----:B------:R-:W-:Y:S01]  /*4f80*/  IMAD.MOV.U32 R104, RZ, RZ, R105 ;  /* 0x000000ffff687224 */ /* 0x000fe200078e0069 */
[----:B------:R-:W-:Y:S02]  /*4f90*/  MOV R105, R181 ;  /* 0x000000b500697202 */ /* 0x000fe40000000f00 */
[----:B------:R2:W-:Y:S02]  /*4fa0*/  MUFU.EX2 R181, R0 ;  /* 0x0000000000b57308 */ /* 0x0005e40000000800 */
[----:B--2---:R-:W-:-:S02]  /*4fb0*/  FFMA.FTZ R0, R143, c[0x0][0x2d0], -R2 ;  /* 0x0000b4008f007a23 */ /* 0x004fc40000010802 */
[----:B------:R-:W-:-:S04]  /*4fc0*/  IMAD.MOV.U32 R143, RZ, RZ, R76 ;  /* 0x000000ffff8f7224 */ /* 0x000fc800078e004c */
[----:B------:R-:W2:Y:S02]  /*4fd0*/  MUFU.EX2 R167, R0 ;  /* 0x0000000000a77308 */ /* 0x000ea40000000800 */
[----:B--2---:R-:W-:Y:S01]  /*4fe0*/  F2FP.BF16.PACK_AB R7, R167, R181 ;  /* 0x000000b5a707723e */ /* 0x004fe200000010ff */
[----:B------:R-:W-:-:S06]  /*4ff0*/  IMAD.MOV.U32 R0, RZ, RZ, R77 ;  /* 0x000000ffff007224 */ /* 0x000fcc00078e004d */
[C---:B---3--:R-:W-:Y:S08]  /*5000*/  HMMA.16816.F32.BF16 R60, R4.reuse, R16, R52 ;  /* 0x00000010043c723c */ /* 0x048ff00000041834 */
[C---:B------:R-:W-:Y:S01]  /*5010*/  HMMA.16816.F32.BF16 R56, R4.reuse, R18, R48 ;  /* 0x000000120438723c */ /* 0x040fe20000041830 */
[----:B------:R-:W2:Y:S07]  /*5020*/  LDSM.16.MT88.4 R16, [R228+0x1900] ;  /* 0x00190000e410783b */ /* 0x000eae0000004200 */
[C---:B----4-:R-:W-:Y:S08]  /*5030*/  HMMA.16816.F32.BF16 R52, R4.reuse, R8, R84 ;  /* 0x000000080434723c */ /* 0x050ff00000041854 */
[C---:B------:R-:W-:Y:S01]  /*5040*/  HMMA.16816.F32.BF16 R48, R4.reuse, R10, R92 ;  /* 0x0000000a0430723c */ /* 0x040fe2000004185c */
[----:B------:R-:W3:Y:S07]  /*5050*/  LDSM.16.MT88.4 R8, [R225+0x4900] ;  /* 0x00490000e108783b */ /* 0x000eee0000004200 */
[C---:B-1----:R-:W-:Y:S07]  /*5060*/  HMMA.16816.F32.BF16 R40, R4.reuse, R20, R96 ;  /* 0x000000140428723c */ /* 0x042fee0000041860 */
[----:B------:R-:W-:Y:S01]  /*5070*/  IMAD.MOV.U32 R96, RZ, RZ, R30 ;  /* 0x000000ffff607224 */ /* 0x000fe200078e001e */
[----:B------:R-:W-:Y:S01]  /*5080*/  MOV R99, R29 ;  /* 0x0000001d00637202 */ /* 0x000fe20000000f00 */
[----:B------:R-:W-:Y:S01]  /*5090*/  IMAD.MOV.U32 R97, RZ, RZ, R31 ;  /* 0x000000ffff617224 */ /* 0x000fe200078e001f */
[----:B------:R-:W-:Y:S01]  /*50a0*/  HMMA.16816.F32.BF16 R112, R4, R22, R112 ;  /* 0x000000160470723c */ /* 0x000fe20000041870 */
[----:B------:R-:W-:Y:S01]  /*50b0*/  IMAD.MOV.U32 R98, RZ, RZ, R28 ;  /* 0x000000ffff627224 */ /* 0x000fe200078e001c */
[----:B------:R-:W-:Y:S01]  /*50c0*/  MOV R21, R79 ;  /* 0x0000004f00157202 */ /* 0x000fe20000000f00 */
[----:B------:R-:W1:Y:S01]  /*50d0*/  LDSM.16.MT88.4 R28, [R226+0x4900] ;  /* 0x00490000e21c783b */ /* 0x000e620000004200 */
[----:B------:R-:W-:-:S03]  /*50e0*/  IMAD.MOV.U32 R20, RZ, RZ, R78 ;  /* 0x000000ffff147224 */ /* 0x000fc600078e004e */
[----:B------:R-:W-:Y:S01]  /*50f0*/  IMAD.MOV.U32 R22, RZ, RZ, R104 ;  /* 0x000000ffff167224 */ /* 0x000fe200078e0068 */
[----:B--2---:R-:W-:Y:S01]  /*5100*/  HMMA.16816.F32.BF16 R116, R4, R16, R116 ;  /* 0x000000100474723c */ /* 0x004fe20000041874 */
[----:B------:R-:W-:-:S06]  /*5110*/  IMAD.MOV.U32 R23, RZ, RZ, R105 ;  /* 0x000000ffff177224 */ /* 0x000fcc00078e0069 */
[----:B------:R-:W-:Y:S01]  /*5120*/  IMAD.MOV.U32 R16, RZ, RZ, R106 ;  /* 0x000000ffff107224 */ /* 0x000fe200078e006a */
[----:B------:R-:W-:Y:S01]  /*5130*/  MOV R17, R107 ;  /* 0x0000006b00117202 */ /* 0x000fe20000000f00 */
[C---:B------:R-:W-:Y:S08]  /*5140*/  HMMA.16816.F32.BF16 R92, R4.reuse, R18, R108 ;  /* 0x00000012045c723c */ /* 0x040ff0000004186c */
[C---:B---3--:R-:W-:Y:S07]  /*5150*/  HMMA.16816.F32.BF16 R104, R4.reuse, R8, R120 ;  /* 0x000000080468723c */ /* 0x048fee0000041878 */
[----:B------:R-:W-:Y:S01]  /*5160*/  MOV R122, R23 ;  /* 0x00000017007a7202 */ /* 0x000fe20000000f00 */
[C---:B------:R-:W-:Y:S01]  /*5170*/  HMMA.16816.F32.BF16 R84, R4.reuse, R10, R128 ;  /* 0x0000000a0454723c */ /* 0x040fe20000041880 */
[----:B------:R-:W2:Y:S01]  /*5180*/  LDSM.16.MT88.4 R8, [R228+0x4900] ;  /* 0x00490000e408783b */ /* 0x000ea20000004200 */
        /* <DEDUP_REMOVED lines=8> */
[----:B-1----:R-:W-:Y:S01]  /*5210*/  HMMA.16816.F32.BF16 R76, R4, R28, R132 ;  /* 0x0000001c044c723c */ /* 0x002fe20000041884 */
[----:B------:R-:W-:-:S02]  /*5220*/  IMAD.MOV.U32 R142, RZ, RZ, R24 ;  /* 0x000000ffff8e7224 */ /* 0x000fc400078e0018 */
[----:B------:R-:W-:Y:S02]  /*5230*/  IMAD.MOV.U32 R128, RZ, RZ, R96 ;  /* 0x000000ffff807224 */ /* 0x000fe400078e0060 */
[----:B------:R-:W-:Y:S02]  /*5240*/  IMAD.MOV.U32 R130, RZ, RZ, R98 ;  /* 0x000000ffff827224 */ /* 0x000fe400078e0062 */
[----:B------:R-:W-:Y:S01]  /*5250*/  IMAD.MOV.U32 R135, RZ, RZ, R16 ;  /* 0x000000ffff877224 */ /* 0x000fe200078e0010 */
[----:B------:R-:W-:Y:S01]  /*5260*/  HMMA.16816.F32.BF16 R148, R4, R30, R148 ;  /* 0x0000001e0494723c */ /* 0x000fe20000041894 */
[----:B------:R-:W-:Y:S02]  /*5270*/  IMAD.MOV.U32 R134, RZ, RZ, R17 ;  /* 0x000000ffff867224 */ /* 0x000fe400078e0011 */
[----:B------:R-:W-:Y:S01]  /*5280*/  IMAD.MOV.U32 R132, RZ, RZ, R26 ;  /* 0x000000ffff847224 */ /* 0x000fe200078e001a */
[----:B------:R-:W1:Y:S01]  /*5290*/  LDSM.16.MT88.4 R16, [R229+0x4900] ;  /* 0x00490000e510783b */ /* 0x000e620000004200 */
[----:B------:R-:W-:-:S02]  /*52a0*/  IMAD.MOV.U32 R131, RZ, RZ, R99 ;  /* 0x000000ffff837224 */ /* 0x000fc400078e0063 */
[----:B------:R-:W-:Y:S01]  /*52b0*/  IMAD.MOV.U32 R133, RZ, RZ, R22 ;  /* 0x000000ffff857224 */ /* 0x000fe200078e0016 */
[----:B------:R-:W3:Y:S01]  /*52c0*/  LDSM.16.MT88.4 R24, [R225+0x7900] ;  /* 0x00790000e118783b */ /* 0x000ee20000004200 */
[----:B------:R-:W-:Y:S01]  /*52d0*/  IMAD.MOV.U32 R22, RZ, RZ, R0 ;  /* 0x000000ffff167224 */ /* 0x000fe200078e0000 */
[----:B------:R-:W-:Y:S01]  /*52e0*/  MOV R28, R131 ;  /* 0x00000083001c7202 */ /* 0x000fe20000000f00 */
[----:B------:R-:W-:Y:S02]  /*52f0*/  IMAD.MOV.U32 R29, RZ, RZ, R21 ;  /* 0x000000ffff1d7224 */ /* 0x000fe400078e0015 */
[----:B------:R-:W-:Y:S02]  /*5300*/  IMAD.MOV.U32 R0, RZ, RZ, R171 ;  /* 0x000000ffff007224 */ /* 0x000fe400078e00ab */
[----:B------:R-:W-:Y:S02]  /*5310*/  IMAD.MOV.U32 R21, RZ, RZ, R169 ;  /* 0x000000ffff157224 */ /* 0x000fe400078e00a9 */
[----:B------:R-:W-:-:S02]  /*5320*/  IMAD.MOV.U32 R31, RZ, RZ, R170 ;  /* 0x000000ffff1f7224 */ /* 0x000fc400078e00aa */
[----:B------:R-:W-:Y:S01]  /*5330*/  IMAD.MOV.U32 R131, RZ, RZ, R23 ;  /* 0x000000ffff837224 */ /* 0x000fe200078e0017 */
[----:B------:R-:W-:Y:S01]  /*5340*/  MOV R30, R21 ;  /* 0x00000015001e7202 */ /* 0x000fe20000000f00 */
[C---:B--2---:R-:W-:Y:S08]  /*5350*/  HMMA.16816.F32.BF16 R96, R4.reuse, R8, R100 ;  /* 0x000000080460723c */ /* 0x044ff00000041864 */
[C---:B------:R-:W-:Y:S01]  /*5360*/  HMMA.16816.F32.BF16 R88, R4.reuse, R10, R88 ;  /* 0x0000000a0458723c */ /* 0x040fe20000041858 */
[----:B------:R-:W2:Y:S07]  /*5370*/  LDSM.16.MT88.4 R8, [R228+0x7900] ;  /* 0x00790000e408783b */ /* 0x000eae0000004200 */
[C---:B-1----:R-:W-:Y:S08]  /*5380*/  HMMA.16816.F32.BF16 R168, R4.reuse, R16, R144 ;  /* 0x0000001004a8723c */ /* 0x042ff00000041890 */
[C---:B------:R-:W-:Y:S01]  /*5390*/  HMMA.16816.F32.BF16 R108, R4.reuse, R18, R124 ;  /* 0x00000012046c723c */ /* 0x040fe2000004187c */
[----:B------:R-:W1:Y:S07]  /*53a0*/  LDSM.16.MT88.4 R16, [R229+0x7900] ;  /* 0x00790000e510783b */ /* 0x000e6e0000004200 */
[C---:B---3--:R-:W-:Y:S07]  /*53b0*/  HMMA.16816.F32.BF16 R136, R4.reuse, R26, R136 ;  /* 0x0000001a0488723c */ /* 0x048fee0000041888 */
[----:B------:R-:W-:Y:S01]  /*53c0*/  IMAD.MOV.U32 R26, RZ, RZ, R0 ;  /* 0x000000ffff1a7224 */ /* 0x000fe200078e0000 */
[----:B------:R-:W-:Y:S01]  /*53d0*/  HMMA.16816.F32.BF16 R80, R4, R24, R80 ;  /* 0x000000180450723c */ /* 0x000fe20000041850 */
[----:B------:R-:W-:Y:S01]  /*53e0*/  FFMA.FTZ R0, R179, c[0x0][0x2d0], -R12 ;  /* 0x0000b400b3007a23 */ /* 0x000fe2000001080c */
[----:B------:R-:W-:Y:S01]  /*53f0*/  MOV R179, R165 ;  /* 0x000000a500b37202 */ /* 0x000fe20000000f00 */
[----:B------:R-:W-:-:S02]  /*5400*/  IMAD.MOV.U32 R27, RZ, RZ, R31 ;  /* 0x000000ffff1b7224 */ /* 0x000fc400078e001f */
[----:B------:R-:W-:Y:S02]  /*5410*/  IMAD.MOV.U32 R31, RZ, RZ, R142 ;  /* 0x000000ffff1f7224 */ /* 0x000fe400078e008e */
[----:B------:R3:W-:Y:S01]  /*5420*/  MUFU.EX2 R142, R0 ;  /* 0x00000000008e7308 */ /* 0x0007e20000000800 */
[----:B------:R-:W-:Y:S01]  /*5430*/  IMAD.MOV.U32 R25, RZ, RZ, R29 ;  /* 0x000000ffff197224 */ /* 0x000fe200078e001d */
[C---:B--2---:R-:W-:Y:S01]  /*5440*/  HMMA.16816.F32.BF16 R36, R4.reuse, R8, R36 ;  /* 0x000000080424723c */ /* 0x044fe20000041824 */
[----:B------:R-:W-:Y:S02]  /*5450*/  IMAD.MOV.U32 R29, RZ, RZ, R22 ;  /* 0x000000ffff1d7224 */ /* 0x000fe400078e0016 */
[----:B------:R-:W-:Y:S02]  /*5460*/  IMAD.MOV.U32 R24, RZ, RZ, R20 ;  /* 0x000000ffff187224 */ /* 0x000fe400078e0014 */
[----:B------:R-:W2:Y:S03]  /*5470*/  LDSM.16.MT88.4 R20, [R226+0x7900] ;  /* 0x00790000e214783b */ /* 0x000ea60000004200 */
[----:B------:R-:W-:Y:S01]  /*5480*/  HMMA.16816.F32.BF16 R32, R4, R10, R32 ;  /* 0x0000000a0420723c */ /* 0x000fe20000041820 */
[----:B------:R-:W4:Y:S01]  /*5490*/  LDSM.16.MT88.4 R8, [R226+0x2100] ;  /* 0x00210000e208783b */ /* 0x000f220000004200 */
[----:B---3--:R-:W-:Y:S01]  /*54a0*/  FFMA.FTZ R0, R178, c[0x0][0x2d0], -R12 ;  /* 0x0000b400b2007a23 */ /* 0x008fe2000001080c */
[----:B------:R-:W-:-:S05]  /*54b0*/  MOV R178, R162 ;  /* 0x000000a200b27202 */ /* 0x000fca0000000f00 */
[C---:B-1----:R-:W-:Y:S01]  /*54c0*/  HMMA.16816.F32.BF16 R64, R4.reuse, R16, R64 ;  /* 0x000000100440723c */ /* 0x042fe20000041840 */
[----:B------:R1:W3:Y:S07]  /*54d0*/  MUFU.EX2 R162, R0 ;  /* 0x0000000000a27308 */ /* 0x0002ee0000000800 */
[----:B------:R-:W-:Y:S01]  /*54e0*/  HMMA.16816.F32.BF16 R44, R4, R18, R44 ;  /* 0x00000012042c723c */ /* 0x000fe2000004182c */
[----:B------:R-:W5:Y:S01]  /*54f0*/  LDSM.16.MT88.4 R16, [R225+0x2100] ;  /* 0x00210000e110783b */ /* 0x000f620000004200 */
[----:B-1----:R-:W-:-:S02]  /*5500*/  FFMA.FTZ R0, R177, c[0x0][0x2d0], -R12 ;  /* 0x0000b400b1007a23 */ /* 0x002fc4000001080c */
[----:B------:R-:W-:Y:S02]  /*5510*/  IMAD.MOV.U32 R177, RZ, RZ, R28 ;  /* 0x000000ffffb17224 */ /* 0x000fe400078e001c */
[----:B------:R-:W-:Y:S02]  /*5520*/  IMAD.MOV.U32 R28, RZ, RZ, R163 ;  /* 0x000000ffff1c7224 */ /* 0x000fe400078e00a3 */
[----:B------:R1:W-:Y:S01]  /*5530*/  MUFU.EX2 R163, R0 ;  /* 0x0000000000a37308 */ /* 0x0003e20000000800 */
[C---:B--2---:R-:W-:Y:S08]  /*5540*/  HMMA.16816.F32.BF16 R72, R4.reuse, R20, R72 ;  /* 0x000000140448723c */ /* 0x044ff00000041848 */
[----:B------:R-:W-:Y:S01]  /*5550*/  HMMA.16816.F32.BF16 R68, R4, R22, R68 ;  /* 0x000000160444723c */ /* 0x000fe20000041844 */
[----:B------:R-:W2:Y:S01]  /*5560*/  LDSM.16.MT88.4 R20, [R229+0x2100] ;  /* 0x00210000e514783b */ /* 0x000ea20000004200 */
[----:B-1----:R-:W-:-:S02]  /*5570*/  FFMA.FTZ R0, R176, c[0x0][0x2d0], -R12 ;  /* 0x0000b400b0007a23 */ /* 0x002fc4000001080c */
[----:B------:R-:W-:Y:S02]  /*5580*/  IMAD.MOV.U32 R176, RZ, RZ, R30 ;  /* 0x000000ffffb07224 */ /* 0x000fe400078e001e */
[----:B------:R1:W1:Y:S01]  /*5590*/  MUFU.EX2 R165, R0 ;  /* 0x0000000000a57308 */ /* 0x0002620000000800 */
[----:B---3--:R-:W-:Y:S01]  /*55a0*/  F2FP.BF16.PACK_AB R4, R162, R142 ;  /* 0x0000008ea204723e */ /* 0x008fe200000010ff */
[----:B-1----:R-:W-:Y:S01]  /*55b0*/  FFMA.FTZ R0, R174, c[0x0][0x2d0], -R2 ;  /* 0x0000b400ae007a23 */ /* 0x002fe20000010802 */
[----:B------:R-:W-:Y:S01]  /*55c0*/  F2FP.BF16.PACK_AB R6, R165, R163 ;  /* 0x000000a3a506723e */ /* 0x000fe200000010ff */
[----:B------:R-:W-:-:S04]  /*55d0*/  IMAD.MOV.U32 R174, RZ, RZ, R143 ;  /* 0x000000ffffae7224 */ /* 0x000fc800078e008f */
[----:B------:R1:W-:Y:S02]  /*55e0*/  MUFU.EX2 R143, R0 ;  /* 0x00000000008f7308 */ /* 0x0003e40000000800 */
[----:B-1----:R-:W-:Y:S02]  /*55f0*/  FFMA.FTZ R0, R173, c[0x0][0x2d0], -R2 ;  /* 0x0000b400ad007a23 */ /* 0x002fe40000010802 */
[----:B------:R-:W-:-:S04]  /*5600*/  IMAD.MOV.U32 R173, RZ, RZ, R160 ;  /* 0x000000ffffad7224 */ /* 0x000fc800078e00a0 */
[----:B------:R1:W3:Y:S02]  /*5610*/  MUFU.EX2 R160, R0 ;  /* 0x0000000000a07308 */ /* 0x0002e40000000800 */
[----:B-1----:R-:W-:Y:S01]  /*5620*/  FFMA.FTZ R0, R172, c[0x0][0x2d0], -R2 ;  /* 0x0000b400ac007a23 */ /* 0x002fe20000010802 */
[----:B---3--:R-:W-:Y:S01]  /*5630*/  F2FP.BF16.PACK_AB R5, R160, R143 ;  /* 0x0000008fa005723e */ /* 0x008fe200000010ff */
[----:B------:R-:W-:-:S04]  /*5640*/  IMAD.MOV.U32 R172, RZ, RZ, R161 ;  /* 0x000000ffffac7224 */ /* 0x000fc800078e00a1 */
[----:B------:R1:W-:Y:S02]  /*5650*/  MUFU.EX2 R161, R0 ;  /* 0x0000000000a17308 */ /* 0x0003e40000000800 */
[----:B-1----:R-:W-:Y:S01]  /*5660*/  FFMA.FTZ R0, R175, c[0x0][0x2d0], -R2 ;  /* 0x0000b400af007a23 */ /* 0x002fe20000010802 */
[----:B------:R-:W-:-:S05]  /*5670*/  MOV R175, R164 ;  /* 0x000000a400af7202 */ /* 0x000fca0000000f00 */
[----:B------:R-:W1:Y:S02]  /*5680*/  MUFU.EX2 R164, R0 ;  /* 0x0000000000a47308 */ /* 0x000e640000000800 */
[----:B-1----:R-:W-:Y:S01]  /*5690*/  F2FP.BF16.PACK_AB R7, R164, R161 ;  /* 0x000000a1a407723e */ /* 0x002fe200000010ff */
[----:B------:R-:W-:-:S06]  /*56a0*/  IMAD.MOV.U32 R0, RZ, RZ, R31 ;  /* 0x000000ffff007224 */ /* 0x000fcc00078e001f */
[C---:B----4-:R-:W-:Y:S08]  /*56b0*/  HMMA.16816.F32.BF16 R100, R4.reuse, R8, R52 ;  /* 0x000000080464723c */ /* 0x050ff00000041834 */
[C---:B------:R-:W-:Y:S01]  /*56c0*/  HMMA.16816.F32.BF16 R52, R4.reuse, R10, R48 ;  /* 0x0000000a0434723c */ /* 0x040fe20000041830 */
[----:B------:R-:W1:Y:S07]  /*56d0*/  LDSM.16.MT88.4 R8, [R225+0x5100] ;  /* 0x00510000e108783b */ /* 0x000e6e0000004200 */
[C---:B-----5:R-:W-:Y:S08]  /*56e0*/  HMMA.16816.F32.BF16 R144, R4.reuse, R16, R60 ;  /* 0x000000100490723c */ /* 0x060ff0000004183c */
[C---:B------:R-:W-:Y:S01]  /*56f0*/  HMMA.16816.F32.BF16 R60, R4.reuse, R18, R56 ;  /* 0x00000012043c723c */ /* 0x040fe20000041838 */
[----:B------:R-:W3:Y:S07]  /*5700*/  LDSM.16.MT88.4 R16, [R228+0x2100] ;  /* 0x00210000e410783b */ /* 0x000eee0000004200 */
[C---:B--2---:R-:W-:Y:S07]  /*5710*/  HMMA.16816.F32.BF16 R40, R4.reuse, R20, R40 ;  /* 0x000000140428723c */ /* 0x044fee0000041828 */
[----:B------:R-:W-:Y:S01]  /*5720*/  IMAD.MOV.U32 R20, RZ, RZ, R28 ;  /* 0x000000ffff147224 */ /* 0x000fe200078e001c */
[----:B------:R-:W-:Y:S01]  /*5730*/  HMMA.16816.F32.BF16 R48, R4, R22, R112 ;  /* 0x000000160430723c */ /* 0x000fe20000041870 */
[----:B------:R-:W-:-:S02]  /*5740*/  IMAD.MOV.U32 R21, RZ, RZ, R29 ;  /* 0x000000ffff157224 */ /* 0x000fc400078e001d */
[----:B------:R-:W2:Y:S04]  /*5750*/  LDSM.16.MT88.4 R28, [R226+0x5100] ;  /* 0x00510000e21c783b */ /* 0x000ea80000004200 */
[----:B------:R-:W-:Y:S01]  /*5760*/  IMAD.MOV.U32 R23, RZ, RZ, R0 ;  /* 0x000000ffff177224 */ /* 0x000fe200078e0000 */
[----:B------:R-:W-:Y:S01]  /*5770*/  MOV R113, R172 ;  /* 0x000000ac00717202 */ /* 0x000fe20000000f00 */
[----:B-1----:R-:W-:Y:S01]  /*5780*/  HMMA.16816.F32.BF16 R124, R4, R8, R104 ;  /* 0x00000008047c723c */ /* 0x002fe20000041868 */
[----:B------:R-:W-:Y:S02]  /*5790*/  IMAD.MOV.U32 R115, RZ, RZ, R176 ;  /* 0x000000ffff737224 */ /* 0x000fe400078e00b0 */
[----:B------:R-:W-:Y:S01]  /*57a0*/  IMAD.MOV.U32 R0, RZ, RZ, R178 ;  /* 0x000000ffff007224 */ /* 0x000fe200078e00b2 */
[----:B------:R-:W-:Y:S01]  /*57b0*/  MOV R178, R135 ;  /* 0x0000008700b27202 */ /* 0x000fe20000000f00 */
[----:B------:R-:W-:-:S02]  /*57c0*/  IMAD.MOV.U32 R176, RZ, RZ, R133 ;  /* 0x000000ffffb07224 */ /* 0x000fc400078e0085 */
[----:B------:R-:W-:Y:S01]  /*57d0*/  MOV R106, R20 ;  /* 0x00000014006a7202 */ /* 0x000fe20000000f00 */
[----:B------:R-:W-:Y:S01]  /*57e0*/  IMAD.MOV.U32 R104, RZ, RZ, R174 ;  /* 0x000000ffff687224 */ /* 0x000fe200078e00ae */
[----:B------:R-:W-:Y:S01]  /*57f0*/  MOV R20, R177 ;  /* 0x000000b100147202 */ /* 0x000fe20000000f00 */
[----:B------:R-:W-:Y:S01]  /*5800*/  IMAD.MOV.U32 R177, RZ, RZ, R134 ;  /* 0x000000ffffb17224 */ /* 0x000fe200078e0086 */
[----:B------:R-:W-:Y:S01]  /*5810*/  MOV R174, R132 ;  /* 0x0000008400ae7202 */ /* 0x000fe20000000f00 */
[----:B------:R-:W-:Y:S01]  /*5820*/  IMAD.MOV.U32 R105, RZ, RZ, R21 ;  /* 0x000000ffff697224 */ /* 0x000fe200078e0015 */
[----:B------:R-:W-:Y:S01]  /*5830*/  HMMA.16816.F32.BF16 R132, R4, R10, R84 ;  /* 0x0000000a0484723c */ /* 0x000fe20000041854 */
[----:B------:R-:W1:Y:S01]  /*5840*/  LDSM.16.MT88.4 R8, [R228+0x5100] ;  /* 0x00510000e408783b */ /* 0x000e620000004200 */
[----:B------:R-:W-:Y:S02]  /*5850*/  IMAD.MOV.U32 R21, RZ, RZ, R26 ;  /* 0x000000ffff157224 */ /* 0x000fe400078e001a */
[----:B------:R-:W-:Y:S01]  /*5860*/  IMAD.MOV.U32 R112, RZ, RZ, R175 ;  /* 0x000000ffff707224 */ /* 0x000fe200078e00af */
[----:B------:R-:W-:Y:S01]  /*5870*/  MOV R175, R27 ;  /* 0x0000001b00af7202 */ /* 0x000fe20000000f00 */
[----:B------:R-:W-:-:S02]  /*5880*/  IMAD.MOV.U32 R114, RZ, RZ, R173 ;  /* 0x000000ffff727224 */ /* 0x000fc400078e00ad */
[C---:B---3--:R-:W-:Y:S01]  /*5890*/  HMMA.16816.F32.BF16 R116, R4.reuse, R16, R116 ;  /* 0x000000100474723c */ /* 0x048fe20000041874 */
[----:B------:R-:W-:Y:S02]  /*58a0*/  IMAD.MOV.U32 R172, RZ, RZ, R24 ;  /* 0x000000ffffac7224 */ /* 0x000fe400078e0018 */
[----:B------:R-:W-:Y:S02]  /*58b0*/  IMAD.MOV.U32 R173, RZ, RZ, R25 ;  /* 0x000000ffffad7224 */ /* 0x000fe400078e0019 */
[----:B------:R-:W-:Y:S01]  /*58c0*/  IMAD.MOV.U32 R107, RZ, RZ, R21 ;  /* 0x000000ffff6b7224 */ /* 0x000fe200078e0015 */
[----:B------:R-:W3:Y:S01]  /*58d0*/  LDSM.16.MT88.4 R24, [R225+0x8100] ;  /* 0x00810000e118783b */ /* 0x000ee20000004200 */
[----:B------:R-:W-:Y:S01]  /*58e0*/  FFMA.FTZ R0, R0, c[0x0][0x2d0], -R12 ;  /* 0x0000b40000007a23 */ /* 0x000fe2000001080c */
[C---:B------:R-:W-:Y:S02]  /*58f0*/  HMMA.16816.F32.BF16 R56, R4.reuse, R18, R92 ;  /* 0x000000120438723c */ /* 0x040fe4000004185c */
[----:B------:R-:W4:Y:S06]  /*5900*/  LDSM.16.MT88.4 R16, [R229+0x5100] ;  /* 0x00510000e510783b */ /* 0x000f2c0000004200 */
[C---:B--2---:R-:W-:Y:S08]  /*5910*/  HMMA.16816.F32.BF16 R76, R4.reuse, R28, R76 ;  /* 0x0000001c044c723c */ /* 0x044ff0000004184c */
[C---:B------:R-:W-:Y:S07]  /*5920*/  HMMA.16816.F32.BF16 R92, R4.reuse, R30, R148 ;  /* 0x0000001e045c723c */ /* 0x040fee0000041894 */
[----:B------:R-:W-:Y:S01]  /*5930*/  IMAD.MOV.U32 R151, RZ, RZ, R23 ;  /* 0x000000ffff977224 */ /* 0x000fe200078e0017 */
[----:B------:R-:W-:Y:S01]  /*5940*/  MOV R149, R113 ;  /* 0x0000007100957202 */ /* 0x000fe20000000f00 */
[----:B-1----:R-:W-:Y:S01]  /*5950*/  HMMA.16816.F32.BF16 R28, R4, R8, R96 ;  /* 0x00000008041c723c */ /* 0x002fe20000041860 */
[----:B------:R-:W-:Y:S01]  /*5960*/  IMAD.MOV.U32 R150, RZ, RZ, R112 ;  /* 0x000000ffff967224 */ /* 0x000fe200078e0070 */
[----:B------:R-:W-:Y:S01]  /*5970*/  MOV R113, R172 ;  /* 0x000000ac00717202 */ /* 0x000fe20000000f00 */
[----:B------:R-:W-:-:S02]  /*5980*/  IMAD.MOV.U32 R148, RZ, RZ, R114 ;  /* 0x000000ffff947224 */ /* 0x000fc400078e0072 */
[----:B------:R-:W-:Y:S02]  /*5990*/  IMAD.MOV.U32 R112, RZ, RZ, R175 ;  /* 0x000000ffff707224 */ /* 0x000fe400078e00af */
[----:B------:R-:W-:Y:S01]  /*59a0*/  IMAD.MOV.U32 R98, RZ, RZ, R178 ;  /* 0x000000ffff627224 */ /* 0x000fe200078e00b2 */
[----:B------:R-:W-:Y:S01]  /*59b0*/  HMMA.16816.F32.BF16 R88, R4, R10, R88 ;  /* 0x0000000a0458723c */ /* 0x000fe20000041858 */
[----:B------:R-:W1:Y:S01]  /*59c0*/  LDSM.16.MT88.4 R8, [R228+0x8100] ;  /* 0x00810000e408783b */ /* 0x000e620000004200 */
[----:B------:R-:W-:Y:S01]  /*59d0*/  MOV R99, R179 ;  /* 0x000000b300637202 */ /* 0x000fe20000000f00 */
[----:B------:R-:W-:Y:S01]  /*59e0*/  IMAD.MOV.U32 R114, RZ, RZ, R173 ;  /* 0x000000ffff727224 */ /* 0x000fe200078e00ad */
[----:B------:R-:W-:-:S04]  /*59f0*/  MOV R97, R148 ;  /* 0x0000009400617202 */ /* 0x000fc80000000f00 */
[C---:B---3--:R-:W-:Y:S08]  /*5a00*/  HMMA.16816.F32.BF16 R80, R4.reuse, R24, R80 ;  /* 0x000000180450723c */ /* 0x048ff00000041850 */
[C---:B----4-:R-:W-:Y:S07]  /*5a10*/  HMMA.16816.F32.BF16 R84, R4.reuse, R18, R108 ;  /* 0x000000120454723c */ /* 0x050fee000004186c */
[----:B------:R-:W-:Y:S01]  /*5a20*/  MOV R109, R20 ;  /* 0x00000014006d7202 */ /* 0x000fe20000000f00 */
[----:B------:R-:W-:Y:S01]  /*5a30*/  HMMA.16816.F32.BF16 R168, R4, R16, R168 ;  /* 0x0000001004a8723c */ /* 0x000fe200000418a8 */
[----:B------:R-:W2:Y:S01]  /*5a40*/  LDSM.16.MT88.4 R20, [R226+0x8100] ;  /* 0x00810000e214783b */ /* 0x000ea20000004200 */
[----:B------:R-:W-:Y:S01]  /*5a50*/  IMAD.MOV.U32 R108, RZ, RZ, R177 ;  /* 0x000000ffff6c7224 */ /* 0x000fe200078e00b1 */
[----:B------:R-:W-:Y:S01]  /*5a60*/  MOV R110, R176 ;  /* 0x000000b0006e7202 */ /* 0x000fe20000000f00 */
[----:B------:R-:W-:Y:S01]  /*5a70*/  IMAD.MOV.U32 R111, RZ, RZ, R115 ;  /* 0x000000ffff6f7224 */ /* 0x000fe200078e0073 */
[----:B------:R-:W3:Y:S01]  /*5a80*/  LDSM.16.MT88.4 R16, [R229+0x8100] ;  /* 0x00810000e510783b */ /* 0x000ee20000004200 */
[----:B------:R-:W-:-:S02]  /*5a90*/  IMAD.MOV.U32 R115, RZ, RZ, R174 ;  /* 0x000000ffff737224 */ /* 0x000fc400078e00ae */
[----:B------:R-:W-:Y:S01]  /*5aa0*/  HMMA.16816.F32.BF16 R24, R4, R26, R136 ;  /* 0x0000001a0418723c */ /* 0x000fe20000041888 */
[----:B------:R-:W-:Y:S02]  /*5ab0*/  IMAD.MOV.U32 R96, RZ, RZ, R109 ;  /* 0x000000ffff607224 */ /* 0x000fe400078e006d */
[----:B------:R-:W-:-:S04]  /*5ac0*/  IMAD.MOV.U32 R109, RZ, RZ, R104 ;  /* 0x000000ffff6d7224 */ /* 0x000fc800078e0068 */
[----:B------:R-:W-:Y:S01]  /*5ad0*/  MOV R139, R3 ;  /* 0x00000003008b7202 */ /* 0x000fe20000000f00 */
[----:B------:R-:W-:Y:S01]  /*5ae0*/  IMAD.MOV.U32 R138, RZ, RZ, R123 ;  /* 0x000000ffff8a7224 */ /* 0x000fe200078e007b */
[----:B-1----:R-:W-:Y:S01]  /*5af0*/  HMMA.16816.F32.BF16 R32, R4, R10, R32 ;  /* 0x0000000a0420723c */ /* 0x002fe20000041820 */
[----:B------:R1:W-:Y:S01]  /*5b00*/  MUFU.EX2 R10, R0 ;  /* 0x00000000000a7308 */ /* 0x0003e20000000800 */
[----:B------:R-:W-:Y:S01]  /*5b10*/  MOV R136, R121 ;  /* 0x0000007900887202 */ /* 0x000fe20000000f00 */
[----:B------:R-:W-:-:S05]  /*5b20*/  IMAD.MOV.U32 R137, RZ, RZ, R122 ;  /* 0x000000ffff897224 */ /* 0x000fca00078e007a */
[C---:B------:R-:W-:Y:S01]  /*5b30*/  HMMA.16816.F32.BF16 R36, R4.reuse, R8, R36 ;  /* 0x000000080424723c */ /* 0x040fe20000041824 */
[----:B-1----:R-:W-:Y:S02]  /*5b40*/  FFMA.FTZ R0, R98, c[0x0][0x2d0], -R12 ;  /* 0x0000b40062007a23 */ /* 0x002fe4000001080c */
[----:B------:R-:W-:Y:S02]  /*5b50*/  IMAD.MOV.U32 R98, RZ, RZ, R149 ;  /* 0x000000ffff627224 */ /* 0x000fe400078e0095 */
[----:B------:R1:W-:Y:S03]  /*5b60*/  MUFU.EX2 R9, R0 ;  /* 0x0000000000097308 */ /* 0x0003e60000000800 */
[C---:B--2---:R-:W-:Y:S07]  /*5b70*/  HMMA.16816.F32.BF16 R172, R4.reuse, R20, R72 ;  /* 0x0000001404ac723c */ /* 0x044fee0000041848 */
[----:B------:R-:W-:Y:S01]  /*5b80*/  MOV R73, R114 ;  /* 0x0000007200497202 */ /* 0x000fe20000000f00 */
[----:B------:R-:W-:Y:S01]  /*5b90*/  HMMA.16816.F32.BF16 R20, R4, R22, R68 ;  /* 0x000000160414723c */ /* 0x000fe20000041844 */
[----:B------:R-:W-:-:S02]  /*5ba0*/  IMAD.MOV.U32 R74, RZ, RZ, R115 ;  /* 0x000000ffff4a7224 */ /* 0x000fc400078e0073 */
[----:B------:R-:W-:Y:S02]  /*5bb0*/  IMAD.MOV.U32 R72, RZ, RZ, R111 ;  /* 0x000000ffff487224 */ /* 0x000fe400078e006f */
[----:B-1----:R-:W-:Y:S02]  /*5bc0*/  FFMA.FTZ R0, R99, c[0x0][0x2d0], -R12 ;  /* 0x0000b40063007a23 */ /* 0x002fe4000001080c */
[----:B------:R-:W-:Y:S01]  /*5bd0*/  IMAD.MOV.U32 R99, RZ, RZ, R150 ;  /* 0x000000ffff637224 */ /* 0x000fe200078e0096 */
[----:B---3--:R-:W-:Y:S01]  /*5be0*/  HMMA.16816.F32.BF16 R176, R4, R16, R64 ;  /* 0x0000001004b0723c */ /* 0x008fe20000041840 */
[----:B------:R1:W-:Y:S01]  /*5bf0*/  MUFU.EX2 R8, R0 ;  /* 0x0000000000087308 */ /* 0x0003e20000000800 */
[----:B------:R-:W-:Y:S01]  /*5c00*/  IMAD.MOV.U32 R111, RZ, RZ, R106 ;  /* 0x000000ffff6f7224 */ /* 0x000fe200078e006a */
[----:B------:R-:W-:Y:S01]  /*5c10*/  LDSM.16.MT88.4 R64, [R228+0x5900] ;  /* 0x00590000e440783b */ /* 0x000fe20000004200 */
[----:B------:R-:W-:-:S03]  /*5c20*/  IMAD.MOV.U32 R75, RZ, RZ, R120 ;  /* 0x000000ffff4b7224 */ /* 0x000fc600078e0078 */
[----:B------:R-:W-:Y:S01]  /*5c30*/  IMAD.MOV.U32 R17, RZ, RZ, R99 ;  /* 0x000000ffff117224 */ /* 0x000fe200078e0063 */
[----:B------:R-:W-:Y:S01]  /*5c40*/  HMMA.16816.F32.BF16 R44, R4, R18, R44 ;  /* 0x00000012042c723c */ /* 0x000fe2000004182c */
[----:B------:R-:W-:Y:S06]  /*5c50*/  LDSM.16.MT88.4 R120, [R228+0x2900] ;  /* 0x00290000e478783b */ /* 0x000fec0000004200 */
[----:B------:R-:W-:Y:S01]  /*5c60*/  MOV R19, R109 ;  /* 0x0000006d00137202 */ /* 0x000fe20000000f00 */
[----:B------:R-:W-:Y:S02]  /*5c70*/  IMAD.MOV.U32 R18, RZ, RZ, R110 ;  /* 0x000000ffff127224 */ /* 0x000fe400078e006e */
[----:B-1----:R-:W-:Y:S01]  /*5c80*/  FFMA.FTZ R0, R108, c[0x0][0x2d0], -R12 ;  /* 0x0000b4006c007a23 */ /* 0x002fe2000001080c */
[----:B------:R-:W-:-:S02]  /*5c90*/  MOV R108, R151 ;  /* 0x00000097006c7202 */ /* 0x000fc40000000f00 */
[----:B------:R-:W-:Y:S01]  /*5ca0*/  MOV R12, R136 ;  /* 0x00000088000c7202 */ /* 0x000fe20000000f00 */
[----:B------:R1:W-:Y:S01]  /*5cb0*/  MUFU.EX2 R7, R0 ;  /* 0x0000000000077308 */ /* 0x0003e20000000800 */
[----:B------:R-:W2:Y:S01]  /*5cc0*/  LDSM.16.MT88.4 R148, [R225+0x2900] ;  /* 0x00290000e194783b */ /* 0x000ea20000004200 */
[----:B------:R-:W-:Y:S02]  /*5cd0*/  IMAD.MOV.U32 R16, RZ, RZ, R108 ;  /* 0x000000ffff107224 */ /* 0x000fe400078e006c */
[----:B-1----:R-:W-:-:S04]  /*5ce0*/  FFMA.FTZ R0, R105, c[0x0][0x2d0], -R2 ;  /* 0x0000b40069007a23 */ /* 0x002fc80000010802 */
[----:B------:R1:W-:Y:S02]  /*5cf0*/  MUFU.EX2 R6, R0 ;  /* 0x0000000000067308 */ /* 0x0003e40000000800 */
[--C-:B-1----:R-:W-:Y:S02]  /*5d00*/  FFMA.FTZ R0, R107, c[0x0][0x2d0], -R2.reuse ;  /* 0x0000b4006b007a23 */ /* 0x102fe40000010802 */
[----:B------:R-:W-:Y:S04]  /*5d10*/  LDSM.16.MT88.4 R104, [R226+0x2900] ;  /* 0x00290000e268783b */ /* 0x000fe80000004200 */
[----:B------:R1:W3:Y:S02]  /*5d20*/  MUFU.EX2 R5, R0 ;  /* 0x0000000000057308 */ /* 0x0002e40000000800 */
[----:B-1----:R-:W-:-:S02]  /*5d30*/  FFMA.FTZ R0, R112, c[0x0][0x2d0], -R2 ;  /* 0x0000b40070007a23 */ /* 0x002fc40000010802 */
[----:B------:R-:W-:Y:S02]  /*5d40*/  FFMA.FTZ R2, R113, c[0x0][0x2d0], -R2 ;  /* 0x0000b40071027a23 */ /* 0x000fe40000010802 */
[----:B------:R-:W1:Y:S02]  /*5d50*/  LDSM.16.MT88.4 R112, [R229+0x2900] ;  /* 0x00290000e570783b */ /* 0x000e640000004200 */
[----:B------:R4:W-:Y:S08]  /*5d60*/  MUFU.EX2 R4, R0 ;  /* 0x0000000000047308 */ /* 0x0009f00000000800 */
[----:B------:R5:W2:Y:S01]  /*5d70*/  MUFU.EX2 R3, R2 ;  /* 0x0000000200037308 */ /* 0x000aa20000000800 */
[----:B----4-:R-:W-:Y:S01]  /*5d80*/  FADD.FTZ R0, R97, R14 ;  /* 0x0000000e61007221 */ /* 0x010fe20000010000 */
[----:B---3--:R-:W-:Y:S01]  /*5d90*/  F2FP.BF16.PACK_AB R97, R5, R6 ;  /* 0x000000060561723e */ /* 0x008fe200000010ff */
[----:B------:R-:W-:-:S02]  /*5da0*/  IMAD.MOV.U32 R14, RZ, RZ, R75 ;  /* 0x000000ffff0e7224 */ /* 0x000fc400078e004b */
[----:B------:R-:W-:Y:S02]  /*5db0*/  FADD.FTZ R11, R13, R0 ;  /* 0x000000000d0b7221 */ /* 0x000fe40000010000 */
[----:B------:R-:W-:Y:S02]  /*5dc0*/  IMAD.MOV.U32 R0, RZ, RZ, R111 ;  /* 0x000000ffff007224 */ /* 0x000fe400078e006f */
[----:B-----5:R-:W-:Y:S01]  /*5dd0*/  FADD.FTZ R2, R96, R72 ;  /* 0x0000004860027221 */ /* 0x020fe20000010000 */
[----:B------:R-:W-:Y:S01]  /*5de0*/  F2FP.BF16.PACK_AB R96, R9, R10 ;  /* 0x0000000a0960723e */ /* 0x000fe200000010ff */
[----:B------:R-:W-:Y:S01]  /*5df0*/  IMAD.MOV.U32 R13, RZ, RZ, R74 ;  /* 0x000000ffff0d7224 */ /* 0x000fe200078e004a */
[----:B--2---:R-:W-:Y:S01]  /*5e00*/  F2FP.BF16.PACK_AB R99, R3, R4 ;  /* 0x000000040363723e */ /* 0x004fe200000010ff */
[----:B------:R-:W-:Y:S01]  /*5e10*/  FADD.FTZ R2, R98, R2 ;  /* 0x0000000262027221 */ /* 0x000fe20000010000 */
[----:B------:R-:W-:-:S03]  /*5e20*/  F2FP.BF16.PACK_AB R98, R7, R8 ;  /* 0x000000080762723e */ /* 0x000fc600000010ff */
[----:B------:R-:W-:-:S04]  /*5e30*/  FADD.FTZ R0, R0, R2 ;  /* 0x0000000200007221 */ /* 0x000fc80000010000 */
[C---:B------:R-:W-:Y:S08]  /*5e40*/  HMMA.16816.F32.BF16 R144, R96.reuse, R148, R144 ;  /* 0x000000946090723c */ /* 0x040ff00000041890 */
[C---:B-1----:R-:W-:Y:S07]  /*5e50*/  HMMA.16816.F32.BF16 R108, R96.reuse, R112, R40 ;  /* 0x00000070606c723c */ /* 0x042fee0000041828 */
[----:B------:R-:W-:Y:S01]  /*5e60*/  MOV R40, R139 ;  /* 0x0000008b00287202 */ /* 0x000fe20000000f00 */
[C---:B------:R-:W-:Y:S01]  /*5e70*/  HMMA.16816.F32.BF16 R112, R96.reuse, R114, R48 ;  /* 0x000000726070723c */ /* 0x040fe20000041830 */
[----:B------:R-:W-:Y:S01]  /*5e80*/  IMAD.MOV.U32 R41, RZ, RZ, R138 ;  /* 0x000000ffff297224 */ /* 0x000fe200078e008a */
[----:B------:R-:W-:Y:S01]  /*5e90*/  MOV R43, R73 ;  /* 0x00000049002b7202 */ /* 0x000fe20000000f00 */
[----:B------:R-:W-:Y:S01]  /*5ea0*/  IMAD.MOV.U32 R42, RZ, RZ, R137 ;  /* 0x000000ffff2a7224 */ /* 0x000fe200078e0089 */
[----:B------:R-:W1:Y:S03]  /*5eb0*/  LDSM.16.MT88.4 R72, [R225+0x8900] ;  /* 0x00890000e148783b */ /* 0x000e660000004200 */
[----:B------:R-:W-:Y:S01]  /*5ec0*/  IMAD.MOV.U32 R48, RZ, RZ, R128 ;  /* 0x000000ffff307224 */ /* 0x000fe200078e0080 */
[----:B------:R-:W-:Y:S01]  /*5ed0*/  MOV R50, R130 ;  /* 0x0000008200327202 */ /* 0x000fe20000000f00 */
[----:B------:R-:W-:Y:S01]  /*5ee0*/  IMAD.MOV.U32 R49, RZ, RZ, R129 ;  /* 0x000000ffff317224 */ /* 0x000fe200078e0081 */
[----:B------:R-:W-:Y:S01]  /*5ef0*/  HMMA.16816.F32.BF16 R116, R96, R120, R116 ;  /* 0x000000786074723c */ /* 0x000fe20000041874 */
[----:B------:R-:W-:Y:S01]  /*5f00*/  FADD.FTZ R2, R48, R11 ;  /* 0x0000000b30027221 */ /* 0x000fe20000010000 */
[----:B------:R-:W-:Y:S01]  /*5f10*/  LDSM.16.MT88.4 R136, [R226+0x5900] ;  /* 0x00590000e288783b */ /* 0x000fe20000004200 */
[----:B------:R-:W-:-:S02]  /*5f20*/  FADD.FTZ R0, R49, R0 ;  /* 0x0000000031007221 */ /* 0x000fc40000010000 */
[----:B------:R-:W-:Y:S02]  /*5f30*/  FADD.FTZ R2, R50, R2 ;  /* 0x0000000232027221 */ /* 0x000fe40000010000 */
[----:B------:R-:W-:Y:S01]  /*5f40*/  FADD.FTZ R0, R13, R0 ;  /* 0x000000000d007221 */ /* 0x000fe20000010000 */
[C---:B------:R-:W-:Y:S01]  /*5f50*/  HMMA.16816.F32.BF16 R148, R96.reuse, R150, R60 ;  /* 0x000000966094723c */ /* 0x040fe2000004183c */
[----:B------:R-:W-:Y:S02]  /*5f60*/  FADD.FTZ R2, R14, R2 ;  /* 0x000000020e027221 */ /* 0x000fe40000010000 */
[----:B------:R-:W-:Y:S02]  /*5f70*/  IMAD.MOV.U32 R51, RZ, RZ, R131 ;  /* 0x000000ffff337224 */ /* 0x000fe400078e0083 */
[----:B------:R-:W-:Y:S01]  /*5f80*/  FADD.FTZ R0, R12, R0 ;  /* 0x000000000c007221 */ /* 0x000fe20000010000 */
[----:B------:R-:W2:Y:S01]  /*5f90*/  LDSM.16.MT88.4 R128, [R225+0x5900] ;  /* 0x00590000e180783b */ /* 0x000ea20000004200 */
[----:B------:R-:W-:Y:S01]  /*5fa0*/  FADD.FTZ R2, R15, R2 ;  /* 0x000000020f027221 */ /* 0x000fe20000010000 */
[----:B------:R-:W-:Y:S01]  /*5fb0*/  HMMA.16816.F32.BF16 R120, R96, R122, R56 ;  /* 0x0000007a6078723c */ /* 0x000fe20000041838 */
[----:B------:R-:W-:Y:S01]  /*5fc0*/  FADD.FTZ R0, R51, R0 ;  /* 0x0000000033007221 */ /* 0x000fe20000010000 */
[----:B------:R-:W3:Y:S01]  /*5fd0*/  LDSM.16.MT88.4 R56, [R229+0x5900] ;  /* 0x00590000e538783b */ /* 0x000ee20000004200 */
[----:B------:R-:W-:-:S02]  /*5fe0*/  FADD.FTZ R2, R40, R2 ;  /* 0x0000000228027221 */ /* 0x000fc40000010000 */
[----:B------:R-:W-:Y:S01]  /*5ff0*/  FADD.FTZ R0, R41, R0 ;  /* 0x0000000029007221 */ /* 0x000fe20000010000 */
[----:B------:R-:W-:Y:S01]  /*6000*/  LDSM.16.MT88.4 R12, [R228+0x8900] ;  /* 0x00890000e40c783b */ /* 0x000fe20000004200 */
[----:B------:R-:W-:Y:S01]  /*6010*/  FADD.FTZ R2, R252, R2 ;  /* 0x00000002fc027221 */ /* 0x000fe20000010000 */
[C---:B------:R-:W-:Y:S01]  /*6020*/  HMMA.16816.F32.BF16 R60, R96.reuse, R64, R28 ;  /* 0x00000040603c723c */ /* 0x040fe2000004181c */
[----:B------:R-:W-:Y:S02]  /*6030*/  FADD.FTZ R0, R42, R0 ;  /* 0x000000002a007221 */ /* 0x000fe40000010000 */
[----:B------:R-:W-:Y:S02]  /*6040*/  FADD.FTZ R2, R43, R2 ;  /* 0x000000022b027221 */ /* 0x000fe40000010000 */
[----:B------:R-:W-:Y:S02]  /*6050*/  FADD.FTZ R0, R18, R0 ;  /* 0x0000000012007221 */ /* 0x000fe40000010000 */
[----:B------:R-:W-:Y:S01]  /*6060*/  FADD.FTZ R2, R19, R2 ;  /* 0x0000000213027221 */ /* 0x000fe20000010000 */
[----:B------:R-:W-:Y:S01]  /*6070*/  HMMA.16816.F32.BF16 R64, R96, R66, R88 ;  /* 0x000000426040723c */ /* 0x000fe20000041858 */
[----:B------:R-:W-:Y:S01]  /*6080*/  FADD.FTZ R0, R16, R0 ;  /* 0x0000000010007221 */ /* 0x000fe20000010000 */
[----:B------:R-:W-:Y:S01]  /*6090*/  LDSM.16.MT88.4 R88, [R229+0x8900] ;  /* 0x00890000e558783b */ /* 0x000fe20000004200 */
[----:B------:R-:W-:-:S02]  /*60a0*/  FADD.FTZ R2, R17, R2 ;  /* 0x0000000211027221 */ /* 0x000fc40000010000 */
[----:B------:R-:W-:Y:S02]  /*60b0*/  FADD.FTZ R0, R250, R0 ;  /* 0x00000000fa007221 */ /* 0x000fe40000010000 */
[----:B------:R-:W-:Y:S01]  /*60c0*/  FADD.FTZ R2, R180, R2 ;  /* 0x00000002b4027221 */ /* 0x000fe20000010000 */
[C---:B-1----:R-:W-:Y:S01]  /*60d0*/  HMMA.16816.F32.BF16 R68, R96.reuse, R72, R80 ;  /* 0x000000486044723c */ /* 0x042fe20000041850 */
[----:B------:R-:W-:Y:S01]  /*60e0*/  FADD.FTZ R0, R183, R0 ;  /* 0x00000000b7007221 */ /* 0x000fe20000010000 */
[----:B------:R-:W1:Y:S01]  /*60f0*/  LDSM.16.MT88.4 R80, [R226+0x8900] ;  /* 0x00890000e250783b */ /* 0x000e620000004200 */
[----:B------:R-:W-:Y:S02]  /*6100*/  FADD.FTZ R2, R166, R2 ;  /* 0x00000002a6027221 */ /* 0x000fe40000010000 */
[----:B------:R-:W-:Y:S02]  /*6110*/  FADD.FTZ R0, R182, R0 ;  /* 0x00000000b6007221 */ /* 0x000fe40000010000 */
[----:B------:R-:W-:Y:S01]  /*6120*/  FADD.FTZ R2, R181, R2 ;  /* 0x00000002b5027221 */ /* 0x000fe20000010000 */
[----:B------:R-:W-:Y:S01]  /*6130*/  HMMA.16816.F32.BF16 R100, R96, R104, R100 ;  /* 0x000000686064723c */ /* 0x000fe20000041864 */
        /* <DEDUP_REMOVED lines=19> */
[----:B---3--:R-:W-:Y:S01]  /*6270*/  HMMA.16816.F32.BF16 R52, R96, R56, R168 ;  /* 0x000000386034723c */ /* 0x008fe200000418a8 */
[----:B------:R-:W-:Y:S02]  /*6280*/  FADD.FTZ R2, R7, R8 ;  /* 0x0000000807027221 */ /* 0x000fe40000010000 */
[----:B------:R-:W-:-:S05]  /*6290*/  FADD.FTZ R0, R3, R4 ;  /* 0x0000000403007221 */ /* 0x000fca0000010000 */
[----:B------:R2:W-:Y:S01]  /*62a0*/  STL [R1+0x1c], R0 ;  /* 0x00001c0001007387 */ /* 0x0005e20000100800 */
[C---:B------:R-:W-:Y:S03]  /*62b0*/  HMMA.16816.F32.BF16 R132, R96.reuse, R136, R76 ;  /* 0x000000886084723c */ /* 0x040fe6000004184c */
[----:B------:R2:W-:Y:S05]  /*62c0*/  STL [R1+0x18], R2 ;  /* 0x0000180201007387 */ /* 0x0005ea0000100800 */
        /* <DEDUP_REMOVED lines=8> */
[----:B------:R-:W-:Y:S01]  /*6350*/  HMMA.16816.F32.BF16 R96, R96, R14, R32 ;  /* 0x0000000e6060723c */ /* 0x000fe20000041820 */
[----:B------:R-:W-:Y:S07]  /*6360*/  @!P0 BRA `(.L_x_504) ;  /* 0x0000438000008947 */ /* 0x000fee0003800000 */
[----:B--2---:R-:W2:Y:S01]  /*6370*/  LDL R17, [R1+0x30] ;  /* 0x0000300001117983 */ /* 0x004ea20000100800 */
[----:B------:R-:W-:Y:S01]  /*6380*/  PLOP3.LUT P1, PT, PT, PT, UP1, 0x80, 0x0 ;  /* 0x000000000000781c */ /* 0x000fe20003f2f018 */
[----:B------:R-:W-:Y:S01]  /*6390*/  IMAD.MOV.U32 R143, RZ, RZ, R140 ;  /* 0x000000ffff8f7224 */ /* 0x000fe200078e008c */
[----:B------:R-:W-:Y:S01]  /*63a0*/  PLOP3.LUT P0, PT, PT, PT, UP1, 0x80, 0x0 ;  /* 0x000000000000781c */ /* 0x000fe20003f0f018 */
[----:B------:R-:W-:Y:S01]  /*63b0*/  IMAD.MOV.U32 R3, RZ, RZ, R141 ;  /* 0x000000ffff037224 */ /* 0x000fe200078e008d */
[----:B------:R-:W-:-:S02]  /*63c0*/  UMOV UR22, UR20 ;  /* 0x0000001400167c82 */ /* 0x000fc40008000000 */
[----:B------:R-:W-:Y:S02]  /*63d0*/  ULDC.64 UR6, c[0x0][0x208] ;  /* 0x0000820000067ab9 */ /* 0x000fe40000000a00 */
[----:B------:R-:W-:-:S05]  /*63e0*/  ULDC.64 UR4, c[0x0][0x1e0] ;  /* 0x0000780000047ab9 */ /* 0x000fca0000000a00 */
[----:B--2---:R-:W-:-:S05]  /*63f0*/  @P1 IMAD.HI.U32 R0, R17, c[0x0][0x2c8], RZ ;  /* 0x0000b20011001a27 */ /* 0x004fca00078e00ff */
[----:B------:R-:W-:-:S05]  /*6400*/  @P0 SHF.R.U32.HI R0, RZ, c[0x0][0x2cc], R0 ;  /* 0x0000b300ff000a19 */ /* 0x000fca0000011600 */
[----:B------:R1:W-:Y:S02]  /*6410*/  @P0 STL [R1+0x20], R0 ;  /* 0x0000200001000387 */ /* 0x0003e40000100800 */
.L_x_505:
[----:B------:R-:W2:Y:S01]  /*6420*/  LDL.64 R22, [R1+0x40] ;  /* 0x0000400001167983 */ /* 0x000ea20000100a00 */
[----:B------:R-:W-:Y:S01]  /*6430*/  UISETP.GE.AND UP0, UPT, UR22, URZ, UPT ;  /* 0x0000003f1600728c */ /* 0x000fe2000bf06270 */
[----:B------:R-:W-:Y:S04]  /*6440*/  DEPBAR.LE SB0, 0x0 ;  /* 0x000080000000791a */ /* 0x000fe80000000000 */
[----:B------:R-:W2:Y:S06]  /*6450*/  LDL.64 R20, [R1+0x48] ;  /* 0x0000480001147983 */ /* 0x000eac0000100a00 */
[----:B------:R-:W-:Y:S01]  /*6460*/  BAR.SYNC.DEFER_BLOCKING 0x0 ;  /* 0x0000000000007b1d */ /* 0x000fe20000010000 */
[----:B------:R-:W-:Y:S01]  /*6470*/  PLOP3.LUT P0, PT, PT, PT, UP0, 0x80, 0x0 ;  /* 0x000000000000781c */ /* 0x000fe20003f0f008 */
[----:B------:R-:W-:Y:S02]  /*6480*/  @UP0 USHF.R.S32.HI UR20, URZ, 0x1f, UR22 ;  /* 0x0000001f3f140899 */ /* 0x000fe40008011416 */
[----:B------:R-:W-:Y:S02]  /*6490*/  @UP0 UIMAD.WIDE.U32 UR24, UR22, UR6, URZ ;  /* 0x00000006161802a5 */ /* 0x000fe4000f8e003f */
[----:B------:R-:W-:Y:S04]  /*64a0*/  @UP0 UIMAD UR20, UR20, UR6, URZ ;  /* 0x00000006141402a4 */ /* 0x000fe8000f8e023f */
[----:B------:R-:W-:Y:S01]  /*64b0*/  @UP0 UIMAD UR20, UR22, UR7, UR20 ;  /* 0x00000007161402a4 */ /* 0x000fe2000f8e0214 */
[----:B-1----:R-:W-:Y:S03]  /*64c0*/  IMAD.U32 R0, RZ, RZ, UR24 ;  /* 0x00000018ff007e24 */ /* 0x002fe6000f8e00ff */
[----:B------:R-:W-:Y:S04]  /*64d0*/  @UP0 UIADD3 UR20, UR25, UR20, URZ ;  /* 0x0000001419140290 */ /* 0x000fe8000fffe03f */
[----:B------:R-:W-:Y:S02]  /*64e0*/  @UP0 UIMAD UR20, UR20, 0x60, URZ ;  /* 0x00000060141408a4 */ /* 0x000fe4000f8e023f */
[----:B------:R-:W-:Y:S01]  /*64f0*/  UISETP.GE.AND UP0, UPT, UR22, 0x1, UPT ;  /* 0x000000011600788c */ /* 0x000fe2000bf06270 */
[----:B------:R-:W1:Y:S08]  /*6500*/  LDSM.16.M88.4 R8, [R224+0xc100] ;  /* 0x00c10000e008783b */ /* 0x000e700000000200 */
[----:B------:R-:W3:Y:S08]  /*6510*/  LDSM.16.M88.4 R16, [R224+0xc900] ;  /* 0x00c90000e010783b */ /* 0x000ef00000000200 */
[----:B------:R-:W4:Y:S08]  /*6520*/  LDSM.16.M88.4 R24, [R224+0xd100] ;  /* 0x00d10000e018783b */ /* 0x000f300000000200 */
[----:B------:R-:W2:Y:S08]  /*6530*/  LDSM.16.M88.4 R32, [R224+0xd900] ;  /* 0x00d90000e020783b */ /* 0x000eb00000000200 */
[----:B------:R-:W2:Y:S01]  /*6540*/  LDSM.16.M88.4 R40, [R224+0xe100] ;  /* 0x00e10000e028783b */ /* 0x000ea20000000200 */
[C---:B-1----:R-:W-:Y:S07]  /*6550*/  HMMA.16816.F32.BF16 R4, R152.reuse, R8, RZ ;  /* 0x000000089804723c */ /* 0x042fee00000418ff */
[----:B------:R-:W1:Y:S01]  /*6560*/  LDSM.16.M88.4 R48, [R224+0xe900] ;  /* 0x00e90000e030783b */ /* 0x000e620000000200 */
[C---:B------:R-:W-:Y:S07]  /*6570*/  HMMA.16816.F32.BF16 R8, R152.reuse, R10, RZ ;  /* 0x0000000a9808723c */ /* 0x040fee00000418ff */
[----:B-----5:R-:W1:Y:S01]  /*6580*/  LDSM.16.M88.4 R160, [R231] ;  /* 0x00000000e7a0783b */ /* 0x020e620000000200 */
[C---:B---3--:R-:W-:Y:S07]  /*6590*/  HMMA.16816.F32.BF16 R12, R152.reuse, R16, RZ ;  /* 0x00000010980c723c */ /* 0x048fee00000418ff */
[----:B------:R-:W4:Y:S01]  /*65a0*/  LDSM.16.M88.4 R164, [R248] ;  /* 0x00000000f8a4783b */ /* 0x000f220000000200 */
[C---:B------:R-:W-:Y:S07]  /*65b0*/  HMMA.16816.F32.BF16 R16, R152.reuse, R18, RZ ;  /* 0x000000129810723c */ /* 0x040fee00000418ff */
[----:B------:R-:W1:Y:S08]  /*65c0*/  LDSM.16.M88.4 R168, [R247] ;  /* 0x00000000f7a8783b */ /* 0x000e700000000200 */
[----:B------:R-:W1:Y:S08]  /*65d0*/  LDSM.16.M88.4 R172, [R246] ;  /* 0x00000000f6ac783b */ /* 0x000e700000000200 */
[----:B------:R-:W1:Y:S08]  /*65e0*/  LDSM.16.M88.4 R176, [R245] ;  /* 0x00000000f5b0783b */ /* 0x000e700000000200 */
[----:B------:R-:W1:Y:S08]  /*65f0*/  LDSM.16.M88.4 R180, [R244] ;  /* 0x00000000f4b4783b */ /* 0x000e700000000200 */
[----:B------:R-:W4:Y:S04]  /*6600*/  LDL R140, [R1+0x20] ;  /* 0x00002000018c7983 */ /* 0x000f280000100800 */
[----:B------:R-:W4:Y:S04]  /*6610*/  LDL R142, [R1+0x34] ;  /* 0x00003400018e7983 */ /* 0x000f280000100800 */
[----:B------:R-:W-:Y:S04]  /*6620*/  STL [R1+0x54], R231 ;  /* 0x000054e701007387 */ /* 0x000fe80000100800 */
[----:B------:R-:W-:Y:S04]  /*6630*/  STL [R1+0x58], R248 ;  /* 0x000058f801007387 */ /* 0x000fe80000100800 */
[----:B------:R-:W-:Y:S04]  /*6640*/  STL [R1+0x5c], R247 ;  /* 0x00005cf701007387 */ /* 0x000fe80000100800 */
[----:B------:R-:W-:Y:S01]  /*6650*/  STL [R1+0x60], R246 ;  /* 0x000060f601007387 */ /* 0x000fe20000100800 */
[----:B--2---:R-:W-:Y:S04]  /*6660*/  @P0 IMAD.MOV.U32 R21, RZ, RZ, R23 ;  /* 0x000000ffff150224 */ /* 0x004fe800078e0017 */
[----:B------:R-:W-:Y:S05]  /*6670*/  @P0 IMAD.WIDE.U32 R20, R0, 0x60, R20 ;  /* 0x0000006000140825 */ /* 0x000fea00078e0014 */
[----:B------:R-:W-:Y:S02]  /*6680*/  @P0 SHF.L.U32 R0, R20, 0x1, RZ ;  /* 0x0000000114000819 */ /* 0x000fe400000006ff */
[----:B------:R-:W-:Y:S01]  /*6690*/  @P0 IADD3 R2, R21, UR20, RZ ;  /* 0x0000001415020c10 */ /* 0x000fe2000fffe0ff */
[----:B------:R-:W-:Y:S01]  /*66a0*/  UIMAD UR20, UR22, -0x60, URZ ;  /* 0xffffffa0161478a4 */ /* 0x000fe2000f8e023f */
[----:B------:R-:W-:Y:S02]  /*66b0*/  @P0 IADD3 R36, P6, R0, c[0x0][0x1f8], RZ ;  /* 0x00007e0000240a10 */ /* 0x000fe40007fde0ff */
[----:B------:R-:W-:Y:S02]  /*66c0*/  @P0 SHF.L.U64.HI R2, R20, 0x1, R2 ;  /* 0x0000000114020819 */ /* 0x000fe40000010202 */
[C---:B----4-:R-:W-:Y:S01]  /*66d0*/  HMMA.16816.F32.BF16 R20, R152.reuse, R24, RZ ;  /* 0x000000189814723c */ /* 0x050fe200000418ff */
[----:B------:R-:W-:Y:S02]  /*66e0*/  @P0 IADD3 R38, P5, R0, 0x80, RZ ;  /* 0x0000008000260810 */ /* 0x000fe40007fbe0ff */
[----:B------:R-:W-:Y:S02]  /*66f0*/  @P0 IADD3.X R37, R2, c[0x0][0x1fc], RZ, P6, !PT ;  /* 0x00007f0002250a10 */ /* 0x000fe400037fe4ff */
[----:B------:R-:W-:Y:S02]  /*6700*/  @P0 IADD3 R38, P1, R38, c[0x0][0x1f8], RZ ;  /* 0x00007e0026260a10 */ /* 0x000fe40007f3e0ff */
[----:B------:R-:W-:Y:S01]  /*6710*/  @P0 IADD3 R0, P6, R0, 0x100, RZ ;  /* 0x0000010000000810 */ /* 0x000fe20007fde0ff */
[C---:B------:R-:W-:Y:S01]  /*6720*/  HMMA.16816.F32.BF16 R24, R152.reuse, R26, RZ ;  /* 0x0000001a9818723c */ /* 0x040fe200000418ff */
[----:B------:R-:W-:Y:S01]  /*6730*/  @!PT LDS RZ, [RZ] ;  /* 0x00000000fffff984 */ /* 0x000fe20000000800 */
[----:B------:R-:W-:Y:S01]  /*6740*/  @!PT LDS RZ, [RZ] ;  /* 0x00000000fffff984 */ /* 0x000fe20000000800 */
[----:B------:R-:W-:Y:S01]  /*6750*/  @!PT LDS RZ, [RZ] ;  /* 0x00000000fffff984 */ /* 0x000fe20000000800 */
[----:B------:R2:W-:Y:S03]  /*6760*/  @P0 LDGSTS.E.BYPASS.LTC128B.128 [R249+0x100], [R36.64], !P4 ;  /* 0x0010000024f90fae */ /* 0x0005e6000e101d52 */
[--C-:B------:R-:W-:Y:S02]  /*6770*/  @P0 IADD3.X R39, RZ, c[0x0][0x1fc], R2.reuse, P1, P5 ;  /* 0x00007f00ff270a10 */ /* 0x100fe40000fea402 */
[----:B------:R-:W-:Y:S02]  /*6780*/  @P0 IADD3 R46, P5, R0, c[0x0][0x1f8], RZ ;  /* 0x00007e00002e0a10 */ /* 0x000fe40007fbe0ff */
[C---:B------:R-:W-:Y:S01]  /*6790*/  HMMA.16816.F32.BF16 R28, R152.reuse, R32, RZ ;  /* 0x00000020981c723c */ /* 0x040fe200000418ff */
[----:B------:R4:W-:Y:S03]  /*67a0*/  @P0 LDGSTS.E.BYPASS.LTC128B.128 [R249+0x3100], [R38.64], !P3 ;  /* 0x0310000026f90fae */ /* 0x0009e6000d901d52 */
[----:B------:R-:W-:Y:S02]  /*67b0*/  @P0 IADD3.X R47, RZ, c[0x0][0x1fc], R2, P5, P6 ;  /* 0x00007f00ff2f0a10 */ /* 0x000fe40002fec402 */
[----:B------:R-:W-:Y:S02]  /*67c0*/  MOV R2, UR12 ;  /* 0x0000000c00027c02 */ /* 0x000fe40008000f00 */
[C---:B------:R-:W-:Y:S01]  /*67d0*/  HMMA.16816.F32.BF16 R32, R152.reuse, R34, RZ ;  /* 0x000000229820723c */ /* 0x040fe200000418ff */
[----:B------:R1:W-:Y:S08]  /*67e0*/  @P0 LDGSTS.E.BYPASS.LTC128B.128 [R249+0x6100], [R46.64], !P2 ;  /* 0x061000002ef90fae */ /* 0x0003f0000d101d52 */
[----:B------:R1:W3:Y:S03]  /*67f0*/  LDL R0, [R1+0x30] ;  /* 0x0000300001007983 */ /* 0x0002e60000100800 */
[----:B--2---:R-:W-:Y:S04]  /*6800*/  @P0 IADD3 R36, P1, R36, UR10, RZ ;  /* 0x0000000a24240c10 */ /* 0x004fe8000ff3e0ff */
[----:B------:R-:W-:Y:S02]  /*6810*/  @P0 IADD3.X R37, R37, UR13, RZ, P1, !PT ;  /* 0x0000000d25250c10 */ /* 0x000fe40008ffe4ff */
[----:B------:R-:W-:Y:S03]  /*6820*/  @P0 IADD3 R44, P1, R36, UR10, RZ ;  /* 0x0000000a242c0c10 */ /* 0x000fe6000ff3e0ff */
[----:B------:R4:W-:Y:S01]  /*6830*/  @P0 LDGSTS.E.BYPASS.LTC128B.128 [R249+0x1100], [R36.64], !P4 ;  /* 0x0110000024f90fae */ /* 0x0009e2000e101d52 */
[----:B------:R-:W-:Y:S07]  /*6840*/  @P0 IADD3.X R45, R37, UR13, RZ, P1, !PT ;  /* 0x0000000d252d0c10 */ /* 0x000fee0008ffe4ff */
[----:B------:R4:W-:Y:S08]  /*6850*/  @P0 LDGSTS.E.BYPASS.LTC128B.128 [R249+0x4100], [R36.64+0x80], !P3 ;  /* 0x0410008024f90fae */ /* 0x0009f0000d901d52 */
[----:B------:R4:W-:Y:S08]  /*6860*/  @P0 LDGSTS.E.BYPASS.LTC128B.128 [R249+0x7100], [R36.64+0x100], !P2 ;  /* 0x0710010024f90fae */ /* 0x0009f0000d101d52 */
[----:B------:R1:W-:Y:S08]  /*6870*/  @P0 LDGSTS.E.BYPASS.LTC128B.128 [R249+0x2100], [R44.64], !P4 ;  /* 0x021000002cf90fae */ /* 0x0003f0000e101d52 */
[----:B------:R1:W-:Y:S08]  /*6880*/  @P0 LDGSTS.E.BYPASS.LTC128B.128 [R249+0x5100], [R44.64+0x80], !P3 ;  /* 0x051000802cf90fae */ /* 0x0003f0000d901d52 */
[----:B------:R1:W-:Y:S01]  /*6890*/  @P0 LDGSTS.E.BYPASS.LTC128B.128 [R249+0x8100], [R44.64+0x100], !P2 ;  /* 0x081001002cf90fae */ /* 0x0003e2000d101d52 */
[----:B------:R-:W-:Y:S01]  /*68a0*/  PLOP3.LUT P0, PT, PT, PT, UP1, 0x80, 0x0 ;  /* 0x000000000000781c */ /* 0x000fe20003f0f018 */
[C---:B----4-:R-:W-:Y:S06]  /*68b0*/  HMMA.16816.F32.BF16 R36, R152.reuse, R40, RZ ;  /* 0x000000289824723c */ /* 0x050fec00000418ff */
[----:B------:R-:W0:Y:S02]  /*68c0*/  LDGDEPBAR ;  /* 0x00000000000079af */ /* 0x000e240000000000 */
[C---:B------:R-:W-:Y:S08]  /*68d0*/  HMMA.16816.F32.BF16 R40, R152.reuse, R42, RZ ;  /* 0x0000002a9828723c */ /* 0x040ff000000418ff */
[C---:B-1----:R-:W-:Y:S08]  /*68e0*/  HMMA.16816.F32.BF16 R44, R152.reuse, R48, RZ ;  /* 0x00000030982c723c */ /* 0x042ff000000418ff */
[----:B------:R-:W-:Y:S08]  /*68f0*/  HMMA.16816.F32.BF16 R48, R152, R50, RZ ;  /* 0x000000329830723c */ /* 0x000ff000000418ff */
[C---:B------:R-:W-:Y:S08]  /*6900*/  HMMA.16816.F32.BF16 R4, R156.reuse, R160, R4 ;  /* 0x000000a09c04723c */ /* 0x040ff00000041804 */
[C---:B------:R-:W-:Y:S01]  /*6910*/  HMMA.16816.F32.BF16 R8, R156.reuse, R162, R8 ;  /* 0x000000a29c08723c */ /* 0x040fe20000041808 */
[----:B------:R-:W1:Y:S07]  /*6920*/  LDSM.16.M88.4 R160, [R230+0xc100] ;  /* 0x00c10000e6a0783b */ /* 0x000e6e0000000200 */
[C---:B------:R-:W-:Y:S08]  /*6930*/  HMMA.16816.F32.BF16 R12, R156.reuse, R164, R12 ;  /* 0x000000a49c0c723c */ /* 0x040ff0000004180c */
[C---:B------:R-:W-:Y:S01]  /*6940*/  HMMA.16816.F32.BF16 R16, R156.reuse, R166, R16 ;  /* 0x000000a69c10723c */ /* 0x040fe20000041810 */
[----:B------:R-:W2:Y:S07]  /*6950*/  LDSM.16.M88.4 R164, [R230+0xc900] ;  /* 0x00c90000e6a4783b */ /* 0x000eae0000000200 */
[C---:B------:R-:W-:Y:S08]  /*6960*/  HMMA.16816.F32.BF16 R20, R156.reuse, R168, R20 ;  /* 0x000000a89c14723c */ /* 0x040ff00000041814 */
[C---:B------:R-:W-:Y:S01]  /*6970*/  HMMA.16816.F32.BF16 R24, R156.reuse, R170, R24 ;  /* 0x000000aa9c18723c */ /* 0x040fe20000041818 */
[----:B------:R-:W4:Y:S07]  /*6980*/  LDSM.16.M88.4 R168, [R230+0xd100] ;  /* 0x00d10000e6a8783b */ /* 0x000f2e0000000200 */
[C---:B------:R-:W-:Y:S08]  /*6990*/  HMMA.16816.F32.BF16 R28, R156.reuse, R172, R28 ;  /* 0x000000ac9c1c723c */ /* 0x040ff0000004181c */
[C---:B------:R-:W-:Y:S01]  /*69a0*/  HMMA.16816.F32.BF16 R32, R156.reuse, R174, R32 ;  /* 0x000000ae9c20723c */ /* 0x040fe20000041820 */
[----:B------:R-:W2:Y:S07]  /*69b0*/  LDSM.16.M88.4 R172, [R230+0xd900] ;  /* 0x00d90000e6ac783b */ /* 0x000eae0000000200 */
[C---:B------:R-:W-:Y:S08]  /*69c0*/  HMMA.16816.F32.BF16 R36, R156.reuse, R176, R36 ;  /* 0x000000b09c24723c */ /* 0x040ff00000041824 */
[C---:B------:R-:W-:Y:S01]  /*69d0*/  HMMA.16816.F32.BF16 R40, R156.reuse, R178, R40 ;  /* 0x000000b29c28723c */ /* 0x040fe20000041828 */
[----:B------:R-:W4:Y:S07]  /*69e0*/  LDSM.16.M88.4 R176, [R230+0xe100] ;  /* 0x00e10000e6b0783b */ /* 0x000f2e0000000200 */
[C---:B------:R-:W-:Y:S08]  /*69f0*/  HMMA.16816.F32.BF16 R44, R156.reuse, R180, R44 ;  /* 0x000000b49c2c723c */ /* 0x040ff0000004182c */
[----:B------:R-:W-:Y:S08]  /*6a00*/  HMMA.16816.F32.BF16 R48, R156, R182, R48 ;  /* 0x000000b69c30723c */ /* 0x000ff00000041830 */
[C---:B-1----:R-:W-:Y:S08]  /*6a10*/  HMMA.16816.F32.BF16 R4, R184.reuse, R160, R4 ;  /* 0x000000a0b804723c */ /* 0x042ff00000041804 */
[C---:B------:R-:W-:Y:S01]  /*6a20*/  HMMA.16816.F32.BF16 R8, R184.reuse, R162, R8 ;  /* 0x000000a2b808723c */ /* 0x040fe20000041808 */
[----:B------:R-:W1:Y:S07]  /*6a30*/  LDSM.16.M88.4 R160, [R230+0xe900] ;  /* 0x00e90000e6a0783b */ /* 0x000e6e0000000200 */
[C---:B--2---:R-:W-:Y:S08]  /*6a40*/  HMMA.16816.F32.BF16 R12, R184.reuse, R164, R12 ;  /* 0x000000a4b80c723c */ /* 0x044ff0000004180c */
[C---:B------:R-:W-:Y:S01]  /*6a50*/  HMMA.16816.F32.BF16 R16, R184.reuse, R166, R16 ;  /* 0x000000a6b810723c */ /* 0x040fe20000041810 */
[----:B------:R-:W2:Y:S07]  /*6a60*/  LDSM.16.M88.4 R164, [R227] ;  /* 0x00000000e3a4783b */ /* 0x000eae0000000200 */
[C---:B----4-:R-:W-:Y:S08]  /*6a70*/  HMMA.16816.F32.BF16 R20, R184.reuse, R168, R20 ;  /* 0x000000a8b814723c */ /* 0x050ff00000041814 */
[C---:B------:R-:W-:Y:S01]  /*6a80*/  HMMA.16816.F32.BF16 R24, R184.reuse, R170, R24 ;  /* 0x000000aab818723c */ /* 0x040fe20000041818 */
[----:B------:R-:W4:Y:S07]  /*6a90*/  LDSM.16.M88.4 R168, [R227+0x800] ;  /* 0x00080000e3a8783b */ /* 0x000f2e0000000200 */
[C---:B------:R-:W-:Y:S08]  /*6aa0*/  HMMA.16816.F32.BF16 R28, R184.reuse, R172, R28 ;  /* 0x000000acb81c723c */ /* 0x040ff0000004181c */
[C---:B------:R-:W-:Y:S01]  /*6ab0*/  HMMA.16816.F32.BF16 R32, R184.reuse, R174, R32 ;  /* 0x000000aeb820723c */ /* 0x040fe20000041820 */
[----:B------:R-:W3:Y:S07]  /*6ac0*/  LDSM.16.M88.4 R172, [R227+0x1000] ;  /* 0x00100000e3ac783b */ /* 0x000eee0000000200 */
[C---:B------:R-:W-:Y:S08]  /*6ad0*/  HMMA.16816.F32.BF16 R36, R184.reuse, R176, R36 ;  /* 0x000000b0b824723c */ /* 0x040ff00000041824 */
[C---:B------:R-:W-:Y:S01]  /*6ae0*/  HMMA.16816.F32.BF16 R40, R184.reuse, R178, R40 ;  /* 0x000000b2b828723c */ /* 0x040fe20000041828 */
[----:B------:R-:W4:Y:S07]  /*6af0*/  LDSM.16.M88.4 R176, [R227+0x1800] ;  /* 0x00180000e3b0783b */ /* 0x000f2e0000000200 */
[C---:B-1----:R-:W-:Y:S08]  /*6b00*/  HMMA.16816.F32.BF16 R44, R184.reuse, R160, R44 ;  /* 0x000000a0b82c723c */ /* 0x042ff0000004182c */
[----:B------:R-:W-:Y:S01]  /*6b10*/  HMMA.16816.F32.BF16 R48, R184, R162, R48 ;  /* 0x000000a2b830723c */ /* 0x000fe20000041830 */
[----:B------:R-:W1:Y:S07]  /*6b20*/  LDSM.16.M88.4 R160, [R227+0x2000] ;  /* 0x00200000e3a0783b */ /* 0x000e6e0000000200 */
[C---:B--2---:R-:W-:Y:S08]  /*6b30*/  HMMA.16816.F32.BF16 R4, R188.reuse, R164, R4 ;  /* 0x000000a4bc04723c */ /* 0x044ff00000041804 */
[C---:B------:R-:W-:Y:S01]  /*6b40*/  HMMA.16816.F32.BF16 R8, R188.reuse, R166, R8 ;  /* 0x000000a6bc08723c */ /* 0x040fe20000041808 */
[----:B------:R-:W2:Y:S03]  /*6b50*/  LDSM.16.M88.4 R164, [R227+0x2800] ;  /* 0x00280000e3a4783b */ /* 0x000ea60000000200 */
[----:B---3--:R-:W-:Y:S04]  /*6b60*/  @P0 IMAD.MOV.U32 R0, RZ, RZ, R140 ;  /* 0x000000ffff000224 */ /* 0x008fe800078e008c */
[C---:B----4-:R-:W-:Y:S01]  /*6b70*/  HMMA.16816.F32.BF16 R12, R188.reuse, R168, R12 ;  /* 0x000000a8bc0c723c */ /* 0x050fe2000004180c */
[----:B------:R-:W-:Y:S07]  /*6b80*/  SHFL.IDX PT, R140, R0, 0x1, 0x1c1f ;  /* 0x003c1f00008c7f89 */ /* 0x000fee00000e0000 */
[C---:B------:R-:W-:Y:S01]  /*6b90*/  HMMA.16816.F32.BF16 R16, R188.reuse, R170, R16 ;  /* 0x000000aabc10723c */ /* 0x040fe20000041810 */
[----:B------:R-:W-:Y:S07]  /*6ba0*/  LDSM.16.M88.4 R168, [R224+0xf100] ;  /* 0x00f10000e0a8783b */ /* 0x000fee0000000200 */
[C---:B------:R-:W-:Y:S01]  /*6bb0*/  HMMA.16816.F32.BF16 R20, R188.reuse, R172, R20 ;  /* 0x000000acbc14723c */ /* 0x040fe20000041814 */
[----:B------:R3:W4:Y:S07]  /*6bc0*/  SHFL.IDX PT, R141, R0, RZ, 0x1c1f ;  /* 0x001c1fff008d7589 */ /* 0x00072e00000e0000 */
[C---:B------:R-:W-:Y:S01]  /*6bd0*/  HMMA.16816.F32.BF16 R24, R188.reuse, R174, R24 ;  /* 0x000000aebc18723c */ /* 0x040fe20000041818 */
[----:B------:R-:W4:Y:S07]  /*6be0*/  LDSM.16.M88.4 R172, [R224+0xf900] ;  /* 0x00f90000e0ac783b */ /* 0x000f2e0000000200 */
[C---:B------:R-:W-:Y:S08]  /*6bf0*/  HMMA.16816.F32.BF16 R28, R188.reuse, R176, R28 ;  /* 0x000000b0bc1c723c */ /* 0x040ff0000004181c */
[C---:B------:R-:W-:Y:S01]  /*6c00*/  HMMA.16816.F32.BF16 R32, R188.reuse, R178, R32 ;  /* 0x000000b2bc20723c */ /* 0x040fe20000041820 */
[----:B------:R-:W4:Y:S03]  /*6c10*/  LDSM.16.M88.4 R176, [R224+0x10100] ;  /* 0x01010000e0b0783b */ /* 0x000f260000000200 */
[----:B---3--:R-:W-:Y:S01]  /*6c20*/  IMAD.U32 R0, RZ, RZ, UR20 ;  /* 0x00000014ff007e24 */ /* 0x008fe2000f8e00ff */
[----:B------:R-:W-:Y:S03]  /*6c30*/  UIADD3 UR20, UR22, -0x1, URZ ;  /* 0xffffffff16147890 */ /* 0x000fe6000fffe03f */
[C---:B-1----:R-:W-:Y:S01]  /*6c40*/  HMMA.16816.F32.BF16 R36, R188.reuse, R160, R36 ;  /* 0x000000a0bc24723c */ /* 0x042fe20000041824 */
[----:B------:R-:W-:Y:S02]  /*6c50*/  @UP0 UIMAD.WIDE.U32 UR24, UR20, UR4, URZ ;  /* 0x00000004141802a5 */ /* 0x000fe4000f8e003f */
[----:B------:R-:W-:Y:S01]  /*6c60*/  @UP0 USHF.R.S32.HI UR23, URZ, 0x1f, UR20 ;  /* 0x0000001f3f170899 */ /* 0x000fe20008011414 */
[----:B------:R-:W-:Y:S03]  /*6c70*/  IADD3 R0, -R142, 0x1, R0 ;  /* 0x000000018e007810 */ /* 0x000fe60007ffe100 */
[----:B------:R-:W-:Y:S01]  /*6c80*/  @UP0 UIMAD UR23, UR23, UR4, URZ ;  /* 0x00000004171702a4 */ /* 0x000fe2000f8e023f */
[C---:B------:R-:W-:Y:S01]  /*6c90*/  HMMA.16816.F32.BF16 R40, R188.reuse, R162, R40 ;  /* 0x000000a2bc28723c */ /* 0x040fe20000041828 */
[----:B------:R-:W1:Y:S02]  /*6ca0*/  LDSM.16.M88.4 R160, [R224+0x10900] ;  /* 0x01090000e0a0783b */ /* 0x000e640000000200 */
[----:B------:R-:W-:Y:S01]  /*6cb0*/  @UP0 UIMAD UR23, UR20, UR5, UR23 ;  /* 0x00000005141702a4 */ /* 0x000fe2000f8e0217 */
[----:B------:R-:W-:Y:S03]  /*6cc0*/  IADD3 R0, -R2, UR8, R0 ;  /* 0x0000000802007c10 */ /* 0x000fe6000fffe100 */
[----:B------:R-:W-:Y:S01]  /*6cd0*/  @UP0 UIADD3 UR23, UR25, UR23, URZ ;  /* 0x0000001719170290 */ /* 0x000fe2000fffe03f */
[C---:B--2---:R-:W-:Y:S03]  /*6ce0*/  HMMA.16816.F32.BF16 R44, R188.reuse, R164, R44 ;  /* 0x000000a4bc2c723c */ /* 0x044fe6000004182c */
[----:B------:R-:W-:Y:S01]  /*6cf0*/  @UP0 UIMAD UR23, UR23, 0x60, URZ ;  /* 0x00000060171708a4 */ /* 0x000fe2000f8e023f */
[C---:B----4-:R-:W-:Y:S02]  /*6d00*/  IMAD.IADD R2, R0.reuse, 0x1, R141 ;  /* 0x0000000100027824 */ /* 0x050fe400078e028d */
[----:B------:R-:W-:Y:S02]  /*6d10*/  IMAD.IADD R0, R0, 0x1, R140 ;  /* 0x0000000100007824 */ /* 0x000fe400078e028c */
[----:B------:R-:W-:Y:S01]  /*6d20*/  HMMA.16816.F32.BF16 R48, R188, R166, R48 ;  /* 0x000000a6bc30723c */ /* 0x000fe20000041830 */
[----:B------:R-:W2:Y:S02]  /*6d30*/  LDSM.16.M88.4 R164, [R224+0x11100] ;  /* 0x01110000e0a4783b */ /* 0x000ea40000000200 */
[C---:B------:R-:W-:Y:S02]  /*6d40*/  ISETP.GT.AND P6, PT, R2.reuse, RZ, PT ;  /* 0x000000ff0200720c */ /* 0x040fe40003fc4270 */
[----:B------:R-:W-:Y:S02]  /*6d50*/  ISETP.GT.AND P5, PT, R2, 0x1, PT ;  /* 0x000000010200780c */ /* 0x000fe40003fa4270 */
[C---:B------:R-:W-:Y:S01]  /*6d60*/  ISETP.GT.AND P1, PT, R0.reuse, RZ, PT ;  /* 0x000000ff0000720c */ /* 0x040fe20003f24270 */
[C---:B------:R-:W-:Y:S05]  /*6d70*/  HMMA.16816.F32.BF16 R4, R192.reuse, R168, R4 ;  /* 0x000000a8c004723c */ /* 0x040fea0000041804 */
[----:B------:R-:W-:Y:S03]  /*6d80*/  ISETP.GT.AND P0, PT, R0, 0x1, PT ;  /* 0x000000010000780c */ /* 0x000fe60003f04270 */
[C---:B------:R-:W-:Y:S01]  /*6d90*/  HMMA.16816.F32.BF16 R8, R192.reuse, R170, R8 ;  /* 0x000000aac008723c */ /* 0x040fe20000041808 */
[----:B------:R-:W3:Y:S07]  /*6da0*/  LDSM.16.M88.4 R168, [R224+0x11900] ;  /* 0x01190000e0a8783b */ /* 0x000eee0000000200 */
[C---:B------:R-:W-:Y:S08]  /*6db0*/  HMMA.16816.F32.BF16 R12, R192.reuse, R172, R12 ;  /* 0x000000acc00c723c */ /* 0x040ff0000004180c */
[C---:B------:R-:W-:Y:S01]  /*6dc0*/  HMMA.16816.F32.BF16 R16, R192.reuse, R174, R16 ;  /* 0x000000aec010723c */ /* 0x040fe20000041810 */
[----:B------:R-:W4:Y:S07]  /*6dd0*/  LDSM.16.M88.4 R172, [R243] ;  /* 0x00000000f3ac783b */ /* 0x000f2e0000000200 */
[C---:B------:R-:W-:Y:S08]  /*6de0*/  HMMA.16816.F32.BF16 R20, R192.reuse, R176, R20 ;  /* 0x000000b0c014723c */ /* 0x040ff00000041814 */
[C---:B------:R-:W-:Y:S01]  /*6df0*/  HMMA.16816.F32.BF16 R24, R192.reuse, R178, R24 ;  /* 0x000000b2c018723c */ /* 0x040fe20000041818 */
[----:B------:R-:W4:Y:S07]  /*6e00*/  LDSM.16.M88.4 R176, [R242] ;  /* 0x00000000f2b0783b */ /* 0x000f2e0000000200 */
[C---:B-1----:R-:W-:Y:S08]  /*6e10*/  HMMA.16816.F32.BF16 R28, R192.reuse, R160, R28 ;  /* 0x000000a0c01c723c */ /* 0x042ff0000004181c */
[C---:B------:R-:W-:Y:S01]  /*6e20*/  HMMA.16816.F32.BF16 R32, R192.reuse, R162, R32 ;  /* 0x000000a2c020723c */ /* 0x040fe20000041820 */
[----:B------:R-:W1:Y:S07]  /*6e30*/  LDSM.16.M88.4 R160, [R241] ;  /* 0x00000000f1a0783b */ /* 0x000e6e0000000200 */
[C---:B--2---:R-:W-:Y:S08]  /*6e40*/  HMMA.16816.F32.BF16 R36, R192.reuse, R164, R36 ;  /* 0x000000a4c024723c */ /* 0x044ff00000041824 */
[C---:B------:R-:W-:Y:S01]  /*6e50*/  HMMA.16816.F32.BF16 R40, R192.reuse, R166, R40 ;  /* 0x000000a6c028723c */ /* 0x040fe20000041828 */
[----:B------:R-:W2:Y:S07]  /*6e60*/  LDSM.16.M88.4 R164, [R240] ;  /* 0x00000000f0a4783b */ /* 0x000eae0000000200 */
[C---:B---3--:R-:W-:Y:S08]  /*6e70*/  HMMA.16816.F32.BF16 R44, R192.reuse, R168, R44 ;  /* 0x000000a8c02c723c */ /* 0x048ff0000004182c */
[----:B------:R-:W-:Y:S01]  /*6e80*/  HMMA.16816.F32.BF16 R48, R192, R170, R48 ;  /* 0x000000aac030723c */ /* 0x000fe20000041830 */
[----:B------:R-:W3:Y:S07]  /*6e90*/  LDSM.16.M88.4 R168, [R239] ;  /* 0x00000000efa8783b */ /* 0x000eee0000000200 */
[C---:B----4-:R-:W-:Y:S08]  /*6ea0*/  HMMA.16816.F32.BF16 R4, R196.reuse, R172, R4 ;  /* 0x000000acc404723c */ /* 0x050ff00000041804 */
[C---:B------:R-:W-:Y:S01]  /*6eb0*/  HMMA.16816.F32.BF16 R8, R196.reuse, R174, R8 ;  /* 0x000000aec408723c */ /* 0x040fe20000041808 */
[----:B------:R-:W4:Y:S07]  /*6ec0*/  LDSM.16.M88.4 R172, [R238] ;  /* 0x00000000eeac783b */ /* 0x000f2e0000000200 */
[C---:B------:R-:W-:Y:S08]  /*6ed0*/  HMMA.16816.F32.BF16 R12, R196.reuse, R176, R12 ;  /* 0x000000b0c40c723c */ /* 0x040ff0000004180c */
[C---:B------:R-:W-:Y:S01]  /*6ee0*/  HMMA.16816.F32.BF16 R16, R196.reuse, R178, R16 ;  /* 0x000000b2c410723c */ /* 0x040fe20000041810 */
        /* <DEDUP_REMOVED lines=13> */
[C---:B------:R-:W-:Y:S08]  /*6fc0*/  HMMA.16816.F32.BF16 R4, R200.reuse, R176, R4 ;  /* 0x000000b0c804723c */ /* 0x040ff00000041804 */
[C---:B------:R-:W-:Y:S01]  /*6fd0*/  HMMA.16816.F32.BF16 R8, R200.reuse, R178, R8 ;  /* 0x000000b2c808723c */ /* 0x040fe20000041808 */
[----:B------:R-:W-:Y:S07]  /*6fe0*/  LDSM.16.M88.4 R176, [R227+0x3000] ;  /* 0x00300000e3b0783b */ /* 0x000fee0000000200 */
        /* <DEDUP_REMOVED lines=33> */
[C---:B--2---:R-:W-:Y:S08]  /*7200*/  HMMA.16816.F32.BF16 R4, R208.reuse, R164, R4 ;  /* 0x000000a4d004723c */ /* 0x044ff00000041804 */
[C---:B------:R-:W-:Y:S01]  /*7210*/  HMMA.16816.F32.BF16 R8, R208.reuse, R166, R8 ;  /* 0x000000a6d008723c */ /* 0x040fe20000041808 */
[----:B------:R-:W2:Y:S07]  /*7220*/  LDSM.16.M88.4 R164, [R224+0x14100] ;  /* 0x01410000e0a4783b */ /* 0x000eae0000000200 */
        /* <DEDUP_REMOVED lines=12> */
[C---:B------:R-:W-:Y:S08]  /*72f0*/  HMMA.16816.F32.BF16 R44, R208.reuse, R176, R44 ;  /* 0x000000b0d02c723c */ /* 0x040ff0000004182c */
[----:B------:R-:W-:Y:S01]  /*7300*/  HMMA.16816.F32.BF16 R48, R208, R178, R48 ;  /* 0x000000b2d030723c */ /* 0x000fe20000041830 */
[----:B------:R-:W2:Y:S07]  /*7310*/  LDSM.16.M88.4 R176, [R233] ;  /* 0x00000000e9b0783b */ /* 0x000eae0000000200 */
[C---:B---3--:R-:W-:Y:S08]  /*7320*/  HMMA.16816.F32.BF16 R4, R212.reuse, R168, R4 ;  /* 0x000000a8d404723c */ /* 0x048ff00000041804 */
[C---:B------:R-:W-:Y:S01]  /*7330*/  HMMA.16816.F32.BF16 R8, R212.reuse, R170, R8 ;  /* 0x000000aad408723c */ /* 0x040fe20000041808 */
[----:B------:R-:W3:Y:S07]  /*7340*/  LDSM.16.M88.4 R168, [R232] ;  /* 0x00000000e8a8783b */ /* 0x000eee0000000200 */
[C---:B----4-:R-:W-:Y:S08]  /*7350*/  HMMA.16816.F32.BF16 R12, R212.reuse, R172, R12 ;  /* 0x000000acd40c723c */ /* 0x050ff0000004180c */
        /* <DEDUP_REMOVED lines=26> */
[C---:B------:R-:W-:Y:S08]  /*7500*/  HMMA.16816.F32.BF16 R36, R216.reuse, R176, R36 ;  /* 0x000000b0d824723c */ /* 0x040ff00000041824 */
[C---:B------:R-:W-:Y:S08]  /*7510*/  HMMA.16816.F32.BF16 R40, R216.reuse, R178, R40 ;  /* 0x000000b2d828723c */ /* 0x040ff00000041828 */
[C---:B----4-:R-:W-:Y:S08]  /*7520*/  HMMA.16816.F32.BF16 R44, R216.reuse, R172, R44 ;  /* 0x000000acd82c723c */ /* 0x050ff0000004182c */
[----:B------:R-:W-:Y:S01]  /*7530*/  HMMA.16816.F32.BF16 R48, R216, R174, R48 ;  /* 0x000000aed830723c */ /* 0x000fe20000041830 */
[----:B------:R-:W4:Y:S07]  /*7540*/  LDSM.16.M88.4 R172, [R227+0x7800] ;  /* 0x00780000e3ac783b */ /* 0x000f2e0000000200 */
[C---:B-1----:R-:W-:Y:S08]  /*7550*/  HMMA.16816.F32.BF16 R4, R220.reuse, R160, R4 ;  /* 0x000000a0dc04723c */ /* 0x042ff00000041804 */
[C---:B------:R-:W-:Y:S01]  /*7560*/  HMMA.16816.F32.BF16 R8, R220.reuse, R162, R8 ;  /* 0x000000a2dc08723c */ /* 0x040fe20000041808 */
[----:B------:R-:W1:Y:S07]  /*7570*/  LDSM.16.M88.4 R160, [R227+0x8000] ;  /* 0x00800000e3a0783b */ /* 0x000e6e0000000200 */
[C---:B--2---:R-:W-:Y:S08]  /*7580*/  HMMA.16816.F32.BF16 R12, R220.reuse, R164, R12 ;  /* 0x000000a4dc0c723c */ /* 0x044ff0000004180c */
[C---:B------:R-:W-:Y:S04]  /*7590*/  HMMA.16816.F32.BF16 R16, R220.reuse, R166, R16 ;  /* 0x000000a6dc10723c */ /* 0x040fe80000041810 */
[----:B------:R-:W-:Y:S02]  /*75a0*/  FSEL R165, R4, -INF , P6 ;  /* 0xff80000004a57808 */ /* 0x000fe40003000000 */
[C---:B------:R-:W-:Y:S02]  /*75b0*/  ISETP.GT.AND P6, PT, R2.reuse, 0x8, PT ;  /* 0x000000080200780c */ /* 0x040fe40003fc4270 */
[C---:B---3--:R-:W-:Y:S04]  /*75c0*/  HMMA.16816.F32.BF16 R20, R220.reuse, R168, R20 ;  /* 0x000000a8dc14723c */ /* 0x048fe80000041814 */
[----:B------:R-:W-:Y:S02]  /*75d0*/  FSEL R167, R5, -INF , P5 ;  /* 0xff80000005a77808 */ /* 0x000fe40002800000 */
[----:B------:R-:W-:Y:S02]  /*75e0*/  ISETP.GT.AND P5, PT, R2, 0x9, PT ;  /* 0x000000090200780c */ /* 0x000fe40003fa4270 */
[C---:B------:R-:W-:Y:S04]  /*75f0*/  HMMA.16816.F32.BF16 R24, R220.reuse, R170, R24 ;  /* 0x000000aadc18723c */ /* 0x040fe80000041818 */
[----:B------:R-:W-:Y:S02]  /*7600*/  FSEL R166, R9, -INF , P5 ;  /* 0xff80000009a67808 */ /* 0x000fe40002800000 */
[----:B------:R-:W-:Y:S02]  /*7610*/  FSEL R140, R8, -INF , P6 ;  /* 0xff800000088c7808 */ /* 0x000fe40003000000 */
[C---:B----4-:R-:W-:Y:S03]  /*7620*/  HMMA.16816.F32.BF16 R28, R220.reuse, R172, R28 ;  /* 0x000000acdc1c723c */ /* 0x050fe6000004181c */
[----:B------:R-:W-:Y:S02]  /*7630*/  ISETP.GT.AND P6, PT, R2, 0x10, PT ;  /* 0x000000100200780c */ /* 0x000fe40003fc4270 */
[----:B------:R-:W-:Y:S02]  /*7640*/  FSEL R170, R6, -INF , P1 ;  /* 0xff80000006aa7808 */ /* 0x000fe40000800000 */
[----:B------:R-:W-:Y:S01]  /*7650*/  FSEL R171, R7, -INF , P0 ;  /* 0xff80000007ab7808 */ /* 0x000fe20000000000 */
[C---:B------:R-:W-:Y:S01]  /*7660*/  HMMA.16816.F32.BF16 R32, R220.reuse, R174, R32 ;  /* 0x000000aedc20723c */ /* 0x040fe20000041820 */
[----:B------:R-:W2:Y:S01]  /*7670*/  LDSM.16.M88.4 R4, [R227+0x8800] ;  /* 0x00880000e304783b */ /* 0x000ea20000000200 */
[----:B------:R-:W-:Y:S07]  /*7680*/  DEPBAR.LE SB0, 0x0 ;  /* 0x000080000000791a */ /* 0x000fee0000000000 */
[----:B------:R-:W-:Y:S01]  /*7690*/  BAR.SYNC.DEFER_BLOCKING 0x0 ;  /* 0x0000000000007b1d */ /* 0x000fe20000010000 */
[C---:B-1----:R-:W-:Y:S05]  /*76a0*/  HMMA.16816.F32.BF16 R36, R220.reuse, R160, R36 ;  /* 0x000000a0dc24723c */ /* 0x042fea0000041824 */
[----:B------:R-:W-:Y:S02]  /*76b0*/  FMNMX.FTZ R8, R165, R3, !PT ;  /* 0x00000003a5087209 */ /* 0x000fe40007810000 */
[----:B------:R-:W-:Y:S01]  /*76c0*/  ISETP.GT.AND P1, PT, R0, 0x8, PT ;  /* 0x000000080000780c */ /* 0x000fe20003f24270 */
[C---:B------:R-:W-:Y:S03]  /*76d0*/  HMMA.16816.F32.BF16 R40, R220.reuse, R162, R40 ;  /* 0x000000a2dc28723c */ /* 0x040fe60000041828 */
[----:B------:R-:W-:Y:S02]  /*76e0*/  ISETP.GT.AND P5, PT, R2, 0x11, PT ;  /* 0x000000110200780c */ /* 0x000fe40003fa4270 */
[----:B------:R-:W-:Y:S02]  /*76f0*/  FMNMX.FTZ R8, R167, R8, !PT ;  /* 0x00000008a7087209 */ /* 0x000fe40007810000 */
[----:B------:R-:W-:Y:S02]  /*7700*/  FSEL R172, R12, -INF , P6 ;  /* 0xff8000000cac7808 */ /* 0x000fe40003000000 */
[----:B------:R-:W-:Y:S02]  /*7710*/  FMNMX.FTZ R8, R140, R8, !PT ;  /* 0x000000088c087209 */ /* 0x000fe40007810000 */
[----:B------:R-:W-:Y:S02]  /*7720*/  ISETP.GT.AND P0, PT, R0, 0x9, PT ;  /* 0x000000090000780c */ /* 0x000fe40003f04270 */
[----:B------:R-:W-:Y:S02]  /*7730*/  FMNMX.FTZ R8, R166, R8, !PT ;  /* 0x00000008a6087209 */ /* 0x000fe40007810000 */
[----:B------:R-:W-:Y:S02]  /*7740*/  FSEL R168, R10, -INF , P1 ;  /* 0xff8000000aa87808 */ /* 0x000fe40000800000 */
[----:B------:R-:W-:Y:S02]  /*7750*/  FSEL R169, R11, -INF , P0 ;  /* 0xff8000000ba97808 */ /* 0x000fe40000000000 */
[----:B------:R-:W3:Y:S01]  /*7760*/  LDL.64 R10, [R1+0x28] ;  /* 0x00002800010a7983 */ /* 0x000ee20000100a00 */
[----:B------:R-:W-:Y:S02]  /*7770*/  FMNMX.FTZ R8, R172, R8, !PT ;  /* 0x00000008ac087209 */ /* 0x000fe40007810000 */
[----:B------:R-:W-:Y:S01]  /*7780*/  FSEL R173, R13, -INF , P5 ;  /* 0xff8000000dad7808 */ /* 0x000fe20002800000 */
[C---:B--2---:R-:W-:Y:S03]  /*7790*/  HMMA.16816.F32.BF16 R44, R220.reuse, R4, R44 ;  /* 0x00000004dc2c723c */ /* 0x044fe6000004182c */
[C---:B------:R-:W-:Y:S02]  /*77a0*/  ISETP.GT.AND P6, PT, R2.reuse, 0x18, PT ;  /* 0x000000180200780c */ /* 0x040fe40003fc4270 */
[----:B------:R-:W-:Y:S02]  /*77b0*/  ISETP.GT.AND P5, PT, R2, 0x19, PT ;  /* 0x000000190200780c */ /* 0x000fe40003fa4270 */
[----:B------:R-:W-:Y:S01]  /*77c0*/  FMNMX.FTZ R4, R173, R8, !PT ;  /* 0x00000008ad047209 */ /* 0x000fe20007810000 */
[----:B------:R-:W-:Y:S01]  /*77d0*/  HMMA.16816.F32.BF16 R48, R220, R6, R48 ;  /* 0x00000006dc30723c */ /* 0x000fe20000041830 */
[----:B------:R-:W2:Y:S02]  /*77e0*/  LDL.64 R8, [R1+0x38] ;  /* 0x0000380001087983 */ /* 0x000ea40000100a00 */
[----:B------:R-:W-:Y:S02]  /*77f0*/  ISETP.GT.AND P1, PT, R0, 0x10, PT ;  /* 0x000000100000780c */ /* 0x000fe40003f24270 */
[----:B------:R-:W-:Y:S02]  /*7800*/  FSEL R176, R16, -INF , P6 ;  /* 0xff80000010b07808 */ /* 0x000fe40003000000 */
[----:B------:R-:W-:Y:S02]  /*7810*/  ISETP.GT.AND P6, PT, R2, 0x20, PT ;  /* 0x000000200200780c */ /* 0x000fe40003fc4270 */
[----:B------:R-:W-:Y:S02]  /*7820*/  FSEL R177, R17, -INF , P5 ;  /* 0xff80000011b17808 */ /* 0x000fe40002800000 */
[----:B------:R-:W-:Y:S02]  /*7830*/  ISETP.GT.AND P0, PT, R0, 0x11, PT ;  /* 0x000000110000780c */ /* 0x000fe40003f04270 */
[----:B------:R-:W-:Y:S02]  /*7840*/  FMNMX.FTZ R4, R176, R4, !PT ;  /* 0x00000004b0047209 */ /* 0x000fe40007810000 */
[----:B------:R-:W-:Y:S02]  /*7850*/  FSEL R183, R20, -INF , P6 ;  /* 0xff80000014b77808 */ /* 0x000fe40003000000 */
[----:B------:R-:W-:Y:S02]  /*7860*/  FSEL R174, R14, -INF , P1 ;  /* 0xff8000000eae7808 */ /* 0x000fe40000800000 */
[----:B------:R-:W-:Y:S02]  /*7870*/  ISETP.GT.AND P1, PT, R0, 0x18, PT ;  /* 0x000000180000780c */ /* 0x000fe40003f24270 */
[----:B------:R-:W-:Y:S02]  /*7880*/  ISETP.GT.AND P5, PT, R2, 0x21, PT ;  /* 0x000000210200780c */ /* 0x000fe40003fa4270 */
[----:B------:R-:W-:Y:S02]  /*7890*/  FMNMX.FTZ R4, R177, R4, !PT ;  /* 0x00000004b1047209 */ /* 0x000fe40007810000 */
[----:B------:R-:W-:Y:S02]  /*78a0*/  FSEL R182, R21, -INF , P5 ;  /* 0xff80000015b67808 */ /* 0x000fe40002800000 */
[----:B------:R-:W-:Y:S02]  /*78b0*/  FSEL R175, R15, -INF , P0 ;  /* 0xff8000000faf7808 */ /* 0x000fe40000000000 */
[----:B------:R-:W-:Y:S02]  /*78c0*/  ISETP.GT.AND P0, PT, R0, 0x19, PT ;  /* 0x000000190000780c */ /* 0x000fe40003f04270 */
[----:B------:R-:W-:Y:S02]  /*78d0*/  FSEL R178, R18, -INF , P1 ;  /* 0xff80000012b27808 */ /* 0x000fe40000800000 */
[----:B------:R-:W-:Y:S02]  /*78e0*/  ISETP.GT.AND P1, PT, R0, 0x20, PT ;  /* 0x000000200000780c */ /* 0x000fe40003f24270 */
[----:B------:R-:W-:Y:S02]  /*78f0*/  ISETP.GT.AND P6, PT, R2, 0x28, PT ;  /* 0x000000280200780c */ /* 0x000fe40003fc4270 */
[----:B------:R-:W-:Y:S02]  /*7900*/  FMNMX.FTZ R141, R183, R4, !PT ;  /* 0x00000004b78d7209 */ /* 0x000fe40007810000 */
[----:B------:R-:W-:Y:S02]  /*7910*/  FSEL R180, R22, -INF , P1 ;  /* 0xff80000016b47808 */ /* 0x000fe40000800000 */
[----:B------:R-:W-:Y:S02]  /*7920*/  FSEL R179, R19, -INF , P0 ;  /* 0xff80000013b37808 */ /* 0x000fe40000000000 */
[C---:B------:R-:W-:Y:S02]  /*7930*/  ISETP.GT.AND P0, PT, R0.reuse, 0x21, PT ;  /* 0x000000210000780c */ /* 0x040fe40003f04270 */
[----:B------:R-:W-:Y:S02]  /*7940*/  ISETP.GT.AND P1, PT, R0, 0x28, PT ;  /* 0x000000280000780c */ /* 0x000fe40003f24270 */
[----:B------:R-:W-:Y:S02]  /*7950*/  ISETP.GT.AND P5, PT, R2, 0x29, PT ;  /* 0x000000290200780c */ /* 0x000fe40003fa4270 */
[----:B------:R-:W-:Y:S02]  /*7960*/  FSEL R181, R24, -INF , P6 ;  /* 0xff80000018b57808 */ /* 0x000fe40003000000 */
[----:B------:R-:W-:Y:S02]  /*7970*/  FMNMX.FTZ R141, R182, R141, !PT ;  /* 0x0000008db68d7209 */ /* 0x000fe40007810000 */
[----:B------:R-:W-:Y:S02]  /*7980*/  FSEL R250, R23, -INF , P0 ;  /* 0xff80000017fa7808 */ /* 0x000fe40000000000 */
[----:B------:R-:W-:Y:S02]  /*7990*/  ISETP.GT.AND P0, PT, R0, 0x29, PT ;  /* 0x000000290000780c */ /* 0x000fe40003f04270 */
[----:B------:R-:W-:Y:S02]  /*79a0*/  FSEL R251, R25, -INF , P5 ;  /* 0xff80000019fb7808 */ /* 0x000fe40002800000 */
[----:B------:R-:W-:Y:S02]  /*79b0*/  FSEL R252, R26, -INF , P1 ;  /* 0xff8000001afc7808 */ /* 0x000fe40000800000 */
[----:B------:R-:W-:Y:S02]  /*79c0*/  ISETP.GT.AND P1, PT, R2, 0x30, PT ;  /* 0x000000300200780c */ /* 0x000fe40003f24270 */
[----:B------:R-:W-:Y:S02]  /*79d0*/  FMNMX.FTZ R141, R181, R141, !PT ;  /* 0x0000008db58d7209 */ /* 0x000fe40007810000 */
[----:B------:R-:W-:Y:S02]  /*79e0*/  FMNMX.FTZ R4, R170, R143, !PT ;  /* 0x0000008faa047209 */ /* 0x000fe40007810000 */
[----:B------:R-:W-:Y:S02]  /*79f0*/  FSEL R19, R28, -INF , P1 ;  /* 0xff8000001c137808 */ /* 0x000fe40000800000 */
[----:B------:R-:W-:Y:S02]  /*7a00*/  FSEL R164, R27, -INF , P0 ;  /* 0xff8000001ba47808 */ /* 0x000fe40000000000 */
[C---:B------:R-:W-:Y:S02]  /*7a10*/  ISETP.GT.AND P0, PT, R2.reuse, 0x31, PT ;  /* 0x000000310200780c */ /* 0x040fe40003f04270 */
[----:B------:R-:W-:Y:S02]  /*7a20*/  FMNMX.FTZ R141, R251, R141, !PT ;  /* 0x0000008dfb8d7209 */ /* 0x000fe40007810000 */
[----:B------:R-:W-:Y:S02]  /*7a30*/  FMNMX.FTZ R4, R171, R4, !PT ;  /* 0x00000004ab047209 */ /* 0x000fe40007810000 */
[----:B------:R-:W-:Y:S02]  /*7a40*/  FSEL R29, R29, -INF , P0 ;  /* 0xff8000001d1d7808 */ /* 0x000fe40000000000 */
[----:B------:R-:W-:Y:S02]  /*7a50*/  ISETP.GT.AND P5, PT, R2, 0x38, PT ;  /* 0x000000380200780c */ /* 0x000fe40003fa4270 */
[----:B------:R-:W-:Y:S02]  /*7a60*/  FMNMX.FTZ R141, R19, R141, !PT ;  /* 0x0000008d138d7209 */ /* 0x000fe40007810000 */
        /* <DEDUP_REMOVED lines=8> */
[----:B------:R-:W-:Y:S02]  /*7af0*/  ISETP.GT.AND P0, PT, R2, 0x40, PT ;  /* 0x000000400200780c */ /* 0x000fe40003f04270 */
[----:B------:R-:W-:Y:S02]  /*7b00*/  FMNMX.FTZ R4, R174, R4, !PT ;  /* 0x00000004ae047209 */ /* 0x000fe40007810000 */
[----:B------:R-:W-:Y:S02]  /*7b10*/  FSEL R142, R30, -INF , P6 ;  /* 0xff8000001e8e7808 */ /* 0x000fe40003000000 */
[----:B------:R-:W-:Y:S02]  /*7b20*/  FMNMX.FTZ R141, R13, R141, !PT ;  /* 0x0000008d0d8d7209 */ /* 0x000fe40007810000 */
[----:B------:R-:W-:Y:S02]  /*7b30*/  ISETP.GT.AND P6, PT, R2, 0x41, PT ;  /* 0x000000410200780c */ /* 0x000fe40003fc4270 */
[----:B------:R-:W-:Y:S01]  /*7b40*/  FSEL R32, R36, -INF , P0 ;  /* 0xff80000024207808 */ /* 0x000fe20000000000 */
[----:B------:R-:W-:Y:S01]  /*7b50*/  IMAD.MOV.U32 R36, RZ, RZ, R14 ;  /* 0x000000ffff247224 */ /* 0x000fe200078e000e */
[----:B------:R-:W-:Y:S02]  /*7b60*/  FMNMX.FTZ R4, R175, R4, !PT ;  /* 0x00000004af047209 */ /* 0x000fe40007810000 */
[----:B------:R-:W-:Y:S02]  /*7b70*/  FSEL R37, R37, -INF , P6 ;  /* 0xff80000025257808 */ /* 0x000fe40003000000 */
[----:B------:R-:W-:Y:S02]  /*7b80*/  FMNMX.FTZ R141, R32, R141, !PT ;  /* 0x0000008d208d7209 */ /* 0x000fe40007810000 */
[----:B------:R-:W-:Y:S02]  /*7b90*/  ISETP.GT.AND P5, PT, R2, 0x48, PT ;  /* 0x000000480200780c */ /* 0x000fe40003fa4270 */
[----:B------:R-:W-:Y:S02]  /*7ba0*/  FMNMX.FTZ R4, R178, R4, !PT ;  /* 0x00000004b2047209 */ /* 0x000fe40007810000 */
[----:B------:R-:W-:Y:S02]  /*7bb0*/  FMNMX.FTZ R141, R37, R141, !PT ;  /* 0x0000008d258d7209 */ /* 0x000fe40007810000 */
[----:B------:R-:W-:Y:S02]  /*7bc0*/  FSEL R24, R40, -INF , P5 ;  /* 0xff80000028187808 */ /* 0x000fe40002800000 */
[C---:B------:R-:W-:Y:S02]  /*7bd0*/  ISETP.GT.AND P1, PT, R2.reuse, 0x49, PT ;  /* 0x000000490200780c */ /* 0x040fe40003f24270 */
[----:B------:R-:W-:Y:S02]  /*7be0*/  FMNMX.FTZ R4, R179, R4, !PT ;  /* 0x00000004b3047209 */ /* 0x000fe40007810000 */
[----:B------:R-:W-:Y:S01]  /*7bf0*/  FSEL R16, R41, -INF , P1 ;  /* 0xff80000029107808 */ /* 0x000fe20000800000 */
[----:B------:R-:W-:Y:S01]  /*7c00*/  IMAD.MOV.U32 R41, RZ, RZ, R142 ;  /* 0x000000ffff297224 */ /* 0x000fe200078e008e */
[----:B------:R-:W-:Y:S02]  /*7c10*/  ISETP.GT.AND P0, PT, R2, 0x50, PT ;  /* 0x000000500200780c */ /* 0x000fe40003f04270 */
[----:B------:R-:W-:Y:S02]  /*7c20*/  FMNMX.FTZ R141, R24, R141, !PT ;  /* 0x0000008d188d7209 */ /* 0x000fe40007810000 */
[----:B------:R-:W-:Y:S02]  /*7c30*/  ISETP.GT.AND P5, PT, R2, 0x58, PT ;  /* 0x000000580200780c */ /* 0x000fe40003fa4270 */
[----:B------:R-:W-:Y:S02]  /*7c40*/  FMNMX.FTZ R4, R180, R4, !PT ;  /* 0x00000004b4047209 */ /* 0x000fe40007810000 */
[----:B------:R-:W-:Y:S02]  /*7c50*/  ISETP.GT.AND P6, PT, R2, 0x51, PT ;  /* 0x000000510200780c */ /* 0x000fe40003fc4270 */
[----:B------:R-:W-:Y:S02]  /*7c60*/  FSEL R40, R44, -INF , P0 ;  /* 0xff8000002c287808 */ /* 0x000fe40000000000 */
[----:B------:R-:W-:Y:S02]  /*7c70*/  FMNMX.FTZ R141, R16, R141, !PT ;  /* 0x0000008d108d7209 */ /* 0x000fe40007810000 */
[----:B------:R-:W-:Y:S02]  /*7c80*/  FSEL R6, R48, -INF , P5 ;  /* 0xff80000030067808 */ /* 0x000fe40002800000 */
[----:B------:R-:W-:Y:S02]  /*7c90*/  ISETP.GT.AND P1, PT, R2, 0x59, PT ;  /* 0x000000590200780c */ /* 0x000fe40003f24270 */
[----:B------:R-:W-:Y:S02]  /*7ca0*/  FMNMX.FTZ R2, R250, R4, !PT ;  /* 0x00000004fa027209 */ /* 0x000fe40007810000 */
[----:B------:R-:W-:Y:S02]  /*7cb0*/  FSEL R45, R45, -INF , P6 ;  /* 0xff8000002d2d7808 */ /* 0x000fe40003000000 */
[----:B------:R-:W-:Y:S02]  /*7cc0*/  FMNMX.FTZ R141, R40, R141, !PT ;  /* 0x0000008d288d7209 */ /* 0x000fe40007810000 */
[----:B------:R-:W-:Y:S01]  /*7cd0*/  FSEL R246, R49, -INF , P1 ;  /* 0xff80000031f67808 */ /* 0x000fe20000800000 */
[----:B------:R-:W-:Y:S01]  /*7ce0*/  IMAD.MOV.U32 R49, RZ, RZ, R6 ;  /* 0x000000ffff317224 */ /* 0x000fe200078e0006 */
[----:B------:R-:W-:Y:S01]  /*7cf0*/  ISETP.GT.AND P0, PT, R0, 0x31, PT ;  /* 0x000000310000780c */ /* 0x000fe20003f04270 */
[----:B------:R-:W-:Y:S01]  /*7d00*/  IMAD.U32 R6, RZ, RZ, UR24 ;  /* 0x00000018ff067e24 */ /* 0x000fe2000f8e00ff */
[----:B------:R-:W-:Y:S01]  /*7d10*/  MOV R33, R164 ;  /* 0x000000a400217202 */ /* 0x000fe20000000f00 */
[----:B------:R-:W-:Y:S01]  /*7d20*/  @UP0 USHF.L.U64.HI UR24, UR4, 0x6, UR5 ;  /* 0x0000000604180899 */ /* 0x000fe20008010205 */
[----:B------:R-:W-:Y:S02]  /*7d30*/  FMNMX.FTZ R2, R252, R2, !PT ;  /* 0x00000002fc027209 */ /* 0x000fe40007810000 */
[----:B------:R-:W-:Y:S02]  /*7d40*/  FMNMX.FTZ R141, R45, R141, !PT ;  /* 0x0000008d2d8d7209 */ /* 0x000fe40007810000 */
[----:B------:R-:W-:Y:S02]  /*7d50*/  FSEL R5, R31, -INF , P0 ;  /* 0xff8000001f057808 */ /* 0x000fe40000000000 */
[----:B------:R-:W-:Y:S02]  /*7d60*/  ISETP.GT.AND P0, PT, R0, 0x38, PT ;  /* 0x000000380000780c */ /* 0x000fe40003f04270 */
[----:B------:R-:W-:Y:S02]  /*7d70*/  FMNMX.FTZ R2, R33, R2, !PT ;  /* 0x0000000221027209 */ /* 0x000fe40007810000 */
[----:B------:R-:W-:Y:S02]  /*7d80*/  FMNMX.FTZ R141, R49, R141, !PT ;  /* 0x0000008d318d7209 */ /* 0x000fe40007810000 */
[----:B------:R-:W-:Y:S02]  /*7d90*/  FMNMX.FTZ R2, R41, R2, !PT ;  /* 0x0000000229027209 */ /* 0x000fe40007810000 */
[----:B------:R-:W-:Y:S02]  /*7da0*/  FSEL R48, R34, -INF , P0 ;  /* 0xff80000022307808 */ /* 0x000fe40000000000 */
[----:B------:R-:W-:Y:S02]  /*7db0*/  MOV R34, R5 ;  /* 0x0000000500227202 */ /* 0x000fe40000000f00 */
[----:B------:R-:W-:Y:S02]  /*7dc0*/  FMNMX.FTZ R141, R246, R141, !PT ;  /* 0x0000008df68d7209 */ /* 0x000fe40007810000 */
[----:B------:R-:W-:Y:S02]  /*7dd0*/  ISETP.GT.AND P1, PT, R0, 0x39, PT ;  /* 0x000000390000780c */ /* 0x000fe40003f24270 */
[----:B------:R-:W-:Y:S01]  /*7de0*/  FMNMX.FTZ R2, R34, R2, !PT ;  /* 0x0000000222027209 */ /* 0x000fe20007810000 */
[----:B------:R-:W1:Y:S01]  /*7df0*/  SHFL.BFLY PT, R4, R141, 0x2, 0x1f ;  /* 0x0c401f008d047f89 */ /* 0x000e6200000e0000 */
[----:B------:R-:W-:Y:S02]  /*7e00*/  FSEL R17, R35, -INF , P1 ;  /* 0xff80000023117808 */ /* 0x000fe40000800000 */
[----:B------:R-:W-:Y:S02]  /*7e10*/  ISETP.GT.AND P1, PT, R0, 0x40, PT ;  /* 0x000000400000780c */ /* 0x000fe40003f24270 */
[----:B------:R-:W-:Y:S02]  /*7e20*/  FMNMX.FTZ R2, R48, R2, !PT ;  /* 0x0000000230027209 */ /* 0x000fe40007810000 */
[----:B------:R-:W-:Y:S02]  /*7e30*/  FSEL R38, R38, -INF , P1 ;  /* 0xff80000026267808 */ /* 0x000fe40000800000 */
[C---:B------:R-:W-:Y:S02]  /*7e40*/  ISETP.GT.AND P1, PT, R0.reuse, 0x48, PT ;  /* 0x000000480000780c */ /* 0x040fe40003f24270 */
[----:B------:R-:W-:Y:S02]  /*7e50*/  ISETP.GT.AND P0, PT, R0, 0x41, PT ;  /* 0x000000410000780c */ /* 0x000fe40003f04270 */
[----:B------:R-:W-:Y:S02]  /*7e60*/  FMNMX.FTZ R2, R17, R2, !PT ;  /* 0x0000000211027209 */ /* 0x000fe40007810000 */
[----:B------:R-:W-:Y:S01]  /*7e70*/  FSEL R5, R42, -INF , P1 ;  /* 0xff8000002a057808 */ /* 0x000fe20000800000 */
[----:B------:R-:W-:Y:S01]  /*7e80*/  IMAD.MOV.U32 R42, RZ, RZ, R17 ;  /* 0x000000ffff2a7224 */ /* 0x000fe200078e0011 */
[----:B------:R-:W-:Y:S01]  /*7e90*/  FSEL R26, R39, -INF , P0 ;  /* 0xff800000271a7808 */ /* 0x000fe20000000000 */
[----:B------:R-:W-:Y:S01]  /*7ea0*/  IMAD.MOV.U32 R39, RZ, RZ, R13 ;  /* 0x000000ffff277224 */ /* 0x000fe200078e000d */
[----:B------:R-:W-:Y:S02]  /*7eb0*/  ISETP.GT.AND P0, PT, R0, 0x49, PT ;  /* 0x000000490000780c */ /* 0x000fe40003f04270 */
[----:B------:R-:W-:Y:S02]  /*7ec0*/  FMNMX.FTZ R2, R38, R2, !PT ;  /* 0x0000000226027209 */ /* 0x000fe40007810000 */
[----:B------:R-:W-:Y:S01]  /*7ed0*/  FSEL R44, R43, -INF , P0 ;  /* 0xff8000002b2c7808 */ /* 0x000fe20000000000 */
[----:B------:R-:W-:Y:S01]  /*7ee0*/  IMAD.MOV.U32 R43, RZ, RZ, R5 ;  /* 0x000000ffff2b7224 */ /* 0x000fe200078e0005 */
[----:B------:R-:W-:Y:S02]  /*7ef0*/  FMNMX.FTZ R2, R26, R2, !PT ;  /* 0x000000021a027209 */ /* 0x000fe40007810000 */
[----:B------:R-:W-:Y:S02]  /*7f00*/  ISETP.GT.AND P1, PT, R0, 0x50, PT ;  /* 0x000000500000780c */ /* 0x000fe40003f24270 */
[----:B------:R-:W-:Y:S02]  /*7f10*/  FMNMX.FTZ R2, R43, R2, !PT ;  /* 0x000000022b027209 */ /* 0x000fe40007810000 */
[----:B------:R-:W-:Y:S02]  /*7f20*/  FSEL R25, R46, -INF , P1 ;  /* 0xff8000002e197808 */ /* 0x000fe40000800000 */
[----:B------:R-:W-:Y:S02]  /*7f30*/  FMNMX.FTZ R2, R44, R2, !PT ;  /* 0x000000022c027209 */ /* 0x000fe40007810000 */
[C---:B------:R-:W-:Y:S02]  /*7f40*/  ISETP.GT.AND P0, PT, R0.reuse, 0x51, PT ;  /* 0x000000510000780c */ /* 0x040fe40003f04270 */
[----:B-1----:R-:W-:Y:S02]  /*7f50*/  FMNMX.FTZ R141, R141, R4, !PT ;  /* 0x000000048d8d7209 */ /* 0x002fe40007810000 */
[----:B------:R-:W-:Y:S02]  /*7f60*/  FSEL R247, R47, -INF , P0 ;  /* 0xff8000002ff77808 */ /* 0x000fe40000000000 */
[----:B------:R-:W-:Y:S01]  /*7f70*/  ISETP.GT.AND P1, PT, R0, 0x58, PT ;  /* 0x000000580000780c */ /* 0x000fe20003f24270 */
[----:B------:R-:W1:Y:S01]  /*7f80*/  SHFL.BFLY PT, R4, R141, 0x1, 0x1f ;  /* 0x0c201f008d047f89 */ /* 0x000e6200000e0000 */
[----:B------:R-:W-:Y:S02]  /*7f90*/  FMNMX.FTZ R2, R25, R2, !PT ;  /* 0x0000000219027209 */ /* 0x000fe40007810000 */
[----:B------:R-:W-:Y:S02]  /*7fa0*/  FSEL R248, R50, -INF , P1 ;  /* 0xff80000032f87808 */ /* 0x000fe40000800000 */
[----:B------:R-:W-:Y:S02]  /*7fb0*/  ISETP.GT.AND P0, PT, R0, 0x59, PT ;  /* 0x000000590000780c */ /* 0x000fe40003f04270 */
[----:B------:R-:W-:Y:S02]  /*7fc0*/  FMNMX.FTZ R0, R247, R2, !PT ;  /* 0x00000002f7007209 */ /* 0x000fe40007810000 */
[----:B------:R-:W-:Y:S02]  /*7fd0*/  FSEL R142, R51, -INF , P0 ;  /* 0xff800000338e7808 */ /* 0x000fe40000000000 */
[----:B------:R-:W-:Y:S02]  /*7fe0*/  FMNMX.FTZ R0, R248, R0, !PT ;  /* 0x00000000f8007209 */ /* 0x000fe40007810000 */
[----:B------:R-:W-:Y:S02]  /*7ff0*/  PLOP3.LUT P5, PT, PT, PT, UP0, 0x80, 0x0 ;  /* 0x000000000000781c */ /* 0x000fe40003faf008 */
[----:B------:R-:W-:Y:S02]  /*8000*/  FMNMX.FTZ R0, R142, R0, !PT ;  /* 0x000000008e007209 */ /* 0x000fe40007810000 */
[----:B------:R-:W-:Y:S02]  /*8010*/  MOV R35, R29 ;  /* 0x0000001d00237202 */ /* 0x000fe40000000f00 */
[----:B------:R-:W-:Y:S01]  /*8020*/  MOV R50, R16 ;  /* 0x0000001000327202 */ /* 0x000fe20000000f00 */
[----:B------:R-:W4:Y:S01]  /*8030*/  SHFL.BFLY PT, R2, R0, 0x2, 0x1f ;  /* 0x0c401f0000027f89 */ /* 0x000f2200000e0000 */
[----:B-1----:R-:W-:Y:S04]  /*8040*/  FMNMX.FTZ R141, R141, R4, !PT ;  /* 0x000000048d8d7209 */ /* 0x002fe80007810000 */
[C---:B------:R-:W-:Y:S01]  /*8050*/  FSETP.NEU.FTZ.AND P1, PT, R141.reuse, -INF , PT ;  /* 0xff8000008d00780b */ /* 0x040fe20003f3d000 */
[----:B------:R-:W-:Y:S05]  /*8060*/  FMUL.FTZ R164, R141, c[0x0][0x2d0] ;  /* 0x0000b4008da47a20 */ /* 0x000fea0000410000 */
[----:B------:R-:W-:Y:S05]  /*8070*/  FSEL R164, R164, RZ, P1 ;  /* 0x000000ffa4a47208 */ /* 0x000fea0000800000 */
[----:B------:R-:W-:Y:S04]  /*8080*/  FFMA.FTZ R7, R165, c[0x0][0x2d0], -R164 ;  /* 0x0000b400a5077a23 */ /* 0x000fe800000108a4 */
[----:B------:R-:W-:Y:S01]  /*8090*/  MUFU.EX2 R231, R7 ;  /* 0x0000000700e77308 */ /* 0x000fe20000000800 */
[----:B----4-:R-:W-:Y:S05]  /*80a0*/  FMNMX.FTZ R0, R0, R2, !PT ;  /* 0x0000000200007209 */ /* 0x010fea0007810000 */
[----:B------:R-:W1:Y:S01]  /*80b0*/  SHFL.BFLY PT, R2, R0, 0x1, 0x1f ;  /* 0x0c201f0000027f89 */ /* 0x000e6200000e0000 */
[----:B---3--:R-:W-:Y:S01]  /*80c0*/  @P5 IMAD.MOV.U32 R5, RZ, RZ, R11 ;  /* 0x000000ffff055224 */ /* 0x008fe200078e000b */
[----:B--2---:R-:W-:Y:S05]  /*80d0*/  @P5 MOV R4, R8 ;  /* 0x0000000800045202 */ /* 0x004fea0000000f00 */
[----:B------:R-:W-:Y:S04]  /*80e0*/  @P5 IMAD.WIDE.U32 R4, R6, 0x60, R4 ;  /* 0x0000006006045825 */ /* 0x000fe800078e0004 */
[C---:B------:R-:W-:Y:S01]  /*80f0*/  @P5 IMAD.SHL.U32 R6, R4.reuse, 0x2, RZ ;  /* 0x0000000204065824 */ /* 0x040fe200078e00ff */
[----:B------:R-:W-:Y:S01]  /*8100*/  @P5 IADD3 R5, R5, UR23, RZ ;  /* 0x0000001705055c10 */ /* 0x000fe2000fffe0ff */
[----:B------:R-:W-:Y:S02]  /*8110*/  @UP0 USHF.L.U32 UR23, UR4, 0x6, URZ ;  /* 0x0000000604170899 */ /* 0x000fe4000800063f */
[----:B------:R-:W-:Y:S01]  /*8120*/  UISETP.GT.AND UP0, UPT, UR22, UR21, UPT ;  /* 0x000000151600728c */ /* 0x000fe2000bf04270 */
[----:B------:R-:W-:Y:S01]  /*8130*/  @P5 SHF.L.U64.HI R5, R4, 0x1, R5 ;  /* 0x0000000104055819 */ /* 0x000fe20000010205 */
[----:B------:R-:W-:Y:S01]  /*8140*/  FFMA.FTZ R4, R167, c[0x0][0x2d0], -R164 ;  /* 0x0000b400a7047a23 */ /* 0x000fe200000108a4 */
[----:B------:R-:W-:Y:S01]  /*8150*/  @P5 IADD3 R8, P6, R6, 0x80, RZ ;  /* 0x0000008006085810 */ /* 0x000fe20007fde0ff */
[----:B------:R-:W-:Y:S01]  /*8160*/  IMAD.MOV.U32 R167, RZ, RZ, R38 ;  /* 0x000000ffffa77224 */ /* 0x000fe200078e0026 */
[----:B------:R-:W-:Y:S01]  /*8170*/  UMOV UR22, UR20 ;  /* 0x0000001400167c82 */ /* 0x000fe20008000000 */
[----:B------:R2:W3:Y:S01]  /*8180*/  MUFU.EX2 R15, R4 ;  /* 0x00000004000f7308 */ /* 0x0004e20000000800 */
[----:B------:R-:W-:Y:S04]  /*8190*/  @P5 IADD3 R8, P0, R8, c[0x0][0x1c8], RZ ;  /* 0x0000720008085a10 */ /* 0x000fe80007f1e0ff */
[--C-:B------:R-:W-:Y:S02]  /*81a0*/  @P5 IADD3.X R9, RZ, c[0x0][0x1cc], R5.reuse, P0, P6 ;  /* 0x00007300ff095a10 */ /* 0x100fe400007ec405 */
[----:B------:R-:W-:Y:S04]  /*81b0*/  @P5 IADD3 R10, P6, R6, 0x100, RZ ;  /* 0x00000100060a5810 */ /* 0x000fe80007fde0ff */
[----:B------:R-:W-:Y:S04]  /*81c0*/  @P5 IADD3 R10, P0, R10, c[0x0][0x1c8], RZ ;  /* 0x000072000a0a5a10 */ /* 0x000fe80007f1e0ff */
[----:B------:R-:W-:Y:S01]  /*81d0*/  @P5 IADD3.X R11, RZ, c[0x0][0x1cc], R5, P0, P6 ;  /* 0x00007300ff0b5a10 */ /* 0x000fe200007ec405 */
[--C-:B--2---:R-:W-:Y:S01]  /*81e0*/  FFMA.FTZ R4, R140, c[0x0][0x2d0], -R164.reuse ;  /* 0x0000b4008c047a23 */ /* 0x104fe200000108a4 */
[----:B-1----:R-:W-:Y:S01]  /*81f0*/  FMNMX.FTZ R140, R0, R2, !PT ;  /* 0x00000002008c7209 */ /* 0x002fe20007810000 */
[--C-:B------:R-:W-:Y:S02]  /*8200*/  FFMA.FTZ R0, R166, c[0x0][0x2d0], -R164.reuse ;  /* 0x0000b400a6007a23 */ /* 0x100fe400000108a4 */
[----:B------:R1:W-:Y:S01]  /*8210*/  MUFU.EX2 R12, R4 ;  /* 0x00000004000c7308 */ /* 0x0003e20000000800 */
[C---:B------:R-:W-:Y:S01]  /*8220*/  FSETP.NEU.FTZ.AND P0, PT, R140.reuse, -INF , PT ;  /* 0xff8000008c00780b */ /* 0x040fe20003f1d000 */
[----:B------:R-:W-:Y:S02]  /*8230*/  FMUL.FTZ R165, R140, c[0x0][0x2d0] ;  /* 0x0000b4008ca57a20 */ /* 0x000fe40000410000 */
[----:B------:R-:W-:Y:S03]  /*8240*/  IMAD.MOV.U32 R166, RZ, RZ, R45 ;  /* 0x000000ffffa67224 */ /* 0x000fe600078e002d */
[----:B------:R-:W-:Y:S01]  /*8250*/  FSEL R165, R165, RZ, P0 ;  /* 0x000000ffa5a57208 */ /* 0x000fe20000000000 */
[----:B------:R-:W-:Y:S02]  /*8260*/  FFMA.FTZ R166, R166, c[0x0][0x2d0], -R164 ;  /* 0x0000b400a6a67a23 */ /* 0x000fe400000108a4 */
[----:B------:R2:W-:Y:S02]  /*8270*/  MUFU.EX2 R18, R0 ;  /* 0x0000000000127308 */ /* 0x0005e40000000800 */
[--C-:B------:R-:W-:Y:S08]  /*8280*/  FFMA.FTZ R2, R169, c[0x0][0x2d0], -R165.reuse ;  /* 0x0000b400a9027a23 */ /* 0x100ff000000108a5 */
[----:B------:R-:W-:Y:S01]  /*8290*/  MUFU.EX2 R166, R166 ;  /* 0x000000a600a67308 */ /* 0x000fe20000000800 */
[----:B-1----:R-:W-:Y:S04]  /*82a0*/  @P5 IADD3 R4, P6, R6, c[0x0][0x1c8], RZ ;  /* 0x0000720006045a10 */ /* 0x002fe80007fde0ff */
[----:B------:R-:W-:Y:S05]  /*82b0*/  @P5 IADD3.X R5, R5, c[0x0][0x1cc], RZ, P6, !PT ;  /* 0x0000730005055a10 */ /* 0x000fea00037fe4ff */
[----:B------:R1:W-:Y:S01]  /*82c0*/  @P5 LDGSTS.E.BYPASS.LTC128B.128 [R249+0xc100], [R4.64], !P4 ;  /* 0x0c10000004f95fae */ /* 0x0003e2000e101d52 */
[--C-:B--2---:R-:W-:Y:S01]  /*82d0*/  FFMA.FTZ R0, R170, c[0x0][0x2d0], -R165.reuse ;  /* 0x0000b400aa007a23 */ /* 0x104fe200000108a5 */
[----:B------:R-:W-:Y:S03]  /*82e0*/  MOV R170, R44 ;  /* 0x0000002c00aa7202 */ /* 0x000fe60000000f00 */
[----:B------:R2:W-:Y:S03]  /*82f0*/  MUFU.EX2 R51, R0 ;  /* 0x0000000000337308 */ /* 0x0005e60000000800 */
[----:B------:R4:W-:Y:S08]  /*8300*/  @P5 LDGSTS.E.BYPASS.LTC128B.128 [R249+0xf100], [R8.64], !P3 ;  /* 0x0f10000008f95fae */ /* 0x0009f0000d901d52 */
[----:B------:R4:W-:Y:S01]  /*8310*/  @P5 LDGSTS.E.BYPASS.LTC128B.128 [R249+0x12100], [R10.64], !P2 ;  /* 0x121000000af95fae */ /* 0x0009e2000d101d52 */
[----:B-1----:R-:W-:Y:S01]  /*8320*/  @P5 IADD3 R4, P6, R4, UR23, RZ ;  /* 0x0000001704045c10 */ /* 0x002fe2000ffde0ff */
[--C-:B--2---:R-:W-:Y:S01]  /*8330*/  FFMA.FTZ R0, R171, c[0x0][0x2d0], -R165.reuse ;  /* 0x0000b400ab007a23 */ /* 0x104fe200000108a5 */
[----:B---3--:R-:W-:Y:S02]  /*8340*/  MOV R171, R15 ;  /* 0x0000000f00ab7202 */ /* 0x008fe40000000f00 */
[----:B------:R-:W-:Y:S01]  /*8350*/  @P5 IADD3.X R5, R5, UR24, RZ, P6, !PT ;  /* 0x0000001805055c10 */ /* 0x000fe2000b7fe4ff */
[----:B------:R1:W2:Y:S01]  /*8360*/  MUFU.EX2 R27, R0 ;  /* 0x00000000001b7308 */ /* 0x0002a20000000800 */
[----:B------:R-:W-:Y:S03]  /*8370*/  F2FP.BF16.PACK_AB R160, R171, R231 ;  /* 0x000000e7aba0723e */ /* 0x000fe600000010ff */
[----:B------:R3:W-:Y:S06]  /*8380*/  @P5 LDGSTS.E.BYPASS.LTC128B.128 [R249+0xd100], [R4.64], !P4 ;  /* 0x0d10000004f95fae */ /* 0x0007ec000e101d52 */
[----:B----4-:R4:W-:Y:S02]  /*8390*/  MUFU.EX2 R11, R2 ;  /* 0x00000002000b7308 */ /* 0x0109e40000000800 */
[----:B------:R3:W-:Y:S08]  /*83a0*/  @P5 LDGSTS.E.BYPASS.LTC128B.128 [R249+0x10100], [R4.64+0x80], !P3 ;  /* 0x1010008004f95fae */ /* 0x0007f0000d901d52 */
[----:B------:R3:W-:Y:S01]  /*83b0*/  @P5 LDGSTS.E.BYPASS.LTC128B.128 [R249+0x13100], [R4.64+0x100], !P2 ;  /* 0x1310010004f95fae */ /* 0x0007e2000d101d52 */
[----:B-1----:R-:W-:Y:S01]  /*83c0*/  FFMA.FTZ R0, R168, c[0x0][0x2d0], -R165 ;  /* 0x0000b400a8007a23 */ /* 0x002fe200000108a5 */
[----:B--2---:R-:W-:Y:S01]  /*83d0*/  F2FP.BF16.PACK_AB R161, R27, R51 ;  /* 0x000000331ba1723e */ /* 0x004fe200000010ff */
[----:B------:R-:W-:Y:S02]  /*83e0*/  IMAD.MOV.U32 R168, RZ, RZ, R49 ;  /* 0x000000ffffa87224 */ /* 0x000fe400078e0031 */
[----:B------:R1:W2:Y:S01]  /*83f0*/  MUFU.EX2 R15, R0 ;  /* 0x00000000000f7308 */ /* 0x0002a20000000800 */
[----:B------:R-:W-:Y:S02]  /*8400*/  IMAD.MOV.U32 R49, RZ, RZ, R36 ;  /* 0x000000ffff317224 */ /* 0x000fe400078e0024 */
[----:B------:R-:W-:Y:S01]  /*8410*/  FFMA.FTZ R168, R168, c[0x0][0x2d0], -R164 ;  /* 0x0000b400a8a87a23 */ /* 0x000fe200000108a4 */
[----:B----4-:R-:W-:Y:S02]  /*8420*/  FSEL R2, R140, RZ, P0 ;  /* 0x000000ff8c027208 */ /* 0x010fe40000000000 */
[----:B------:R-:W-:Y:S04]  /*8430*/  PLOP3.LUT P0, PT, PT, PT, UP0, 0x80, 0x0 ;  /* 0x000000000000781c */ /* 0x000fe80003f0f008 */
[----:B------:R-:W-:Y:S01]  /*8440*/  MUFU.EX2 R168, R168 ;  /* 0x000000a800a87308 */ /* 0x000fe20000000800 */
[----:B-1----:R-:W-:Y:S01]  /*8450*/  FSEL R0, R141, RZ, P1 ;  /* 0x000000ff8d007208 */ /* 0x002fe20000800000 */
[----:B--2---:R-:W-:Y:S01]  /*8460*/  IMAD.MOV.U32 R169, RZ, RZ, R15 ;  /* 0x000000ffffa97224 */ /* 0x004fe200078e000f */
[----:B------:R-:W-:Y:S03]  /*8470*/  @P5 IADD3 R6, P1, R4, UR23, RZ ;  /* 0x0000001704065c10 */ /* 0x000fe6000ff3e0ff */
[----:B------:R-:W-:Y:S01]  /*8480*/  FADD.FTZ R0, -R0, R3 ;  /* 0x0000000300007221 */ /* 0x000fe20000010100 */
[----:B------:R-:W-:Y:S02]  /*8490*/  @P5 IADD3.X R7, R5, UR24, RZ, P1, !PT ;  /* 0x0000001805075c10 */ /* 0x000fe40008ffe4ff */
[----:B------:R-:W-:Y:S01]  /*84a0*/  F2FP.BF16.PACK_AB R163, R11, R169 ;  /* 0x000000a90ba3723e */ /* 0x000fe200000010ff */
[----:B------:R-:W-:Y:S02]  /*84b0*/  FMUL.FTZ R0, R0, c[0x0][0x2d0] ;  /* 0x0000b40000007a20 */ /* 0x000fe40000410000 */
[----:B------:R1:W-:Y:S02]  /*84c0*/  @P5 LDGSTS.E.BYPASS.LTC128B.128 [R249+0xe100], [R6.64], !P4 ;  /* 0x0e10000006f95fae */ /* 0x0003e4000e101d52 */
[----:B------:R2:W3:Y:S06]  /*84d0*/  MUFU.EX2 R3, R0 ;  /* 0x0000000000037308 */ /* 0x0004ec0000000800 */
[----:B------:R1:W-:Y:S08]  /*84e0*/  @P5 LDGSTS.E.BYPASS.LTC128B.128 [R249+0x11100], [R6.64+0x80], !P3 ;  /* 0x1110008006f95fae */ /* 0x0003f0000d901d52 */
[----:B------:R1:W-:Y:S08]  /*84f0*/  @P5 LDGSTS.E.BYPASS.LTC128B.128 [R249+0x14100], [R6.64+0x100], !P2 ;  /* 0x1410010006f95fae */ /* 0x0003f0000d101d52 */
[----:B------:R-:W-:Y:S01]  /*8500*/  LDSM.16.MT88.4 R20, [R226+0x100] ;  /* 0x00010000e214783b */ /* 0x000fe20000004200 */
[----:B--2---:R-:W-:Y:S01]  /*8510*/  FADD.FTZ R0, -R2, R143 ;  /* 0x0000008f02007221 */ /* 0x004fe20000010100 */
[----:B------:R-:W-:Y:S01]  /*8520*/  MOV R143, R40 ;  /* 0x00000028008f7202 */ /* 0x000fe20000000f00 */
[----:B------:R-:W-:Y:S02]  /*8530*/  IMAD.MOV.U32 R2, RZ, RZ, R12 ;  /* 0x000000ffff027224 */ /* 0x000fe400078e000c */
[----:B------:R-:W-:Y:S03]  /*8540*/  FMUL.FTZ R0, R0, c[0x0][0x2d0] ;  /* 0x0000b40000007a20 */ /* 0x000fe60000410000 */
[----:B------:R-:W2:Y:S01]  /*8550*/  LDSM.16.MT88.4 R12, [R225+0x100] ;  /* 0x00010000e10c783b */ /* 0x000ea20000004200 */
[----:B------:R-:W-:Y:S01]  /*8560*/  F2FP.BF16.PACK_AB R162, R18, R2 ;  /* 0x0000000212a2723e */ /* 0x000fe200000010ff */
[C---:B---3--:R-:W-:Y:S01]  /*8570*/  FMUL.FTZ R4, R3.reuse, R144 ;  /* 0x0000009003047220 */ /* 0x048fe20000410000 */
[----:B------:R-:W-:Y:S01]  /*8580*/  MOV R144, R11 ;  /* 0x0000000b00907202 */ /* 0x000fe20000000f00 */
[----:B------:R-:W1:Y:S01]  /*8590*/  MUFU.EX2 R0, R0 ;  /* 0x0000000000007308 */ /* 0x000e620000000800 */
[C---:B------:R-:W-:Y:S01]  /*85a0*/  FMUL.FTZ R5, R3.reuse, R145 ;  /* 0x0000009103057220 */ /* 0x040fe20000410000 */
[----:B------:R-:W-:Y:S01]  /*85b0*/  MOV R145, R18 ;  /* 0x0000001200917202 */ /* 0x000fe20000000f00 */
[C---:B------:R-:W-:Y:S01]  /*85c0*/  FMUL.FTZ R9, R3.reuse, R149 ;  /* 0x0000009503097220 */ /* 0x040fe20000410000 */
[----:B------:R-:W3:Y:S01]  /*85d0*/  LDSM.16.MT88.4 R28, [R229+0x100] ;  /* 0x00010000e51c783b */ /* 0x000ee20000004200 */
[C---:B------:R-:W-:Y:S01]  /*85e0*/  FMUL.FTZ R8, R3.reuse, R148 ;  /* 0x0000009403087220 */ /* 0x040fe20000410000 */
[----:B------:R-:W-:Y:S01]  /*85f0*/  MOV R149, R39 ;  /* 0x0000002700957202 */ /* 0x000fe20000000f00 */
[C---:B------:R-:W-:Y:S02]  /*8600*/  FMUL.FTZ R16, R3.reuse, R104 ;  /* 0x0000006803107220 */ /* 0x040fe40000410000 */
[C---:B------:R-:W-:Y:S02]  /*8610*/  FMUL.FTZ R17, R3.reuse, R105 ;  /* 0x0000006903117220 */ /* 0x040fe40000410000 */
[----:B------:R-:W-:Y:S01]  /*8620*/  IMAD.MOV.U32 R40, RZ, RZ, R19 ;  /* 0x000000ffff287224 */ /* 0x000fe200078e0013 */
[----:B------:R-:W-:Y:S01]  /*8630*/  LDSM.16.MT88.4 R44, [R225+0x3100] ;  /* 0x00310000e12c783b */ /* 0x000fe20000004200 */
[----:B------:R-:W-:Y:S02]  /*8640*/  IMAD.MOV.U32 R148, RZ, RZ, R33 ;  /* 0x000000ffff947224 */ /* 0x000fe400078e0021 */
[C---:B------:R-:W-:Y:S01]  /*8650*/  FMUL.FTZ R33, R3.reuse, R121 ;  /* 0x0000007903217220 */ /* 0x040fe20000410000 */
[----:B------:R-:W-:Y:S01]  /*8660*/  MOV R121, R49 ;  /* 0x0000003100797202 */ /* 0x000fe20000000f00 */
[C---:B------:R-:W-:Y:S02]  /*8670*/  FMUL.FTZ R49, R3.reuse, R137 ;  /* 0x0000008903317220 */ /* 0x040fe40000410000 */
[----:B------:R-:W-:Y:S01]  /*8680*/  IMAD.MOV.U32 R137, RZ, RZ, R149 ;  /* 0x000000ffff897224 */ /* 0x000fe200078e0095 */
[----:B------:R-:W0:Y:S01]  /*8690*/  LDGDEPBAR ;  /* 0x00000000000079af */ /* 0x000e220000000000 */
[C---:B------:R-:W-:Y:S02]  /*86a0*/  FMUL.FTZ R52, R3.reuse, R52 ;  /* 0x0000003403347220 */ /* 0x040fe40000410000 */
[C---:B------:R-:W-:Y:S02]  /*86b0*/  FMUL.FTZ R53, R3.reuse, R53 ;  /* 0x0000003503357220 */ /* 0x040fe40000410000 */
[C---:B-1----:R-:W-:Y:S02]  /*86c0*/  FMUL.FTZ R6, R0.reuse, R146 ;  /* 0x0000009200067220 */ /* 0x042fe40000410000 */
[C---:B------:R-:W-:Y:S01]  /*86d0*/  FMUL.FTZ R7, R0.reuse, R147 ;  /* 0x0000009300077220 */ /* 0x040fe20000410000 */
[----:B------:R-:W-:Y:S01]  /*86e0*/  MOV R147, R27 ;  /* 0x0000001b00937202 */ /* 0x000fe20000000f00 */
[C---:B------:R-:W-:Y:S02]  /*86f0*/  FMUL.FTZ R18, R0.reuse, R106 ;  /* 0x0000006a00127220 */ /* 0x040fe40000410000 */
[C---:B------:R-:W-:Y:S02]  /*8700*/  FMUL.FTZ R19, R0.reuse, R107 ;  /* 0x0000006b00137220 */ /* 0x040fe40000410000 */
[----:B------:R-:W-:Y:S01]  /*8710*/  LDSM.16.MT88.4 R104, [R229+0x3100] ;  /* 0x00310000e568783b */ /* 0x000fe20000004200 */
[C---:B------:R-:W-:Y:S01]  /*8720*/  FMUL.FTZ R10, R0.reuse, R150 ;  /* 0x00000096000a7220 */ /* 0x040fe20000410000 */
[C---:B--2---:R-:W-:Y:S05]  /*8730*/  HMMA.16816.F32.BF16 R4, R160.reuse, R12, R4 ;  /* 0x0000000ca004723c */ /* 0x044fea0000041804 */
[C---:B------:R-:W-:Y:S01]  /*8740*/  FMUL.FTZ R11, R0.reuse, R151 ;  /* 0x00000097000b7220 */ /* 0x040fe20000410000 */
[----:B------:R-:W-:Y:S01]  /*8750*/  MOV R151, R51 ;  /* 0x0000003300977202 */ /* 0x000fe20000000f00 */
[C---:B------:R-:W-:Y:S02]  /*8760*/  FMUL.FTZ R12, R3.reuse, R100 ;  /* 0x00000064030c7220 */ /* 0x040fe40000410000 */
[C---:B------:R-:W-:Y:S03]  /*8770*/  FMUL.FTZ R13, R3.reuse, R101 ;  /* 0x00000065030d7220 */ /* 0x040fe60000410000 */
[C---:B------:R-:W-:Y:S03]  /*8780*/  HMMA.16816.F32.BF16 R8, R160.reuse, R14, R8 ;  /* 0x0000000ea008723c */ /* 0x040fe60000041808 */
[----:B------:R-:W-:Y:S01]  /*8790*/  IMAD.MOV.U32 R150, RZ, RZ, R35 ;  /* 0x000000ffff967224 */ /* 0x000fe200078e0023 */
[----:B------:R-:W-:Y:S01]  /*87a0*/  MOV R35, R37 ;  /* 0x0000002500237202 */ /* 0x000fe20000000f00 */
[----:B------:R-:W-:Y:S01]  /*87b0*/  IMAD.MOV.U32 R146, RZ, RZ, R24 ;  /* 0x000000ffff927224 */ /* 0x000fe200078e0018 */
[----:B------:R-:W1:Y:S01]  /*87c0*/  LDSM.16.MT88.4 R36, [R228+0x100] ;  /* 0x00010000e424783b */ /* 0x000e620000004200 */
[C---:B------:R-:W-:Y:S02]  /*87d0*/  FMUL.FTZ R14, R0.reuse, R102 ;  /* 0x00000066000e7220 */ /* 0x040fe40000410000 */
[C---:B------:R-:W-:Y:S03]  /*87e0*/  FMUL.FTZ R15, R0.reuse, R103 ;  /* 0x00000067000f7220 */ /* 0x040fe60000410000 */
[C---:B------:R-:W-:Y:S02]  /*87f0*/  FMUL.FTZ R24, R3.reuse, R112 ;  /* 0x0000007003187220 */ /* 0x040fe40000410000 */
[----:B------:R-:W2:Y:S01]  /*8800*/  LDSM.16.MT88.4 R100, [R226+0x3100] ;  /* 0x00310000e264783b */ /* 0x000ea20000004200 */
[----:B------:R-:W-:Y:S01]  /*8810*/  IMAD.MOV.U32 R112, RZ, RZ, R167 ;  /* 0x000000ffff707224 */ /* 0x000fe200078e00a7 */
[C---:B------:R-:W-:Y:S03]  /*8820*/  HMMA.16816.F32.BF16 R12, R160.reuse, R20, R12 ;  /* 0x00000014a00c723c */ /* 0x040fe6000004180c */
[----:B------:R-:W-:Y:S01]  /*8830*/  MOV R167, R25 ;  /* 0x0000001900a77202 */ /* 0x000fe20000000f00 */
[C---:B------:R-:W-:Y:S02]  /*8840*/  FMUL.FTZ R25, R3.reuse, R113 ;  /* 0x0000007103197220 */ /* 0x040fe40000410000 */
[----:B------:R-:W-:Y:S02]  /*8850*/  IMAD.MOV.U32 R113, RZ, RZ, R26 ;  /* 0x000000ffff717224 */ /* 0x000fe400078e001a */
[C---:B------:R-:W-:Y:S04]  /*8860*/  HMMA.16816.F32.BF16 R16, R160.reuse, R22, R16 ;  /* 0x00000016a010723c */ /* 0x040fe80000041810 */
[C---:B------:R-:W-:Y:S02]  /*8870*/  FMUL.FTZ R20, R3.reuse, R108 ;  /* 0x0000006c03147220 */ /* 0x040fe40000410000 */
[C---:B------:R-:W-:Y:S02]  /*8880*/  FMUL.FTZ R21, R3.reuse, R109 ;  /* 0x0000006d03157220 */ /* 0x040fe40000410000 */
[C---:B------:R-:W-:Y:S04]  /*8890*/  FMUL.FTZ R22, R0.reuse, R110 ;  /* 0x0000006e00167220 */ /* 0x040fe80000410000 */
[C---:B------:R-:W-:Y:S02]  /*88a0*/  FMUL.FTZ R23, R0.reuse, R111 ;  /* 0x0000006f00177220 */ /* 0x040fe40000410000 */
[----:B------:R-:W4:Y:S01]  /*88b0*/  LDSM.16.MT88.4 R108, [R228+0x3100] ;  /* 0x00310000e46c783b */ /* 0x000f220000004200 */
[C---:B------:R-:W-:Y:S01]  /*88c0*/  FMUL.FTZ R26, R0.reuse, R114 ;  /* 0x00000072001a7220 */ /* 0x040fe20000410000 */
[----:B------:R-:W-:Y:S01]  /*88d0*/  MOV R114, R146 ;  /* 0x0000009200727202 */ /* 0x000fe20000000f00 */
[----:B------:R-:W-:Y:S02]  /*88e0*/  FMUL.FTZ R27, R0, R115 ;  /* 0x00000073001b7220 */ /* 0x000fe40000410000 */
[C---:B---3--:R-:W-:Y:S03]  /*88f0*/  HMMA.16816.F32.BF16 R20, R160.reuse, R28, R20 ;  /* 0x0000001ca014723c */ /* 0x048fe60000041814 */
[----:B------:R-:W-:Y:S01]  /*8900*/  IMAD.MOV.U32 R115, RZ, RZ, R171 ;  /* 0x000000ffff737224 */ /* 0x000fe200078e00ab */
[----:B------:R-:W-:Y:S01]  /*8910*/  MOV R171, R43 ;  /* 0x0000002b00ab7202 */ /* 0x000fe20000000f00 */
[----:B------:R-:W-:Y:S02]  /*8920*/  IMAD.MOV.U32 R146, RZ, RZ, R2 ;  /* 0x000000ffff927224 */ /* 0x000fe400078e0002 */
[C---:B------:R-:W-:Y:S01]  /*8930*/  FMUL.FTZ R28, R3.reuse, R116 ;  /* 0x00000074031c7220 */ /* 0x040fe20000410000 */
[C---:B------:R-:W-:Y:S04]  /*8940*/  HMMA.16816.F32.BF16 R24, R160.reuse, R30, R24 ;  /* 0x0000001ea018723c */ /* 0x040fe80000041818 */
[C---:B------:R-:W-:Y:S02]  /*8950*/  FMUL.FTZ R29, R3.reuse, R117 ;  /* 0x00000075031d7220 */ /* 0x040fe40000410000 */
[----:B------:R-:W-:Y:S02]  /*8960*/  FFMA.FTZ R2, R172, c[0x0][0x2d0], -R164 ;  /* 0x0000b400ac027a23 */ /* 0x000fe400000108a4 */
[C---:B------:R-:W-:Y:S01]  /*8970*/  FMUL.FTZ R30, R0.reuse, R118 ;  /* 0x00000076001e7220 */ /* 0x040fe20000410000 */
[----:B------:R-:W-:Y:S03]  /*8980*/  MOV R118, R35 ;  /* 0x0000002300767202 */ /* 0x000fe60000000f00 */
[C---:B------:R-:W-:Y:S02]  /*8990*/  FMUL.FTZ R31, R0.reuse, R119 ;  /* 0x00000077001f7220 */ /* 0x040fe40000410000 */
[----:B------:R-:W-:Y:S02]  /*89a0*/  IMAD.MOV.U32 R116, RZ, RZ, R50 ;  /* 0x000000ffff747224 */ /* 0x000fe400078e0032 */
[----:B------:R-:W-:Y:S02]  /*89b0*/  IMAD.MOV.U32 R119, RZ, RZ, R32 ;  /* 0x000000ffff777224 */ /* 0x000fe400078e0020 */
[C---:B------:R-:W-:Y:S01]  /*89c0*/  FMUL.FTZ R35, R0.reuse, R123 ;  /* 0x0000007b00237220 */ /* 0x040fe20000410000 */
[C---:B-1----:R-:W-:Y:S03]  /*89d0*/  HMMA.16816.F32.BF16 R28, R160.reuse, R36, R28 ;  /* 0x00000024a01c723c */ /* 0x042fe6000004181c */
[C---:B------:R-:W-:Y:S01]  /*89e0*/  FMUL.FTZ R32, R3.reuse, R120 ;  /* 0x0000007803207220 */ /* 0x040fe20000410000 */
[----:B------:R-:W-:Y:S01]  /*89f0*/  MOV R120, R34 ;  /* 0x0000002200787202 */ /* 0x000fe20000000f00 */
[C---:B------:R-:W-:Y:S01]  /*8a00*/  FMUL.FTZ R34, R0.reuse, R122 ;  /* 0x0000007a00227220 */ /* 0x040fe20000410000 */
[----:B------:R-:W-:Y:S01]  /*8a10*/  MOV R123, R41 ;  /* 0x00000029007b7202 */ /* 0x000fe20000000f00 */
[----:B------:R-:W-:Y:S02]  /*8a20*/  IMAD.MOV.U32 R117, RZ, RZ, R42 ;  /* 0x000000ffff757224 */ /* 0x000fe400078e002a */
[C---:B------:R-:W-:Y:S03]  /*8a30*/  FMUL.FTZ R41, R3.reuse, R129 ;  /* 0x0000008103297220 */ /* 0x040fe60000410000 */
[C---:B------:R-:W-:Y:S03]  /*8a40*/  HMMA.16816.F32.BF16 R32, R160.reuse, R38, R32 ;  /* 0x00000026a020723c */ /* 0x040fe60000041820 */
[C---:B------:R-:W-:Y:S02]  /*8a50*/  FMUL.FTZ R36, R3.reuse, R124 ;  /* 0x0000007c03247220 */ /* 0x040fe40000410000 */
[C---:B------:R-:W-:Y:S02]  /*8a60*/  FMUL.FTZ R37, R3.reuse, R125 ;  /* 0x0000007d03257220 */ /* 0x040fe40000410000 */
[C---:B------:R-:W-:Y:S02]  /*8a70*/  FMUL.FTZ R38, R0.reuse, R126 ;  /* 0x0000007e00267220 */ /* 0x040fe40000410000 */
[----:B------:R1:W-:Y:S03]  /*8a80*/  MUFU.EX2 R126, R2 ;  /* 0x00000002007e7308 */ /* 0x0003e60000000800 */
[----:B------:R-:W-:Y:S02]  /*8a90*/  IMAD.MOV.U32 R125, RZ, RZ, R40 ;  /* 0x000000ffff7d7224 */ /* 0x000fe400078e0028 */
[C---:B------:R-:W-:Y:S02]  /*8aa0*/  FMUL.FTZ R39, R0.reuse, R127 ;  /* 0x0000007f00277220 */ /* 0x040fe40000410000 */
[C---:B------:R-:W-:Y:S02]  /*8ab0*/  FMUL.FTZ R40, R3.reuse, R128 ;  /* 0x0000008003287220 */ /* 0x040fe40000410000 */
[C---:B------:R-:W-:Y:S02]  /*8ac0*/  FMUL.FTZ R42, R0.reuse, R130 ;  /* 0x00000082002a7220 */ /* 0x040fe40000410000 */
[----:B------:R-:W-:Y:S01]  /*8ad0*/  IMAD.MOV.U32 R130, RZ, RZ, R117 ;  /* 0x000000ffff827224 */ /* 0x000fe200078e0075 */
[C---:B------:R-:W-:Y:S03]  /*8ae0*/  HMMA.16816.F32.BF16 R36, R160.reuse, R44, R36 ;  /* 0x0000002ca024723c */ /* 0x040fe60000041824 */
[C---:B------:R-:W-:Y:S01]  /*8af0*/  FMUL.FTZ R43, R0.reuse, R131 ;  /* 0x00000083002b7220 */ /* 0x040fe20000410000 */
[----:B------:R-:W-:Y:S01]  /*8b00*/  MOV R117, R115 ;  /* 0x0000007300757202 */ /* 0x000fe20000000f00 */
[----:B------:R-:W-:Y:S02]  /*8b10*/  IMAD.MOV.U32 R172, RZ, RZ, R123 ;  /* 0x000000ffffac7224 */ /* 0x000fe400078e007b */
[C---:B------:R-:W-:Y:S02]  /*8b20*/  FMUL.FTZ R45, R3.reuse, R133 ;  /* 0x00000085032d7220 */ /* 0x040fe40000410000 */
[----:B------:R-:W-:Y:S01]  /*8b30*/  FMUL.FTZ R44, R3, R132 ;  /* 0x00000084032c7220 */ /* 0x000fe20000410000 */
[C---:B------:R-:W-:Y:S03]  /*8b40*/  HMMA.16816.F32.BF16 R40, R160.reuse, R46, R40 ;  /* 0x0000002ea028723c */ /* 0x040fe60000041828 */
[----:B-1----:R-:W-:Y:S01]  /*8b50*/  FFMA.FTZ R2, R173, c[0x0][0x2d0], -R164 ;  /* 0x0000b400ad027a23 */ /* 0x002fe200000108a4 */
[----:B------:R-:W-:Y:S01]  /*8b60*/  MOV R173, R150 ;  /* 0x0000009600ad7202 */ /* 0x000fe20000000f00 */
[----:B------:R-:W-:Y:S02]  /*8b70*/  IMAD.MOV.U32 R122, RZ, RZ, R48 ;  /* 0x000000ffff7a7224 */ /* 0x000fe400078e0030 */
[----:B------:R1:W3:Y:S01]  /*8b80*/  MUFU.EX2 R124, R2 ;  /* 0x00000002007c7308 */ /* 0x0002e20000000800 */
[C---:B------:R-:W-:Y:S04]  /*8b90*/  FMUL.FTZ R46, R0.reuse, R134 ;  /* 0x00000086002e7220 */ /* 0x040fe80000410000 */
[C---:B------:R-:W-:Y:S01]  /*8ba0*/  FMUL.FTZ R47, R0.reuse, R135 ;  /* 0x00000087002f7220 */ /* 0x040fe20000410000 */
[----:B------:R-:W-:Y:S01]  /*8bb0*/  MOV R131, R122 ;  /* 0x0000007a00837202 */ /* 0x000fe20000000f00 */
[C---:B------:R-:W-:Y:S02]  /*8bc0*/  FMUL.FTZ R48, R3.reuse, R136 ;  /* 0x0000008803307220 */ /* 0x040fe40000410000 */
[C---:B------:R-:W-:Y:S02]  /*8bd0*/  FMUL.FTZ R50, R0.reuse, R138 ;  /* 0x0000008a00327220 */ /* 0x040fe40000410000 */
[----:B------:R-:W-:Y:S01]  /*8be0*/  IMAD.MOV.U32 R138, RZ, RZ, R121 ;  /* 0x000000ffff8a7224 */ /* 0x000fe200078e0079 */
[C---:B--2---:R-:W-:Y:S03]  /*8bf0*/  HMMA.16816.F32.BF16 R44, R160.reuse, R100, R44 ;  /* 0x00000064a02c723c */ /* 0x044fe6000004182c */
[C---:B------:R-:W-:Y:S01]  /*8c00*/  FMUL.FTZ R51, R0.reuse, R139 ;  /* 0x0000008b00337220 */ /* 0x040fe20000410000 */
[----:B------:R-:W-:Y:S01]  /*8c10*/  MOV R139, R120 ;  /* 0x00000078008b7202 */ /* 0x000fe20000000f00 */
[----:B------:R-:W-:Y:S01]  /*8c20*/  IMAD.MOV.U32 R120, RZ, RZ, R112 ;  /* 0x000000ffff787224 */ /* 0x000fe200078e0070 */
[----:B------:R-:W-:Y:S01]  /*8c30*/  MOV R121, R118 ;  /* 0x0000007600797202 */ /* 0x000fe20000000f00 */
[----:B------:R-:W-:Y:S02]  /*8c40*/  IMAD.MOV.U32 R118, RZ, RZ, R114 ;  /* 0x000000ffff767224 */ /* 0x000fe400078e0072 */
[----:B------:R-:W-:Y:S01]  /*8c50*/  FMUL.FTZ R54, R0, R54 ;  /* 0x0000003600367220 */ /* 0x000fe20000410000 */
[C---:B------:R-:W-:Y:S01]  /*8c60*/  HMMA.16816.F32.BF16 R48, R160.reuse, R102, R48 ;  /* 0x00000066a030723c */ /* 0x040fe20000041830 */
[----:B------:R-:W2:Y:S02]  /*8c70*/  LDSM.16.MT88.4 R100, [R225+0x6100] ;  /* 0x00610000e164783b */ /* 0x000ea40000004200 */
[--C-:B-1----:R-:W-:Y:S01]  /*8c80*/  FFMA.FTZ R2, R174, c[0x0][0x2d0], -R165.reuse ;  /* 0x0000b400ae027a23 */ /* 0x102fe200000108a5 */
[----:B------:R-:W-:Y:S01]  /*8c90*/  MOV R174, R125 ;  /* 0x0000007d00ae7202 */ /* 0x000fe20000000f00 */
[C---:B------:R-:W-:Y:S02]  /*8ca0*/  FMUL.FTZ R55, R0.reuse, R55 ;  /* 0x0000003700377220 */ /* 0x040fe40000410000 */
[----:B------:R1:W-:Y:S01]  /*8cb0*/  MUFU.EX2 R125, R2 ;  /* 0x00000002007d7308 */ /* 0x0003e20000000800 */
[C---:B------:R-:W-:Y:S04]  /*8cc0*/  FMUL.FTZ R56, R3.reuse, R56 ;  /* 0x0000003803387220 */ /* 0x040fe80000410000 */
[C---:B------:R-:W-:Y:S03]  /*8cd0*/  HMMA.16816.F32.BF16 R52, R160.reuse, R104, R52 ;  /* 0x00000068a034723c */ /* 0x040fe60000041834 */
[C---:B------:R-:W-:Y:S02]  /*8ce0*/  FMUL.FTZ R57, R3.reuse, R57 ;  /* 0x0000003903397220 */ /* 0x040fe40000410000 */
[C---:B------:R-:W-:Y:S02]  /*8cf0*/  FMUL.FTZ R58, R0.reuse, R58 ;  /* 0x0000003a003a7220 */ /* 0x040fe40000410000 */
[C---:B------:R-:W-:Y:S02]  /*8d00*/  FMUL.FTZ R59, R0.reuse, R59 ;  /* 0x0000003b003b7220 */ /* 0x040fe40000410000 */
[C---:B------:R-:W-:Y:S03]  /*8d10*/  FMUL.FTZ R60, R3.reuse, R60 ;  /* 0x0000003c033c7220 */ /* 0x040fe60000410000 */
[----:B------:R-:W-:Y:S02]  /*8d20*/  FMUL.FTZ R61, R3, R61 ;  /* 0x0000003d033d7220 */ /* 0x000fe40000410000 */
[C---:B------:R-:W-:Y:S01]  /*8d30*/  HMMA.16816.F32.BF16 R56, R160.reuse, R106, R56 ;  /* 0x0000006aa038723c */ /* 0x040fe20000041838 */
[----:B------:R-:W2:Y:S02]  /*8d40*/  LDSM.16.MT88.4 R104, [R226+0x6100] ;  /* 0x00610000e268783b */ /* 0x000ea40000004200 */
[C---:B------:R-:W-:Y:S02]  /*8d50*/  FMUL.FTZ R62, R0.reuse, R62 ;  /* 0x0000003e003e7220 */ /* 0x040fe40000410000 */
[--C-:B-1----:R-:W-:Y:S01]  /*8d60*/  FFMA.FTZ R2, R175, c[0x0][0x2d0], -R165.reuse ;  /* 0x0000b400af027a23 */ /* 0x102fe200000108a5 */
[----:B------:R-:W-:Y:S01]  /*8d70*/  MOV R175, R148 ;  /* 0x0000009400af7202 */ /* 0x000fe20000000f00 */
[C---:B------:R-:W-:Y:S02]  /*8d80*/  FMUL.FTZ R63, R0.reuse, R63 ;  /* 0x0000003f003f7220 */ /* 0x040fe40000410000 */
[----:B------:R1:W1:Y:S03]  /*8d90*/  MUFU.EX2 R134, R2 ;  /* 0x0000000200867308 */ /* 0x0002660000000800 */
[C---:B------:R-:W-:Y:S02]  /*8da0*/  FMUL.FTZ R64, R3.reuse, R64 ;  /* 0x0000004003407220 */ /* 0x040fe40000410000 */
[C---:B----4-:R-:W-:Y:S03]  /*8db0*/  HMMA.16816.F32.BF16 R60, R160.reuse, R108, R60 ;  /* 0x0000006ca03c723c */ /* 0x050fe6000004183c */
[C---:B------:R-:W-:Y:S02]  /*8dc0*/  FMUL.FTZ R65, R3.reuse, R65 ;  /* 0x0000004103417220 */ /* 0x040fe40000410000 */
[C---:B------:R-:W-:Y:S02]  /*8dd0*/  FMUL.FTZ R66, R0.reuse, R66 ;  /* 0x0000004200427220 */ /* 0x040fe40000410000 */
[C---:B------:R-:W-:Y:S02]  /*8de0*/  FMUL.FTZ R67, R0.reuse, R67 ;  /* 0x0000004300437220 */ /* 0x040fe40000410000 */
[C---:B------:R-:W-:Y:S03]  /*8df0*/  FMUL.FTZ R68, R3.reuse, R68 ;  /* 0x0000004403447220 */ /* 0x040fe60000410000 */
[C---:B------:R-:W-:Y:S02]  /*8e00*/  FMUL.FTZ R69, R3.reuse, R69 ;  /* 0x0000004503457220 */ /* 0x040fe40000410000 */
[C---:B------:R-:W-:Y:S01]  /*8e10*/  HMMA.16816.F32.BF16 R64, R160.reuse, R110, R64 ;  /* 0x0000006ea040723c */ /* 0x040fe20000041840 */
[----:B------:R-:W4:Y:S02]  /*8e20*/  LDSM.16.MT88.4 R108, [R229+0x6100] ;  /* 0x00610000e56c783b */ /* 0x000f240000004200 */
[----:B------:R-:W-:Y:S02]  /*8e30*/  FMUL.FTZ R70, R0, R70 ;  /* 0x0000004600467220 */ /* 0x000fe40000410000 */
[--C-:B-1----:R-:W-:Y:S02]  /*8e40*/  FFMA.FTZ R2, R176, c[0x0][0x2d0], -R164.reuse ;  /* 0x0000b400b0027a23 */ /* 0x102fe400000108a4 */
[C---:B------:R-:W-:Y:S02]  /*8e50*/  FMUL.FTZ R71, R0.reuse, R71 ;  /* 0x0000004700477220 */ /* 0x040fe40000410000 */
[----:B------:R1:W-:Y:S03]  /*8e60*/  MUFU.EX2 R133, R2 ;  /* 0x0000000200857308 */ /* 0x0003e60000000800 */
[C---:B------:R-:W-:Y:S02]  /*8e70*/  FMUL.FTZ R72, R3.reuse, R72 ;  /* 0x0000004803487220 */ /* 0x040fe40000410000 */
[C---:B--2---:R-:W-:Y:S03]  /*8e80*/  HMMA.16816.F32.BF16 R68, R160.reuse, R100, R68 ;  /* 0x00000064a044723c */ /* 0x044fe60000041844 */
        /* <DEDUP_REMOVED lines=8> */
[--C-:B-1----:R-:W-:Y:S02]  /*8f10*/  FFMA.FTZ R2, R177, c[0x0][0x2d0], -R164.reuse ;  /* 0x0000b400b1027a23 */ /* 0x102fe400000108a4 */
[C---:B------:R-:W-:Y:S02]  /*8f20*/  FMUL.FTZ R79, R0.reuse, R79 ;  /* 0x0000004f004f7220 */ /* 0x040fe40000410000 */
[----:B------:R1:W-:Y:S03]  /*8f30*/  MUFU.EX2 R127, R2 ;  /* 0x00000002007f7308 */ /* 0x0003e60000000800 */
[C---:B------:R-:W-:Y:S02]  /*8f40*/  FMUL.FTZ R80, R3.reuse, R80 ;  /* 0x0000005003507220 */ /* 0x040fe40000410000 */
[C---:B------:R-:W-:Y:S03]  /*8f50*/  HMMA.16816.F32.BF16 R76, R160.reuse, R104, R76 ;  /* 0x00000068a04c723c */ /* 0x040fe6000004184c */
[C---:B------:R-:W-:Y:S02]  /*8f60*/  FMUL.FTZ R81, R3.reuse, R81 ;  /* 0x0000005103517220 */ /* 0x040fe40000410000 */
[C---:B------:R-:W-:Y:S02]  /*8f70*/  FMUL.FTZ R82, R0.reuse, R82 ;  /* 0x0000005200527220 */ /* 0x040fe40000410000 */
[C---:B------:R-:W-:Y:S02]  /*8f80*/  FMUL.FTZ R83, R0.reuse, R83 ;  /* 0x0000005300537220 */ /* 0x040fe40000410000 */
[C---:B------:R-:W-:Y:S03]  /*8f90*/  FMUL.FTZ R84, R3.reuse, R84 ;  /* 0x0000005403547220 */ /* 0x040fe60000410000 */
[C---:B------:R-:W-:Y:S02]  /*8fa0*/  FMUL.FTZ R85, R3.reuse, R85 ;  /* 0x0000005503557220 */ /* 0x040fe40000410000 */
[C---:B------:R-:W-:Y:S01]  /*8fb0*/  HMMA.16816.F32.BF16 R80, R160.reuse, R106, R80 ;  /* 0x0000006aa050723c */ /* 0x040fe20000041850 */
[----:B------:R-:W2:Y:S02]  /*8fc0*/  LDSM.16.MT88.4 R104, [R225+0x900] ;  /* 0x00090000e168783b */ /* 0x000ea40000004200 */
[----:B------:R-:W-:Y:S02]  /*8fd0*/  FMUL.FTZ R86, R0, R86 ;  /* 0x0000005600567220 */ /* 0x000fe40000410000 */
[--C-:B-1----:R-:W-:Y:S02]  /*8fe0*/  FFMA.FTZ R2, R178, c[0x0][0x2d0], -R165.reuse ;  /* 0x0000b400b2027a23 */ /* 0x102fe400000108a5 */
[C---:B------:R-:W-:Y:S02]  /*8ff0*/  FMUL.FTZ R87, R0.reuse, R87 ;  /* 0x0000005700577220 */ /* 0x040fe40000410000 */
[----:B------:R1:W-:Y:S03]  /*9000*/  MUFU.EX2 R132, R2 ;  /* 0x0000000200847308 */ /* 0x0003e60000000800 */
        /* <DEDUP_REMOVED lines=10> */
[----:B-1----:R-:W-:Y:S02]  /*90b0*/  FFMA.FTZ R2, R179, c[0x0][0x2d0], -R165 ;  /* 0x0000b400b3027a23 */ /* 0x002fe400000108a5 */
[C---:B------:R-:W-:Y:S02]  /*90c0*/  FMUL.FTZ R93, R3.reuse, R93 ;  /* 0x0000005d035d7220 */ /* 0x040fe40000410000 */
[----:B------:R1:W1:Y:S03]  /*90d0*/  MUFU.EX2 R129, R2 ;  /* 0x0000000200817308 */ /* 0x0002660000000800 */
[C---:B------:R-:W-:Y:S02]  /*90e0*/  FMUL.FTZ R98, R0.reuse, R98 ;  /* 0x0000006200627220 */ /* 0x040fe40000410000 */
[C---:B--2---:R-:W-:Y:S03]  /*90f0*/  HMMA.16816.F32.BF16 R92, R160.reuse, R100, R92 ;  /* 0x00000064a05c723c */ /* 0x044fe6000004185c */
[----:B------:R-:W-:Y:S02]  /*9100*/  FMUL.FTZ R99, R0, R99 ;  /* 0x0000006300637220 */ /* 0x000fe40000410000 */
[C---:B------:R-:W-:Y:S02]  /*9110*/  FMUL.FTZ R96, R3.reuse, R96 ;  /* 0x0000006003607220 */ /* 0x040fe40000410000 */
[----:B------:R-:W-:Y:S01]  /*9120*/  FMUL.FTZ R97, R3, R97 ;  /* 0x0000006103617220 */ /* 0x000fe20000410000 */
[----:B---3--:R-:W-:Y:S01]  /*9130*/  F2FP.BF16.PACK_AB R100, R124, R126 ;  /* 0x0000007e7c64723e */ /* 0x008fe200000010ff */
[----:B------:R-:W-:Y:S03]  /*9140*/  IMAD.MOV.U32 R122, RZ, RZ, R119 ;  /* 0x000000ffff7a7224 */ /* 0x000fe600078e0077 */
[----:B------:R-:W-:Y:S02]  /*9150*/  MOV R119, R113 ;  /* 0x0000007100777202 */ /* 0x000fe40000000f00 */
[----:B------:R-:W-:Y:S01]  /*9160*/  HMMA.16816.F32.BF16 R96, R160, R102, R96 ;  /* 0x00000066a060723c */ /* 0x000fe20000041860 */
[----:B------:R-:W2:Y:S02]  /*9170*/  LDSM.16.MT88.4 R112, [R229+0x900] ;  /* 0x00090000e570783b */ /* 0x000ea40000004200 */
[----:B------:R-:W-:Y:S01]  /*9180*/  F2FP.BF16.PACK_AB R101, R134, R125 ;  /* 0x0000007d8665723e */ /* 0x000fe200000010ff */
[--C-:B-1----:R-:W-:Y:S03]  /*9190*/  FFMA.FTZ R2, R183, c[0x0][0x2d0], -R164.reuse ;  /* 0x0000b400b7027a23 */ /* 0x102fe600000108a4 */
[----:B------:R-:W-:Y:S01]  /*91a0*/  F2FP.BF16.PACK_AB R103, R129, R132 ;  /* 0x000000848167723e */ /* 0x000fe200000010ff */
[----:B------:R1:W-:Y:S01]  /*91b0*/  MUFU.EX2 R128, R2 ;  /* 0x0000000200807308 */ /* 0x0003e20000000800 */
[----:B------:R-:W-:Y:S07]  /*91c0*/  F2FP.BF16.PACK_AB R102, R127, R133 ;  /* 0x000000857f66723e */ /* 0x000fee00000010ff */
[C---:B------:R-:W-:Y:S08]  /*91d0*/  HMMA.16816.F32.BF16 R4, R100.reuse, R104, R4 ;  /* 0x000000686404723c */ /* 0x040ff00000041804 */
[C---:B------:R-:W-:Y:S01]  /*91e0*/  HMMA.16816.F32.BF16 R8, R100.reuse, R106, R8 ;  /* 0x0000006a6408723c */ /* 0x040fe20000041808 */
[----:B------:R-:W3:Y:S03]  /*91f0*/  LDSM.16.MT88.4 R104, [R228+0x900] ;  /* 0x00090000e468783b */ /* 0x000ee60000004200 */
[--C-:B-1----:R-:W-:Y:S04]  /*9200*/  FFMA.FTZ R2, R182, c[0x0][0x2d0], -R164.reuse ;  /* 0x0000b400b6027a23 */ /* 0x102fe800000108a4 */
[C---:B----4-:R-:W-:Y:S01]  /*9210*/  HMMA.16816.F32.BF16 R12, R100.reuse, R108, R12 ;  /* 0x0000006c640c723c */ /* 0x050fe2000004180c */
[----:B------:R1:W4:Y:S07]  /*9220*/  MUFU.EX2 R135, R2 ;  /* 0x0000000200877308 */ /* 0x00032e0000000800 */
[C---:B------:R-:W-:Y:S01]  /*9230*/  HMMA.16816.F32.BF16 R16, R100.reuse, R110, R16 ;  /* 0x0000006e6410723c */ /* 0x040fe20000041810 */
[----:B------:R-:W4:Y:S07]  /*9240*/  LDSM.16.MT88.4 R108, [R225+0x3900] ;  /* 0x00390000e16c783b */ /* 0x000f2e0000004200 */
[C---:B--2---:R-:W-:Y:S08]  /*9250*/  HMMA.16816.F32.BF16 R20, R100.reuse, R112, R20 ;  /* 0x000000706414723c */ /* 0x044ff00000041814 */
[C---:B------:R-:W-:Y:S01]  /*9260*/  HMMA.16816.F32.BF16 R24, R100.reuse, R114, R24 ;  /* 0x000000726418723c */ /* 0x040fe20000041818 */
[----:B------:R-:W2:Y:S03]  /*9270*/  LDSM.16.MT88.4 R112, [R226+0x3900] ;  /* 0x00390000e270783b */ /* 0x000ea60000004200 */
[--C-:B-1----:R-:W-:Y:S04]  /*9280*/  FFMA.FTZ R2, R180, c[0x0][0x2d0], -R165.reuse ;  /* 0x0000b400b4027a23 */ /* 0x102fe800000108a5 */
[----:B------:R1:W-:Y:S01]  /*9290*/  MUFU.EX2 R123, R2 ;  /* 0x00000002007b7308 */ /* 0x0003e20000000800 */
[C---:B---3--:R-:W-:Y:S08]  /*92a0*/  HMMA.16816.F32.BF16 R28, R100.reuse, R104, R28 ;  /* 0x00000068641c723c */ /* 0x048ff0000004181c */
[C---:B------:R-:W-:Y:S01]  /*92b0*/  HMMA.16816.F32.BF16 R32, R100.reuse, R106, R32 ;  /* 0x0000006a6420723c */ /* 0x040fe20000041820 */
[----:B------:R-:W3:Y:S07]  /*92c0*/  LDSM.16.MT88.4 R104, [R229+0x3900] ;  /* 0x00390000e568783b */ /* 0x000eee0000004200 */
[C---:B----4-:R-:W-:Y:S04]  /*92d0*/  HMMA.16816.F32.BF16 R36, R100.reuse, R108, R36 ;  /* 0x0000006c6424723c */ /* 0x050fe80000041824 */
[--C-:B-1----:R-:W-:Y:S04]  /*92e0*/  FFMA.FTZ R2, R250, c[0x0][0x2d0], -R165.reuse ;  /* 0x0000b400fa027a23 */ /* 0x102fe800000108a5 */
[C---:B------:R-:W-:Y:S01]  /*92f0*/  HMMA.16816.F32.BF16 R40, R100.reuse, R110, R40 ;  /* 0x0000006e6428723c */ /* 0x040fe20000041828 */
[----:B------:R-:W1:Y:S01]  /*9300*/  LDSM.16.MT88.4 R108, [R228+0x3900] ;  /* 0x00390000e46c783b */ /* 0x000e620000004200 */
[----:B------:R4:W1:Y:S06]  /*9310*/  MUFU.EX2 R150, R2 ;  /* 0x0000000200967308 */ /* 0x00086c0000000800 */
[C---:B--2---:R-:W-:Y:S08]  /*9320*/  HMMA.16816.F32.BF16 R44, R100.reuse, R112, R44 ;  /* 0x00000070642c723c */ /* 0x044ff0000004182c */
[C---:B------:R-:W-:Y:S01]  /*9330*/  HMMA.16816.F32.BF16 R48, R100.reuse, R114, R48 ;  /* 0x000000726430723c */ /* 0x040fe20000041830 */
[----:B------:R-:W2:Y:S07]  /*9340*/  LDSM.16.MT88.4 R112, [R225+0x6900] ;  /* 0x00690000e170783b */ /* 0x000eae0000004200 */
[C---:B---3--:R-:W-:Y:S04]  /*9350*/  HMMA.16816.F32.BF16 R52, R100.reuse, R104, R52 ;  /* 0x000000686434723c */ /* 0x048fe80000041834 */
[--C-:B----4-:R-:W-:Y:S04]  /*9360*/  FFMA.FTZ R2, R181, c[0x0][0x2d0], -R164.reuse ;  /* 0x0000b400b5027a23 */ /* 0x110fe800000108a4 */
[----:B------:R3:W-:Y:S01]  /*9370*/  MUFU.EX2 R136, R2 ;  /* 0x0000000200887308 */ /* 0x0007e20000000800 */
[C---:B------:R-:W-:Y:S01]  /*9380*/  HMMA.16816.F32.BF16 R56, R100.reuse, R106, R56 ;  /* 0x0000006a6438723c */ /* 0x040fe20000041838 */
[----:B------:R-:W4:Y:S07]  /*9390*/  LDSM.16.MT88.4 R104, [R226+0x6900] ;  /* 0x00690000e268783b */ /* 0x000f2e0000004200 */
[C---:B-1----:R-:W-:Y:S08]  /*93a0*/  HMMA.16816.F32.BF16 R60, R100.reuse, R108, R60 ;  /* 0x0000006c643c723c */ /* 0x042ff0000004183c */
[C---:B------:R-:W-:Y:S01]  /*93b0*/  HMMA.16816.F32.BF16 R64, R100.reuse, R110, R64 ;  /* 0x0000006e6440723c */ /* 0x040fe20000041840 */
[----:B------:R-:W1:Y:S03]  /*93c0*/  LDSM.16.MT88.4 R108, [R229+0x6900] ;  /* 0x00690000e56c783b */ /* 0x000e660000004200 */
[--C-:B---3--:R-:W-:Y:S04]  /*93d0*/  FFMA.FTZ R2, R251, c[0x0][0x2d0], -R164.reuse ;  /* 0x0000b400fb027a23 */ /* 0x108fe800000108a4 */
[C---:B--2---:R-:W-:Y:S01]  /*93e0*/  HMMA.16816.F32.BF16 R68, R100.reuse, R112, R68 ;  /* 0x000000706444723c */ /* 0x044fe20000041844 */
[----:B------:R2:W3:Y:S07]  /*93f0*/  MUFU.EX2 R148, R2 ;  /* 0x0000000200947308 */ /* 0x0004ee0000000800 */
[C---:B------:R-:W-:Y:S01]  /*9400*/  HMMA.16816.F32.BF16 R72, R100.reuse, R114, R72 ;  /* 0x000000726448723c */ /* 0x040fe20000041848 */
[----:B------:R-:W3:Y:S07]  /*9410*/  LDSM.16.MT88.4 R112, [R228+0x6900] ;  /* 0x00690000e470783b */ /* 0x000eee0000004200 */
[C---:B----4-:R-:W-:Y:S08]  /*9420*/  HMMA.16816.F32.BF16 R76, R100.reuse, R104, R76 ;  /* 0x00000068644c723c */ /* 0x050ff0000004184c */
[C---:B------:R-:W-:Y:S01]  /*9430*/  HMMA.16816.F32.BF16 R80, R100.reuse, R106, R80 ;  /* 0x0000006a6450723c */ /* 0x040fe20000041850 */
[----:B------:R-:W4:Y:S03]  /*9440*/  LDSM.16.MT88.4 R104, [R225+0x1100] ;  /* 0x00110000e168783b */ /* 0x000f260000004200 */
[--C-:B--2---:R-:W-:Y:S04]  /*9450*/  FFMA.FTZ R2, R252, c[0x0][0x2d0], -R165.reuse ;  /* 0x0000b400fc027a23 */ /* 0x104fe800000108a5 */
[C---:B-1----:R-:W-:Y:S01]  /*9460*/  HMMA.16816.F32.BF16 R84, R100.reuse, R108, R84 ;  /* 0x0000006c6454723c */ /* 0x042fe20000041854 */
[----:B------:R1:W-:Y:S07]  /*9470*/  MUFU.EX2 R149, R2 ;  /* 0x0000000200957308 */ /* 0x0003ee0000000800 */
[C---:B------:R-:W-:Y:S01]  /*9480*/  HMMA.16816.F32.BF16 R88, R100.reuse, R110, R88 ;  /* 0x0000006e6458723c */ /* 0x040fe20000041858 */
[----:B------:R-:W2:Y:S07]  /*9490*/  LDSM.16.MT88.4 R108, [R226+0x1100] ;  /* 0x00110000e26c783b */ /* 0x000eae0000004200 */
[C---:B---3--:R-:W-:Y:S08]  /*94a0*/  HMMA.16816.F32.BF16 R92, R100.reuse, R112, R92 ;  /* 0x00000070645c723c */ /* 0x048ff0000004185c */
[----:B------:R-:W-:Y:S01]  /*94b0*/  HMMA.16816.F32.BF16 R96, R100, R114, R96 ;  /* 0x000000726460723c */ /* 0x000fe20000041860 */
[----:B------:R-:W3:Y:S03]  /*94c0*/  LDSM.16.MT88.4 R112, [R229+0x1100] ;  /* 0x00110000e570783b */ /* 0x000ee60000004200 */
[--C-:B-1----:R-:W-:Y:S03]  /*94d0*/  FFMA.FTZ R2, R175, c[0x0][0x2d0], -R165.reuse ;  /* 0x0000b400af027a23 */ /* 0x102fe600000108a5 */
[----:B------:R-:W-:Y:S01]  /*94e0*/  F2FP.BF16.PACK_AB R100, R135, R128 ;  /* 0x000000808764723e */ /* 0x000fe200000010ff */
[----:B------:R1:W1:Y:S01]  /*94f0*/  MUFU.EX2 R252, R2 ;  /* 0x0000000200fc7308 */ /* 0x0002620000000800 */
[----:B------:R-:W-:Y:S03]  /*9500*/  F2FP.BF16.PACK_AB R101, R150, R123 ;  /* 0x0000007b9665723e */ /* 0x000fe600000010ff */
[----:B------:R-:W-:Y:S01]  /*9510*/  F2FP.BF16.PACK_AB R102, R148, R136 ;  /* 0x000000889466723e */ /* 0x000fe200000010ff */
[--C-:B-1----:R-:W-:Y:S01]  /*9520*/  FFMA.FTZ R2, R174, c[0x0][0x2d0], -R164.reuse ;  /* 0x0000b400ae027a23 */ /* 0x102fe200000108a4 */
[----:B------:R-:W-:Y:S04]  /*9530*/  F2FP.BF16.PACK_AB R103, R252, R149 ;  /* 0x00000095fc67723e */ /* 0x000fe800000010ff */
[----:B------:R1:W-:Y:S03]  /*9540*/  MUFU.EX2 R251, R2 ;  /* 0x0000000200fb7308 */ /* 0x0003e60000000800 */
[C---:B----4-:R-:W-:Y:S08]  /*9550*/  HMMA.16816.F32.BF16 R4, R100.reuse, R104, R4 ;  /* 0x000000686404723c */ /* 0x050ff00000041804 */
[C---:B------:R-:W-:Y:S01]  /*9560*/  HMMA.16816.F32.BF16 R8, R100.reuse, R106, R8 ;  /* 0x0000006a6408723c */ /* 0x040fe20000041808 */
[----:B------:R-:W4:Y:S07]  /*9570*/  LDSM.16.MT88.4 R104, [R228+0x1100] ;  /* 0x00110000e468783b */ /* 0x000f2e0000004200 */
[C---:B--2---:R-:W-:Y:S04]  /*9580*/  HMMA.16816.F32.BF16 R12, R100.reuse, R108, R12 ;  /* 0x0000006c640c723c */ /* 0x044fe8000004180c */
[--C-:B-1----:R-:W-:Y:S04]  /*9590*/  FFMA.FTZ R2, R173, c[0x0][0x2d0], -R164.reuse ;  /* 0x0000b400ad027a23 */ /* 0x102fe800000108a4 */
[C---:B------:R-:W-:Y:S01]  /*95a0*/  HMMA.16816.F32.BF16 R16, R100.reuse, R110, R16 ;  /* 0x0000006e6410723c */ /* 0x040fe20000041810 */
[----:B------:R1:W2:Y:S01]  /*95b0*/  MUFU.EX2 R250, R2 ;  /* 0x0000000200fa7308 */ /* 0x0002a20000000800 */
[----:B------:R-:W2:Y:S06]  /*95c0*/  LDSM.16.MT88.4 R108, [R225+0x4100] ;  /* 0x00410000e16c783b */ /* 0x000eac0000004200 */
[C---:B---3--:R-:W-:Y:S08]  /*95d0*/  HMMA.16816.F32.BF16 R20, R100.reuse, R112, R20 ;  /* 0x000000706414723c */ /* 0x048ff00000041814 */
[C---:B------:R-:W-:Y:S01]  /*95e0*/  HMMA.16816.F32.BF16 R24, R100.reuse, R114, R24 ;  /* 0x000000726418723c */ /* 0x040fe20000041818 */
[----:B------:R-:W3:Y:S07]  /*95f0*/  LDSM.16.MT88.4 R112, [R226+0x4100] ;  /* 0x00410000e270783b */ /* 0x000eee0000004200 */
[C---:B----4-:R-:W-:Y:S04]  /*9600*/  HMMA.16816.F32.BF16 R28, R100.reuse, R104, R28 ;  /* 0x00000068641c723c */ /* 0x050fe8000004181c */
[--C-:B-1----:R-:W-:Y:S04]  /*9610*/  FFMA.FTZ R2, R172, c[0x0][0x2d0], -R165.reuse ;  /* 0x0000b400ac027a23 */ /* 0x102fe800000108a5 */
[----:B------:R1:W-:Y:S01]  /*9620*/  MUFU.EX2 R182, R2 ;  /* 0x0000000200b67308 */ /* 0x0003e20000000800 */
[C---:B------:R-:W-:Y:S01]  /*9630*/  HMMA.16816.F32.BF16 R32, R100.reuse, R106, R32 ;  /* 0x0000006a6420723c */ /* 0x040fe20000041820 */
[----:B------:R-:W4:Y:S07]  /*9640*/  LDSM.16.MT88.4 R104, [R229+0x4100] ;  /* 0x00410000e568783b */ /* 0x000f2e0000004200 */
[C---:B--2---:R-:W-:Y:S08]  /*9650*/  HMMA.16816.F32.BF16 R36, R100.reuse, R108, R36 ;  /* 0x0000006c6424723c */ /* 0x044ff00000041824 */
[C---:B------:R-:W-:Y:S01]  /*9660*/  HMMA.16816.F32.BF16 R40, R100.reuse, R110, R40 ;  /* 0x0000006e6428723c */ /* 0x040fe20000041828 */
[----:B------:R-:W2:Y:S03]  /*9670*/  LDSM.16.MT88.4 R108, [R228+0x4100] ;  /* 0x00410000e46c783b */ /* 0x000ea60000004200 */
[--C-:B-1----:R-:W-:Y:S04]  /*9680*/  FFMA.FTZ R2, R139, c[0x0][0x2d0], -R165.reuse ;  /* 0x0000b4008b027a23 */ /* 0x102fe800000108a5 */
[C---:B---3--:R-:W-:Y:S01]  /*9690*/  HMMA.16816.F32.BF16 R44, R100.reuse, R112, R44 ;  /* 0x00000070642c723c */ /* 0x048fe2000004182c */
[----:B------:R1:W3:Y:S07]  /*96a0*/  MUFU.EX2 R183, R2 ;  /* 0x0000000200b77308 */ /* 0x0002ee0000000800 */
[C---:B------:R-:W-:Y:S01]  /*96b0*/  HMMA.16816.F32.BF16 R48, R100.reuse, R114, R48 ;  /* 0x000000726430723c */ /* 0x040fe20000041830 */
[----:B------:R-:W3:Y:S07]  /*96c0*/  LDSM.16.MT88.4 R112, [R225+0x7100] ;  /* 0x00710000e170783b */ /* 0x000eee0000004200 */
[C---:B----4-:R-:W-:Y:S08]  /*96d0*/  HMMA.16816.F32.BF16 R52, R100.reuse, R104, R52 ;  /* 0x000000686434723c */ /* 0x050ff00000041834 */
[C---:B------:R-:W-:Y:S01]  /*96e0*/  HMMA.16816.F32.BF16 R56, R100.reuse, R106, R56 ;  /* 0x0000006a6438723c */ /* 0x040fe20000041838 */
[----:B------:R-:W4:Y:S03]  /*96f0*/  LDSM.16.MT88.4 R104, [R226+0x7100] ;  /* 0x00710000e268783b */ /* 0x000f260000004200 */
[--C-:B-1----:R-:W-:Y:S04]  /*9700*/  FFMA.FTZ R2, R138, c[0x0][0x2d0], -R164.reuse ;  /* 0x0000b4008a027a23 */ /* 0x102fe800000108a4 */
[----:B------:R1:W-:Y:S01]  /*9710*/  MUFU.EX2 R181, R2 ;  /* 0x0000000200b57308 */ /* 0x0003e20000000800 */
[C---:B--2---:R-:W-:Y:S08]  /*9720*/  HMMA.16816.F32.BF16 R60, R100.reuse, R108, R60 ;  /* 0x0000006c643c723c */ /* 0x044ff0000004183c */
[C---:B------:R-:W-:Y:S01]  /*9730*/  HMMA.16816.F32.BF16 R64, R100.reuse, R110, R64 ;  /* 0x0000006e6440723c */ /* 0x040fe20000041840 */
[----:B------:R-:W2:Y:S07]  /*9740*/  LDSM.16.MT88.4 R108, [R229+0x7100] ;  /* 0x00710000e56c783b */ /* 0x000eae0000004200 */
[C---:B---3--:R-:W-:Y:S04]  /*9750*/  HMMA.16816.F32.BF16 R68, R100.reuse, R112, R68 ;  /* 0x000000706444723c */ /* 0x048fe80000041844 */
[--C-:B-1----:R-:W-:Y:S04]  /*9760*/  FFMA.FTZ R2, R137, c[0x0][0x2d0], -R164.reuse ;  /* 0x0000b40089027a23 */ /* 0x102fe800000108a4 */
[C---:B------:R-:W-:Y:S01]  /*9770*/  HMMA.16816.F32.BF16 R72, R100.reuse, R114, R72 ;  /* 0x000000726448723c */ /* 0x040fe20000041848 */
[----:B------:R-:W1:Y:S01]  /*9780*/  LDSM.16.MT88.4 R112, [R228+0x7100] ;  /* 0x00710000e470783b */ /* 0x000e620000004200 */
[----:B------:R3:W1:Y:S06]  /*9790*/  MUFU.EX2 R180, R2 ;  /* 0x0000000200b47308 */ /* 0x00066c0000000800 */
[C---:B----4-:R-:W-:Y:S08]  /*97a0*/  HMMA.16816.F32.BF16 R76, R100.reuse, R104, R76 ;  /* 0x00000068644c723c */ /* 0x050ff0000004184c */
[C---:B------:R-:W-:Y:S01]  /*97b0*/  HMMA.16816.F32.BF16 R80, R100.reuse, R106, R80 ;  /* 0x0000006a6450723c */ /* 0x040fe20000041850 */
[----:B------:R-:W4:Y:S07]  /*97c0*/  LDSM.16.MT88.4 R104, [R225+0x1900] ;  /* 0x00190000e168783b */ /* 0x000f2e0000004200 */
[C---:B--2---:R-:W-:Y:S04]  /*97d0*/  HMMA.16816.F32.BF16 R84, R100.reuse, R108, R84 ;  /* 0x0000006c6454723c */ /* 0x044fe80000041854 */
[--C-:B---3--:R-:W-:Y:S01]  /*97e0*/  FFMA.FTZ R2, R131, c[0x0][0x2d0], -R165.reuse ;  /* 0x0000b40083027a23 */ /* 0x108fe200000108a5 */
[----:B------:R-:W-:Y:S03]  /*97f0*/  MOV R131, R151 ;  /* 0x0000009700837202 */ /* 0x000fe60000000f00 */
[----:B------:R2:W-:Y:S01]  /*9800*/  MUFU.EX2 R179, R2 ;  /* 0x0000000200b37308 */ /* 0x0005e20000000800 */
[C---:B------:R-:W-:Y:S01]  /*9810*/  HMMA.16816.F32.BF16 R88, R100.reuse, R110, R88 ;  /* 0x0000006e6458723c */ /* 0x040fe20000041858 */
[----:B------:R-:W3:Y:S07]  /*9820*/  LDSM.16.MT88.4 R108, [R226+0x1900] ;  /* 0x00190000e26c783b */ /* 0x000eee0000004200 */
[C---:B-1----:R-:W-:Y:S08]  /*9830*/  HMMA.16816.F32.BF16 R92, R100.reuse, R112, R92 ;  /* 0x00000070645c723c */ /* 0x042ff0000004185c */
[----:B------:R-:W-:Y:S01]  /*9840*/  HMMA.16816.F32.BF16 R96, R100, R114, R96 ;  /* 0x000000726460723c */ /* 0x000fe20000041860 */
[----:B------:R-:W1:Y:S03]  /*9850*/  LDSM.16.MT88.4 R112, [R229+0x1900] ;  /* 0x00190000e570783b */ /* 0x000e660000004200 */
[----:B--2---:R-:W-:Y:S03]  /*9860*/  FFMA.FTZ R2, R130, c[0x0][0x2d0], -R165 ;  /* 0x0000b40082027a23 */ /* 0x004fe600000108a5 */
[----:B------:R-:W-:Y:S01]  /*9870*/  F2FP.BF16.PACK_AB R100, R250, R251 ;  /* 0x000000fbfa64723e */ /* 0x000fe200000010ff */
[----:B------:R2:W2:Y:S01]  /*9880*/  MUFU.EX2 R178, R2 ;  /* 0x0000000200b27308 */ /* 0x0004a20000000800 */
[----:B------:R-:W-:Y:S03]  /*9890*/  F2FP.BF16.PACK_AB R101, R183, R182 ;  /* 0x000000b6b765723e */ /* 0x000fe600000010ff */
[----:B------:R-:W-:Y:S01]  /*98a0*/  F2FP.BF16.PACK_AB R102, R180, R181 ;  /* 0x000000b5b466723e */ /* 0x000fe200000010ff */
[--C-:B--2---:R-:W-:Y:S01]  /*98b0*/  FFMA.FTZ R2, R122, c[0x0][0x2d0], -R164.reuse ;  /* 0x0000b4007a027a23 */ /* 0x104fe200000108a4 */
[----:B------:R-:W-:Y:S01]  /*98c0*/  F2FP.BF16.PACK_AB R103, R178, R179 ;  /* 0x000000b3b267723e */ /* 0x000fe200000010ff */
[----:B------:R-:W-:Y:S03]  /*98d0*/  IMAD.MOV.U32 R122, RZ, RZ, R117 ;  /* 0x000000ffff7a7224 */ /* 0x000fe600078e0075 */
[----:B------:R2:W-:Y:S03]  /*98e0*/  MUFU.EX2 R176, R2 ;  /* 0x0000000200b07308 */ /* 0x0005e60000000800 */
[C---:B----4-:R-:W-:Y:S08]  /*98f0*/  HMMA.16816.F32.BF16 R4, R100.reuse, R104, R4 ;  /* 0x000000686404723c */ /* 0x050ff00000041804 */
[C---:B------:R-:W-:Y:S01]  /*9900*/  HMMA.16816.F32.BF16 R8, R100.reuse, R106, R8 ;  /* 0x0000006a6408723c */ /* 0x040fe20000041808 */
[----:B------:R-:W4:Y:S07]  /*9910*/  LDSM.16.MT88.4 R104, [R228+0x1900] ;  /* 0x00190000e468783b */ /* 0x000f2e0000004200 */
[C---:B---3--:R-:W-:Y:S04]  /*9920*/  HMMA.16816.F32.BF16 R12, R100.reuse, R108, R12 ;  /* 0x0000006c640c723c */ /* 0x048fe8000004180c */
[--C-:B--2---:R-:W-:Y:S02]  /*9930*/  FFMA.FTZ R2, R121, c[0x0][0x2d0], -R164.reuse ;  /* 0x0000b40079027a23 */ /* 0x104fe400000108a4 */
[----:B------:R-:W2:Y:S02]  /*9940*/  LDL.LU R121, [R1+0x18] ;  /* 0x0000180001797983 */ /* 0x000ea40000300800 */
[C---:B------:R-:W-:Y:S01]  /*9950*/  HMMA.16816.F32.BF16 R16, R100.reuse, R110, R16 ;  /* 0x0000006e6410723c */ /* 0x040fe20000041810 */
[----:B------:R3:W3:Y:S01]  /*9960*/  MUFU.EX2 R177, R2 ;  /* 0x0000000200b17308 */ /* 0x0006e20000000800 */
[----:B------:R-:W3:Y:S06]  /*9970*/  LDSM.16.MT88.4 R108, [R225+0x4900] ;  /* 0x00490000e16c783b */ /* 0x000eec0000004200 */
[C---:B-1----:R-:W-:Y:S08]  /*9980*/  HMMA.16816.F32.BF16 R20, R100.reuse, R112, R20 ;  /* 0x000000706414723c */ /* 0x042ff00000041814 */
[C---:B------:R-:W-:Y:S01]  /*9990*/  HMMA.16816.F32.BF16 R24, R100.reuse, R114, R24 ;  /* 0x000000726418723c */ /* 0x040fe20000041818 */
[----:B------:R-:W1:Y:S07]  /*99a0*/  LDSM.16.MT88.4 R112, [R226+0x4900] ;  /* 0x00490000e270783b */ /* 0x000e6e0000004200 */
[C---:B----4-:R-:W-:Y:S04]  /*99b0*/  HMMA.16816.F32.BF16 R28, R100.reuse, R104, R28 ;  /* 0x00000068641c723c */ /* 0x050fe8000004181c */
[--C-:B---3--:R-:W-:Y:S02]  /*99c0*/  FFMA.FTZ R2, R120, c[0x0][0x2d0], -R165.reuse ;  /* 0x0000b40078027a23 */ /* 0x108fe400000108a5 */
[--C-:B------:R-:W-:Y:S02]  /*99d0*/  FFMA.FTZ R120, R248, c[0x0][0x2d0], -R165.reuse ;  /* 0x0000b400f8787a23 */ /* 0x100fe400000108a5 */
[----:B------:R3:W-:Y:S01]  /*99e0*/  MUFU.EX2 R175, R2 ;  /* 0x0000000200af7308 */ /* 0x0007e20000000800 */
[C---:B------:R-:W-:Y:S01]  /*99f0*/  HMMA.16816.F32.BF16 R32, R100.reuse, R106, R32 ;  /* 0x0000006a6420723c */ /* 0x040fe20000041820 */
[----:B------:R-:W4:Y:S07]  /*9a00*/  LDSM.16.MT88.4 R104, [R229+0x4900] ;  /* 0x00490000e568783b */ /* 0x000f2e0000004200 */
[C---:B------:R-:W-:Y:S08]  /*9a10*/  HMMA.16816.F32.BF16 R36, R100.reuse, R108, R36 ;  /* 0x0000006c6424723c */ /* 0x040ff00000041824 */
[C---:B------:R-:W-:Y:S01]  /*9a20*/  HMMA.16816.F32.BF16 R40, R100.reuse, R110, R40 ;  /* 0x0000006e6428723c */ /* 0x040fe20000041828 */
[----:B------:R-:W4:Y:S03]  /*9a30*/  LDSM.16.MT88.4 R108, [R228+0x4900] ;  /* 0x00490000e46c783b */ /* 0x000f260000004200 */
[--C-:B---3--:R-:W-:Y:S04]  /*9a40*/  FFMA.FTZ R2, R119, c[0x0][0x2d0], -R165.reuse ;  /* 0x0000b40077027a23 */ /* 0x108fe800000108a5 */
[C---:B-1----:R-:W-:Y:S01]  /*9a50*/  HMMA.16816.F32.BF16 R44, R100.reuse, R112, R44 ;  /* 0x00000070642c723c */ /* 0x042fe2000004182c */
        /* <DEDUP_REMOVED lines=8> */
[C---:B------:R-:W-:Y:S08]  /*9ae0*/  HMMA.16816.F32.BF16 R60, R100.reuse, R108, R60 ;  /* 0x0000006c643c723c */ /* 0x040ff0000004183c */
[C---:B------:R-:W-:Y:S01]  /*9af0*/  HMMA.16816.F32.BF16 R64, R100.reuse, R110, R64 ;  /* 0x0000006e6440723c */ /* 0x040fe20000041840 */
[----:B------:R-:W4:Y:S07]  /*9b00*/  LDSM.16.MT88.4 R108, [R229+0x7900] ;  /* 0x00790000e56c783b */ /* 0x000f2e0000004200 */
[C---:B---3--:R-:W-:Y:S04]  /*9b10*/  HMMA.16816.F32.BF16 R68, R100.reuse, R112, R68 ;  /* 0x000000706444723c */ /* 0x048fe80000041844 */
[--C-:B-1----:R-:W-:Y:S04]  /*9b20*/  FFMA.FTZ R2, R116, c[0x0][0x2d0], -R164.reuse ;  /* 0x0000b40074027a23 */ /* 0x102fe800000108a4 */
[C---:B------:R-:W-:Y:S01]  /*9b30*/  HMMA.16816.F32.BF16 R72, R100.reuse, R114, R72 ;  /* 0x000000726448723c */ /* 0x040fe20000041848 */
[----:B------:R-:W1:Y:S01]  /*9b40*/  LDSM.16.MT88.4 R112, [R228+0x7900] ;  /* 0x00790000e470783b */ /* 0x000e620000004200 */
[----:B------:R3:W1:Y:S06]  /*9b50*/  MUFU.EX2 R172, R2 ;  /* 0x0000000200ac7308 */ /* 0x00066c0000000800 */
[C---:B----4-:R-:W-:Y:S01]  /*9b60*/  HMMA.16816.F32.BF16 R76, R100.reuse, R104, R76 ;  /* 0x00000068644c723c */ /* 0x050fe2000004184c */
[----:B------:R-:W-:Y:S07]  /*9b70*/  LDSM.16.MT88.4 R116, [R229+0x2100] ;  /* 0x00210000e574783b */ /* 0x000fee0000004200 */
[C---:B------:R-:W-:Y:S01]  /*9b80*/  HMMA.16816.F32.BF16 R80, R100.reuse, R106, R80 ;  /* 0x0000006a6450723c */ /* 0x040fe20000041850 */
[----:B------:R-:W4:Y:S07]  /*9b90*/  LDSM.16.MT88.4 R104, [R225+0x2100] ;  /* 0x00210000e168783b */ /* 0x000f2e0000004200 */
[C---:B------:R-:W-:Y:S04]  /*9ba0*/  HMMA.16816.F32.BF16 R84, R100.reuse, R108, R84 ;  /* 0x0000006c6454723c */ /* 0x040fe80000041854 */
[--C-:B---3--:R-:W-:Y:S04]  /*9bb0*/  FFMA.FTZ R2, R171, c[0x0][0x2d0], -R165.reuse ;  /* 0x0000b400ab027a23 */ /* 0x108fe800000108a5 */
[----:B------:R3:W-:Y:S01]  /*9bc0*/  MUFU.EX2 R171, R2 ;  /* 0x0000000200ab7308 */ /* 0x0007e20000000800 */
[C---:B------:R-:W-:Y:S01]  /*9bd0*/  HMMA.16816.F32.BF16 R88, R100.reuse, R110, R88 ;  /* 0x0000006e6458723c */ /* 0x040fe20000041858 */
[----:B------:R-:W4:Y:S07]  /*9be0*/  LDSM.16.MT88.4 R108, [R226+0x2100] ;  /* 0x00210000e26c783b */ /* 0x000f2e0000004200 */
[C---:B-1----:R-:W-:Y:S08]  /*9bf0*/  HMMA.16816.F32.BF16 R92, R100.reuse, R112, R92 ;  /* 0x00000070645c723c */ /* 0x042ff0000004185c */
[----:B------:R-:W-:Y:S01]  /*9c00*/  HMMA.16816.F32.BF16 R96, R100, R114, R96 ;  /* 0x000000726460723c */ /* 0x000fe20000041860 */
[----:B------:R-:W1:Y:S03]  /*9c10*/  LDSM.16.MT88.4 R112, [R228+0x2100] ;  /* 0x00210000e470783b */ /* 0x000e660000004200 */
[--C-:B---3--:R-:W-:Y:S03]  /*9c20*/  FFMA.FTZ R2, R170, c[0x0][0x2d0], -R165.reuse ;  /* 0x0000b400aa027a23 */ /* 0x108fe600000108a5 */
[----:B------:R-:W-:Y:S01]  /*9c30*/  F2FP.BF16.PACK_AB R100, R177, R176 ;  /* 0x000000b0b164723e */ /* 0x000fe200000010ff */
[----:B------:R3:W3:Y:S01]  /*9c40*/  MUFU.EX2 R170, R2 ;  /* 0x0000000200aa7308 */ /* 0x0006e20000000800 */
[----:B------:R-:W-:Y:S03]  /*9c50*/  F2FP.BF16.PACK_AB R101, R174, R175 ;  /* 0x000000afae65723e */ /* 0x000fe600000010ff */
[----:B------:R-:W-:Y:S01]  /*9c60*/  F2FP.BF16.PACK_AB R102, R172, R173 ;  /* 0x000000adac66723e */ /* 0x000fe200000010ff */
[--C-:B---3--:R-:W-:Y:S01]  /*9c70*/  FFMA.FTZ R2, R143, c[0x0][0x2d0], -R164.reuse ;  /* 0x0000b4008f027a23 */ /* 0x108fe200000108a4 */
[----:B------:R-:W-:Y:S01]  /*9c80*/  F2FP.BF16.PACK_AB R103, R170, R171 ;  /* 0x000000abaa67723e */ /* 0x000fe200000010ff */
[----:B------:R-:W-:Y:S02]  /*9c90*/  FFMA.FTZ R164, R246, c[0x0][0x2d0], -R164 ;  /* 0x0000b400f6a47a23 */ /* 0x000fe400000108a4 */
[----:B------:R3:W5:Y:S01]  /*9ca0*/  LDL.LU R246, [R1+0x60] ;  /* 0x0000600001f67983 */ /* 0x0007620000300800 */
[--C-:B------:R-:W-:Y:S02]  /*9cb0*/  FFMA.FTZ R143, R167, c[0x0][0x2d0], -R165.reuse ;  /* 0x0000b400a78f7a23 */ /* 0x100fe400000108a5 */
[--C-:B------:R-:W-:Y:S01]  /*9cc0*/  FFMA.FTZ R167, R247, c[0x0][0x2d0], -R165.reuse ;  /* 0x0000b400f7a77a23 */ /* 0x100fe200000108a5 */
[C---:B----4-:R-:W-:Y:S01]  /*9cd0*/  HMMA.16816.F32.BF16 R4, R100.reuse, R104, R4 ;  /* 0x000000686404723c */ /* 0x050fe20000041804 */
[----:B------:R3:W5:Y:S01]  /*9ce0*/  LDL.LU R247, [R1+0x5c] ;  /* 0x00005c0001f77983 */ /* 0x0007620000300800 */
[----:B------:R-:W4:Y:S01]  /*9cf0*/  MUFU.EX2 R164, R164 ;  /* 0x000000a400a47308 */ /* 0x000f220000000800 */
[----:B------:R-:W-:Y:S02]  /*9d00*/  FFMA.FTZ R165, R142, c[0x0][0x2d0], -R165 ;  /* 0x0000b4008ea57a23 */ /* 0x000fe400000108a5 */
[----:B------:R3:W5:Y:S03]  /*9d10*/  LDL.LU R248, [R1+0x58] ;  /* 0x0000580001f87983 */ /* 0x0007660000300800 */
[C---:B------:R-:W-:Y:S01]  /*9d20*/  HMMA.16816.F32.BF16 R8, R100.reuse, R106, R8 ;  /* 0x0000006a6408723c */ /* 0x040fe20000041808 */
[----:B------:R-:W3:Y:S03]  /*9d30*/  LDSM.16.MT88.4 R104, [R225+0x5100] ;  /* 0x00510000e168783b */ /* 0x000ee60000004200 */
[----:B------:R-:W-:Y:S04]  /*9d40*/  MUFU.EX2 R142, R120 ;  /* 0x00000078008e7308 */ /* 0x000fe80000000800 */
[C---:B------:R-:W-:Y:S06]  /*9d50*/  HMMA.16816.F32.BF16 R12, R100.reuse, R108, R12 ;  /* 0x0000006c640c723c */ /* 0x040fec000004180c */
[----:B------:R-:W1:Y:S02]  /*9d60*/  MUFU.EX2 R165, R165 ;  /* 0x000000a500a57308 */ /* 0x000e640000000800 */
[C---:B------:R-:W-:Y:S01]  /*9d70*/  HMMA.16816.F32.BF16 R16, R100.reuse, R110, R16 ;  /* 0x0000006e6410723c */ /* 0x040fe20000041810 */
[----:B------:R-:W3:Y:S03]  /*9d80*/  LDSM.16.MT88.4 R108, [R226+0x5100] ;  /* 0x00510000e26c783b */ /* 0x000ee60000004200 */
[----:B----4-:R-:W-:Y:S04]  /*9d90*/  F2FP.BF16.PACK_AB R162, R164, R168 ;  /* 0x000000a8a4a2723e */ /* 0x010fe800000010ff */
[C---:B------:R-:W-:Y:S01]  /*9da0*/  HMMA.16816.F32.BF16 R20, R100.reuse, R116, R20 ;  /* 0x000000746414723c */ /* 0x040fe20000041814 */
[----:B------:R-:W-:Y:S07]  /*9db0*/  MUFU.EX2 R143, R143 ;  /* 0x0000008f008f7308 */ /* 0x000fee0000000800 */
[C---:B------:R-:W-:Y:S01]  /*9dc0*/  HMMA.16816.F32.BF16 R24, R100.reuse, R118, R24 ;  /* 0x000000766418723c */ /* 0x040fe20000041818 */
[----:B------:R-:W4:Y:S02]  /*9dd0*/  LDSM.16.MT88.4 R116, [R229+0x5100] ;  /* 0x00510000e574783b */ /* 0x000f240000004200 */
[----:B------:R-:W3:Y:S01]  /*9de0*/  MUFU.EX2 R167, R167 ;  /* 0x000000a700a77308 */ /* 0x000ee20000000800 */
[----:B-1----:R-:W-:Y:S04]  /*9df0*/  F2FP.BF16.PACK_AB R163, R165, R142 ;  /* 0x0000008ea5a3723e */ /* 0x002fe800000010ff */
[C---:B------:R-:W-:Y:S08]  /*9e00*/  HMMA.16816.F32.BF16 R28, R100.reuse, R112, R28 ;  /* 0x00000070641c723c */ /* 0x040ff0000004181c */
[C---:B------:R-:W-:Y:S01]  /*9e10*/  HMMA.16816.F32.BF16 R32, R100.reuse, R114, R32 ;  /* 0x000000726420723c */ /* 0x040fe20000041820 */
[----:B------:R-:W1:Y:S07]  /*9e20*/  LDSM.16.MT88.4 R112, [R228+0x5100] ;  /* 0x00510000e470783b */ /* 0x000e6e0000004200 */
[C---:B---3--:R-:W-:Y:S04]  /*9e30*/  HMMA.16816.F32.BF16 R36, R100.reuse, R104, R36 ;  /* 0x000000686424723c */ /* 0x048fe80000041824 */
[----:B------:R-:W-:Y:S04]  /*9e40*/  F2FP.BF16.PACK_AB R161, R167, R143 ;  /* 0x0000008fa7a1723e */ /* 0x000fe800000010ff */
[C---:B------:R-:W-:Y:S01]  /*9e50*/  HMMA.16816.F32.BF16 R40, R100.reuse, R106, R40 ;  /* 0x0000006a6428723c */ /* 0x040fe20000041828 */
[----:B------:R-:W3:Y:S07]  /*9e60*/  LDSM.16.MT88.4 R104, [R225+0x8100] ;  /* 0x00810000e168783b */ /* 0x000eee0000004200 */
[C---:B------:R-:W-:Y:S08]  /*9e70*/  HMMA.16816.F32.BF16 R44, R100.reuse, R108, R44 ;  /* 0x0000006c642c723c */ /* 0x040ff0000004182c */
[C---:B------:R-:W-:Y:S01]  /*9e80*/  HMMA.16816.F32.BF16 R48, R100.reuse, R110, R48 ;  /* 0x0000006e6430723c */ /* 0x040fe20000041830 */
[----:B------:R-:W3:Y:S03]  /*9e90*/  LDSM.16.MT88.4 R108, [R226+0x8100] ;  /* 0x00810000e26c783b */ /* 0x000ee60000004200 */
[----:B--2---:R-:W-:Y:S02]  /*9ea0*/  FFMA.FTZ R121, R3, R121, R231 ;  /* 0x0000007903797223 */ /* 0x004fe400000100e7 */
[----:B------:R-:W2:Y:S02]  /*9eb0*/  MUFU.EX2 R3, R2 ;  /* 0x0000000200037308 */ /* 0x000ea40000000800 */
[C---:B----4-:R-:W-:Y:S01]  /*9ec0*/  HMMA.16816.F32.BF16 R52, R100.reuse, R116, R52 ;  /* 0x000000746434723c */ /* 0x050fe20000041834 */
[----:B------:R4:W5:Y:S04]  /*9ed0*/  LDL.LU R231, [R1+0x54] ;  /* 0x0000540001e77983 */ /* 0x0009680000300800 */
[----:B------:R-:W4:Y:S03]  /*9ee0*/  LDL.LU R130, [R1+0x1c] ;  /* 0x00001c0001827983 */ /* 0x000f260000300800 */
[C---:B------:R-:W-:Y:S01]  /*9ef0*/  HMMA.16816.F32.BF16 R56, R100.reuse, R118, R56 ;  /* 0x000000766438723c */ /* 0x040fe20000041838 */
[----:B------:R-:W3:Y:S07]  /*9f00*/  LDSM.16.MT88.4 R116, [R229+0x8100] ;  /* 0x00810000e574783b */ /* 0x000eee0000004200 */
[C---:B-1----:R-:W-:Y:S04]  /*9f10*/  HMMA.16816.F32.BF16 R60, R100.reuse, R112, R60 ;  /* 0x00000070643c723c */ /* 0x042fe8000004183c */
[----:B--2---:R-:W-:Y:S04]  /*9f20*/  F2FP.BF16.PACK_AB R160, R166, R3 ;  /* 0x00000003a6a0723e */ /* 0x004fe800000010ff */
[C---:B------:R-:W-:Y:S01]  /*9f30*/  HMMA.16816.F32.BF16 R64, R100.reuse, R114, R64 ;  /* 0x000000726440723c */ /* 0x040fe20000041840 */
[----:B------:R-:W1:Y:S07]  /*9f40*/  LDSM.16.MT88.4 R112, [R228+0x8100] ;  /* 0x00810000e470783b */ /* 0x000e6e0000004200 */
[C---:B---3--:R-:W-:Y:S08]  /*9f50*/  HMMA.16816.F32.BF16 R68, R100.reuse, R104, R68 ;  /* 0x000000686444723c */ /* 0x048ff00000041844 */
[C---:B------:R-:W-:Y:S01]  /*9f60*/  HMMA.16816.F32.BF16 R72, R100.reuse, R106, R72 ;  /* 0x0000006a6448723c */ /* 0x040fe20000041848 */
[----:B------:R-:W-:Y:S07]  /*9f70*/  LDSM.16.MT88.4 R104, [R226+0x2900] ;  /* 0x00290000e268783b */ /* 0x000fee0000004200 */
[C---:B------:R-:W-:Y:S07]  /*9f80*/  HMMA.16816.F32.BF16 R76, R100.reuse, R108, R76 ;  /* 0x0000006c644c723c */ /* 0x040fee000004184c */
[----:B------:R-:W-:Y:S01]  /*9f90*/  IMAD.MOV.U32 R109, RZ, RZ, R150 ;  /* 0x000000ffff6d7224 */ /* 0x000fe200078e0096 */
[C---:B------:R-:W-:Y:S04]  /*9fa0*/  HMMA.16816.F32.BF16 R80, R100.reuse, R110, R80 ;  /* 0x0000006e6450723c */ /* 0x040fe80000041850 */
[----:B------:R-:W-:Y:S03]  /*9fb0*/  MOV R108, R149 ;  /* 0x00000095006c7202 */ /* 0x000fe60000000f00 */
[----:B------:R-:W-:Y:S01]  /*9fc0*/  IMAD.MOV.U32 R111, RZ, RZ, R148 ;  /* 0x000000ffff6f7224 */ /* 0x000fe200078e0094 */
[C---:B------:R-:W-:Y:S01]  /*9fd0*/  HMMA.16816.F32.BF16 R84, R100.reuse, R116, R84 ;  /* 0x000000746454723c */ /* 0x040fe20000041854 */
[----:B------:R-:W2:Y:S06]  /*9fe0*/  LDSM.16.MT88.4 R148, [R225+0x2900] ;  /* 0x00290000e194783b */ /* 0x000eac0000004200 */
[----:B------:R-:W-:Y:S01]  /*9ff0*/  IMAD.MOV.U32 R117, RZ, RZ, R123 ;  /* 0x000000ffff757224 */ /* 0x000fe200078e007b */
[C---:B------:R-:W-:Y:S04]  /*a000*/  HMMA.16816.F32.BF16 R88, R100.reuse, R118, R88 ;  /* 0x000000766458723c */ /* 0x040fe80000041858 */
[----:B------:R-:W-:Y:S03]  /*a010*/  MOV R116, R128 ;  /* 0x0000008000747202 */ /* 0x000fe60000000f00 */
[----:B------:R-:W-:Y:S01]  /*a020*/  IMAD.MOV.U32 R119, RZ, RZ, R129 ;  /* 0x000000ffff777224 */ /* 0x000fe200078e0081 */
[C---:B-1----:R-:W-:Y:S04]  /*a030*/  HMMA.16816.F32.BF16 R92, R100.reuse, R112, R92 ;  /* 0x00000070645c723c */ /* 0x042fe8000004185c */
[----:B------:R-:W-:Y:S02]  /*a040*/  MOV R118, R136 ;  /* 0x0000008800767202 */ /* 0x000fe40000000f00 */
[----:B------:R-:W-:Y:S02]  /*a050*/  LDSM.16.MT88.4 R136, [R226+0x5900] ;  /* 0x00590000e288783b */ /* 0x000fe40000004200 */
[----:B------:R-:W-:Y:S06]  /*a060*/  HMMA.16816.F32.BF16 R96, R100, R114, R96 ;  /* 0x000000726460723c */ /* 0x000fec0000041860 */
[----:B------:R-:W1:Y:S01]  /*a070*/  LDSM.16.MT88.4 R112, [R229+0x2900] ;  /* 0x00290000e570783b */ /* 0x000e620000004200 */
[----:B----4-:R-:W-:Y:S02]  /*a080*/  FFMA.FTZ R2, R0, R130, R131 ;  /* 0x0000008200027223 */ /* 0x010fe40000010083 */
[----:B------:R-:W-:Y:S05]  /*a090*/  FADD.FTZ R0, R122, R121 ;  /* 0x000000797a007221 */ /* 0x000fea0000010000 */
[----:B------:R-:W-:Y:S01]  /*a0a0*/  LDSM.16.MT88.4 R128, [R225+0x5900] ;  /* 0x00590000e180783b */ /* 0x000fe20000004200 */
[----:B------:R-:W-:Y:S02]  /*a0b0*/  FADD.FTZ R2, R147, R2 ;  /* 0x0000000293027221 */ /* 0x000fe40000010000 */
[----:B------:R-:W-:Y:S02]  /*a0c0*/  FADD.FTZ R0, R146, R0 ;  /* 0x0000000092007221 */ /* 0x000fe40000010000 */
[----:B------:R-:W-:Y:S02]  /*a0d0*/  FADD.FTZ R169, R169, R2 ;  /* 0x00000002a9a97221 */ /* 0x000fe40000010000 */
[----:B------:R-:W-:Y:S01]  /*a0e0*/  FADD.FTZ R2, R145, R0 ;  /* 0x0000000091027221 */ /* 0x000fe20000010000 */
[----:B------:R-:W-:Y:S01]  /*a0f0*/  MOV R0, R144 ;  /* 0x0000009000007202 */ /* 0x000fe20000000f00 */
[----:B------:R-:W3:Y:S01]  /*a100*/  LDSM.16.MT88.4 R120, [R228+0x2900] ;  /* 0x00290000e478783b */ /* 0x000ee20000004200 */
[C---:B--2---:R-:W-:Y:S05]  /*a110*/  HMMA.16816.F32.BF16 R144, R160.reuse, R148, R4 ;  /* 0x00000094a090723c */ /* 0x044fea0000041804 */
[----:B------:R-:W-:Y:S02]  /*a120*/  FADD.FTZ R0, R0, R169 ;  /* 0x000000a900007221 */ /* 0x000fe40000010000 */
[----:B------:R-:W2:Y:S01]  /*a130*/  LDSM.16.MT88.4 R4, [R229+0x5900] ;  /* 0x00590000e504783b */ /* 0x000ea20000004200 */
[C---:B------:R-:W-:Y:S07]  /*a140*/  HMMA.16816.F32.BF16 R148, R160.reuse, R150, R8 ;  /* 0x00000096a094723c */ /* 0x040fee0000041808 */
[----:B------:R-:W4:Y:S01]  /*a150*/  LDSM.16.MT88.4 R8, [R228+0x5900] ;  /* 0x00590000e408783b */ /* 0x000f220000004200 */
[C---:B------:R-:W-:Y:S07]  /*a160*/  HMMA.16816.F32.BF16 R100, R160.reuse, R104, R12 ;  /* 0x00000068a064723c */ /* 0x040fee000004180c */
[----:B------:R-:W-:Y:S01]  /*a170*/  IMAD.MOV.U32 R13, RZ, RZ, R111 ;  /* 0x000000ffff0d7224 */ /* 0x000fe200078e006f */
[C---:B------:R-:W-:Y:S01]  /*a180*/  HMMA.16816.F32.BF16 R104, R160.reuse, R106, R16 ;  /* 0x0000006aa068723c */ /* 0x040fe20000041810 */
[----:B------:R-:W-:Y:S03]  /*a190*/  LDSM.16.MT88.4 R16, [R226+0x8900] ;  /* 0x00890000e210783b */ /* 0x000fe60000004200 */
[----:B------:R-:W-:Y:S01]  /*a1a0*/  MOV R14, R108 ;  /* 0x0000006c000e7202 */ /* 0x000fe20000000f00 */
[----:B------:R-:W-:Y:S03]  /*a1b0*/  IMAD.MOV.U32 R15, RZ, RZ, R109 ;  /* 0x000000ffff0f7224 */ /* 0x000fe600078e006d */
[C---:B-1----:R-:W-:Y:S07]  /*a1c0*/  HMMA.16816.F32.BF16 R108, R160.reuse, R112, R20 ;  /* 0x00000070a06c723c */ /* 0x042fee0000041814 */
[----:B------:R-:W-:Y:S01]  /*a1d0*/  MOV R23, R13 ;  /* 0x0000000d00177202 */ /* 0x000fe20000000f00 */
[C---:B------:R-:W-:Y:S04]  /*a1e0*/  HMMA.16816.F32.BF16 R112, R160.reuse, R114, R24 ;  /* 0x00000072a070723c */ /* 0x040fe80000041818 */
[----:B------:R-:W-:Y:S01]  /*a1f0*/  IMAD.MOV.U32 R21, RZ, RZ, R118 ;  /* 0x000000ffff157224 */ /* 0x000fe200078e0076 */
[----:B------:R-:W-:Y:S01]  /*a200*/  MOV R20, R15 ;  /* 0x0000000f00147202 */ /* 0x000fe20000000f00 */
[----:B------:R-:W-:Y:S01]  /*a210*/  IMAD.MOV.U32 R22, RZ, RZ, R14 ;  /* 0x000000ffff167224 */ /* 0x000fe200078e000e */
[----:B------:R-:W-:Y:S01]  /*a220*/  MOV R24, R119 ;  /* 0x0000007700187202 */ /* 0x000fe20000000f00 */
[----:B------:R-:W-:Y:S01]  /*a230*/  IMAD.MOV.U32 R25, RZ, RZ, R116 ;  /* 0x000000ffff197224 */ /* 0x000fe200078e0074 */
[----:B------:R-:W-:Y:S01]  /*a240*/  MOV R26, R117 ;  /* 0x00000075001a7202 */ /* 0x000fe20000000f00 */
[----:B------:R-:W1:Y:S01]  /*a250*/  LDSM.16.MT88.4 R12, [R225+0x8900] ;  /* 0x00890000e10c783b */ /* 0x000e620000004200 */
[C---:B---3--:R-:W-:Y:S03]  /*a260*/  HMMA.16816.F32.BF16 R116, R160.reuse, R120, R28 ;  /* 0x00000078a074723c */ /* 0x048fe6000004181c */
[----:B------:R-:W-:Y:S04]  /*a270*/  IMAD.MOV.U32 R27, RZ, RZ, R135 ;  /* 0x000000ffff1b7224 */ /* 0x000fe800078e0087 */
[----:B------:R-:W-:Y:S01]  /*a280*/  MOV R28, R134 ;  /* 0x00000086001c7202 */ /* 0x000fe20000000f00 */
[C---:B------:R-:W-:Y:S04]  /*a290*/  HMMA.16816.F32.BF16 R120, R160.reuse, R122, R32 ;  /* 0x0000007aa078723c */ /* 0x040fe80000041820 */
[----:B------:R-:W-:Y:S01]  /*a2a0*/  IMAD.MOV.U32 R31, RZ, RZ, R127 ;  /* 0x000000ffff1f7224 */ /* 0x000fe200078e007f */
[----:B------:R-:W-:Y:S01]  /*a2b0*/  MOV R30, R132 ;  /* 0x00000084001e7202 */ /* 0x000fe20000000f00 */
[----:B------:R-:W-:Y:S01]  /*a2c0*/  IMAD.MOV.U32 R29, RZ, RZ, R133 ;  /* 0x000000ffff1d7224 */ /* 0x000fe200078e0085 */
[----:B------:R-:W-:Y:S01]  /*a2d0*/  MOV R33, R126 ;  /* 0x0000007e00217202 */ /* 0x000fe20000000f00 */
[----:B------:R-:W-:Y:S01]  /*a2e0*/  IMAD.MOV.U32 R34, RZ, RZ, R125 ;  /* 0x000000ffff227224 */ /* 0x000fe200078e007d */
[----:B------:R-:W-:Y:S02]  /*a2f0*/  MOV R35, R124 ;  /* 0x0000007c00237202 */ /* 0x000fe40000000f00 */
[C---:B------:R-:W-:Y:S03]  /*a300*/  HMMA.16816.F32.BF16 R124, R160.reuse, R128, R36 ;  /* 0x00000080a07c723c */ /* 0x040fe60000041824 */
        /* <DEDUP_REMOVED lines=9> */
[C---:B------:R-:W-:Y:S04]  /*a3a0*/  HMMA.16816.F32.BF16 R136, R160.reuse, R138, R48 ;  /* 0x0000008aa088723c */ /* 0x040fe80000041830 */
        /* <DEDUP_REMOVED lines=16> */
[C---:B-1----:R-:W-:Y:S04]  /*a4b0*/  HMMA.16816.F32.BF16 R68, R160.reuse, R12, R68 ;  /* 0x0000000ca044723c */ /* 0x042fe80000041844 */
        /* <DEDUP_REMOVED lines=14> */
[----:B------:R-:W-:Y:S01]  /*a5a0*/  FADD.FTZ R0, R174, R0 ;  /* 0x00000000ae007221 */ /* 0x000fe20000010000 */
[C---:B------:R-:W-:Y:S03]  /*a5b0*/  HMMA.16816.F32.BF16 R88, R160.reuse, R6, R88 ;  /* 0x00000006a058723c */ /* 0x040fe60000041858 */
[----:B------:R-:W-:Y:S02]  /*a5c0*/  FADD.FTZ R2, R173, R2 ;  /* 0x00000002ad027221 */ /* 0x000fe40000010000 */
[----:B------:R-:W-:Y:S02]  /*a5d0*/  FADD.FTZ R0, R171, R0 ;  /* 0x00000000ab007221 */ /* 0x000fe40000010000 */
[----:B------:R-:W-:Y:S01]  /*a5e0*/  FADD.FTZ R2, R172, R2 ;  /* 0x00000002ac027221 */ /* 0x000fe20000010000 */
[C---:B---3--:R-:W-:Y:S04]  /*a5f0*/  HMMA.16816.F32.BF16 R92, R160.reuse, R8, R92 ;  /* 0x00000008a05c723c */ /* 0x048fe8000004185c */
[----:B------:R-:W-:Y:S02]  /*a600*/  FADD.FTZ R0, R170, R0 ;  /* 0x00000000aa007221 */ /* 0x000fe40000010000 */
[----:B------:R-:W-:Y:S02]  /*a610*/  FADD.FTZ R2, R3, R2 ;  /* 0x0000000203027221 */ /* 0x000fe40000010000 */
[----:B------:R-:W-:Y:S01]  /*a620*/  FADD.FTZ R3, R143, R0 ;  /* 0x000000008f037221 */ /* 0x000fe20000010000 */
[----:B------:R-:W-:Y:S03]  /*a630*/  HMMA.16816.F32.BF16 R96, R160, R10, R96 ;  /* 0x0000000aa060723c */ /* 0x000fe60000041860 */
[----:B------:R-:W-:Y:S02]  /*a640*/  FADD.FTZ R0, R166, R2 ;  /* 0x00000002a6007221 */ /* 0x000fe40000010000 */
[----:B------:R-:W-:Y:S02]  /*a650*/  FADD.FTZ R3, R167, R3 ;  /* 0x00000003a7037221 */ /* 0x000fe40000010000 */
[----:B------:R-:W-:Y:S02]  /*a660*/  FADD.FTZ R2, R168, R0 ;  /* 0x00000000a8027221 */ /* 0x000fe40000010000 */
[----:B------:R-:W-:Y:S03]  /*a670*/  FADD.FTZ R0, R142, R3 ;  /* 0x000000038e007221 */ /* 0x000fe60000010000 */
[----:B------:R-:W-:Y:S01]  /*a680*/  FADD.FTZ R2, R164, R2 ;  /* 0x00000002a4027221 */ /* 0x000fe20000010000 */
[----:B------:R-:W-:Y:S01]  /*a690*/  MOV R3, R141 ;  /* 0x0000008d00037202 */ /* 0x000fe20000000f00 */
[----:B------:R-:W-:Y:S02]  /*a6a0*/  FADD.FTZ R0, R165, R0 ;  /* 0x00000000a5007221 */ /* 0x000fe40000010000 */
[----:B------:R-:W-:Y:S01]  /*a6b0*/  IMAD.MOV.U32 R143, RZ, RZ, R140 ;  /* 0x000000ffff8f7224 */ /* 0x000fe200078e008c */
[----:B------:R1:W-:Y:S04]  /*a6c0*/  STL [R1+0x18], R2 ;  /* 0x0000180201007387 */ /* 0x0003e80000100800 */
[----:B------:R1:W-:Y:S01]  /*a6d0*/  STL [R1+0x1c], R0 ;  /* 0x00001c0001007387 */ /* 0x0003e20000100800 */
[----:B------:R-:W-:-:S05]  /*a6e0*/  @P0 BRA `(.L_x_505) ;  /* 0xffffbd3000000947 */ /* 0x000fca000383ffff */
.L_x_504:
[----:B--2---:R-:W-:-:S13]  /*a6f0*/  ISETP.LE.AND P0, PT, RZ, UR20, PT ;  /* 0x00000014ff007c0c */ /* 0x004fda000bf03270 */
[----:B------:R-:W-:Y:S05]  /*a700*/  @!P0 BRA `(.L_x_506) ;  /* 0x0000381000008947 */ /* 0x000fea0003800000 */
[----:B------:R-:W2:Y:S04]  /*a710*/  LDL.64 R4, [R1+0x48] ;  /* 0x0000480001047983 */ /* 0x000ea80000100a00 */
[----:B------:R-:W3:Y:S01]  /*a720*/  LDL.64 R6, [R1+0x40] ;  /* 0x0000400001067983 */ /* 0x000ee20000100a00 */
[----:B------:R-:W-:Y:S01]  /*a730*/  UIADD3 UR6, UP3, UR14, 0x80, URZ ;  /* 0x000000800e067890 */ /* 0x000fe2000ff7e03f */
[----:B------:R-:W-:Y:S01]  /*a740*/  IMAD.MOV.U32 R143, RZ, RZ, R140 ;  /* 0x000000ffff8f7224 */ /* 0x000fe200078e008c */
[----:B------:R-:W-:Y:S01]  /*a750*/  UIADD3 UR14, UP2, UR14, 0x100, URZ ;  /* 0x000001000e0e7890 */ /* 0x000fe2000ff5e03f */
[----:B------:R-:W-:Y:S01]  /*a760*/  IMAD.MOV.U32 R142, RZ, RZ, R141 ;  /* 0x000000ffff8e7224 */ /* 0x000fe200078e008d */
[----:B------:R-:W-:Y:S02]  /*a770*/  UIADD3 UR15, UP1, UR10, 0x80, URZ ;  /* 0x000000800a0f7890 */ /* 0x000fe4000ff3e03f */
[----:B------:R-:W-:-:S02]  /*a780*/  UIADD3 UR21, UP0, UR10, 0x100, URZ ;  /* 0x000001000a157890 */ /* 0x000fc4000ff1e03f */
[----:B------:R-:W-:Y:S02]  /*a790*/  ULDC.64 UR4, c[0x0][0x1e0] ;  /* 0x0000780000047ab9 */ /* 0x000fe40000000a00 */
[----:B------:R-:W-:Y:S02]  /*a7a0*/  UIADD3.X UR12, URZ, UR9, URZ, UP3, !UPT ;  /* 0x000000093f0c7290 */ /* 0x000fe40009ffe43f */
[----:B------:R-:W-:Y:S02]  /*a7b0*/  USHF.L.U64.HI UR7, UR4, 0x6, UR5 ;  /* 0x0000000604077899 */ /* 0x000fe40008010205 */
[----:B------:R-:W-:Y:S02]  /*a7c0*/  USHF.L.U32 UR8, UR4, 0x6, URZ ;  /* 0x0000000604087899 */ /* 0x000fe4000800063f */
[----:B------:R-:W-:Y:S02]  /*a7d0*/  UIADD3.X UR9, URZ, UR9, URZ, UP2, !UPT ;  /* 0x000000093f097290 */ /* 0x000fe400097fe43f */
[----:B------:R-:W-:-:S02]  /*a7e0*/  UIADD3.X UR22, URZ, UR13, URZ, UP1, !UPT ;  /* 0x0000000d3f167290 */ /* 0x000fc40008ffe43f */
[----:B------:R-:W-:Y:S01]  /*a7f0*/  UIADD3.X UR23, URZ, UR13, URZ, UP0, !UPT ;  /* 0x0000000d3f177290 */ /* 0x000fe200087fe43f */
[C---:B-12---:R-:W-:Y:S02]  /*a800*/  IADD3 R2, P0, R4.reuse, 0x80, RZ ;  /* 0x0000008004027810 */ /* 0x046fe40007f1e0ff */
[----:B------:R-:W-:-:S03]  /*a810*/  IADD3 R8, P1, R4, 0x40, RZ ;  /* 0x0000004004087810 */ /* 0x000fc60007f3e0ff */
[----:B---3--:R-:W-:Y:S01]  /*a820*/  IMAD.X R3, RZ, RZ, R7, P0 ;  /* 0x000000ffff037224 */ /* 0x008fe200000e0607 */
[----:B------:R-:W-:-:S04]  /*a830*/  IADD3.X R9, RZ, R7, RZ, P1, !PT ;  /* 0x00000007ff097210 */ /* 0x000fc80000ffe4ff */
[----:B------:R1:W-:Y:S04]  /*a840*/  STL.64 [R1], R2 ;  /* 0x0000000201007387 */ /* 0x0003e80000100a00 */
[----:B------:R2:W-:Y:S01]  /*a850*/  STL.64 [R1+0x8], R8 ;  /* 0x0000080801007387 */ /* 0x0005e20000100a00 */
[----:B-1----:R-:W-:Y:S01]  /*a860*/  MOV R2, R4 ;  /* 0x0000000400027202 */ /* 0x002fe20000000f00 */
[----:B------:R-:W-:-:S05]  /*a870*/  IMAD.MOV.U32 R3, RZ, RZ, R7 ;  /* 0x000000ffff037224 */ /* 0x000fca00078e0007 */
[----:B------:R2:W-:Y:S02]  /*a880*/  STL.64 [R1+0x10], R2 ;  /* 0x0000100201007387 */ /* 0x0005e40000100a00 */
.L_x_507:
[----:B------:R-:W3:Y:S01]  /*a890*/  LDL.64 R14, [R1+0x10] ;  /* 0x00001000010e7983 */ /* 0x000ee20000100a00 */
[----:B------:R-:W-:Y:S04]  /*a8a0*/  DEPBAR.LE SB0, 0x0 ;  /* 0x000080000000791a */ /* 0x000fe80000000000 */
[----:B------:R-:W-:Y:S01]  /*a8b0*/  USHF.R.S32.HI UR5, URZ, 0x1f, UR20 ;  /* 0x0000001f3f057899 */ /* 0x000fe20008011414 */
[----:B------:R-:W4:Y:S01]  /*a8c0*/  LDL.64 R28, [R1] ;  /* 0x00000000011c7983 */ /* 0x000f220000100a00 */
[----:B------:R-:W-:Y:S01]  /*a8d0*/  UIMAD UR4, UR11, UR20, URZ ;  /* 0x000000140b0472a4 */ /* 0x000fe2000f8e023f */
[----:B------:R-:W-:Y:S01]  /*a8e0*/  MOV R22, UR20 ;  /* 0x0000001400167c02 */ /* 0x000fe20008000f00 */
[----:B------:R-:W-:Y:S01]  /*a8f0*/  UISETP.GT.AND UP0, UPT, UR20, URZ, UPT ;  /* 0x0000003f1400728c */ /* 0x000fe2000bf04270 */
[----:B--2---:R-:W-:Y:S01]  /*a900*/  MOV R2, UR20 ;  /* 0x0000001400027c02 */ /* 0x004fe20008000f00 */
[----:B------:R-:W-:Y:S01]  /*a910*/  UIMAD UR4, UR5, UR16, UR4 ;  /* 0x00000010050472a4 */ /* 0x000fe2000f8e0204 */
[----:B------:R-:W4:Y:S01]  /*a920*/  LDL.64 R12, [R1+0x8] ;  /* 0x00000800010c7983 */ /* 0x000f220000100a00 */
[----:B------:R-:W-:Y:S01]  /*a930*/  MOV R20, UR20 ;  /* 0x0000001400147c02 */ /* 0x000fe20008000f00 */
[----:B------:R-:W-:Y:S04]  /*a940*/  UIADD3 UR20, UR20, -0x1, URZ ;  /* 0xffffffff14147890 */ /* 0x000fe8000fffe03f */
[----:B------:R-:W-:Y:S02]  /*a950*/  BAR.SYNC.DEFER_BLOCKING 0x0 ;  /* 0x0000000000007b1d */ /* 0x000fe40000010000 */
[----:B------:R-:W-:Y:S06]  /*a960*/  @UP0 USHF.R.S32.HI UR24, URZ, 0x1f, UR20 ;  /* 0x0000001f3f180899 */ /* 0x000fec0008011414 */
[----:B------:R-:W1:Y:S08]  /*a970*/  LDSM.16.M88.4 R8, [R224+0xc100] ;  /* 0x00c10000e008783b */ /* 0x000e700000000200 */
[----:B------:R-:W4:Y:S08]  /*a980*/  LDSM.16.M88.4 R16, [R224+0xc900] ;  /* 0x00c90000e010783b */ /* 0x000f300000000200 */
[----:B------:R-:W4:Y:S08]  /*a990*/  LDSM.16.M88.4 R24, [R224+0xd100] ;  /* 0x00d10000e018783b */ /* 0x000f300000000200 */
[----:B------:R-:W4:Y:S08]  /*a9a0*/  LDSM.16.M88.4 R32, [R224+0xd900] ;  /* 0x00d90000e020783b */ /* 0x000f300000000200 */
[----:B------:R-:W4:Y:S01]  /*a9b0*/  LDSM.16.M88.4 R40, [R224+0xe100] ;  /* 0x00e10000e028783b */ /* 0x000f220000000200 */
[C---:B-1----:R-:W-:Y:S07]  /*a9c0*/  HMMA.16816.F32.BF16 R4, R152.reuse, R8, RZ ;  /* 0x000000089804723c */ /* 0x042fee00000418ff */
[----:B------:R-:W1:Y:S01]  /*a9d0*/  LDSM.16.M88.4 R48, [R224+0xe900] ;  /* 0x00e90000e030783b */ /* 0x000e620000000200 */
[C---:B------:R-:W-:Y:S07]  /*a9e0*/  HMMA.16816.F32.BF16 R8, R152.reuse, R10, RZ ;  /* 0x0000000a9808723c */ /* 0x040fee00000418ff */
[----:B-----5:R-:W1:Y:S08]  /*a9f0*/  LDSM.16.M88.4 R160, [R231] ;  /* 0x00000000e7a0783b */ /* 0x020e700000000200 */
[----:B------:R-:W1:Y:S08]  /*aa00*/  LDSM.16.M88.4 R164, [R248] ;  /* 0x00000000f8a4783b */ /* 0x000e700000000200 */
[----:B------:R-:W1:Y:S08]  /*aa10*/  LDSM.16.M88.4 R168, [R247] ;  /* 0x00000000f7a8783b */ /* 0x000e700000000200 */
[----:B------:R-:W1:Y:S08]  /*aa20*/  LDSM.16.M88.4 R172, [R246] ;  /* 0x00000000f6ac783b */ /* 0x000e700000000200 */
[----:B------:R-:W1:Y:S08]  /*aa30*/  LDSM.16.M88.4 R176, [R245] ;  /* 0x00000000f5b0783b */ /* 0x000e700000000200 */
[----:B------:R-:W1:Y:S08]  /*aa40*/  LDSM.16.M88.4 R180, [R244] ;  /* 0x00000000f4b4783b */ /* 0x000e700000000200 */
[----:B------:R-:W2:Y:S01]  /*aa50*/  LDL.64 R250, [R1+0x38] ;  /* 0x0000380001fa7983 */ /* 0x000ea20000100a00 */
[----:B---3--:R-:W-:Y:S05]  /*aa60*/  IMAD.WIDE.U32 R22, R22, UR16, R14 ;  /* 0x0000001016167c25 */ /* 0x008fea000f8e000e */
[----:B------:R-:W-:Y:S01]  /*aa70*/  IADD3 R0, R23, UR4, RZ ;  /* 0x0000000417007c10 */ /* 0x000fe2000fffe0ff */
[----:B----4-:R-:W-:Y:S01]  /*aa80*/  IMAD.WIDE.U32 R2, R2, UR16, R28 ;  /* 0x0000001002027c25 */ /* 0x010fe2000f8e001c */
[C---:B------:R-:W-:Y:S04]  /*aa90*/  LEA R28, P5, R22.reuse, c[0x0][0x1f8], 0x1 ;  /* 0x00007e00161c7a11 */ /* 0x040fe800078a08ff */
[----:B------:R-:W-:Y:S01]  /*aaa0*/  LEA.HI.X R29, R22, c[0x0][0x1fc], R0, 0x1, P5 ;  /* 0x00007f00161d7a11 */ /* 0x000fe200028f0c00 */
[----:B------:R-:W-:Y:S01]  /*aab0*/  IMAD.WIDE.U32 R20, R20, UR16, R12 ;  /* 0x0000001014147c25 */ /* 0x000fe2000f8e000c */
[----:B------:R-:W-:Y:S01]  /*aac0*/  IADD3 R3, R3, UR4, RZ ;  /* 0x0000000403037c10 */ /* 0x000fe2000fffe0ff */
[C---:B------:R-:W-:Y:S01]  /*aad0*/  HMMA.16816.F32.BF16 R12, R152.reuse, R16, RZ ;  /* 0x00000010980c723c */ /* 0x040fe200000418ff */
[----:B------:R-:W-:Y:S01]  /*aae0*/  LEA R36, P0, R2, c[0x0][0x1f8], 0x1 ;  /* 0x00007e0002247a11 */ /* 0x000fe200078008ff */
[----:B------:R-:W-:Y:S01]  /*aaf0*/  @!PT LDS RZ, [RZ] ;  /* 0x00000000fffff984 */ /* 0x000fe20000000800 */
[----:B------:R-:W-:Y:S01]  /*ab00*/  @!PT LDS RZ, [RZ] ;  /* 0x00000000fffff984 */ /* 0x000fe20000000800 */
[----:B------:R-:W-:Y:S01]  /*ab10*/  @!PT LDS RZ, [RZ] ;  /* 0x00000000fffff984 */ /* 0x000fe20000000800 */
[----:B------:R3:W-:Y:S01]  /*ab20*/  LDGSTS.E.BYPASS.LTC128B.128 [R249+0x100], [R28.64], !P4 ;  /* 0x001000001cf97fae */ /* 0x0007e2000e101d52 */
[----:B------:R-:W-:Y:S01]  /*ab30*/  IADD3 R21, R21, UR4, RZ ;  /* 0x0000000415157c10 */ /* 0x000fe2000fffe0ff */
[----:B------:R-:W-:Y:S01]  /*ab40*/  ULDC.64 UR4, c[0x0][0x1e0] ;  /* 0x0000780000047ab9 */ /* 0x000fe20000000a00 */
[----:B------:R-:W-:Y:S02]  /*ab50*/  LEA R30, P1, R20, c[0x0][0x1f8], 0x1 ;  /* 0x00007e00141e7a11 */ /* 0x000fe400078208ff */
[----:B------:R-:W-:Y:S01]  /*ab60*/  LEA.HI.X R37, R2, c[0x0][0x1fc], R3, 0x1, P0 ;  /* 0x00007f0002257a11 */ /* 0x000fe200000f0c03 */
[C---:B------:R-:W-:Y:S01]  /*ab70*/  HMMA.16816.F32.BF16 R16, R152.reuse, R18, RZ ;  /* 0x000000129810723c */ /* 0x040fe200000418ff */
[----:B------:R-:W-:Y:S01]  /*ab80*/  LEA.HI.X R31, R20, c[0x0][0x1fc], R21, 0x1, P1 ;  /* 0x00007f00141f7a11 */ /* 0x000fe200008f0c15 */
[----:B------:R-:W-:Y:S02]  /*ab90*/  @UP0 UIMAD.WIDE.U32 UR26, UR20, UR4, URZ ;  /* 0x00000004141a02a5 */ /* 0x000fe4000f8e003f */
[----:B------:R-:W-:Y:S01]  /*aba0*/  IADD3 R2, P0, R28, UR10, RZ ;  /* 0x0000000a1c027c10 */ /* 0x000fe2000ff1e0ff */
[----:B------:R-:W-:Y:S01]  /*abb0*/  @UP0 UIMAD UR24, UR24, UR4, URZ ;  /* 0x00000004181802a4 */ /* 0x000fe2000f8e023f */
[----:B------:R3:W-:Y:S02]  /*abc0*/  LDGSTS.E.BYPASS.LTC128B.128 [R249+0x3100], [R30.64], !P3 ;  /* 0x031000001ef97fae */ /* 0x0007e4000d901d52 */
[C---:B------:R-:W-:Y:S01]  /*abd0*/  HMMA.16816.F32.BF16 R20, R152.reuse, R24, RZ ;  /* 0x000000189814723c */ /* 0x040fe200000418ff */
[----:B------:R-:W-:Y:S01]  /*abe0*/  IADD3.X R3, R29, UR13, RZ, P0, !PT ;  /* 0x0000000d1d037c10 */ /* 0x000fe200087fe4ff */
[----:B------:R-:W-:Y:S02]  /*abf0*/  @UP0 UIMAD UR24, UR20, UR5, UR24 ;  /* 0x00000005141802a4 */ /* 0x000fe4000f8e0218 */
[C---:B------:R-:W-:Y:S02]  /*ac00*/  IADD3 R38, P0, R2.reuse, UR10, RZ ;  /* 0x0000000a02267c10 */ /* 0x040fe4000ff1e0ff */
[----:B------:R4:W-:Y:S01]  /*ac10*/  LDGSTS.E.BYPASS.LTC128B.128 [R249+0x6100], [R36.64], !P2 ;  /* 0x0610000024f97fae */ /* 0x0009e2000d101d52 */
[----:B------:R-:W-:Y:S01]  /*ac20*/  @UP0 UIADD3 UR4, UR27, UR24, URZ ;  /* 0x000000181b040290 */ /* 0x000fe2000fffe03f */
[C---:B------:R-:W-:Y:S01]  /*ac30*/  HMMA.16816.F32.BF16 R24, R152.reuse, R26, RZ ;  /* 0x0000001a9818723c */ /* 0x040fe200000418ff */
[C---:B------:R-:W-:Y:S02]  /*ac40*/  IADD3.X R39, R3.reuse, UR13, RZ, P0, !PT ;  /* 0x0000000d03277c10 */ /* 0x040fe400087fe4ff */
[----:B------:R-:W-:Y:S03]  /*ac50*/  @UP0 UIMAD UR4, UR4, 0x60, URZ ;  /* 0x00000060040408a4 */ /* 0x000fe6000f8e023f */
[----:B------:R1:W-:Y:S08]  /*ac60*/  LDGSTS.E.BYPASS.LTC128B.128 [R249+0x1100], [R2.64], !P4 ;  /* 0x0110000002f97fae */ /* 0x0003f0000e101d52 */
[----:B------:R1:W-:Y:S01]  /*ac70*/  LDGSTS.E.BYPASS.LTC128B.128 [R249+0x4100], [R2.64+0x80], !P3 ;  /* 0x0410008002f97fae */ /* 0x0003e2000d901d52 */
[C---:B---3--:R-:W-:Y:S07]  /*ac80*/  HMMA.16816.F32.BF16 R28, R152.reuse, R32, RZ ;  /* 0x00000020981c723c */ /* 0x048fee00000418ff */
[----:B------:R1:W-:Y:S01]  /*ac90*/  LDGSTS.E.BYPASS.LTC128B.128 [R249+0x7100], [R2.64+0x100], !P2 ;  /* 0x0710010002f97fae */ /* 0x0003e2000d101d52 */
[C---:B------:R-:W-:Y:S01]  /*aca0*/  HMMA.16816.F32.BF16 R32, R152.reuse, R34, RZ ;  /* 0x000000229820723c */ /* 0x040fe200000418ff */
[C---:B----4-:R-:W-:Y:S06]  /*acb0*/  IADD3 R36, P0, R2.reuse, UR15, RZ ;  /* 0x0000000f02247c10 */ /* 0x050fec000ff1e0ff */
[----:B------:R3:W-:Y:S01]  /*acc0*/  LDGSTS.E.BYPASS.LTC128B.128 [R249+0x2100], [R38.64], !P4 ;  /* 0x0210000026f97fae */ /* 0x0007e2000e101d52 */
[C---:B------:R-:W-:Y:S07]  /*acd0*/  IADD3.X R37, R3.reuse, UR22, RZ, P0, !PT ;  /* 0x0000001603257c10 */ /* 0x040fee00087fe4ff */
[----:B------:R3:W-:Y:S01]  /*ace0*/  LDGSTS.E.BYPASS.LTC128B.128 [R249+0x5100], [R36.64], !P3 ;  /* 0x0510000024f97fae */ /* 0x0007e2000d901d52 */
[----:B-1----:R-:W-:Y:S04]  /*acf0*/  IADD3 R2, P0, R2, UR21, RZ ;  /* 0x0000001502027c10 */ /* 0x002fe8000ff1e0ff */
[----:B------:R-:W-:Y:S02]  /*ad00*/  IADD3.X R3, R3, UR23, RZ, P0, !PT ;  /* 0x0000001703037c10 */ /* 0x000fe400087fe4ff */
[----:B------:R-:W-:Y:S03]  /*ad10*/  PLOP3.LUT P0, PT, PT, PT, UP0, 0x80, 0x0 ;  /* 0x000000000000781c */ /* 0x000fe60003f0f008 */
[----:B------:R1:W-:Y:S01]  /*ad20*/  LDGSTS.E.BYPASS.LTC128B.128 [R249+0x8100], [R2.64], !P2 ;  /* 0x0810000002f97fae */ /* 0x0003e2000d101d52 */
[C---:B---3--:R-:W-:Y:S07]  /*ad30*/  HMMA.16816.F32.BF16 R36, R152.reuse, R40, RZ ;  /* 0x000000289824723c */ /* 0x048fee00000418ff */
[----:B------:R-:W0:Y:S01]  /*ad40*/  LDGDEPBAR ;  /* 0x00000000000079af */ /* 0x000e220000000000 */
[C---:B------:R-:W-:Y:S08]  /*ad50*/  HMMA.16816.F32.BF16 R40, R152.reuse, R42, RZ ;  /* 0x0000002a9828723c */ /* 0x040ff000000418ff */
[C---:B------:R-:W-:Y:S08]  /*ad60*/  HMMA.16816.F32.BF16 R44, R152.reuse, R48, RZ ;  /* 0x00000030982c723c */ /* 0x040ff000000418ff */
[----:B------:R-:W-:Y:S08]  /*ad70*/  HMMA.16816.F32.BF16 R48, R152, R50, RZ ;  /* 0x000000329830723c */ /* 0x000ff000000418ff */
        /* <DEDUP_REMOVED lines=8> */
[----:B------:R-:W1:Y:S07]  /*ae00*/  LDSM.16.M88.4 R168, [R230+0xd100] ;  /* 0x00d10000e6a8783b */ /* 0x000e6e0000000200 */
[C---:B------:R-:W-:Y:S08]  /*ae10*/  HMMA.16816.F32.BF16 R28, R156.reuse, R172, R28 ;  /* 0x000000ac9c1c723c */ /* 0x040ff0000004181c */
[C---:B------:R-:W-:Y:S01]  /*ae20*/  HMMA.16816.F32.BF16 R32, R156.reuse, R174, R32 ;  /* 0x000000ae9c20723c */ /* 0x040fe20000041820 */
[----:B------:R-:W1:Y:S07]  /*ae30*/  LDSM.16.M88.4 R172, [R230+0xd900] ;  /* 0x00d90000e6ac783b */ /* 0x000e6e0000000200 */
[C---:B------:R-:W-:Y:S08]  /*ae40*/  HMMA.16816.F32.BF16 R36, R156.reuse, R176, R36 ;  /* 0x000000b09c24723c */ /* 0x040ff00000041824 */
[C---:B------:R-:W-:Y:S01]  /*ae50*/  HMMA.16816.F32.BF16 R40, R156.reuse, R178, R40 ;  /* 0x000000b29c28723c */ /* 0x040fe20000041828 */
[----:B------:R-:W1:Y:S07]  /*ae60*/  LDSM.16.M88.4 R176, [R230+0xe100] ;  /* 0x00e10000e6b0783b */ /* 0x000e6e0000000200 */
[C---:B------:R-:W-:Y:S01]  /*ae70*/  HMMA.16816.F32.BF16 R44, R156.reuse, R180, R44 ;  /* 0x000000b49c2c723c */ /* 0x040fe2000004182c */
[----:B------:R-:W2:Y:S07]  /*ae80*/  LDL.64 R180, [R1+0x28] ;  /* 0x0000280001b47983 */ /* 0x000eae0000100a00 */
[----:B------:R-:W-:Y:S08]  /*ae90*/  HMMA.16816.F32.BF16 R48, R156, R182, R48 ;  /* 0x000000b69c30723c */ /* 0x000ff00000041830 */
        /* <DEDUP_REMOVED lines=42> */
[C---:B------:R-:W-:Y:S08]  /*b140*/  HMMA.16816.F32.BF16 R20, R192.reuse, R176, R20 ;  /* 0x000000b0c014723c */ /* 0x040ff00000041814 */
        /* <DEDUP_REMOVED lines=13> */
[----:B------:R-:W1:Y:S07]  /*b220*/  LDSM.16.M88.4 R172, [R238] ;  /* 0x00000000eeac783b */ /* 0x000e6e0000000200 */
[C---:B--2---:R-:W-:Y:S08]  /*b230*/  HMMA.16816.F32.BF16 R12, R196.reuse, R176, R12 ;  /* 0x000000b0c40c723c */ /* 0x044ff0000004180c */
[C---:B------:R-:W-:Y:S01]  /*b240*/  HMMA.16816.F32.BF16 R16, R196.reuse, R178, R16 ;  /* 0x000000b2c410723c */ /* 0x040fe20000041810 */
[----:B------:R-:W-:Y:S07]  /*b250*/  LDSM.16.M88.4 R176, [R230+0xf900] ;  /* 0x00f90000e6b0783b */ /* 0x000fee0000000200 */
[C---:B---3--:R-:W-:Y:S08]  /*b260*/  HMMA.16816.F32.BF16 R20, R196.reuse, R160, R20 ;  /* 0x000000a0c414723c */ /* 0x048ff00000041814 */
[C---:B------:R-:W-:Y:S01]  /*b270*/  HMMA.16816.F32.BF16 R24, R196.reuse, R162, R24 ;  /* 0x000000a2c418723c */ /* 0x040fe20000041818 */
[----:B------:R-:W2:Y:S07]  /*b280*/  LDSM.16.M88.4 R160, [R230+0xf100] ;  /* 0x00f10000e6a0783b */ /* 0x000eae0000000200 */
        /* <DEDUP_REMOVED lines=21> */
[C---:B----4-:R-:W-:Y:S08]  /*b3e0*/  HMMA.16816.F32.BF16 R36, R200.reuse, R172, R36 ;  /* 0x000000acc824723c */ /* 0x050ff00000041824 */
[C---:B------:R-:W-:Y:S01]  /*b3f0*/  HMMA.16816.F32.BF16 R40, R200.reuse, R174, R40 ;  /* 0x000000aec828723c */ /* 0x040fe20000041828 */
[----:B------:R-:W4:Y:S07]  /*b400*/  LDSM.16.M88.4 R172, [R227+0x4800] ;  /* 0x00480000e3ac783b */ /* 0x000f2e0000000200 */
[C---:B--2---:R-:W-:Y:S08]  /*b410*/  HMMA.16816.F32.BF16 R44, R200.reuse, R160, R44 ;  /* 0x000000a0c82c723c */ /* 0x044ff0000004182c */
[----:B------:R-:W-:Y:S01]  /*b420*/  HMMA.16816.F32.BF16 R48, R200, R162, R48 ;  /* 0x000000a2c830723c */ /* 0x000fe20000041830 */
[----:B------:R-:W2:Y:S07]  /*b430*/  LDSM.16.M88.4 R160, [R227+0x5000] ;  /* 0x00500000e3a0783b */ /* 0x000eae0000000200 */
[C---:B------:R-:W-:Y:S08]  /*b440*/  HMMA.16816.F32.BF16 R4, R204.reuse, R176, R4 ;  /* 0x000000b0cc04723c */ /* 0x040ff00000041804 */
        /* <DEDUP_REMOVED lines=14> */
[C---:B---3--:R-:W-:Y:S08]  /*b530*/  HMMA.16816.F32.BF16 R44, R204.reuse, R164, R44 ;  /* 0x000000a4cc2c723c */ /* 0x048ff0000004182c */
[----:B------:R-:W-:Y:S01]  /*b540*/  HMMA.16816.F32.BF16 R48, R204, R166, R48 ;  /* 0x000000a6cc30723c */ /* 0x000fe20000041830 */
[----:B------:R-:W3:Y:S07]  /*b550*/  LDSM.16.M88.4 R164, [R224+0x14100] ;  /* 0x01410000e0a4783b */ /* 0x000eee0000000200 */
[C---:B------:R-:W-:Y:S08]  /*b560*/  HMMA.16816.F32.BF16 R4, R208.reuse, R176, R4 ;  /* 0x000000b0d004723c */ /* 0x040ff00000041804 */
[C---:B------:R-:W-:Y:S01]  /*b570*/  HMMA.16816.F32.BF16 R8, R208.reuse, R178, R8 ;  /* 0x000000b2d008723c */ /* 0x040fe20000041808 */
[----:B------:R-:W3:Y:S07]  /*b580*/  LDSM.16.M88.4 R176, [R224+0x14900] ;  /* 0x01490000e0b0783b */ /* 0x000eee0000000200 */
[C---:B-1----:R-:W-:Y:S08]  /*b590*/  HMMA.16816.F32.BF16 R12, R208.reuse, R168, R12 ;  /* 0x000000a8d00c723c */ /* 0x042ff0000004180c */
[C---:B------:R-:W-:Y:S01]  /*b5a0*/  HMMA.16816.F32.BF16 R16, R208.reuse, R170, R16 ;  /* 0x000000aad010723c */ /* 0x040fe20000041810 */
[----:B------:R-:W1:Y:S07]  /*b5b0*/  LDSM.16.M88.4 R168, [R237] ;  /* 0x00000000eda8783b */ /* 0x000e6e0000000200 */
[C---:B----4-:R-:W-:Y:S08]  /*b5c0*/  HMMA.16816.F32.BF16 R20, R208.reuse, R172, R20 ;  /* 0x000000acd014723c */ /* 0x050ff00000041814 */
[C---:B------:R-:W-:Y:S01]  /*b5d0*/  HMMA.16816.F32.BF16 R24, R208.reuse, R174, R24 ;  /* 0x000000aed018723c */ /* 0x040fe20000041818 */
[----:B------:R-:W4:Y:S07]  /*b5e0*/  LDSM.16.M88.4 R172, [R236] ;  /* 0x00000000ecac783b */ /* 0x000f2e0000000200 */
[C---:B--2---:R-:W-:Y:S08]  /*b5f0*/  HMMA.16816.F32.BF16 R28, R208.reuse, R160, R28 ;  /* 0x000000a0d01c723c */ /* 0x044ff0000004181c */
[C---:B------:R-:W-:Y:S01]  /*b600*/  HMMA.16816.F32.BF16 R32, R208.reuse, R162, R32 ;  /* 0x000000a2d020723c */ /* 0x040fe20000041820 */
[----:B------:R-:W2:Y:S07]  /*b610*/  LDSM.16.M88.4 R160, [R235] ;  /* 0x00000000eba0783b */ /* 0x000eae0000000200 */
[C---:B---3--:R-:W-:Y:S08]  /*b620*/  HMMA.16816.F32.BF16 R36, R208.reuse, R164, R36 ;  /* 0x000000a4d024723c */ /* 0x048ff00000041824 */
[C---:B------:R-:W-:Y:S01]  /*b630*/  HMMA.16816.F32.BF16 R40, R208.reuse, R166, R40 ;  /* 0x000000a6d028723c */ /* 0x040fe20000041828 */
[----:B------:R-:W3:Y:S07]  /*b640*/  LDSM.16.M88.4 R164, [R234] ;  /* 0x00000000eaa4783b */ /* 0x000eee0000000200 */
[C---:B------:R-:W-:Y:S08]  /*b650*/  HMMA.16816.F32.BF16 R44, R208.reuse, R176, R44 ;  /* 0x000000b0d02c723c */ /* 0x040ff0000004182c */
[----:B------:R-:W-:Y:S01]  /*b660*/  HMMA.16816.F32.BF16 R48, R208, R178, R48 ;  /* 0x000000b2d030723c */ /* 0x000fe20000041830 */
[----:B------:R-:W-:Y:S07]  /*b670*/  LDSM.16.M88.4 R176, [R232] ;  /* 0x00000000e8b0783b */ /* 0x000fee0000000200 */
[C---:B-1----:R-:W-:Y:S08]  /*b680*/  HMMA.16816.F32.BF16 R4, R212.reuse, R168, R4 ;  /* 0x000000a8d404723c */ /* 0x042ff00000041804 */
[C---:B------:R-:W-:Y:S01]  /*b690*/  HMMA.16816.F32.BF16 R8, R212.reuse, R170, R8 ;  /* 0x000000aad408723c */ /* 0x040fe20000041808 */
[----:B------:R-:W1:Y:S07]  /*b6a0*/  LDSM.16.M88.4 R168, [R233] ;  /* 0x00000000e9a8783b */ /* 0x000e6e0000000200 */
[C---:B----4-:R-:W-:Y:S08]  /*b6b0*/  HMMA.16816.F32.BF16 R12, R212.reuse, R172, R12 ;  /* 0x000000acd40c723c */ /* 0x050ff0000004180c */
[C---:B------:R-:W-:Y:S01]  /*b6c0*/  HMMA.16816.F32.BF16 R16, R212.reuse, R174, R16 ;  /* 0x000000aed410723c */ /* 0x040fe20000041810 */
[----:B------:R-:W4:Y:S07]  /*b6d0*/  LDSM.16.M88.4 R172, [R230+0x12100] ;  /* 0x01210000e6ac783b */ /* 0x000f2e0000000200 */
[C---:B--2---:R-:W-:Y:S08]  /*b6e0*/  HMMA.16816.F32.BF16 R20, R212.reuse, R160, R20 ;  /* 0x000000a0d414723c */ /* 0x044ff00000041814 */
        /* <DEDUP_REMOVED lines=24> */
[C---:B------:R-:W-:Y:S08]  /*b870*/  HMMA.16816.F32.BF16 R40, R216.reuse, R178, R40 ;  /* 0x000000b2d828723c */ /* 0x040ff00000041828 */
[C---:B----4-:R-:W-:Y:S08]  /*b880*/  HMMA.16816.F32.BF16 R44, R216.reuse, R172, R44 ;  /* 0x000000acd82c723c */ /* 0x050ff0000004182c */
[----:B------:R-:W-:Y:S01]  /*b890*/  HMMA.16816.F32.BF16 R48, R216, R174, R48 ;  /* 0x000000aed830723c */ /* 0x000fe20000041830 */
[----:B------:R-:W4:Y:S07]  /*b8a0*/  LDSM.16.M88.4 R172, [R227+0x7800] ;  /* 0x00780000e3ac783b */ /* 0x000f2e0000000200 */
[C---:B--2---:R-:W-:Y:S08]  /*b8b0*/  HMMA.16816.F32.BF16 R4, R220.reuse, R160, R4 ;  /* 0x000000a0dc04723c */ /* 0x044ff00000041804 */
[C---:B------:R-:W-:Y:S01]  /*b8c0*/  HMMA.16816.F32.BF16 R8, R220.reuse, R162, R8 ;  /* 0x000000a2dc08723c */ /* 0x040fe20000041808 */
[----:B------:R-:W2:Y:S07]  /*b8d0*/  LDSM.16.M88.4 R160, [R227+0x8000] ;  /* 0x00800000e3a0783b */ /* 0x000eae0000000200 */
[C---:B---3--:R-:W-:Y:S08]  /*b8e0*/  HMMA.16816.F32.BF16 R12, R220.reuse, R164, R12 ;  /* 0x000000a4dc0c723c */ /* 0x048ff0000004180c */
        /* <DEDUP_REMOVED lines=9> */
[----:B------:R-:W-:Y:S02]  /*b980*/  FMNMX.FTZ R0, R8, R0, !PT ;  /* 0x0000000008007209 */ /* 0x000fe40007810000 */
[----:B------:R-:W-:Y:S02]  /*b990*/  FMNMX.FTZ R2, R7, R2, !PT ;  /* 0x0000000207027209 */ /* 0x000fe40007810000 */
[C---:B----4-:R-:W-:Y:S04]  /*b9a0*/  HMMA.16816.F32.BF16 R28, R220.reuse, R172, R28 ;  /* 0x000000acdc1c723c */ /* 0x050fe8000004181c */
[----:B------:R-:W-:Y:S02]  /*b9b0*/  FMNMX.FTZ R0, R9, R0, !PT ;  /* 0x0000000009007209 */ /* 0x000fe40007810000 */
[----:B------:R-:W-:Y:S02]  /*b9c0*/  FMNMX.FTZ R2, R10, R2, !PT ;  /* 0x000000020a027209 */ /* 0x000fe40007810000 */
        /* <DEDUP_REMOVED lines=52> */
[----:B-1----:R-:W-:Y:S05]  /*bd10*/  FMNMX.FTZ R141, R141, R140, !PT ;  /* 0x0000008c8d8d7209 */ /* 0x002fea0007810000 */
[C---:B------:R-:W-:Y:S01]  /*bd20*/  FADD.FTZ R2, -R141.reuse, R142 ;  /* 0x0000008e8d027221 */ /* 0x040fe20000010100 */
[----:B------:R-:W-:Y:S01]  /*bd30*/  @P0 MOV R142, R250 ;  /* 0x000000fa008e0202 */ /* 0x000fe20000000f00 */
[----:B------:R-:W-:Y:S01]  /*bd40*/  FMUL.FTZ R172, R141, c[0x0][0x2d0] ;  /* 0x0000b4008dac7a20 */ /* 0x000fe20000410000 */
[----:B--2---:R-:W-:Y:S01]  /*bd50*/  FMNMX.FTZ R140, R0, R3, !PT ;  /* 0x00000003008c7209 */ /* 0x004fe20007810000 */
[----:B------:R-:W-:Y:S01]  /*bd60*/  FMUL.FTZ R0, R2, c[0x0][0x2d0] ;  /* 0x0000b40002007a20 */ /* 0x000fe20000410000 */
[----:B------:R-:W-:Y:S01]  /*bd70*/  MOV R3, UR26 ;  /* 0x0000001a00037c02 */ /* 0x000fe20008000f00 */
[--C-:B------:R-:W-:Y:S02]  /*bd80*/  FFMA.FTZ R4, R4, c[0x0][0x2d0], -R172.reuse ;  /* 0x0000b40004047a23 */ /* 0x100fe400000108ac */
[----:B------:R1:W2:Y:S01]  /*bd90*/  MUFU.EX2 R2, R0 ;  /* 0x0000000000027308 */ /* 0x0002a20000000800 */
[--C-:B------:R-:W-:Y:S02]  /*bda0*/  FFMA.FTZ R5, R5, c[0x0][0x2d0], -R172.reuse ;  /* 0x0000b40005057a23 */ /* 0x100fe400000108ac */
[--C-:B------:R-:W-:Y:S02]  /*bdb0*/  FFMA.FTZ R8, R8, c[0x0][0x2d0], -R172.reuse ;  /* 0x0000b40008087a23 */ /* 0x100fe400000108ac */
[--C-:B------:R-:W-:Y:S02]  /*bdc0*/  FFMA.FTZ R9, R9, c[0x0][0x2d0], -R172.reuse ;  /* 0x0000b40009097a23 */ /* 0x100fe400000108ac */
[--C-:B------:R-:W-:Y:S02]  /*bdd0*/  FFMA.FTZ R12, R12, c[0x0][0x2d0], -R172.reuse ;  /* 0x0000b4000c0c7a23 */ /* 0x100fe400000108ac */
[--C-:B------:R-:W-:Y:S01]  /*bde0*/  FFMA.FTZ R13, R13, c[0x0][0x2d0], -R172.reuse ;  /* 0x0000b4000d0d7a23 */ /* 0x100fe200000108ac */
[----:B------:R3:W-:Y:S01]  /*bdf0*/  MUFU.EX2 R252, R4 ;  /* 0x0000000400fc7308 */ /* 0x0007e20000000800 */
[--C-:B------:R-:W-:Y:S02]  /*be00*/  FFMA.FTZ R17, R17, c[0x0][0x2d0], -R172.reuse ;  /* 0x0000b40011117a23 */ /* 0x100fe400000108ac */
[--C-:B------:R-:W-:Y:S02]  /*be10*/  FFMA.FTZ R20, R20, c[0x0][0x2d0], -R172.reuse ;  /* 0x0000b40014147a23 */ /* 0x100fe400000108ac */
[--C-:B------:R-:W-:Y:S02]  /*be20*/  FFMA.FTZ R21, R21, c[0x0][0x2d0], -R172.reuse ;  /* 0x0000b40015157a23 */ /* 0x100fe400000108ac */
[--C-:B------:R-:W-:Y:S02]  /*be30*/  FFMA.FTZ R24, R24, c[0x0][0x2d0], -R172.reuse ;  /* 0x0000b40018187a23 */ /* 0x100fe400000108ac */
[--C-:B------:R-:W-:Y:S01]  /*be40*/  FFMA.FTZ R25, R25, c[0x0][0x2d0], -R172.reuse ;  /* 0x0000b40019197a23 */ /* 0x100fe200000108ac */
[----:B------:R4:W-:Y:S01]  /*be50*/  MUFU.EX2 R177, R5 ;  /* 0x0000000500b17308 */ /* 0x0009e20000000800 */
[--C-:B------:R-:W-:Y:S02]  /*be60*/  FFMA.FTZ R28, R28, c[0x0][0x2d0], -R172.reuse ;  /* 0x0000b4001c1c7a23 */ /* 0x100fe400000108ac */
[----:B------:R-:W-:Y:S02]  /*be70*/  FFMA.FTZ R29, R29, c[0x0][0x2d0], -R172 ;  /* 0x0000b4001d1d7a23 */ /* 0x000fe400000108ac */
[----:B-1----:R-:W-:Y:S01]  /*be80*/  FADD.FTZ R0, -R140, R143 ;  /* 0x0000008f8c007221 */ /* 0x002fe20000010100 */
[----:B------:R-:W-:Y:S01]  /*be90*/  @P0 MOV R143, R181 ;  /* 0x000000b5008f0202 */ /* 0x000fe20000000f00 */
[----:B--2---:R-:W-:Y:S02]  /*bea0*/  FMUL.FTZ R100, R2, R100 ;  /* 0x0000006402647220 */ /* 0x004fe40000410000 */
[----:B------:R-:W-:Y:S01]  /*beb0*/  FMUL.FTZ R0, R0, c[0x0][0x2d0] ;  /* 0x0000b40000007a20 */ /* 0x000fe20000410000 */
[----:B------:R1:W-:Y:S01]  /*bec0*/  MUFU.EX2 R162, R8 ;  /* 0x0000000800a27308 */ /* 0x0003e20000000800 */
[----:B------:R-:W-:Y:S04]  /*bed0*/  @P0 IMAD.WIDE.U32 R142, R3, 0x60, R142 ;  /* 0x00000060038e0825 */ /* 0x000fe800078e008e */
[C---:B------:R-:W-:Y:S01]  /*bee0*/  FMUL.FTZ R101, R2.reuse, R101 ;  /* 0x0000006502657220 */ /* 0x040fe20000410000 */
[----:B---3--:R-:W-:Y:S01]  /*bef0*/  @P0 IADD3 R4, R143, UR4, RZ ;  /* 0x000000048f040c10 */ /* 0x008fe2000fffe0ff */
[----:B------:R-:W-:Y:S01]  /*bf00*/  FMUL.FTZ R104, R2, R104 ;  /* 0x0000006802687220 */ /* 0x000fe20000410000 */
[----:B------:R-:W-:Y:S01]  /*bf10*/  @P0 SHF.L.U32 R3, R142, 0x1, RZ ;  /* 0x000000018e030819 */ /* 0x000fe200000006ff */
[----:B------:R-:W-:Y:S01]  /*bf20*/  FMUL.FTZ R105, R2, R105 ;  /* 0x0000006902697220 */ /* 0x000fe20000410000 */
[----:B------:R-:W-:Y:S01]  /*bf30*/  @P0 SHF.L.U64.HI R142, R142, 0x1, R4 ;  /* 0x000000018e8e0819 */ /* 0x000fe20000010204 */
[----:B------:R2:W-:Y:S01]  /*bf40*/  MUFU.EX2 R180, R9 ;  /* 0x0000000900b47308 */ /* 0x0005e20000000800 */
[C---:B------:R-:W-:Y:S01]  /*bf50*/  @P0 IADD3 R4, P1, R3.reuse, c[0x0][0x1c8], RZ ;  /* 0x0000720003040a10 */ /* 0x040fe20007f3e0ff */
[C---:B------:R-:W-:Y:S01]  /*bf60*/  FMUL.FTZ R108, R2.reuse, R108 ;  /* 0x0000006c026c7220 */ /* 0x040fe20000410000 */
[C---:B------:R-:W-:Y:S01]  /*bf70*/  @P0 IADD3 R160, P6, R3.reuse, 0x80, RZ ;  /* 0x0000008003a00810 */ /* 0x040fe20007fde0ff */
[----:B------:R-:W-:Y:S01]  /*bf80*/  FMUL.FTZ R109, R2, R109 ;  /* 0x0000006d026d7220 */ /* 0x000fe20000410000 */
[----:B----4-:R-:W-:Y:S01]  /*bf90*/  @P0 IADD3.X R5, R142, c[0x0][0x1cc], RZ, P1, !PT ;  /* 0x000073008e050a10 */ /* 0x010fe20000ffe4ff */
[----:B------:R-:W-:Y:S01]  /*bfa0*/  FMUL.FTZ R112, R2, R112 ;  /* 0x0000007002707220 */ /* 0x000fe20000410000 */
[----:B------:R-:W-:Y:S01]  /*bfb0*/  @P0 IADD3 R160, P5, R160, c[0x0][0x1c8], RZ ;  /* 0x00007200a0a00a10 */ /* 0x000fe20007fbe0ff */
[----:B------:R-:W-:Y:S01]  /*bfc0*/  FMUL.FTZ R113, R2, R113 ;  /* 0x0000007102717220 */ /* 0x000fe20000410000 */
[----:B------:R-:W-:Y:S01]  /*bfd0*/  @P0 IADD3 R3, P1, R3, 0x100, RZ ;  /* 0x0000010003030810 */ /* 0x000fe20007f3e0ff */
[----:B------:R3:W-:Y:S01]  /*bfe0*/  @P0 LDGSTS.E.BYPASS.LTC128B.128 [R249+0xc100], [R4.64], !P4 ;  /* 0x0c10000004f90fae */ /* 0x0007e2000e101d52 */
[--C-:B------:R-:W-:Y:S01]  /*bff0*/  @P0 IADD3.X R161, RZ, c[0x0][0x1cc], R142.reuse, P5, P6 ;  /* 0x00007300ffa10a10 */ /* 0x100fe20002fec48e */
[----:B------:R-:W4:Y:S01]  /*c000*/  MUFU.EX2 R0, R0 ;  /* 0x0000000000007308 */ /* 0x000f220000000800 */
[----:B-1----:R-:W-:Y:S01]  /*c010*/  @P0 IADD3 R8, P5, R3, c[0x0][0x1c8], RZ ;  /* 0x0000720003080a10 */ /* 0x002fe20007fbe0ff */
[----:B------:R-:W-:Y:S02]  /*c020*/  FMUL.FTZ R3, R140, c[0x0][0x2d0] ;  /* 0x0000b4008c037a20 */ /* 0x000fe40000410000 */
[----:B------:R-:W-:Y:S02]  /*c030*/  FMUL.FTZ R116, R2, R116 ;  /* 0x0000007402747220 */ /* 0x000fe40000410000 */
[----:B------:R1:W-:Y:S01]  /*c040*/  @P0 LDGSTS.E.BYPASS.LTC128B.128 [R249+0xf100], [R160.64], !P3 ;  /* 0x0f100000a0f90fae */ /* 0x0003e2000d901d52 */
[--C-:B------:R-:W-:Y:S02]  /*c050*/  FFMA.FTZ R6, R6, c[0x0][0x2d0], -R3.reuse ;  /* 0x0000b40006067a23 */ /* 0x100fe40000010803 */
[--C-:B------:R-:W-:Y:S01]  /*c060*/  FFMA.FTZ R7, R7, c[0x0][0x2d0], -R3.reuse ;  /* 0x0000b40007077a23 */ /* 0x100fe20000010803 */
[----:B------:R-:W-:Y:S01]  /*c070*/  MUFU.EX2 R251, R12 ;  /* 0x0000000c00fb7308 */ /* 0x000fe20000000800 */
[--C-:B------:R-:W-:Y:S01]  /*c080*/  FFMA.FTZ R10, R10, c[0x0][0x2d0], -R3.reuse ;  /* 0x0000b4000a0a7a23 */ /* 0x100fe20000010803 */
[----:B--2---:R-:W-:Y:S01]  /*c090*/  @P0 IADD3.X R9, RZ, c[0x0][0x1cc], R142, P5, P1 ;  /* 0x00007300ff090a10 */ /* 0x004fe20002fe248e */
[--C-:B------:R-:W-:Y:S02]  /*c0a0*/  FFMA.FTZ R11, R11, c[0x0][0x2d0], -R3.reuse ;  /* 0x0000b4000b0b7a23 */ /* 0x100fe40000010803 */
[----:B------:R-:W-:Y:S02]  /*c0b0*/  FMUL.FTZ R117, R2, R117 ;  /* 0x0000007502757220 */ /* 0x000fe40000410000 */
[----:B------:R2:W-:Y:S01]  /*c0c0*/  @P0 LDGSTS.E.BYPASS.LTC128B.128 [R249+0x12100], [R8.64], !P2 ;  /* 0x1210000008f90fae */ /* 0x0005e2000d101d52 */
[--C-:B------:R-:W-:Y:S02]  /*c0d0*/  FFMA.FTZ R14, R14, c[0x0][0x2d0], -R3.reuse ;  /* 0x0000b4000e0e7a23 */ /* 0x100fe40000010803 */
[----:B------:R1:W-:Y:S01]  /*c0e0*/  MUFU.EX2 R173, R6 ;  /* 0x0000000600ad7308 */ /* 0x0003e20000000800 */
[--C-:B------:R-:W-:Y:S02]  /*c0f0*/  FFMA.FTZ R18, R18, c[0x0][0x2d0], -R3.reuse ;  /* 0x0000b40012127a23 */ /* 0x100fe40000010803 */
[--C-:B------:R-:W-:Y:S01]  /*c100*/  FFMA.FTZ R22, R22, c[0x0][0x2d0], -R3.reuse ;  /* 0x0000b40016167a23 */ /* 0x100fe20000010803 */
[----:B---3--:R-:W-:Y:S01]  /*c110*/  @P0 IADD3 R4, P1, R4, UR8, RZ ;  /* 0x0000000804040c10 */ /* 0x008fe2000ff3e0ff */
[C---:B----4-:R-:W-:Y:S02]  /*c120*/  FMUL.FTZ R102, R0.reuse, R102 ;  /* 0x0000006600667220 */ /* 0x050fe40000410000 */
[----:B------:R-:W-:Y:S01]  /*c130*/  FMUL.FTZ R103, R0, R103 ;  /* 0x0000006700677220 */ /* 0x000fe20000410000 */
[----:B------:R-:W-:Y:S02]  /*c140*/  @P0 IADD3.X R5, R5, UR7, RZ, P1, !PT ;  /* 0x0000000705050c10 */ /* 0x000fe40008ffe4ff */
[----:B------:R3:W4:Y:S01]  /*c150*/  MUFU.EX2 R176, R7 ;  /* 0x0000000700b07308 */ /* 0x0007220000000800 */
[----:B------:R-:W-:Y:S01]  /*c160*/  @P0 IADD3 R142, P6, R4, UR8, RZ ;  /* 0x00000008048e0c10 */ /* 0x000fe2000ffde0ff */
[C---:B------:R-:W-:Y:S01]  /*c170*/  FMUL.FTZ R106, R0.reuse, R106 ;  /* 0x0000006a006a7220 */ /* 0x040fe20000410000 */
[----:B------:R4:W-:Y:S02]  /*c180*/  @P0 LDGSTS.E.BYPASS.LTC128B.128 [R249+0xd100], [R4.64], !P4 ;  /* 0x0d10000004f90fae */ /* 0x0009e4000e101d52 */
[C---:B------:R-:W-:Y:S01]  /*c190*/  @P0 IADD3.X R143, R5.reuse, UR7, RZ, P6, !PT ;  /* 0x00000007058f0c10 */ /* 0x040fe2000b7fe4ff */
[C---:B------:R-:W-:Y:S02]  /*c1a0*/  FMUL.FTZ R107, R0.reuse, R107 ;  /* 0x0000006b006b7220 */ /* 0x040fe40000410000 */
[C---:B------:R-:W-:Y:S02]  /*c1b0*/  FMUL.FTZ R110, R0.reuse, R110 ;  /* 0x0000006e006e7220 */ /* 0x040fe40000410000 */
[----:B------:R4:W-:Y:S01]  /*c1c0*/  MUFU.EX2 R175, R10 ;  /* 0x0000000a00af7308 */ /* 0x0009e20000000800 */
[C---:B------:R-:W-:Y:S01]  /*c1d0*/  FMUL.FTZ R111, R0.reuse, R111 ;  /* 0x0000006f006f7220 */ /* 0x040fe20000410000 */
[----:B------:R4:W-:Y:S01]  /*c1e0*/  @P0 LDGSTS.E.BYPASS.LTC128B.128 [R249+0x10100], [R4.64+0x80], !P3 ;  /* 0x1010008004f90fae */ /* 0x0009e2000d901d52 */
[----:B------:R-:W-:Y:S01]  /*c1f0*/  FMUL.FTZ R114, R0, R114 ;  /* 0x0000007200727220 */ /* 0x000fe20000410000 */
[----:B--2---:R-:W-:Y:S01]  /*c200*/  @P0 IADD3 R8, P5, R4, UR6, RZ ;  /* 0x0000000604080c10 */ /* 0x004fe2000ffbe0ff */
[----:B------:R-:W-:Y:S01]  /*c210*/  FMUL.FTZ R115, R0, R115 ;  /* 0x0000007300737220 */ /* 0x000fe20000410000 */
[----:B-1----:R-:W-:Y:S01]  /*c220*/  @P0 IADD3 R6, P1, R4, UR14, RZ ;  /* 0x0000000e04060c10 */ /* 0x002fe2000ff3e0ff */
[C---:B------:R-:W-:Y:S01]  /*c230*/  FMUL.FTZ R118, R0.reuse, R118 ;  /* 0x0000007600767220 */ /* 0x040fe20000410000 */
[----:B------:R-:W-:Y:S01]  /*c240*/  @P0 IADD3.X R9, R5, UR12, RZ, P5, !PT ;  /* 0x0000000c05090c10 */ /* 0x000fe2000affe4ff */
[----:B------:R-:W-:Y:S01]  /*c250*/  FMUL.FTZ R119, R0, R119 ;  /* 0x0000007700777220 */ /* 0x000fe20000410000 */
[----:B------:R1:W-:Y:S01]  /*c260*/  @P0 LDGSTS.E.BYPASS.LTC128B.128 [R249+0x13100], [R4.64+0x100], !P2 ;  /* 0x1310010004f90fae */ /* 0x0003e2000d101d52 */
[----:B------:R2:W1:Y:S01]  /*c270*/  MUFU.EX2 R174, R11 ;  /* 0x0000000b00ae7308 */ /* 0x0004620000000800 */
[--C-:B------:R-:W-:Y:S01]  /*c280*/  FFMA.FTZ R23, R23, c[0x0][0x2d0], -R3.reuse ;  /* 0x0000b40017177a23 */ /* 0x100fe20000010803 */
[----:B---3--:R-:W-:Y:S01]  /*c290*/  @P0 IADD3.X R7, R5, UR9, RZ, P1, !PT ;  /* 0x0000000905070c10 */ /* 0x008fe20008ffe4ff */
[--C-:B------:R-:W-:Y:S02]  /*c2a0*/  FFMA.FTZ R26, R26, c[0x0][0x2d0], -R3.reuse ;  /* 0x0000b4001a1a7a23 */ /* 0x100fe40000010803 */
[--C-:B------:R-:W-:Y:S02]  /*c2b0*/  FFMA.FTZ R27, R27, c[0x0][0x2d0], -R3.reuse ;  /* 0x0000b4001b1b7a23 */ /* 0x100fe40000010803 */
[----:B------:R3:W-:Y:S01]  /*c2c0*/  @P0 LDGSTS.E.BYPASS.LTC128B.128 [R249+0xe100], [R142.64], !P4 ;  /* 0x0e1000008ef90fae */ /* 0x0007e2000e101d52 */
[--C-:B------:R-:W-:Y:S02]  /*c2d0*/  FFMA.FTZ R32, R32, c[0x0][0x2d0], -R172.reuse ;  /* 0x0000b40020207a23 */ /* 0x100fe400000108ac */
[----:B------:R-:W-:Y:S01]  /*c2e0*/  MUFU.EX2 R179, R17 ;  /* 0x0000001100b37308 */ /* 0x000fe20000000800 */
[--C-:B------:R-:W-:Y:S02]  /*c2f0*/  FFMA.FTZ R33, R33, c[0x0][0x2d0], -R172.reuse ;  /* 0x0000b40021217a23 */ /* 0x100fe400000108ac */
[----:B----4-:R-:W-:Y:S02]  /*c300*/  FMUL.FTZ R10, R0, R150 ;  /* 0x00000096000a7220 */ /* 0x010fe40000410000 */
[----:B------:R4:W-:Y:S01]  /*c310*/  @P0 LDGSTS.E.BYPASS.LTC128B.128 [R249+0x11100], [R8.64], !P3 ;  /* 0x1110000008f90fae */ /* 0x0009e2000d901d52 */
[--C-:B------:R-:W-:Y:S02]  /*c320*/  FFMA.FTZ R30, R30, c[0x0][0x2d0], -R3.reuse ;  /* 0x0000b4001e1e7a23 */ /* 0x100fe40000010803 */
[--C-:B------:R-:W-:Y:S02]  /*c330*/  FFMA.FTZ R31, R31, c[0x0][0x2d0], -R3.reuse ;  /* 0x0000b4001f1f7a23 */ /* 0x100fe40000010803 */
[----:B------:R-:W-:Y:S01]  /*c340*/  MUFU.EX2 R183, R20 ;  /* 0x0000001400b77308 */ /* 0x000fe20000000800 */
[--C-:B------:R-:W-:Y:S02]  /*c350*/  FFMA.FTZ R34, R34, c[0x0][0x2d0], -R3.reuse ;  /* 0x0000b40022227a23 */ /* 0x100fe40000010803 */
[----:B------:R4:W-:Y:S01]  /*c360*/  @P0 LDGSTS.E.BYPASS.LTC128B.128 [R249+0x14100], [R6.64], !P2 ;  /* 0x1410000006f90fae */ /* 0x0009e2000d101d52 */
[----:B--2---:R-:W-:Y:S02]  /*c370*/  FMUL.FTZ R11, R0, R151 ;  /* 0x00000097000b7220 */ /* 0x004fe40000410000 */
[C---:B-1----:R-:W-:Y:S01]  /*c380*/  FMUL.FTZ R4, R2.reuse, R144 ;  /* 0x0000009002047220 */ /* 0x042fe20000410000 */
[----:B------:R-:W-:Y:S01]  /*c390*/  F2FP.BF16.PACK_AB R144, R177, R252 ;  /* 0x000000fcb190723e */ /* 0x000fe200000010ff */
[----:B------:R-:W-:Y:S01]  /*c3a0*/  FMUL.FTZ R5, R2, R145 ;  /* 0x0000009102057220 */ /* 0x000fe20000410000 */
[----:B------:R-:W-:Y:S01]  /*c3b0*/  F2FP.BF16.PACK_AB R145, R176, R173 ;  /* 0x000000adb091723e */ /* 0x000fe200000010ff */
[----:B------:R-:W-:Y:S01]  /*c3c0*/  MUFU.EX2 R182, R21 ;  /* 0x0000001500b67308 */ /* 0x000fe20000000800 */
[----:B------:R-:W-:Y:S01]  /*c3d0*/  LDSM.16.MT88.4 R164, [R226+0x100] ;  /* 0x00010000e2a4783b */ /* 0x000fe20000004200 */
[--C-:B------:R-:W-:Y:S01]  /*c3e0*/  FFMA.FTZ R35, R35, c[0x0][0x2d0], -R3.reuse ;  /* 0x0000b40023237a23 */ /* 0x100fe20000010803 */
[----:B---3--:R-:W-:Y:S01]  /*c3f0*/  MOV R143, R162 ;  /* 0x000000a2008f7202 */ /* 0x008fe20000000f00 */
[--C-:B------:R-:W-:Y:S02]  /*c400*/  FFMA.FTZ R142, R19, c[0x0][0x2d0], -R3.reuse ;  /* 0x0000b400138e7a23 */ /* 0x100fe40000010803 */
[C---:B------:R-:W-:Y:S03]  /*c410*/  FMUL.FTZ R120, R2.reuse, R120 ;  /* 0x0000007802787220 */ /* 0x040fe60000410000 */
[----:B------:R-:W1:Y:S01]  /*c420*/  LDSM.16.MT88.4 R160, [R225+0x100] ;  /* 0x00010000e1a0783b */ /* 0x000e620000004200 */
[----:B------:R-:W-:Y:S01]  /*c430*/  MUFU.EX2 R250, R24 ;  /* 0x0000001800fa7308 */ /* 0x000fe20000000800 */
[C---:B------:R-:W-:Y:S02]  /*c440*/  FMUL.FTZ R121, R2.reuse, R121 ;  /* 0x0000007902797220 */ /* 0x040fe40000410000 */
[C---:B----4-:R-:W-:Y:S02]  /*c450*/  FMUL.FTZ R8, R2.reuse, R148 ;  /* 0x0000009402087220 */ /* 0x050fe40000410000 */
[----:B------:R-:W-:Y:S02]  /*c460*/  FMUL.FTZ R9, R2, R149 ;  /* 0x0000009502097220 */ /* 0x000fe40000410000 */
[----:B------:R-:W2:Y:S01]  /*c470*/  LDSM.16.MT88.4 R168, [R229+0x100] ;  /* 0x00010000e5a8783b */ /* 0x000ea20000004200 */
[C---:B------:R-:W-:Y:S02]  /*c480*/  FMUL.FTZ R122, R0.reuse, R122 ;  /* 0x0000007a007a7220 */ /* 0x040fe40000410000 */
[----:B------:R-:W-:Y:S01]  /*c490*/  FMUL.FTZ R6, R0, R146 ;  /* 0x0000009200067220 */ /* 0x000fe20000410000 */
[----:B------:R-:W-:Y:S01]  /*c4a0*/  F2FP.BF16.PACK_AB R146, R180, R143 ;  /* 0x0000008fb492723e */ /* 0x000fe200000010ff */
[----:B------:R-:W-:Y:S01]  /*c4b0*/  FMUL.FTZ R7, R0, R147 ;  /* 0x0000009300077220 */ /* 0x000fe20000410000 */
[----:B------:R-:W-:Y:S01]  /*c4c0*/  F2FP.BF16.PACK_AB R147, R174, R175 ;  /* 0x000000afae93723e */ /* 0x000fe200000010ff */
[----:B------:R-:W-:Y:S01]  /*c4d0*/  MUFU.EX2 R181, R25 ;  /* 0x0000001900b57308 */ /* 0x000fe20000000800 */
[----:B------:R-:W3:Y:S01]  /*c4e0*/  LDSM.16.MT88.4 R148, [R228+0x100] ;  /* 0x00010000e494783b */ /* 0x000ee20000004200 */
[----:B------:R-:W-:Y:S02]  /*c4f0*/  FMUL.FTZ R123, R0, R123 ;  /* 0x0000007b007b7220 */ /* 0x000fe40000410000 */
[C---:B------:R-:W-:Y:S02]  /*c500*/  FMUL.FTZ R124, R2.reuse, R124 ;  /* 0x0000007c027c7220 */ /* 0x040fe40000410000 */
[----:B------:R-:W-:Y:S02]  /*c510*/  FMUL.FTZ R125, R2, R125 ;  /* 0x0000007d027d7220 */ /* 0x000fe40000410000 */
[C---:B------:R-:W-:Y:S01]  /*c520*/  FMUL.FTZ R126, R0.reuse, R126 ;  /* 0x0000007e007e7220 */ /* 0x040fe20000410000 */
[----:B------:R-:W0:Y:S01]  /*c530*/  LDGDEPBAR ;  /* 0x00000000000079af */ /* 0x000e220000000000 */
[----:B------:R-:W-:Y:S02]  /*c540*/  FMUL.FTZ R127, R0, R127 ;  /* 0x0000007f007f7220 */ /* 0x000fe40000410000 */
[C---:B------:R-:W-:Y:S02]  /*c550*/  FMUL.FTZ R128, R2.reuse, R128 ;  /* 0x0000008002807220 */ /* 0x040fe40000410000 */
[----:B------:R-:W-:Y:S02]  /*c560*/  FMUL.FTZ R129, R2, R129 ;  /* 0x0000008102817220 */ /* 0x000fe40000410000 */
[C---:B------:R-:W-:Y:S02]  /*c570*/  FMUL.FTZ R130, R0.reuse, R130 ;  /* 0x0000008200827220 */ /* 0x040fe40000410000 */
[----:B------:R-:W-:Y:S02]  /*c580*/  FMUL.FTZ R131, R0, R131 ;  /* 0x0000008300837220 */ /* 0x000fe40000410000 */
[C---:B------:R-:W-:Y:S02]  /*c590*/  FMUL.FTZ R132, R2.reuse, R132 ;  /* 0x0000008402847220 */ /* 0x040fe40000410000 */
[----:B------:R-:W-:Y:S02]  /*c5a0*/  FMUL.FTZ R133, R2, R133 ;  /* 0x0000008502857220 */ /* 0x000fe40000410000 */
[C---:B------:R-:W-:Y:S01]  /*c5b0*/  FMUL.FTZ R134, R0.reuse, R134 ;  /* 0x0000008600867220 */ /* 0x040fe20000410000 */
[C---:B-1----:R-:W-:Y:S05]  /*c5c0*/  HMMA.16816.F32.BF16 R4, R144.reuse, R160, R4 ;  /* 0x000000a09004723c */ /* 0x042fea0000041804 */
[----:B------:R-:W-:Y:S02]  /*c5d0*/  FMUL.FTZ R135, R0, R135 ;  /* 0x0000008700877220 */ /* 0x000fe40000410000 */
[C---:B------:R-:W-:Y:S01]  /*c5e0*/  FMUL.FTZ R136, R2.reuse, R136 ;  /* 0x0000008802887220 */ /* 0x040fe20000410000 */
[C---:B------:R-:W-:Y:S01]  /*c5f0*/  HMMA.16816.F32.BF16 R8, R144.reuse, R162, R8 ;  /* 0x000000a29008723c */ /* 0x040fe20000041808 */
[----:B------:R-:W1:Y:S03]  /*c600*/  LDSM.16.MT88.4 R160, [R225+0x3100] ;  /* 0x00310000e1a0783b */ /* 0x000e660000004200 */
[----:B------:R-:W-:Y:S02]  /*c610*/  FMUL.FTZ R137, R2, R137 ;  /* 0x0000008902897220 */ /* 0x000fe40000410000 */
[C---:B------:R-:W-:Y:S02]  /*c620*/  FMUL.FTZ R138, R0.reuse, R138 ;  /* 0x0000008a008a7220 */ /* 0x040fe40000410000 */
[C---:B------:R-:W-:Y:S04]  /*c630*/  HMMA.16816.F32.BF16 R100, R144.reuse, R164, R100 ;  /* 0x000000a49064723c */ /* 0x040fe80000041864 */
[----:B------:R-:W-:Y:S02]  /*c640*/  FMUL.FTZ R139, R0, R139 ;  /* 0x0000008b008b7220 */ /* 0x000fe40000410000 */
[C---:B------:R-:W-:Y:S02]  /*c650*/  FMUL.FTZ R52, R2.reuse, R52 ;  /* 0x0000003402347220 */ /* 0x040fe40000410000 */
[C---:B------:R-:W-:Y:S01]  /*c660*/  HMMA.16816.F32.BF16 R104, R144.reuse, R166, R104 ;  /* 0x000000a69068723c */ /* 0x040fe20000041868 */
[----:B------:R-:W4:Y:S03]  /*c670*/  LDSM.16.MT88.4 R164, [R226+0x3100] ;  /* 0x00310000e2a4783b */ /* 0x000f260000004200 */
[----:B------:R-:W-:Y:S02]  /*c680*/  FMUL.FTZ R53, R2, R53 ;  /* 0x0000003502357220 */ /* 0x000fe40000410000 */
[C---:B------:R-:W-:Y:S02]  /*c690*/  FMUL.FTZ R54, R0.reuse, R54 ;  /* 0x0000003600367220 */ /* 0x040fe40000410000 */
[C---:B--2---:R-:W-:Y:S01]  /*c6a0*/  HMMA.16816.F32.BF16 R108, R144.reuse, R168, R108 ;  /* 0x000000a8906c723c */ /* 0x044fe2000004186c */
[----:B------:R-:W-:Y:S03]  /*c6b0*/  MUFU.EX2 R169, R14 ;  /* 0x0000000e00a97308 */ /* 0x000fe60000000800 */
[----:B------:R-:W-:Y:S02]  /*c6c0*/  FMUL.FTZ R55, R0, R55 ;  /* 0x0000003700377220 */ /* 0x000fe40000410000 */
[C---:B------:R-:W-:Y:S02]  /*c6d0*/  FMUL.FTZ R56, R2.reuse, R56 ;  /* 0x0000003802387220 */ /* 0x040fe40000410000 */
[C---:B------:R-:W-:Y:S04]  /*c6e0*/  HMMA.16816.F32.BF16 R112, R144.reuse, R170, R112 ;  /* 0x000000aa9070723c */ /* 0x040fe80000041870 */
[----:B------:R-:W-:Y:S02]  /*c6f0*/  FMUL.FTZ R57, R2, R57 ;  /* 0x0000003902397220 */ /* 0x000fe40000410000 */
[C---:B------:R-:W-:Y:S01]  /*c700*/  FMUL.FTZ R58, R0.reuse, R58 ;  /* 0x0000003a003a7220 */ /* 0x040fe20000410000 */
[----:B------:R-:W-:Y:S01]  /*c710*/  MOV R171, R177 ;  /* 0x000000b100ab7202 */ /* 0x000fe20000000f00 */
[C---:B---3--:R-:W-:Y:S01]  /*c720*/  HMMA.16816.F32.BF16 R116, R144.reuse, R148, R116 ;  /* 0x000000949074723c */ /* 0x048fe20000041874 */
[----:B------:R-:W2:Y:S03]  /*c730*/  MUFU.EX2 R177, R13 ;  /* 0x0000000d00b17308 */ /* 0x000ea60000000800 */
[----:B------:R-:W-:Y:S02]  /*c740*/  FMUL.FTZ R59, R0, R59 ;  /* 0x0000003b003b7220 */ /* 0x000fe40000410000 */
[C---:B------:R-:W-:Y:S02]  /*c750*/  FMUL.FTZ R60, R2.reuse, R60 ;  /* 0x0000003c023c7220 */ /* 0x040fe40000410000 */
[C---:B------:R-:W-:Y:S01]  /*c760*/  HMMA.16816.F32.BF16 R120, R144.reuse, R150, R120 ;  /* 0x000000969078723c */ /* 0x040fe20000041878 */
[----:B------:R-:W3:Y:S03]  /*c770*/  LDSM.16.MT88.4 R148, [R229+0x3100] ;  /* 0x00310000e594783b */ /* 0x000ee60000004200 */
[----:B------:R-:W-:Y:S02]  /*c780*/  FMUL.FTZ R61, R2, R61 ;  /* 0x0000003d023d7220 */ /* 0x000fe40000410000 */
[C---:B------:R-:W-:Y:S02]  /*c790*/  FMUL.FTZ R62, R0.reuse, R62 ;  /* 0x0000003e003e7220 */ /* 0x040fe40000410000 */
[C---:B-1----:R-:W-:Y:S04]  /*c7a0*/  HMMA.16816.F32.BF16 R124, R144.reuse, R160, R124 ;  /* 0x000000a0907c723c */ /* 0x042fe8000004187c */
[----:B------:R-:W-:Y:S02]  /*c7b0*/  FMUL.FTZ R63, R0, R63 ;  /* 0x0000003f003f7220 */ /* 0x000fe40000410000 */
[--C-:B------:R-:W-:Y:S02]  /*c7c0*/  FFMA.FTZ R16, R16, c[0x0][0x2d0], -R172.reuse ;  /* 0x0000b40010107a23 */ /* 0x100fe400000108ac */
[C---:B------:R-:W-:Y:S01]  /*c7d0*/  HMMA.16816.F32.BF16 R128, R144.reuse, R162, R128 ;  /* 0x000000a29080723c */ /* 0x040fe20000041880 */
[----:B------:R-:W1:Y:S01]  /*c7e0*/  LDSM.16.MT88.4 R160, [R228+0x3100] ;  /* 0x00310000e4a0783b */ /* 0x000e620000004200 */
[----:B------:R2:W-:Y:S02]  /*c7f0*/  MUFU.EX2 R178, R16 ;  /* 0x0000001000b27308 */ /* 0x0005e40000000800 */
[C---:B------:R-:W-:Y:S02]  /*c800*/  FMUL.FTZ R64, R2.reuse, R64 ;  /* 0x0000004002407220 */ /* 0x040fe40000410000 */
[----:B------:R-:W-:Y:S02]  /*c810*/  FMUL.FTZ R65, R2, R65 ;  /* 0x0000004102417220 */ /* 0x000fe40000410000 */
[C---:B----4-:R-:W-:Y:S04]  /*c820*/  HMMA.16816.F32.BF16 R132, R144.reuse, R164, R132 ;  /* 0x000000a49084723c */ /* 0x050fe80000041884 */
[C---:B------:R-:W-:Y:S02]  /*c830*/  FMUL.FTZ R66, R0.reuse, R66 ;  /* 0x0000004200427220 */ /* 0x040fe40000410000 */
[----:B------:R-:W-:Y:S02]  /*c840*/  FMUL.FTZ R67, R0, R67 ;  /* 0x0000004300437220 */ /* 0x000fe40000410000 */
[C---:B------:R-:W-:Y:S01]  /*c850*/  HMMA.16816.F32.BF16 R136, R144.reuse, R166, R136 ;  /* 0x000000a69088723c */ /* 0x040fe20000041888 */
[----:B------:R-:W4:Y:S03]  /*c860*/  LDSM.16.MT88.4 R164, [R225+0x6100] ;  /* 0x00610000e1a4783b */ /* 0x000f260000004200 */
[C---:B------:R-:W-:Y:S02]  /*c870*/  FMUL.FTZ R68, R2.reuse, R68 ;  /* 0x0000004402447220 */ /* 0x040fe40000410000 */
[----:B------:R-:W-:Y:S02]  /*c880*/  FMUL.FTZ R69, R2, R69 ;  /* 0x0000004502457220 */ /* 0x000fe40000410000 */
[C---:B------:R-:W-:Y:S01]  /*c890*/  FMUL.FTZ R70, R0.reuse, R70 ;  /* 0x0000004600467220 */ /* 0x040fe20000410000 */
[C---:B---3--:R-:W-:Y:S03]  /*c8a0*/  HMMA.16816.F32.BF16 R52, R144.reuse, R148, R52 ;  /* 0x000000949034723c */ /* 0x048fe60000041834 */
[--C-:B--2---:R-:W-:Y:S02]  /*c8b0*/  FFMA.FTZ R16, R15, c[0x0][0x2d0], -R3.reuse ;  /* 0x0000b4000f107a23 */ /* 0x104fe40000010803 */
[----:B------:R-:W-:Y:S01]  /*c8c0*/  LDSM.16.MT88.4 R12, [R228+0x6100] ;  /* 0x00610000e40c783b */ /* 0x000fe20000004200 */
[----:B------:R-:W-:Y:S01]  /*c8d0*/  FMUL.FTZ R71, R0, R71 ;  /* 0x0000004700477220 */ /* 0x000fe20000410000 */
[----:B------:R-:W2:Y:S01]  /*c8e0*/  MUFU.EX2 R168, R16 ;  /* 0x0000001000a87308 */ /* 0x000ea20000000800 */
[C---:B------:R-:W-:Y:S04]  /*c8f0*/  HMMA.16816.F32.BF16 R56, R144.reuse, R150, R56 ;  /* 0x000000969038723c */ /* 0x040fe80000041838 */
[C---:B------:R-:W-:Y:S01]  /*c900*/  FMUL.FTZ R72, R2.reuse, R72 ;  /* 0x0000004802487220 */ /* 0x040fe20000410000 */
[----:B------:R-:W3:Y:S01]  /*c910*/  LDSM.16.MT88.4 R148, [R226+0x6100] ;  /* 0x00610000e294783b */ /* 0x000ee20000004200 */
        /* <DEDUP_REMOVED lines=8> */
[C---:B----4-:R-:W-:Y:S01]  /*c9a0*/  HMMA.16816.F32.BF16 R68, R144.reuse, R164, R68 ;  /* 0x000000a49044723c */ /* 0x050fe20000041844 */
[----:B------:R-:W-:Y:S03]  /*c9b0*/  MUFU.EX2 R165, R22 ;  /* 0x0000001600a57308 */ /* 0x000fe60000000800 */
[C---:B------:R-:W-:Y:S02]  /*c9c0*/  FMUL.FTZ R78, R0.reuse, R78 ;  /* 0x0000004e004e7220 */ /* 0x040fe40000410000 */
[----:B------:R-:W-:Y:S02]  /*c9d0*/  FMUL.FTZ R79, R0, R79 ;  /* 0x0000004f004f7220 */ /* 0x000fe40000410000 */
[C---:B------:R-:W-:Y:S03]  /*c9e0*/  HMMA.16816.F32.BF16 R72, R144.reuse, R166, R72 ;  /* 0x000000a69048723c */ /* 0x040fe60000041848 */
[----:B------:R4:W-:Y:S01]  /*c9f0*/  MUFU.EX2 R167, R18 ;  /* 0x0000001200a77308 */ /* 0x0009e20000000800 */
[C---:B------:R-:W-:Y:S02]  /*ca00*/  FMUL.FTZ R80, R2.reuse, R80 ;  /* 0x0000005002507220 */ /* 0x040fe40000410000 */
[----:B------:R-:W-:Y:S02]  /*ca10*/  FMUL.FTZ R81, R2, R81 ;  /* 0x0000005102517220 */ /* 0x000fe40000410000 */
[C---:B------:R-:W-:Y:S04]  /*ca20*/  FMUL.FTZ R82, R0.reuse, R82 ;  /* 0x0000005200527220 */ /* 0x040fe80000410000 */
[----:B------:R-:W-:Y:S01]  /*ca30*/  FMUL.FTZ R83, R0, R83 ;  /* 0x0000005300537220 */ /* 0x000fe20000410000 */
[C---:B---3--:R-:W-:Y:S01]  /*ca40*/  HMMA.16816.F32.BF16 R76, R144.reuse, R148, R76 ;  /* 0x00000094904c723c */ /* 0x048fe2000004184c */
[----:B------:R3:W-:Y:S02]  /*ca50*/  MUFU.EX2 R164, R23 ;  /* 0x0000001700a47308 */ /* 0x0007e40000000800 */
[C---:B------:R-:W-:Y:S02]  /*ca60*/  FMUL.FTZ R84, R2.reuse, R84 ;  /* 0x0000005402547220 */ /* 0x040fe40000410000 */
[----:B------:R-:W-:Y:S02]  /*ca70*/  FMUL.FTZ R85, R2, R85 ;  /* 0x0000005502557220 */ /* 0x000fe40000410000 */
[C---:B------:R-:W-:Y:S01]  /*ca80*/  FMUL.FTZ R86, R0.reuse, R86 ;  /* 0x0000005600567220 */ /* 0x040fe20000410000 */
[C---:B------:R-:W-:Y:S01]  /*ca90*/  HMMA.16816.F32.BF16 R80, R144.reuse, R150, R80 ;  /* 0x000000969050723c */ /* 0x040fe20000041850 */
[----:B------:R-:W2:Y:S02]  /*caa0*/  LDSM.16.MT88.4 R148, [R225+0x900] ;  /* 0x00090000e194783b */ /* 0x000ea40000004200 */
[----:B------:R-:W2:Y:S01]  /*cab0*/  MUFU.EX2 R166, R142 ;  /* 0x0000008e00a67308 */ /* 0x000ea20000000800 */
[----:B------:R-:W-:Y:S02]  /*cac0*/  FMUL.FTZ R87, R0, R87 ;  /* 0x0000005700577220 */ /* 0x000fe40000410000 */
[C---:B------:R-:W-:Y:S02]  /*cad0*/  FMUL.FTZ R88, R2.reuse, R88 ;  /* 0x0000005802587220 */ /* 0x040fe40000410000 */
[----:B------:R-:W-:Y:S01]  /*cae0*/  FMUL.FTZ R89, R2, R89 ;  /* 0x0000005902597220 */ /* 0x000fe20000410000 */
[----:B----4-:R-:W4:Y:S02]  /*caf0*/  LDSM.16.MT88.4 R16, [R226+0x900] ;  /* 0x00090000e210783b */ /* 0x010f240000004200 */
[C---:B-1----:R-:W-:Y:S02]  /*cb00*/  HMMA.16816.F32.BF16 R84, R144.reuse, R160, R84 ;  /* 0x000000a09054723c */ /* 0x042fe40000041854 */
[----:B------:R-:W-:Y:S01]  /*cb10*/  MUFU.EX2 R161, R30 ;  /* 0x0000001e00a17308 */ /* 0x000fe20000000800 */
[C---:B------:R-:W-:Y:S02]  /*cb20*/  FMUL.FTZ R90, R0.reuse, R90 ;  /* 0x0000005a005a7220 */ /* 0x040fe40000410000 */
[----:B------:R-:W-:Y:S01]  /*cb30*/  FMUL.FTZ R91, R0, R91 ;  /* 0x0000005b005b7220 */ /* 0x000fe20000410000 */
[----:B---3--:R-:W-:Y:S01]  /*cb40*/  LDSM.16.MT88.4 R20, [R225+0x1100] ;  /* 0x00110000e114783b */ /* 0x008fe20000004200 */
[C---:B------:R-:W-:Y:S02]  /*cb50*/  FMUL.FTZ R92, R2.reuse, R92 ;  /* 0x0000005c025c7220 */ /* 0x040fe40000410000 */
[----:B------:R-:W-:Y:S03]  /*cb60*/  FMUL.FTZ R93, R2, R93 ;  /* 0x0000005d025d7220 */ /* 0x000fe60000410000 */
[C---:B------:R-:W-:Y:S01]  /*cb70*/  HMMA.16816.F32.BF16 R88, R144.reuse, R162, R88 ;  /* 0x000000a29058723c */ /* 0x040fe20000041858 */
[----:B------:R-:W-:Y:S02]  /*cb80*/  MUFU.EX2 R163, R26 ;  /* 0x0000001a00a37308 */ /* 0x000fe40000000800 */
[C---:B------:R-:W-:Y:S02]  /*cb90*/  FMUL.FTZ R94, R0.reuse, R94 ;  /* 0x0000005e005e7220 */ /* 0x040fe40000410000 */
[----:B------:R-:W-:Y:S02]  /*cba0*/  FMUL.FTZ R95, R0, R95 ;  /* 0x0000005f005f7220 */ /* 0x000fe40000410000 */
[C---:B------:R-:W-:Y:S02]  /*cbb0*/  FMUL.FTZ R96, R2.reuse, R96 ;  /* 0x0000006002607220 */ /* 0x040fe40000410000 */
[----:B------:R-:W-:Y:S02]  /*cbc0*/  FMUL.FTZ R97, R2, R97 ;  /* 0x0000006102617220 */ /* 0x000fe40000410000 */
[----:B------:R1:W3:Y:S01]  /*cbd0*/  MUFU.EX2 R162, R27 ;  /* 0x0000001b00a27308 */ /* 0x0002e20000000800 */
[C---:B------:R-:W-:Y:S03]  /*cbe0*/  HMMA.16816.F32.BF16 R92, R144.reuse, R12, R92 ;  /* 0x0000000c905c723c */ /* 0x040fe6000004185c */
[C---:B------:R-:W-:Y:S02]  /*cbf0*/  FMUL.FTZ R98, R0.reuse, R98 ;  /* 0x0000006200627220 */ /* 0x040fe40000410000 */
[----:B------:R-:W-:Y:S02]  /*cc00*/  FMUL.FTZ R99, R0, R99 ;  /* 0x0000006300637220 */ /* 0x000fe40000410000 */
[----:B------:R-:W-:Y:S01]  /*cc10*/  F2FP.BF16.PACK_AB R12, R177, R251 ;  /* 0x000000fbb10c723e */ /* 0x000fe200000010ff */
[--C-:B------:R-:W-:Y:S01]  /*cc20*/  FFMA.FTZ R40, R40, c[0x0][0x2d0], -R172.reuse ;  /* 0x0000b40028287a23 */ /* 0x100fe200000108ac */
[----:B------:R-:W-:Y:S03]  /*cc30*/  MUFU.EX2 R160, R31 ;  /* 0x0000001f00a07308 */ /* 0x000fe60000000800 */
[----:B------:R-:W-:Y:S01]  /*cc40*/  HMMA.16816.F32.BF16 R96, R144, R14, R96 ;  /* 0x0000000e9060723c */ /* 0x000fe20000041860 */
[----:B------:R-:W3:Y:S02]  /*cc50*/  LDSM.16.MT88.4 R144, [R229+0x900] ;  /* 0x00090000e590783b */ /* 0x000ee40000004200 */
[----:B--2---:R-:W-:Y:S01]  /*cc60*/  F2FP.BF16.PACK_AB R13, R168, R169 ;  /* 0x000000a9a80d723e */ /* 0x004fe200000010ff */
[--C-:B------:R-:W-:Y:S02]  /*cc70*/  FFMA.FTZ R41, R41, c[0x0][0x2d0], -R172.reuse ;  /* 0x0000b40029297a23 */ /* 0x100fe400000108ac */
[--C-:B------:R-:W-:Y:S01]  /*cc80*/  FFMA.FTZ R36, R36, c[0x0][0x2d0], -R172.reuse ;  /* 0x0000b40024247a23 */ /* 0x100fe200000108ac */
[----:B------:R-:W-:Y:S01]  /*cc90*/  F2FP.BF16.PACK_AB R14, R179, R178 ;  /* 0x000000b2b30e723e */ /* 0x000fe200000010ff */
[----:B------:R-:W-:Y:S01]  /*cca0*/  MUFU.EX2 R142, R35 ;  /* 0x00000023008e7308 */ /* 0x000fe20000000800 */
[----:B------:R-:W-:Y:S01]  /*ccb0*/  F2FP.BF16.PACK_AB R15, R166, R167 ;  /* 0x000000a7a60f723e */ /* 0x000fe200000010ff */
[----:B-1----:R-:W-:Y:S02]  /*ccc0*/  LDSM.16.MT88.4 R24, [R229+0x1100] ;  /* 0x00110000e518783b */ /* 0x002fe40000004200 */
[--C-:B------:R-:W-:Y:S02]  /*ccd0*/  FFMA.FTZ R37, R37, c[0x0][0x2d0], -R172.reuse ;  /* 0x0000b40025257a23 */ /* 0x100fe400000108ac */
[--C-:B------:R-:W-:Y:S02]  /*cce0*/  FFMA.FTZ R44, R44, c[0x0][0x2d0], -R172.reuse ;  /* 0x0000b4002c2c7a23 */ /* 0x100fe400000108ac */
[C---:B------:R-:W-:Y:S02]  /*ccf0*/  HMMA.16816.F32.BF16 R4, R12.reuse, R148, R4 ;  /* 0x000000940c04723c */ /* 0x040fe40000041804 */
[----:B------:R-:W-:Y:S03]  /*cd00*/  MUFU.EX2 R170, R37 ;  /* 0x0000002500aa7308 */ /* 0x000fe60000000800 */
[--C-:B------:R-:W-:Y:S02]  /*cd10*/  FFMA.FTZ R45, R45, c[0x0][0x2d0], -R172.reuse ;  /* 0x0000b4002d2d7a23 */ /* 0x100fe400000108ac */
[--C-:B------:R-:W-:Y:S01]  /*cd20*/  FFMA.FTZ R48, R48, c[0x0][0x2d0], -R172.reuse ;  /* 0x0000b40030307a23 */ /* 0x100fe200000108ac */
[C---:B------:R-:W-:Y:S01]  /*cd30*/  HMMA.16816.F32.BF16 R8, R12.reuse, R150, R8 ;  /* 0x000000960c08723c */ /* 0x040fe20000041808 */
[----:B------:R-:W1:Y:S03]  /*cd40*/  LDSM.16.MT88.4 R148, [R228+0x900] ;  /* 0x00090000e494783b */ /* 0x000e660000004200 */
[----:B------:R-:W-:Y:S01]  /*cd50*/  FFMA.FTZ R172, R49, c[0x0][0x2d0], -R172 ;  /* 0x0000b40031ac7a23 */ /* 0x000fe200000108ac */
[----:B------:R-:W-:Y:S01]  /*cd60*/  MUFU.EX2 R40, R40 ;  /* 0x0000002800287308 */ /* 0x000fe20000000800 */
[--C-:B------:R-:W-:Y:S02]  /*cd70*/  FFMA.FTZ R38, R38, c[0x0][0x2d0], -R3.reuse ;  /* 0x0000b40026267a23 */ /* 0x100fe40000010803 */
[C---:B----4-:R-:W-:Y:S04]  /*cd80*/  HMMA.16816.F32.BF16 R100, R12.reuse, R16, R100 ;  /* 0x000000100c64723c */ /* 0x050fe80000041864 */
[--C-:B------:R-:W-:Y:S02]  /*cd90*/  FFMA.FTZ R39, R39, c[0x0][0x2d0], -R3.reuse ;  /* 0x0000b40027277a23 */ /* 0x100fe40000010803 */
[--C-:B------:R-:W-:Y:S01]  /*cda0*/  FFMA.FTZ R42, R42, c[0x0][0x2d0], -R3.reuse ;  /* 0x0000b4002a2a7a23 */ /* 0x100fe20000010803 */
[----:B------:R-:W-:Y:S01]  /*cdb0*/  MUFU.EX2 R172, R172 ;  /* 0x000000ac00ac7308 */ /* 0x000fe20000000800 */
[C---:B------:R-:W-:Y:S01]  /*cdc0*/  HMMA.16816.F32.BF16 R104, R12.reuse, R18, R104 ;  /* 0x000000120c68723c */ /* 0x040fe20000041868 */
[----:B------:R-:W2:Y:S03]  /*cdd0*/  LDSM.16.MT88.4 R16, [R225+0x3900] ;  /* 0x00390000e110783b */ /* 0x000ea60000004200 */
[--C-:B------:R-:W-:Y:S02]  /*cde0*/  FFMA.FTZ R43, R43, c[0x0][0x2d0], -R3.reuse ;  /* 0x0000b4002b2b7a23 */ /* 0x100fe40000010803 */
[--C-:B------:R-:W-:Y:S02]  /*cdf0*/  FFMA.FTZ R46, R46, c[0x0][0x2d0], -R3.reuse ;  /* 0x0000b4002e2e7a23 */ /* 0x100fe40000010803 */
[C---:B---3--:R-:W-:Y:S01]  /*ce00*/  HMMA.16816.F32.BF16 R108, R12.reuse, R144, R108 ;  /* 0x000000900c6c723c */ /* 0x048fe2000004186c */
[----:B------:R-:W-:Y:S03]  /*ce10*/  MUFU.EX2 R38, R38 ;  /* 0x0000002600267308 */ /* 0x000fe60000000800 */
[--C-:B------:R-:W-:Y:S02]  /*ce20*/  FFMA.FTZ R47, R47, c[0x0][0x2d0], -R3.reuse ;  /* 0x0000b4002f2f7a23 */ /* 0x100fe40000010803 */
[--C-:B------:R-:W-:Y:S02]  /*ce30*/  FFMA.FTZ R50, R50, c[0x0][0x2d0], -R3.reuse ;  /* 0x0000b40032327a23 */ /* 0x100fe40000010803 */
[C---:B------:R-:W-:Y:S01]  /*ce40*/  HMMA.16816.F32.BF16 R112, R12.reuse, R146, R112 ;  /* 0x000000920c70723c */ /* 0x040fe20000041870 */
[----:B------:R-:W3:Y:S02]  /*ce50*/  LDSM.16.MT88.4 R144, [R226+0x3900] ;  /* 0x00390000e290783b */ /* 0x000ee40000004200 */
[----:B------:R-:W-:Y:S01]  /*ce60*/  MUFU.EX2 R39, R39 ;  /* 0x0000002700277308 */ /* 0x000fe20000000800 */
[----:B------:R-:W-:Y:S04]  /*ce70*/  FFMA.FTZ R3, R51, c[0x0][0x2d0], -R3 ;  /* 0x0000b40033037a23 */ /* 0x000fe80000010803 */
[C---:B-1----:R-:W-:Y:S05]  /*ce80*/  HMMA.16816.F32.BF16 R116, R12.reuse, R148, R116 ;  /* 0x000000940c74723c */ /* 0x042fea0000041874 */
[----:B------:R-:W-:Y:S03]  /*ce90*/  MUFU.EX2 R41, R41 ;  /* 0x0000002900297308 */ /* 0x000fe60000000800 */
[C---:B------:R-:W-:Y:S01]  /*cea0*/  HMMA.16816.F32.BF16 R120, R12.reuse, R150, R120 ;  /* 0x000000960c78723c */ /* 0x040fe20000041878 */
[----:B------:R-:W1:Y:S06]  /*ceb0*/  LDSM.16.MT88.4 R148, [R229+0x3900] ;  /* 0x00390000e594783b */ /* 0x000e6c0000004200 */
[----:B------:R-:W-:Y:S01]  /*cec0*/  MUFU.EX2 R42, R42 ;  /* 0x0000002a002a7308 */ /* 0x000fe20000000800 */
[C---:B--2---:R-:W-:Y:S08]  /*ced0*/  HMMA.16816.F32.BF16 R124, R12.reuse, R16, R124 ;  /* 0x000000100c7c723c */ /* 0x044ff0000004187c */
[C---:B------:R-:W-:Y:S01]  /*cee0*/  HMMA.16816.F32.BF16 R128, R12.reuse, R18, R128 ;  /* 0x000000120c80723c */ /* 0x040fe20000041880 */
[----:B------:R-:W2:Y:S01]  /*cef0*/  LDSM.16.MT88.4 R16, [R228+0x3900] ;  /* 0x00390000e410783b */ /* 0x000ea20000004200 */
[----:B------:R-:W-:Y:S06]  /*cf00*/  MUFU.EX2 R43, R43 ;  /* 0x0000002b002b7308 */ /* 0x000fec0000000800 */
[C---:B---3--:R-:W-:Y:S04]  /*cf10*/  HMMA.16816.F32.BF16 R132, R12.reuse, R144, R132 ;  /* 0x000000900c84723c */ /* 0x048fe80000041884 */
[----:B------:R-:W-:Y:S04]  /*cf20*/  MUFU.EX2 R44, R44 ;  /* 0x0000002c002c7308 */ /* 0x000fe80000000800 */
[C---:B------:R-:W-:Y:S01]  /*cf30*/  HMMA.16816.F32.BF16 R136, R12.reuse, R146, R136 ;  /* 0x000000920c88723c */ /* 0x040fe20000041888 */
[----:B------:R-:W3:Y:S05]  /*cf40*/  LDSM.16.MT88.4 R144, [R225+0x6900] ;  /* 0x00690000e190783b */ /* 0x000eea0000004200 */
[----:B------:R-:W-:Y:S02]  /*cf50*/  MUFU.EX2 R45, R45 ;  /* 0x0000002d002d7308 */ /* 0x000fe40000000800 */
[C---:B-1----:R-:W-:Y:S08]  /*cf60*/  HMMA.16816.F32.BF16 R52, R12.reuse, R148, R52 ;  /* 0x000000940c34723c */ /* 0x042ff00000041834 */
[----:B------:R-:W-:Y:S01]  /*cf70*/  MUFU.EX2 R46, R46 ;  /* 0x0000002e002e7308 */ /* 0x000fe20000000800 */
[C---:B------:R-:W-:Y:S01]  /*cf80*/  HMMA.16816.F32.BF16 R56, R12.reuse, R150, R56 ;  /* 0x000000960c38723c */ /* 0x040fe20000041838 */
[----:B------:R-:W1:Y:S07]  /*cf90*/  LDSM.16.MT88.4 R148, [R226+0x6900] ;  /* 0x00690000e294783b */ /* 0x000e6e0000004200 */
[C---:B--2---:R-:W-:Y:S01]  /*cfa0*/  HMMA.16816.F32.BF16 R60, R12.reuse, R16, R60 ;  /* 0x000000100c3c723c */ /* 0x044fe2000004183c */
[----:B------:R-:W-:Y:S07]  /*cfb0*/  MUFU.EX2 R47, R47 ;  /* 0x0000002f002f7308 */ /* 0x000fee0000000800 */
[C---:B------:R-:W-:Y:S01]  /*cfc0*/  HMMA.16816.F32.BF16 R64, R12.reuse, R18, R64 ;  /* 0x000000120c40723c */ /* 0x040fe20000041840 */
[----:B------:R-:W2:Y:S02]  /*cfd0*/  LDSM.16.MT88.4 R16, [R229+0x6900] ;  /* 0x00690000e510783b */ /* 0x000ea40000004200 */
[----:B------:R-:W-:Y:S05]  /*cfe0*/  MUFU.EX2 R48, R48 ;  /* 0x0000003000307308 */ /* 0x000fea0000000800 */
[C---:B---3--:R-:W-:Y:S05]  /*cff0*/  HMMA.16816.F32.BF16 R68, R12.reuse, R144, R68 ;  /* 0x000000900c44723c */ /* 0x048fea0000041844 */
[----:B------:R-:W-:Y:S03]  /*d000*/  MUFU.EX2 R50, R50 ;  /* 0x0000003200327308 */ /* 0x000fe60000000800 */
[C---:B------:R-:W-:Y:S01]  /*d010*/  HMMA.16816.F32.BF16 R72, R12.reuse, R146, R72 ;  /* 0x000000920c48723c */ /* 0x040fe20000041848 */
[----:B------:R-:W3:Y:S07]  /*d020*/  LDSM.16.MT88.4 R144, [R228+0x6900] ;  /* 0x00690000e490783b */ /* 0x000eee0000004200 */
[C---:B-1----:R-:W-:Y:S07]  /*d030*/  HMMA.16816.F32.BF16 R76, R12.reuse, R148, R76 ;  /* 0x000000940c4c723c */ /* 0x042fee000004184c */
[----:B------:R-:W-:Y:S01]  /*d040*/  MOV R148, R143 ;  /* 0x0000008f00947202 */ /* 0x000fe20000000f00 */
[C---:B------:R-:W-:Y:S01]  /*d050*/  HMMA.16816.F32.BF16 R80, R12.reuse, R150, R80 ;  /* 0x000000960c50723c */ /* 0x040fe20000041850 */
[----:B------:R-:W-:Y:S03]  /*d060*/  MUFU.EX2 R143, R34 ;  /* 0x00000022008f7308 */ /* 0x000fe60000000800 */
[----:B------:R-:W-:Y:S02]  /*d070*/  MOV R149, R171 ;  /* 0x000000ab00957202 */ /* 0x000fe40000000f00 */
[----:B------:R-:W-:Y:S02]  /*d080*/  MOV R49, R148 ;  /* 0x0000009400317202 */ /* 0x000fe40000000f00 */
[C---:B--2---:R-:W-:Y:S03]  /*d090*/  HMMA.16816.F32.BF16 R84, R12.reuse, R16, R84 ;  /* 0x000000100c54723c */ /* 0x044fe60000041854 */
[----:B------:R-:W-:Y:S01]  /*d0a0*/  MUFU.EX2 R171, R36 ;  /* 0x0000002400ab7308 */ /* 0x000fe20000000800 */
[----:B------:R-:W-:Y:S02]  /*d0b0*/  MOV R151, R180 ;  /* 0x000000b400977202 */ /* 0x000fe40000000f00 */
[----:B------:R-:W-:Y:S02]  /*d0c0*/  MOV R150, R179 ;  /* 0x000000b300967202 */ /* 0x000fe40000000f00 */
[C---:B------:R-:W-:Y:S01]  /*d0d0*/  HMMA.16816.F32.BF16 R88, R12.reuse, R18, R88 ;  /* 0x000000120c58723c */ /* 0x040fe20000041858 */
[----:B------:R-:W1:Y:S04]  /*d0e0*/  LDSM.16.MT88.4 R16, [R226+0x1100] ;  /* 0x00110000e210783b */ /* 0x000e680000004200 */
[----:B------:R-:W-:Y:S03]  /*d0f0*/  MUFU.EX2 R179, R28 ;  /* 0x0000001c00b37308 */ /* 0x000fe60000000800 */
[C---:B---3--:R-:W-:Y:S07]  /*d100*/  HMMA.16816.F32.BF16 R92, R12.reuse, R144, R92 ;  /* 0x000000900c5c723c */ /* 0x048fee000004185c */
[----:B------:R-:W-:Y:S01]  /*d110*/  MUFU.EX2 R180, R32 ;  /* 0x0000002000b47308 */ /* 0x000fe20000000800 */
[----:B------:R-:W-:Y:S01]  /*d120*/  HMMA.16816.F32.BF16 R96, R12, R146, R96 ;  /* 0x000000920c60723c */ /* 0x000fe20000041860 */
[----:B------:R-:W2:Y:S03]  /*d130*/  LDL.LU R146, [R1+0x18] ;  /* 0x0000180001927983 */ /* 0x000ea60000300800 */
[----:B------:R-:W-:Y:S01]  /*d140*/  MOV R144, R178 ;  /* 0x000000b200907202 */ /* 0x000fe20000000f00 */
[----:B------:R-:W3:Y:S01]  /*d150*/  LDL.LU R147, [R1+0x1c] ;  /* 0x00001c0001937983 */ /* 0x000ee20000300800 */
[----:B------:R-:W-:Y:S02]  /*d160*/  MOV R145, R177 ;  /* 0x000000b100917202 */ /* 0x000fe40000000f00 */
[----:B------:R-:W-:Y:S01]  /*d170*/  F2FP.BF16.PACK_AB R12, R182, R183 ;  /* 0x000000b7b60c723e */ /* 0x000fe200000010ff */
[----:B------:R4:W1:Y:S03]  /*d180*/  MUFU.EX2 R178, R29 ;  /* 0x0000001d00b27308 */ /* 0x0008660000000800 */
[----:B------:R-:W-:Y:S02]  /*d190*/  F2FP.BF16.PACK_AB R14, R181, R250 ;  /* 0x000000fab50e723e */ /* 0x000fe400000010ff */
[----:B------:R-:W-:Y:S02]  /*d1a0*/  F2FP.BF16.PACK_AB R13, R164, R165 ;  /* 0x000000a5a40d723e */ /* 0x000fe400000010ff */
[----:B------:R-:W-:Y:S03]  /*d1b0*/  F2FP.BF16.PACK_AB R15, R162, R163 ;  /* 0x000000a3a20f723e */ /* 0x000fe600000010ff */
[----:B------:R4:W4:Y:S04]  /*d1c0*/  MUFU.EX2 R177, R33 ;  /* 0x0000002100b17308 */ /* 0x0009280000000800 */
[C---:B------:R-:W-:Y:S06]  /*d1d0*/  HMMA.16816.F32.BF16 R4, R12.reuse, R20, R4 ;  /* 0x000000140c04723c */ /* 0x040fec0000041804 */
[----:B------:R2:W2:Y:S02]  /*d1e0*/  MUFU.EX2 R36, R3 ;  /* 0x0000000300247308 */ /* 0x0004a40000000800 */
[C---:B------:R-:W-:Y:S01]  /*d1f0*/  HMMA.16816.F32.BF16 R8, R12.reuse, R22, R8 ;  /* 0x000000160c08723c */ /* 0x040fe20000041808 */
[----:B------:R-:W4:Y:S07]  /*d200*/  LDSM.16.MT88.4 R20, [R228+0x1100] ;  /* 0x00110000e414783b */ /* 0x000f2e0000004200 */
[C---:B-1----:R-:W-:Y:S01]  /*d210*/  HMMA.16816.F32.BF16 R100, R12.reuse, R16, R100 ;  /* 0x000000100c64723c */ /* 0x042fe20000041864 */
[----:B----4-:R-:W-:Y:S07]  /*d220*/  LDSM.16.MT88.4 R28, [R229+0x2100] ;  /* 0x00210000e51c783b */ /* 0x010fee0000004200 */
[C---:B------:R-:W-:Y:S01]  /*d230*/  HMMA.16816.F32.BF16 R104, R12.reuse, R18, R104 ;  /* 0x000000120c68723c */ /* 0x040fe20000041868 */
[----:B------:R-:W1:Y:S07]  /*d240*/  LDSM.16.MT88.4 R16, [R225+0x4100] ;  /* 0x00410000e110783b */ /* 0x000e6e0000004200 */
[C---:B------:R-:W-:Y:S01]  /*d250*/  HMMA.16816.F32.BF16 R108, R12.reuse, R24, R108 ;  /* 0x000000180c6c723c */ /* 0x040fe2000004186c */
[----:B------:R-:W-:Y:S07]  /*d260*/  LDSM.16.MT88.4 R32, [R226+0x5100] ;  /* 0x00510000e220783b */ /* 0x000fee0000004200 */
        /* <DEDUP_REMOVED lines=27> */
[----:B------:R-:W-:Y:S01]  /*d420*/  HMMA.16816.F32.BF16 R96, R12, R26, R96 ;  /* 0x0000001a0c60723c */ /* 0x000fe20000041860 */
[----:B------:R-:W4:Y:S06]  /*d430*/  LDSM.16.MT88.4 R24, [R229+0x1900] ;  /* 0x00190000e518783b */ /* 0x000f2c0000004200 */
[----:B------:R-:W-:Y:S02]  /*d440*/  F2FP.BF16.PACK_AB R12, R178, R179 ;  /* 0x000000b3b20c723e */ /* 0x000fe400000010ff */
[----:B------:R-:W-:Y:S03]  /*d450*/  F2FP.BF16.PACK_AB R14, R177, R180 ;  /* 0x000000b4b10e723e */ /* 0x000fe600000010ff */
[----:B------:R-:W-:Y:S02]  /*d460*/  F2FP.BF16.PACK_AB R13, R160, R161 ;  /* 0x000000a1a00d723e */ /* 0x000fe400000010ff */
[----:B------:R-:W-:Y:S07]  /*d470*/  F2FP.BF16.PACK_AB R15, R142, R143 ;  /* 0x0000008f8e0f723e */ /* 0x000fee00000010ff */
        /* <DEDUP_REMOVED lines=12> */
[C---:B-1----:R-:W-:Y:S04]  /*d540*/  HMMA.16816.F32.BF16 R124, R12.reuse, R16, R124 ;  /* 0x000000100c7c723c */ /* 0x042fe8000004187c */
[----:B--2---:R-:W-:Y:S01]  /*d550*/  FFMA.FTZ R2, R2, R146, R252 ;  /* 0x0000009202027223 */ /* 0x004fe200000100fc */
[----:B------:R-:W-:Y:S03]  /*d560*/  MOV R146, R151 ;  /* 0x0000009700927202 */ /* 0x000fe60000000f00 */
[C---:B------:R-:W-:Y:S01]  /*d570*/  HMMA.16816.F32.BF16 R128, R12.reuse, R18, R128 ;  /* 0x000000120c80723c */ /* 0x040fe20000041880 */
[----:B------:R-:W1:Y:S03]  /*d580*/  LDSM.16.MT88.4 R16, [R228+0x4900] ;  /* 0x00490000e410783b */ /* 0x000e660000004200 */
[----:B------:R-:W-:Y:S01]  /*d590*/  MOV R252, R149 ;  /* 0x0000009500fc7202 */ /* 0x000fe20000000f00 */
[----:B---3--:R-:W-:Y:S01]  /*d5a0*/  FFMA.FTZ R37, R0, R147, R173 ;  /* 0x0000009300257223 */ /* 0x008fe200000100ad */
[----:B------:R-:W-:Y:S02]  /*d5b0*/  MOV R147, R150 ;  /* 0x0000009600937202 */ /* 0x000fe40000000f00 */
[C---:B----4-:R-:W-:Y:S01]  /*d5c0*/  HMMA.16816.F32.BF16 R132, R12.reuse, R24, R132 ;  /* 0x000000180c84723c */ /* 0x050fe20000041884 */
[----:B------:R-:W-:Y:S03]  /*d5d0*/  LDSM.16.MT88.4 R148, [R225+0x2900] ;  /* 0x00290000e194783b */ /* 0x000fe60000004200 */
[----:B------:R-:W-:Y:S01]  /*d5e0*/  MOV R173, R145 ;  /* 0x0000009100ad7202 */ /* 0x000fe20000000f00 */
[----:B------:R-:W-:Y:S01]  /*d5f0*/  FADD.FTZ R0, R252, R2 ;  /* 0x00000002fc007221 */ /* 0x000fe20000010000 */
[----:B------:R-:W-:Y:S01]  /*d600*/  MOV R252, R144 ;  /* 0x0000009000fc7202 */ /* 0x000fe20000000f00 */
[----:B------:R-:W-:Y:S01]  /*d610*/  FADD.FTZ R2, R176, R37 ;  /* 0x00000025b0027221 */ /* 0x000fe20000010000 */
[C---:B------:R-:W-:Y:S01]  /*d620*/  HMMA.16816.F32.BF16 R136, R12.reuse, R26, R136 ;  /* 0x0000001a0c88723c */ /* 0x040fe20000041888 */
[----:B------:R-:W2:Y:S03]  /*d630*/  LDSM.16.MT88.4 R24, [R225+0x7900] ;  /* 0x00790000e118783b */ /* 0x000ea60000004200 */
[----:B------:R-:W-:Y:S01]  /*d640*/  FADD.FTZ R0, R49, R0 ;  /* 0x0000000031007221 */ /* 0x000fe20000010000 */
[----:B------:R-:W-:Y:S01]  /*d650*/  MOV R49, R147 ;  /* 0x0000009300317202 */ /* 0x000fe20000000f00 */
[----:B------:R-:W-:Y:S02]  /*d660*/  FADD.FTZ R2, R175, R2 ;  /* 0x00000002af027221 */ /* 0x000fe40000010000 */
[----:B------:R-:W-:Y:S01]  /*d670*/  FADD.FTZ R0, R146, R0 ;  /* 0x0000000092007221 */ /* 0x000fe20000010000 */
[C---:B------:R-:W-:Y:S03]  /*d680*/  HMMA.16816.F32.BF16 R52, R12.reuse, R20, R52 ;  /* 0x000000140c34723c */ /* 0x040fe60000041834 */
[----:B------:R-:W-:Y:S02]  /*d690*/  FADD.FTZ R3, R174, R2 ;  /* 0x00000002ae037221 */ /* 0x000fe40000010000 */
[----:B------:R-:W-:Y:S02]  /*d6a0*/  FADD.FTZ R2, R251, R0 ;  /* 0x00000000fb027221 */ /* 0x000fe40000010000 */
[----:B------:R-:W-:Y:S01]  /*d6b0*/  FADD.FTZ R0, R169, R3 ;  /* 0x00000003a9007221 */ /* 0x000fe20000010000 */
[C---:B------:R-:W-:Y:S01]  /*d6c0*/  HMMA.16816.F32.BF16 R56, R12.reuse, R22, R56 ;  /* 0x000000160c38723c */ /* 0x040fe20000041838 */
[----:B------:R-:W3:Y:S03]  /*d6d0*/  LDSM.16.MT88.4 R20, [R226+0x7900] ;  /* 0x00790000e214783b */ /* 0x000ee60000004200 */
        /* <DEDUP_REMOVED lines=16> */
[----:B------:R-:W-:Y:S01]  /*d7e0*/  FADD.FTZ R2, R250, R2 ;  /* 0x00000002fa027221 */ /* 0x000fe20000010000 */
[C---:B---3--:R-:W-:Y:S03]  /*d7f0*/  HMMA.16816.F32.BF16 R76, R12.reuse, R20, R76 ;  /* 0x000000140c4c723c */ /* 0x048fe6000004184c */
        /* <DEDUP_REMOVED lines=16> */
[----:B------:R-:W-:Y:S01]  /*d900*/  FADD.FTZ R0, R143, R0 ;  /* 0x000000008f007221 */ /* 0x000fe20000010000 */
[----:B------:R-:W-:Y:S01]  /*d910*/  MOV R143, R140 ;  /* 0x0000008c008f7202 */ /* 0x000fe20000000f00 */
[----:B------:R-:W-:Y:S01]  /*d920*/  HMMA.16816.F32.BF16 R96, R12, R26, R96 ;  /* 0x0000001a0c60723c */ /* 0x000fe20000041860 */
[----:B------:R-:W2:Y:S03]  /*d930*/  LDSM.16.MT88.4 R24, [R228+0x2100] ;  /* 0x00210000e418783b */ /* 0x000ea60000004200 */
[----:B------:R-:W-:Y:S02]  /*d940*/  FADD.FTZ R2, R170, R2 ;  /* 0x00000002aa027221 */ /* 0x000fe40000010000 */
[----:B------:R-:W-:Y:S01]  /*d950*/  FADD.FTZ R0, R142, R0 ;  /* 0x000000008e007221 */ /* 0x000fe20000010000 */
[----:B------:R-:W-:Y:S01]  /*d960*/  F2FP.BF16.PACK_AB R12, R170, R171 ;  /* 0x000000abaa0c723e */ /* 0x000fe200000010ff */
[----:B------:R-:W-:Y:S01]  /*d970*/  FADD.FTZ R2, R40, R2 ;  /* 0x0000000228027221 */ /* 0x000fe20000010000 */
[----:B------:R-:W-:Y:S03]  /*d980*/  F2FP.BF16.PACK_AB R13, R39, R38 ;  /* 0x00000026270d723e */ /* 0x000fe600000010ff */
[C---:B------:R-:W-:Y:S01]  /*d990*/  F2FP.BF16.PACK_AB R14, R41.reuse, R40 ;  /* 0x00000028290e723e */ /* 0x040fe200000010ff */
[----:B------:R-:W-:Y:S01]  /*d9a0*/  FADD.FTZ R2, R41, R2 ;  /* 0x0000000229027221 */ /* 0x000fe20000010000 */
[----:B------:R-:W-:Y:S01]  /*d9b0*/  F2FP.BF16.PACK_AB R15, R43, R42 ;  /* 0x0000002a2b0f723e */ /* 0x000fe200000010ff */
[----:B------:R-:W-:Y:S01]  /*d9c0*/  FADD.FTZ R0, R38, R0 ;  /* 0x0000000026007221 */ /* 0x000fe20000010000 */
[----:B------:R-:W-:Y:S03]  /*d9d0*/  MOV R142, R141 ;  /* 0x0000008d008e7202 */ /* 0x000fe60000000f00 */
[----:B------:R-:W-:Y:S02]  /*d9e0*/  FADD.FTZ R0, R39, R0 ;  /* 0x0000000027007221 */ /* 0x000fe40000010000 */
[C---:B---3--:R-:W-:Y:S03]  /*d9f0*/  HMMA.16816.F32.BF16 R4, R12.reuse, R20, R4 ;  /* 0x000000140c04723c */ /* 0x048fe60000041804 */
[----:B------:R-:W-:Y:S04]  /*da00*/  FADD.FTZ R0, R42, R0 ;  /* 0x000000002a007221 */ /* 0x000fe80000010000 */
        /* <DEDUP_REMOVED lines=16> */
[----:B------:R-:W4:Y:S07]  /*db10*/  LDSM.16.MT88.4 R28, [R228+0x5100] ;  /* 0x00510000e41c783b */ /* 0x000f2e0000004200 */
[C---:B--2---:R-:W-:Y:S01]  /*db20*/  HMMA.16816.F32.BF16 R116, R12.reuse, R24, R116 ;  /* 0x000000180c74723c */ /* 0x044fe20000041874 */
[----:B------:R-:W-:Y:S04]  /*db30*/  STL [R1+0x18], R2 ;  /* 0x0000180201007387 */ /* 0x000fe80000100800 */
[----:B------:R-:W-:Y:S03]  /*db40*/  STL [R1+0x1c], R0 ;  /* 0x00001c0001007387 */ /* 0x000fe60000100800 */
[C---:B------:R-:W-:Y:S01]  /*db50*/  HMMA.16816.F32.BF16 R120, R12.reuse, R26, R120 ;  /* 0x0000001a0c78723c */ /* 0x040fe20000041878 */
[----:B------:R-:W-:Y:S07]  /*db60*/  LDSM.16.MT88.4 R24, [R226+0x8100] ;  /* 0x00810000e218783b */ /* 0x000fee0000004200 */
[C---:B---3--:R-:W-:Y:S08]  /*db70*/  HMMA.16816.F32.BF16 R124, R12.reuse, R20, R124 ;  /* 0x000000140c7c723c */ /* 0x048ff0000004187c */
[C---:B------:R-:W-:Y:S01]  /*db80*/  HMMA.16816.F32.BF16 R128, R12.reuse, R22, R128 ;  /* 0x000000160c80723c */ /* 0x040fe20000041880 */
[----:B------:R-:W2:Y:S07]  /*db90*/  LDSM.16.MT88.4 R20, [R225+0x8100] ;  /* 0x00810000e114783b */ /* 0x000eae0000004200 */
[C---:B------:R-:W-:Y:S08]  /*dba0*/  HMMA.16816.F32.BF16 R132, R12.reuse, R32, R132 ;  /* 0x000000200c84723c */ /* 0x040ff00000041884 */
[C---:B------:R-:W-:Y:S01]  /*dbb0*/  HMMA.16816.F32.BF16 R136, R12.reuse, R34, R136 ;  /* 0x000000220c88723c */ /* 0x040fe20000041888 */
[----:B------:R-:W3:Y:S07]  /*dbc0*/  LDSM.16.MT88.4 R32, [R229+0x8100] ;  /* 0x00810000e520783b */ /* 0x000eee0000004200 */
[C---:B-1----:R-:W-:Y:S08]  /*dbd0*/  HMMA.16816.F32.BF16 R52, R12.reuse, R16, R52 ;  /* 0x000000100c34723c */ /* 0x042ff00000041834 */
[C---:B------:R-:W-:Y:S01]  /*dbe0*/  HMMA.16816.F32.BF16 R56, R12.reuse, R18, R56 ;  /* 0x000000120c38723c */ /* 0x040fe20000041838 */
[----:B------:R-:W1:Y:S07]  /*dbf0*/  LDSM.16.MT88.4 R16, [R228+0x8100] ;  /* 0x00810000e410783b */ /* 0x000e6e0000004200 */
[C---:B----4-:R-:W-:Y:S08]  /*dc00*/  HMMA.16816.F32.BF16 R60, R12.reuse, R28, R60 ;  /* 0x0000001c0c3c723c */ /* 0x050ff0000004183c */
[C---:B------:R-:W-:Y:S01]  /*dc10*/  HMMA.16816.F32.BF16 R64, R12.reuse, R30, R64 ;  /* 0x0000001e0c40723c */ /* 0x040fe20000041840 */
[----:B------:R-:W-:Y:S07]  /*dc20*/  LDSM.16.MT88.4 R28, [R229+0x5900] ;  /* 0x00590000e51c783b */ /* 0x000fee0000004200 */
[C---:B--2---:R-:W-:Y:S08]  /*dc30*/  HMMA.16816.F32.BF16 R68, R12.reuse, R20, R68 ;  /* 0x000000140c44723c */ /* 0x044ff00000041844 */
[C---:B------:R-:W-:Y:S01]  /*dc40*/  HMMA.16816.F32.BF16 R72, R12.reuse, R22, R72 ;  /* 0x000000160c48723c */ /* 0x040fe20000041848 */
[----:B------:R-:W2:Y:S07]  /*dc50*/  LDSM.16.MT88.4 R20, [R226+0x2900] ;  /* 0x00290000e214783b */ /* 0x000eae0000004200 */
[C---:B------:R-:W-:Y:S08]  /*dc60*/  HMMA.16816.F32.BF16 R76, R12.reuse, R24, R76 ;  /* 0x000000180c4c723c */ /* 0x040ff0000004184c */
[C---:B------:R-:W-:Y:S01]  /*dc70*/  HMMA.16816.F32.BF16 R80, R12.reuse, R26, R80 ;  /* 0x0000001a0c50723c */ /* 0x040fe20000041850 */
[----:B------:R-:W4:Y:S07]  /*dc80*/  LDSM.16.MT88.4 R24, [R229+0x2900] ;  /* 0x00290000e518783b */ /* 0x000f2e0000004200 */
[C---:B---3--:R-:W-:Y:S08]  /*dc90*/  HMMA.16816.F32.BF16 R84, R12.reuse, R32, R84 ;  /* 0x000000200c54723c */ /* 0x048ff00000041854 */
[C---:B------:R-:W-:Y:S01]  /*dca0*/  HMMA.16816.F32.BF16 R88, R12.reuse, R34, R88 ;  /* 0x000000220c58723c */ /* 0x040fe20000041858 */
[----:B------:R-:W-:Y:S07]  /*dcb0*/  LDSM.16.MT88.4 R32, [R228+0x5900] ;  /* 0x00590000e420783b */ /* 0x000fee0000004200 */
[C---:B-1----:R-:W-:Y:S08]  /*dcc0*/  HMMA.16816.F32.BF16 R92, R12.reuse, R16, R92 ;  /* 0x000000100c5c723c */ /* 0x042ff0000004185c */
[----:B------:R-:W-:Y:S01]  /*dcd0*/  HMMA.16816.F32.BF16 R96, R12, R18, R96 ;  /* 0x000000120c60723c */ /* 0x000fe20000041860 */
[----:B------:R-:W1:Y:S06]  /*dce0*/  LDSM.16.MT88.4 R16, [R228+0x2900] ;  /* 0x00290000e410783b */ /* 0x000e6c0000004200 */
[----:B------:R-:W-:Y:S02]  /*dcf0*/  F2FP.BF16.PACK_AB R12, R45, R44 ;  /* 0x0000002c2d0c723e */ /* 0x000fe400000010ff */
[----:B------:R-:W-:Y:S03]  /*dd00*/  F2FP.BF16.PACK_AB R13, R47, R46 ;  /* 0x0000002e2f0d723e */ /* 0x000fe600000010ff */
[----:B------:R-:W-:Y:S02]  /*dd10*/  F2FP.BF16.PACK_AB R14, R172, R48 ;  /* 0x00000030ac0e723e */ /* 0x000fe400000010ff */
[----:B------:R-:W-:Y:S07]  /*dd20*/  F2FP.BF16.PACK_AB R15, R36, R50 ;  /* 0x00000032240f723e */ /* 0x000fee00000010ff */
[C---:B------:R-:W-:Y:S01]  /*dd30*/  HMMA.16816.F32.BF16 R144, R12.reuse, R148, R4 ;  /* 0x000000940c90723c */ /* 0x040fe20000041804 */
[----:B------:R-:W3:Y:S07]  /*dd40*/  LDSM.16.MT88.4 R4, [R225+0x5900] ;  /* 0x00590000e104783b */ /* 0x000eee0000004200 */
[C---:B------:R-:W-:Y:S01]  /*dd50*/  HMMA.16816.F32.BF16 R148, R12.reuse, R150, R8 ;  /* 0x000000960c94723c */ /* 0x040fe20000041808 */
[----:B------:R-:W3:Y:S07]  /*dd60*/  LDSM.16.MT88.4 R8, [R226+0x5900] ;  /* 0x00590000e208783b */ /* 0x000eee0000004200 */
[C---:B--2---:R-:W-:Y:S08]  /*dd70*/  HMMA.16816.F32.BF16 R100, R12.reuse, R20, R100 ;  /* 0x000000140c64723c */ /* 0x044ff00000041864 */
[C---:B------:R-:W-:Y:S01]  /*dd80*/  HMMA.16816.F32.BF16 R104, R12.reuse, R22, R104 ;  /* 0x000000160c68723c */ /* 0x040fe20000041868 */
[----:B------:R-:W2:Y:S07]  /*dd90*/  LDSM.16.MT88.4 R20, [R225+0x8900] ;  /* 0x00890000e114783b */ /* 0x000eae0000004200 */
[C---:B----4-:R-:W-:Y:S08]  /*dda0*/  HMMA.16816.F32.BF16 R108, R12.reuse, R24, R108 ;  /* 0x000000180c6c723c */ /* 0x050ff0000004186c */
[C---:B------:R-:W-:Y:S08]  /*ddb0*/  HMMA.16816.F32.BF16 R112, R12.reuse, R26, R112 ;  /* 0x0000001a0c70723c */ /* 0x040ff00000041870 */
        /* <DEDUP_REMOVED lines=12> */
[C---:B------:R-:W-:Y:S08]  /*de80*/  HMMA.16816.F32.BF16 R64, R12.reuse, R34, R64 ;  /* 0x000000220c40723c */ /* 0x040ff00000041840 */
[C---:B--2---:R-:W-:Y:S08]  /*de90*/  HMMA.16816.F32.BF16 R68, R12.reuse, R20, R68 ;  /* 0x000000140c44723c */ /* 0x044ff00000041844 */
[C---:B------:R-:W-:Y:S08]  /*dea0*/  HMMA.16816.F32.BF16 R72, R12.reuse, R22, R72 ;  /* 0x000000160c48723c */ /* 0x040ff00000041848 */
[C---:B-1----:R-:W-:Y:S08]  /*deb0*/  HMMA.16816.F32.BF16 R76, R12.reuse, R16, R76 ;  /* 0x000000100c4c723c */ /* 0x042ff0000004184c */
[C---:B------:R-:W-:Y:S08]  /*dec0*/  HMMA.16816.F32.BF16 R80, R12.reuse, R18, R80 ;  /* 0x000000120c50723c */ /* 0x040ff00000041850 */
[C---:B---3--:R-:W-:Y:S08]  /*ded0*/  HMMA.16816.F32.BF16 R84, R12.reuse, R4, R84 ;  /* 0x000000040c54723c */ /* 0x048ff00000041854 */
[C---:B------:R-:W-:Y:S08]  /*dee0*/  HMMA.16816.F32.BF16 R88, R12.reuse, R6, R88 ;  /* 0x000000060c58723c */ /* 0x040ff00000041858 */
[C---:B----4-:R-:W-:Y:S08]  /*def0*/  HMMA.16816.F32.BF16 R92, R12.reuse, R8, R92 ;  /* 0x000000080c5c723c */ /* 0x050ff0000004185c */
[----:B------:R-:W-:Y:S01]  /*df00*/  HMMA.16816.F32.BF16 R96, R12, R10, R96 ;  /* 0x0000000a0c60723c */ /* 0x000fe20000041860 */
[----:B------:R-:W-:-:S07]  /*df10*/  @P0 BRA `(.L_x_507) ;  /* 0xffffc97000000947 */ /* 0x000fce000383ffff */
.L_x_506:
[----:B-1----:R-:W2:Y:S04]  /*df20*/  LDL.LU R2, [R1+0x18] ;  /* 0x0000180001027983 */ /* 0x002ea80000300800 */
        /* <DEDUP_REMOVED lines=124> */
.L_x_502:
[----:B------:R-:W-:Y:S05]  /*e6f0*/  @P1 BRA `(.L_x_508) ;  /* 0x000016b000001947 */ /* 0x000fea0003800000 */
        /* <DEDUP_REMOVED lines=151> */
.L_x_509:
        /* <DEDUP_REMOVED lines=139> */
.L_x_511:
[----:B---3--:R-:W-:Y:S05]  /*f920*/  BSYNC B0 ;  /* 0x0000000000007941 */ /* 0x008fea0003800000 */
.L_x_510:
        /* <DEDUP_REMOVED lines=23> */
.L_x_513:
[----:B------:R-:W-:Y:S05]  /*faa0*/  BSYNC B0 ;  /* 0x0000000000007941 */ /* 0x000fea0003800000 */
.L_x_512:
        /* <DEDUP_REMOVED lines=23> */
.L_x_515:
[----:B------:R-:W-:Y:S05]  /*fc20*/  BSYNC B0 ;  /* 0x0000000000007941 */ /* 0x000fea0003800000 */
.L_x_514:
        /* <DEDUP_REMOVED lines=24> */
.L_x_508:
        /* <DEDUP_REMOVED lines=19> */
.L_x_516:
        /* <DEDUP_REMOVED lines=42> */
.L_x_518:
[----:B------:R-:W-:Y:S05]  /*10180*/  BSYNC B0 ;  /* 0x0000000000007941 */ /* 0x000fea0003800000 */
.L_x_517:
        /* <DEDUP_REMOVED lines=66> */
.L_x_520:
[----:B------:R-:W-:Y:S05]  /*105b0*/  BSYNC B0 ;  /* 0x0000000000007941 */ /* 0x000fea0003800000 */
.L_x_519:
        /* <DEDUP_REMOVED lines=21> */
.L_x_522:
[----:B------:R-:W-:Y:S05]  /*10710*/  BSYNC B0 ;  /* 0x0000000000007941 */ /* 0x000fea0003800000 */
.L_x_521:
        /* <DEDUP_REMOVED lines=21> */
.L_x_524:
[----:B------:R-:W-:Y:S05]  /*10870*/  BSYNC B0 ;  /* 0x0000000000007941 */ /* 0x000fea0003800000 */
.L_x_523:
        /* <DEDUP_REMOVED lines=22> */
.L_x_525:
        /* <DEDUP_REMOVED lines=10> */
.L_x_1292:


//--------------------- .text._ZN7cutlass13device_kernelIN5flash19enable_sm80_to_sm89INS1_16FlashAttnFwdSm80INS1_25CollectiveMainloopFwdSm80ILi8ELi1ELb0EN4cute5tupleIJNS5_1CILi128EEENS7_ILi64EEENS7_ILi192EEEEEELi192ENS_10bfloat16_tEfNS_4arch4Sm80ELb1ELb0ELb0ELb1ELb0ELb1ELb1ELb0EEENS1_21CollectiveEpilogueFwdINS6_IJS8_SA_S9_EEENS6_IJNS7_ILi1EEESI_SI_EEESC_SE_Li256ELb1ELb1ELb0ELb0EEENS1_19SingleTileSchedulerILb1ELb0ELb1ELi128EEEEEEEEEvNT_6ParamsE --------------------------
	.section	.text._ZN7cutlass13device_kernelIN5flash19enable_sm80_to_sm89INS1_16FlashAttnFwdSm80INS1_25CollectiveMainloopFwdSm80ILi8ELi1ELb0EN4cute5tupleIJNS5_1CILi128EEENS7_ILi64EEENS7_ILi192EEEEEELi192ENS_10bfloat16_tEfNS_4arch4Sm80ELb1ELb0ELb0ELb1ELb0ELb1ELb1ELb0EEENS1_21CollectiveEpilogueFwdINS6_IJS8_SA_S9_EEENS6_IJNS7_ILi1EEESI_SI_EEESC_SE_Li256ELb1ELb1ELb0ELb0EEENS1_19SingleTileSchedulerILb1ELb0ELb1ELi128EEEEEEEEEvNT_6ParamsE,"ax",@progbits
	.sectioninfo	@"SHI_REGISTERS=254"
	.align	128
.text._ZN7cutlass13device_kernelIN5flash19enable_sm80_to_sm89INS1_16FlashAttnFwdSm80INS1_25CollectiveMainloopFwdSm80ILi8ELi1ELb0EN4cute5tupleIJNS5_1CILi128EEENS7_ILi64EEENS7_ILi192EEEEEELi192ENS_10bfloat16_tEfNS_4arch4Sm80ELb1ELb0ELb0ELb1ELb0ELb1ELb1ELb0EEENS1_21CollectiveEpilogueFwdINS6_IJS8_SA_S9_EEENS6_IJNS7_ILi1EEESI_SI_EEESC_SE_Li256ELb1ELb1ELb0ELb0EEENS1_19SingleTileSchedulerILb1ELb0ELb1ELi128EEEEEEEEEvNT_6ParamsE:
        .type           _ZN7cutlass13device_kernelIN5flash19enable_sm80_to_sm89INS1_16FlashAttnFwdSm80INS1_25CollectiveMainloopFwdSm80ILi8ELi1ELb0EN4cute5tupleIJNS5_1CILi128EEENS7_ILi64EEENS7_ILi192EEEEEELi192ENS_10bfloat16_tEfNS_4arch4Sm80ELb1ELb0ELb0ELb1ELb0ELb1ELb1ELb0EEENS1_21CollectiveEpilogueFwdINS6_IJS8_SA_S9_EEENS6_IJNS7_ILi1EEESI_SI_EEESC_SE_Li256ELb1ELb1ELb0ELb0EEENS1_19SingleTileSchedulerILb1ELb0ELb1ELi128EEEEEEEEEvNT_6ParamsE,@function
        .size           _ZN7cutlass13device_kernelIN5flash19enable_sm80_to_sm89INS1_16FlashAttnFwdSm80INS1_25CollectiveMainloopFwdSm80ILi8ELi1ELb0EN4cute5tupleIJNS5_1CILi128EEENS7_ILi64EEENS7_ILi192EEEEEELi192ENS_10bfloat16_tEfNS_4arch4Sm80ELb1ELb0ELb0ELb1ELb0ELb1ELb1ELb0EEENS1_21CollectiveEpilogueFwdINS6_IJS8_SA_S9_EEENS6_IJNS7_ILi1EEESI_SI_EEESC_SE_Li256ELb1ELb1ELb0ELb0EEENS1_19SingleTileSchedulerILb1ELb0ELb1ELi128EEEEEEEEEvNT_6ParamsE,(.L_x_1293 - _ZN7cutlass13device_kernelIN5flash19enable_sm80_to_sm89INS1_16FlashAttnFwdSm80INS1_25CollectiveMainloopFwdSm80ILi8ELi1ELb0EN4cute5tupleIJNS5_1CILi128EEENS7_ILi64EEENS7_ILi192EEEEEELi192ENS_10bfloat16_tEfNS_4arch4Sm80ELb1ELb0ELb0ELb1ELb0ELb1ELb1ELb0EEENS1_21CollectiveEpilogueFwdINS6_IJS8_SA_S9_EEENS6_IJNS7_ILi1EEESI_SI_EEESC_SE_Li256ELb1ELb1ELb0ELb0EEENS1_19SingleTileSchedulerILb1ELb0ELb1ELi128EEEEEEEEEvNT_6ParamsE)
        .other          _ZN7cutlass13device_kernelIN5flash19enable_sm80_to_sm89INS1_16FlashAttnFwdSm80INS1_25CollectiveMainloopFwdSm80ILi8ELi1ELb0EN4cute5tupleIJNS5_1CILi128EEENS7_ILi64EEENS7_ILi192EEEEEELi192ENS_10bfloat16_tEfNS_4arch4Sm80ELb1ELb0ELb0ELb1ELb0ELb1ELb1ELb0EEENS1_21CollectiveEpilogueFwdINS6_IJS8_SA_S9_EEENS6_IJNS7_ILi1EEESI_SI_EEESC_SE_Li256ELb1ELb1ELb0ELb0EEENS1_19SingleTileSchedulerILb1ELb0ELb1ELi128EEEEEEEEEvNT_6ParamsE,@"STO_CUDA_ENTRY STV_DEFAULT"
_ZN7cutlass13device_kernelIN5flash19enable_sm80_to_sm89INS1_16FlashAttnFwdSm80INS1_25CollectiveMainloopFwdSm80ILi8ELi1ELb0EN4cute5tupleIJNS5_1CILi128EEENS7_ILi64EEENS7_ILi192EEEEEELi192ENS_10bfloat16_tEfNS_4arch4Sm80ELb1ELb0ELb0ELb1ELb0ELb1ELb1ELb0EEENS1_21CollectiveEpilogueFwdINS6_IJS8_SA_S9_EEENS6_IJNS7_ILi1EEESI_SI_EEESC_SE_Li256ELb1ELb1ELb0ELb0EEENS1_19SingleTileSchedulerILb1ELb0ELb1ELi128EEEEEEEEEvNT_6ParamsE:
        /* <DEDUP_REMOVED lines=16> */
.L_x_527:
        /* <DEDUP_REMOVED lines=8> */
.L_x_529:
[----:B------:R-:W-:-:S04]  /*0180*/  MOV R5, c[0x0][0x54c] ;  /* 0x0001530000057a02 */ /* 0x000fc80000000f00 */
.L_x_528:
[----:B------:R-:W-:Y:S01]  /*0190*/  USHF.L.U32 UR4, UR4, 0x7, URZ ;  /* 0x0000000704047899 */ /* 0x000fe2000800063f */
[----:B-----5:R-:W-:-:S05]  /*01a0*/  IMAD R5, R5, c[0x0][0x548], RZ ;  /* 0x0001520005057a24 */ /* 0x020fca00078e02ff */
[----:B------:R-:W-:-:S04]  /*01b0*/  MOV R92, UR4 ;  /* 0x00000004005c7c02 */ /* 0x000fc80008000f00 */
[----:B------:R-:W-:-:S04]  /*01c0*/  ISETP.GE.AND P0, PT, R92, R5, PT ;  /* 0x000000055c00720c */ /* 0x000fc80003f06270 */
[----:B------:R-:W-:Y:S01]  /*01d0*/  SEL R200, R200, 0xffffffff, !P0 ;  /* 0xffffffffc8c87807 */ /* 0x000fe20004000000 */
[----:B------:R-:W-:Y:S05]  /*01e0*/  BRA `(.L_x_530) ;  /* 0x0000013000007947 */ /* 0x000fea0003800000 */
.L_x_526:
[----:B------:R-:W-:-:S04]  /*01f0*/  ISETP.NE.U32.AND P0, PT, RZ, c[0x0][0x568], PT ;  /* 0x00015a00ff007a0c */ /* 0x000fc80003f05070 */
[----:B------:R-:W-:-:S13]  /*0200*/  ISETP.NE.AND.EX P0, PT, RZ, c[0x0][0x56c], PT, P0 ;  /* 0x00015b00ff007a0c */ /* 0x000fda0003f05300 */
[----:B------:R-:W-:Y:S05]  /*0210*/  @!P0 BRA `(.L_x_531) ;  /* 0x0000002000008947 */ /* 0x000fea0003800000 */
[----:B------:R1:W5:Y:S01]  /*0220*/  LDG.E R5, [R4.64] ;  /* 0x0000000604057981 */ /* 0x000362000c1e1900 */
[----:B------:R-:W-:Y:S05]  /*0230*/  BRA `(.L_x_532) ;  /* 0x0000009000007947 */ /* 0x000fea0003800000 */
.L_x_531:
        /* <DEDUP_REMOVED lines=8> */
.L_x_533:
[----:B------:R-:W-:-:S04]  /*02c0*/  MOV R5, c[0x0][0x54c] ;  /* 0x0001530000057a02 */ /* 0x000fc80000000f00 */
.L_x_532:
[----:B------:R-:W-:Y:S01]  /*02d0*/  USHF.L.U32 UR4, UR4, 0x7, URZ ;  /* 0x0000000704047899 */ /* 0x000fe2000800063f */
[----:B-----5:R-:W-:-:S05]  /*02e0*/  IMAD R5, R5, c[0x0][0x548], RZ ;  /* 0x0001520005057a24 */ /* 0x020fca00078e02ff */
[----:B------:R-:W-:-:S04]  /*02f0*/  MOV R92, UR4 ;  /* 0x00000004005c7c02 */ /* 0x000fc80008000f00 */
[----:B------:R-:W-:-:S04]  /*0300*/  ISETP.GE.AND P0, PT, R92, R5, PT ;  /* 0x000000055c00720c */ /* 0x000fc80003f06270 */
[----:B------:R-:W-:-:S04]  /*0310*/  SEL R200, R200, 0xffffffff, !P0 ;  /* 0xffffffffc8c87807 */ /* 0x000fc80004000000 */
.L_x_530:
        /* <DEDUP_REMOVED lines=35> */
.L_x_534:
[----:B--2---:R-:W-:-:S04]  /*0550*/  ISETP.NE.U32.AND P0, PT, RZ, c[0x0][0x368], PT ;  /* 0x0000da00ff007a0c */ /* 0x004fc80003f05070 */
[----:B------:R-:W-:-:S13]  /*0560*/  ISETP.NE.AND.EX P0, PT, RZ, c[0x0][0x36c], PT, P0 ;  /* 0x0000db00ff007a0c */ /* 0x000fda0003f05300 */
[----:B------:R-:W-:Y:S05]  /*0570*/  @!P0 BRA `(.L_x_535) ;  /* 0x0000003000008947 */ /* 0x000fea0003800000 */
[----:B------:R-:W-:-:S06]  /*0580*/  IMAD.WIDE R4, R200, R3, c[0x0][0x368] ;  /* 0x0000da00c8047625 */ /* 0x000fcc00078e0203 */
[----:B------:R1:W5:Y:S01]  /*0590*/  LDG.E R4, [R4.64] ;  /* 0x0000000604047981 */ /* 0x000362000c1e1900 */
[----:B------:R-:W-:Y:S05]  /*05a0*/  BRA `(.L_x_536) ;  /* 0x0000004000007947 */ /* 0x000fea0003800000 */
.L_x_535:
[----:B------:R-:W-:Y:S05]  /*05b0*/  @!P6 BRA `(.L_x_536) ;  /* 0x000000300000e947 */ /* 0x000fea0003800000 */
[----:B------:R-:W2:Y:S04]  /*05c0*/  LDG.E R4, [R8.64] ;  /* 0x0000000608047981 */ /* 0x000ea8000c1e1900 */
[----:B------:R-:W2:Y:S02]  /*05d0*/  LDG.E R5, [R8.64+0x4] ;  /* 0x0000040608057981 */ /* 0x000ea4000c1e1900 */
[----:B--2---:R-:W-:Y:S02]  /*05e0*/  IADD3 R4, -R4, R5, RZ ;  /* 0x0000000504047210 */ /* 0x004fe40007ffe1ff */
.L_x_536:
[----:B------:R-:W2:Y:S04]  /*05f0*/  @P3 LDG.E R0, [R6.64] ;  /* 0x0000000606003981 */ /* 0x000ea8000c1e1900 */
[----:B-1----:R-:W2:Y:S01]  /*0600*/  @P3 LDG.E R5, [R6.64+0x4] ;  /* 0x0000040606053981 */ /* 0x002ea2000c1e1900 */
[----:B------:R-:W-:Y:S01]  /*0610*/  IMAD.MOV.U32 R173, RZ, RZ, c[0x0][0x2c4] ;  /* 0x0000b100ffad7624 */ /* 0x000fe200078e00ff */
[----:B------:R-:W-:Y:S01]  /*0620*/  ISETP.NE.U32.AND P0, PT, RZ, c[0x0][0x378], PT ;  /* 0x0000de00ff007a0c */ /* 0x000fe20003f05070 */
[----:B-----5:R-:W-:-:S03]  /*0630*/  IMAD.MOV.U32 R84, RZ, RZ, R4 ;  /* 0x000000ffff547224 */ /* 0x020fc600078e0004 */
[----:B------:R-:W-:Y:S02]  /*0640*/  ISETP.NE.AND P1, PT, R173, 0x1, PT ;  /* 0x00000001ad00780c */ /* 0x000fe40003f25270 */
[----:B------:R-:W-:-:S11]  /*0650*/  ISETP.NE.AND.EX P0, PT, RZ, c[0x0][0x37c], PT, P0 ;  /* 0x0000df00ff007a0c */ /* 0x000fd60003f05300 */
[----:B------:R-:W-:Y:S02]  /*0660*/  @P1 IADD3 R2, R92, 0x7f, RZ ;  /* 0x0000007f5c021810 */ /* 0x000fe40007ffe0ff */
[----:B------:R-:W-:-:S04]  /*0670*/  @P0 IMAD.WIDE R8, R200, R3, c[0x0][0x378] ;  /* 0x0000de00c8080625 */ /* 0x000fc800078e0203 */
[----:B------:R-:W-:Y:S01]  /*0680*/  @P1 IMAD.HI.U32 R2, R2, c[0x0][0x2c8], RZ ;  /* 0x0000b20002021a27 */ /* 0x000fe200078e00ff */
[----:B------:R1:W5:Y:S03]  /*0690*/  @P0 LDG.E R84, [R8.64] ;  /* 0x0000000608540981 */ /* 0x000366000c1e1900 */
[----:B--2---:R-:W-:Y:S01]  /*06a0*/  @P3 IMAD.IADD R148, R5, 0x1, -R0 ;  /* 0x0000000105943824 */ /* 0x004fe200078e0a00 */
[----:B------:R-:W-:Y:S01]  /*06b0*/  P2R R0, PR, RZ, 0x2 ;  /* 0x00000002ff007803 */ /* 0x000fe20000000000 */
[----:B------:R-:W-:Y:S01]  /*06c0*/  IMAD.IADD R5, R4, 0x1, -R147 ;  /* 0x0000000104057824 */ /* 0x000fe200078e0a93 */
[----:B------:R-:W-:Y:S02]  /*06d0*/  IADD3 R0, R92, 0x7f, RZ ;  /* 0x0000007f5c007810 */ /* 0x000fe40007ffe0ff */
[----:B------:R-:W-:Y:S01]  /*06e0*/  @P1 SHF.R.U32.HI R0, RZ, c[0x0][0x2cc], R2 ;  /* 0x0000b300ff001a19 */ /* 0x000fe20000011602 */
[----:B------:R-:W-:-:S05]  /*06f0*/  IMAD.IADD R172, R5, 0x1, R148 ;  /* 0x0000000105ac7824 */ /* 0x000fca00078e0294 */
[C---:B------:R-:W-:Y:S02]  /*0700*/  IADD3 R105, R172.reuse, 0x40, -R175 ;  /* 0x00000040ac697810 */ /* 0x040fe40007ffe8af */
[----:B-1----:R-:W-:-:S03]  /*0710*/  IADD3 R9, R172, 0x3f, RZ ;  /* 0x0000003fac097810 */ /* 0x002fc60007ffe0ff */
[----:B------:R-:W-:Y:S01]  /*0720*/  IMAD.IADD R7, R105, 0x1, R0 ;  /* 0x0000000169077824 */ /* 0x000fe200078e0200 */
[----:B------:R-:W-:-:S04]  /*0730*/  SHF.R.S32.HI R2, RZ, 0x1f, R9 ;  /* 0x0000001fff027819 */ /* 0x000fc80000011409 */
[----:B------:R-:W-:Y:S02]  /*0740*/  SHF.R.S32.HI R0, RZ, 0x1f, R7 ;  /* 0x0000001fff007819 */ /* 0x000fe40000011407 */
[----:B------:R-:W-:Y:S02]  /*0750*/  LEA.HI R2, R2, R9, RZ, 0x6 ;  /* 0x0000000902027211 */ /* 0x000fe400078f30ff */
[----:B------:R-:W-:Y:S02]  /*0760*/  LEA.HI R0, R0, R7, RZ, 0x6 ;  /* 0x0000000700007211 */ /* 0x000fe400078f30ff */
[----:B------:R-:W-:Y:S02]  /*0770*/  SHF.R.S32.HI R106, RZ, 0x6, R2 ;  /* 0x00000006ff6a7819 */ /* 0x000fe40000011402 */
[----:B------:R-:W-:Y:S01]  /*0780*/  SHF.R.S32.HI R7, RZ, 0x6, R0 ;  /* 0x00000006ff077819 */ /* 0x000fe20000011400 */
[----:B------:R-:W-:-:S03]  /*0790*/  IMAD.MOV R0, RZ, RZ, -R5 ;  /* 0x000000ffff007224 */ /* 0x000fc600078e0a05 */
[----:B------:R-:W-:Y:S02]  /*07a0*/  IMNMX R2, R106, R7, PT ;  /* 0x000000076a027217 */ /* 0x000fe40003800200 */
[----:B------:R-:W-:-:S03]  /*07b0*/  IMNMX R0, RZ, R0, !PT ;  /* 0x00000000ff007217 */ /* 0x000fc60007800200 */
[----:B------:R-:W-:Y:S01]  /*07c0*/  IMAD R5, R2, 0x40, -R5 ;  /* 0x0000004002057824 */ /* 0x000fe200078e0a05 */
[----:B------:R-:W-:-:S04]  /*07d0*/  SHF.R.U32.HI R104, RZ, 0x6, R0 ;  /* 0x00000006ff687819 */ /* 0x000fc80000011600 */
[----:B------:R-:W-:Y:S01]  /*07e0*/  IMNMX R5, R5, R148, PT ;  /* 0x0000009405057217 */ /* 0x000fe20003800200 */
[----:B------:R-:W-:-:S03]  /*07f0*/  IMAD.MOV.U32 R11, RZ, RZ, R104 ;  /* 0x000000ffff0b7224 */ /* 0x000fc600078e0068 */
[----:B------:R-:W-:-:S13]  /*0800*/  ISETP.GT.AND P0, PT, R5, R0, PT ;  /* 0x000000000500720c */ /* 0x000fda0003f04270 */
[----:B------:R-:W-:-:S04]  /*0810*/  @P0 IADD3 R5, R5, 0x3f, RZ ;  /* 0x0000003f05050810 */ /* 0x000fc80007ffe0ff */
[----:B------:R-:W-:-:S04]  /*0820*/  @P0 SHF.R.S32.HI R0, RZ, 0x1f, R5 ;  /* 0x0000001fff000819 */ /* 0x000fc80000011405 */
[----:B------:R-:W-:-:S04]  /*0830*/  @P0 LEA.HI R0, R0, R5, RZ, 0x6 ;  /* 0x0000000500000211 */ /* 0x000fc800078f30ff */
[----:B------:R-:W-:-:S04]  /*0840*/  @P0 SHF.R.S32.HI R11, RZ, 0x6, R0 ;  /* 0x00000006ff0b0819 */ /* 0x000fc80000011400 */
[----:B------:R-:W-:-:S13]  /*0850*/  ISETP.GT.AND P0, PT, R11, R104, PT ;  /* 0x000000680b00720c */ /* 0x000fda0003f04270 */
[----:B------:R-:W-:Y:S05]  /*0860*/  @!P0 BRA `(.L_x_537) ;  /* 0x0000531000008947 */ /* 0x000fea0003800000 */
[----:B------:R-:W-:Y:S01]  /*0870*/  SHF.R.S32.HI R2, RZ, 0x1f, R83 ;  /* 0x0000001fff027819 */ /* 0x000fe20000011453 */
[----:B------:R-:W-:Y:S01]  /*0880*/  IMAD.MOV.U32 R114, RZ, RZ, 0x6 ;  /* 0x00000006ff727424 */ /* 0x000fe200078e00ff */
[----:B------:R-:W-:Y:S02]  /*0890*/  SHF.R.S32.HI R0, RZ, 0x1f, R102 ;  /* 0x0000001fff007819 */ /* 0x000fe40000011466 */
[----:B------:R-:W-:Y:S02]  /*08a0*/  LEA.HI R9, R2, R83, RZ, 0x3 ;  /* 0x0000005302097211 */ /* 0x000fe400078f18ff */
[----:B------:R-:W-:Y:S02]  /*08b0*/  IADD3 R141, R11, -0x1, RZ ;  /* 0xffffffff0b8d7810 */ /* 0x000fe40007ffe0ff */
[----:B------:R-:W-:Y:S02]  /*08c0*/  LOP3.LUT R26, R9, 0x1ffffff8, RZ, 0xc0, !PT ;  /* 0x1ffffff8091a7812 */ /* 0x000fe400078ec0ff */
[----:B------:R-:W-:-:S02]  /*08d0*/  SHF.R.S32.HI R9, RZ, 0x3, R9 ;  /* 0x00000003ff097819 */ /* 0x000fc40000011409 */
[----:B------:R-:W-:Y:S01]  /*08e0*/  SEL R160, R200, RZ, !P3 ;  /* 0x000000ffc8a07207 */ /* 0x000fe20005800000 */
[----:B------:R-:W-:Y:S01]  /*08f0*/  IMAD.IADD R26, R83, 0x1, -R26 ;  /* 0x00000001531a7824 */ /* 0x000fe200078e0a1a */
[C---:B------:R-:W-:Y:S01]  /*0900*/  IADD3 R102, P0, R9.reuse, R102, RZ ;  /* 0x0000006609667210 */ /* 0x040fe20007f1e0ff */
[----:B------:R-:W-:Y:S01]  /*0910*/  IMAD.IADD R100, R148, 0x1, -R9 ;  /* 0x0000000194647824 */ /* 0x000fe200078e0a09 */
[----:B------:R-:W-:Y:S01]  /*0920*/  SHF.R.S32.HI R15, RZ, 0x1f, R141 ;  /* 0x0000001fff0f7819 */ /* 0x000fe2000001148d */
[----:B------:R-:W-:Y:S01]  /*0930*/  IMAD.SHL.U32 R26, R26, 0x8, RZ ;  /* 0x000000081a1a7824 */ /* 0x000fe200078e00ff */
[----:B------:R-:W-:Y:S01]  /*0940*/  LEA.HI.X.SX32 R101, R9, R0, 0x1, P0 ;  /* 0x0000000009657211 */ /* 0x000fe200000f0eff */
[----:B------:R-:W-:Y:S01]  /*0950*/  IMAD R0, R85, c[0x0][0x240], RZ ;  /* 0x0000900055007a24 */ /* 0x000fe200078e02ff */
[----:B------:R-:W-:Y:S01]  /*0960*/  LEA.HI R10, R2, R83, RZ, 0x6 ;  /* 0x00000053020a7211 */ /* 0x000fe200078f30ff */
[----:B------:R-:W-:Y:S01]  /*0970*/  IMAD.SHL.U32 R11, R9, 0x40, RZ ;  /* 0x00000040090b7824 */ /* 0x000fe200078e00ff */
[--C-:B------:R-:W-:Y:S01]  /*0980*/  SHF.R.S32.HI R27, RZ, 0x1f, R26.reuse ;  /* 0x0000001fff1b7819 */ /* 0x100fe2000001141a */
[----:B------:R-:W-:Y:S01]  /*0990*/  IMAD R5, R101, c[0x0][0x238], RZ ;  /* 0x00008e0065057a24 */ /* 0x000fe200078e02ff */
[----:B------:R-:W-:Y:S01]  /*09a0*/  IADD3 R9, R26, 0x40, RZ ;  /* 0x000000401a097810 */ /* 0x000fe20007ffe0ff */
[----:B------:R-:W-:Y:S01]  /*09b0*/  IMAD.SHL.U32 R10, R10, 0x8, RZ ;  /* 0x000000080a0a7824 */ /* 0x000fe200078e00ff */
[----:B------:R-:W-:Y:S01]  /*09c0*/  LOP3.LUT R11, R11, 0x1c0, RZ, 0xc0, !PT ;  /* 0x000001c00b0b7812 */ /* 0x000fe200078ec0ff */
[----:B------:R-:W-:Y:S01]  /*09d0*/  IMAD R5, R102, c[0x0][0x23c], R5 ;  /* 0x00008f0066057a24 */ /* 0x000fe200078e0205 */
[----:B------:R-:W-:Y:S01]  /*09e0*/  ISETP.GE.AND P5, PT, R26, c[0x0][0x1d4], PT ;  /* 0x000075001a007a0c */ /* 0x000fe20003fa6270 */
[----:B------:R-:W-:Y:S01]  /*09f0*/  IMAD.WIDE.U32 R6, R102, c[0x0][0x238], R26 ;  /* 0x00008e0066067a25 */ /* 0x000fe200078e001a */
[----:B------:R-:W-:-:S03]  /*0a00*/  ISETP.GE.AND P4, PT, R9, c[0x0][0x1d4], PT ;  /* 0x0000750009007a0c */ /* 0x000fc60003f86270 */
[----:B------:R-:W-:Y:S01]  /*0a10*/  IMAD.IADD R163, R7, 0x1, R5 ;  /* 0x0000000107a37824 */ /* 0x000fe200078e0205 */
[----:B------:R-:W-:Y:S01]  /*0a20*/  SHF.R.S32.HI R5, RZ, 0x1f, R200 ;  /* 0x0000001fff057819 */ /* 0x000fe200000114c8 */
[----:B------:R-:W-:Y:S02]  /*0a30*/  IMAD.MOV.U32 R162, RZ, RZ, R6 ;  /* 0x000000ffffa27224 */ /* 0x000fe400078e0006 */
[----:B------:R-:W-:Y:S01]  /*0a40*/  IMAD R7, R199, c[0x0][0x244], R0 ;  /* 0x00009100c7077a24 */ /* 0x000fe200078e0200 */
[----:B------:R-:W-:Y:S01]  /*0a50*/  SEL R99, R5, RZ, !P3 ;  /* 0x000000ff05637207 */ /* 0x000fe20005800000 */
[----:B------:R-:W-:Y:S01]  /*0a60*/  IMAD.WIDE.U32 R162, R199, c[0x0][0x240], R162 ;  /* 0x00009000c7a27a25 */ /* 0x000fe200078e00a2 */
[----:B------:R-:W-:Y:S02]  /*0a70*/  LOP3.LUT R0, R11, 0x38, R26, 0xf8, !PT ;  /* 0x000000380b007812 */ /* 0x000fe400078ef81a */
[----:B------:R-:W-:Y:S01]  /*0a80*/  SHF.R.U32.HI R11, RZ, 0x3, R11 ;  /* 0x00000003ff0b7819 */ /* 0x000fe2000001160b */
[----:B------:R-:W-:-:S02]  /*0a90*/  IMAD.IADD R163, R163, 0x1, R7 ;  /* 0x00000001a3a37824 */ /* 0x000fc400078e0207 */
[----:B------:R-:W-:Y:S01]  /*0aa0*/  IMAD.MOV.U32 R7, RZ, RZ, c[0x0][0x238] ;  /* 0x00008e00ff077624 */ /* 0x000fe200078e00ff */
[----:B------:R-:W-:Y:S01]  /*0ab0*/  LOP3.LUT R11, R0, R11, RZ, 0x3c, !PT ;  /* 0x0000000b000b7212 */ /* 0x000fe200078e3cff */
[----:B------:R-:W-:Y:S02]  /*0ac0*/  IMAD R6, R141, -0x40, R100 ;  /* 0xffffffc08d067824 */ /* 0x000fe400078e0264 */
[----:B------:R-:W-:Y:S01]  /*0ad0*/  IMAD R169, R99, c[0x0][0x248], RZ ;  /* 0x0000920063a97a24 */ /* 0x000fe200078e02ff */
[----:B------:R-:W-:Y:S01]  /*0ae0*/  SHF.L.U64.HI R108, R7, R114, c[0x0][0x23c] ;  /* 0x00008f00076c7619 */ /* 0x000fe20000010272 */
[----:B------:R-:W-:Y:S01]  /*0af0*/  IMAD.WIDE.U32 R162, R160, c[0x0][0x248], R162 ;  /* 0x00009200a0a27a25 */ /* 0x000fe200078e00a2 */
[----:B------:R-:W-:Y:S02]  /*0b00*/  ISETP.GE.AND P1, PT, R6, 0x1, PT ;  /* 0x000000010600780c */ /* 0x000fe40003f26270 */
[----:B------:R-:W-:Y:S01]  /*0b10*/  LOP3.LUT R10, R11, 0xfffffe00, R10, 0xf8, !PT ;  /* 0xfffffe000b0a7812 */ /* 0x000fe200078ef80a */
[----:B------:R-:W-:-:S02]  /*0b20*/  IMAD R169, R160, c[0x0][0x24c], R169 ;  /* 0x00009300a0a97a24 */ /* 0x000fc400078e02a9 */
[----:B------:R-:W-:Y:S02]  /*0b30*/  IMAD.SHL.U32 R109, R7, 0x40, RZ ;  /* 0x00000040076d7824 */ /* 0x000fe400078e00ff */
[----:B------:R-:W-:Y:S02]  /*0b40*/  IMAD R8, R108, R141, RZ ;  /* 0x0000008d6c087224 */ /* 0x000fe400078e02ff */
[----:B------:R-:W-:Y:S02]  /*0b50*/  IMAD.IADD R169, R163, 0x1, R169 ;  /* 0x00000001a3a97824 */ /* 0x000fe400078e02a9 */
[----:B------:R-:W-:Y:S02]  /*0b60*/  IMAD.MOV.U32 R168, RZ, RZ, R162 ;  /* 0x000000ffffa87224 */ /* 0x000fe400078e00a2 */
[-C--:B------:R-:W-:Y:S01]  /*0b70*/  IMAD R15, R15, R109.reuse, R8 ;  /* 0x0000006d0f0f7224 */ /* 0x080fe200078e0208 */
[----:B------:R-:W-:Y:S01]  /*0b80*/  IADD3 R8, R26, 0x80, RZ ;  /* 0x000000801a087810 */ /* 0x000fe20007ffe0ff */
[----:B------:R-:W-:-:S03]  /*0b90*/  IMAD.WIDE.U32 R12, R141, R109, R168 ;  /* 0x0000006d8d0c7225 */ /* 0x000fc600078e00a8 */
[----:B------:R-:W-:Y:S01]  /*0ba0*/  ISETP.GE.AND P3, PT, R8, c[0x0][0x1d4], PT ;  /* 0x0000750008007a0c */ /* 0x000fe20003f66270 */
[----:B------:R-:W-:Y:S01]  /*0bb0*/  IMAD.IADD R0, R13, 0x1, R15 ;  /* 0x000000010d007824 */ /* 0x000fe200078e020f */
[----:B------:R-:W-:Y:S01]  /*0bc0*/  @P1 LEA R14, P0, R12, c[0x0][0x220], 0x1 ;  /* 0x000088000c0e1a11 */ /* 0x000fe200078008ff */
[----:B------:R-:W-:Y:S02]  /*0bd0*/  IMAD.SHL.U32 R139, R10, 0x2, RZ ;  /* 0x000000020a8b7824 */ /* 0x000fe400078e00ff */
[C---:B------:R-:W-:Y:S01]  /*0be0*/  IMAD.SHL.U32 R118, R7.reuse, 0x20, RZ ;  /* 0x0000002007767824 */ /* 0x040fe200078e00ff */
[----:B------:R-:W-:Y:S02]  /*0bf0*/  @P1 LEA.HI.X R15, R12, c[0x0][0x224], R0, 0x1, P0 ;  /* 0x000089000c0f1a11 */ /* 0x000fe400000f0c00 */
[----:B------:R-:W-:Y:S01]  /*0c00*/  ISETP.GT.AND P0, PT, R6, 0x20, PT ;  /* 0x000000200600780c */ /* 0x000fe20003f04270 */
[----:B------:R-:W-:Y:S02]  /*0c10*/  IMAD.MOV.U32 R6, RZ, RZ, 0x5 ;  /* 0x00000005ff067424 */ /* 0x000fe400078e00ff */
[----:B------:R-:W-:Y:S01]  /*0c20*/  @!PT LDS RZ, [RZ] ;  /* 0x00000000fffff984 */ /* 0x000fe20000000800 */
[----:B------:R-:W-:Y:S01]  /*0c30*/  @!PT LDS RZ, [RZ] ;  /* 0x00000000fffff984 */ /* 0x000fe20000000800 */
[----:B------:R-:W-:Y:S01]  /*0c40*/  @!PT LDS RZ, [RZ] ;  /* 0x00000000fffff984 */ /* 0x000fe20000000800 */
[----:B------:R1:W-:Y:S03]  /*0c50*/  @P1 LDGSTS.E.BYPASS.LTC128B.128 [R139+0x6100], [R14.64], !P5 ;  /* 0x061000000e8b1fae */ /* 0x0003e6000e901d46 */
[----:B------:R-:W-:Y:S01]  /*0c60*/  SHF.L.U64.HI R117, R7, R6, c[0x0][0x23c] ;  /* 0x00008f0007757619 */ /* 0x000fe20000010206 */
[----:B------:R1:W-:Y:S04]  /*0c70*/  @P1 LDGSTS.E.BYPASS.LTC128B.128 [R139+0x8100], [R14.64+0x80], !P4 ;  /* 0x081000800e8b1fae */ /* 0x0003e8000e101d46 */
[----:B------:R1:W-:Y:S02]  /*0c80*/  @P1 LDGSTS.E.BYPASS.LTC128B.128 [R139+0xa100], [R14.64+0x100], !P3 ;  /* 0x0a1001000e8b1fae */ /* 0x0003e4000d901d46 */
[----:B------:R-:W-:-:S05]  /*0c90*/  @P0 IADD3 R12, P1, R118, R12, RZ ;  /* 0x0000000c760c0210 */ /* 0x000fca0007f3e0ff */
[----:B------:R-:W-:Y:S01]  /*0ca0*/  @P0 IMAD.X R7, R117, 0x1, R0, P1 ;  /* 0x0000000175070824 */ /* 0x000fe200008e0600 */
[----:B------:R-:W-:-:S04]  /*0cb0*/  @P0 LEA R8, P1, R12, c[0x0][0x220], 0x1 ;  /* 0x000088000c080a11 */ /* 0x000fc800078208ff */
[----:B------:R-:W-:Y:S02]  /*0cc0*/  @P0 LEA.HI.X R9, R12, c[0x0][0x224], R7, 0x1, P1 ;  /* 0x000089000c090a11 */ /* 0x000fe400008f0c07 */
[----:B------:R-:W-:Y:S02]  /*0cd0*/  ISETP.NE.U32.AND P1, PT, RZ, c[0x0][0x340], PT ;  /* 0x0000d000ff007a0c */ /* 0x000fe40003f25070 */
[----:B------:R-:W-:Y:S01]  /*0ce0*/  LEA.HI R0, R2, R83, RZ, 0x2 ;  /* 0x0000005302007211 */ /* 0x000fe200078f10ff */
[----:B------:R-:W-:Y:S01]  /*0cf0*/  IMAD.IADD R22, R144, 0x1, R4 ;  /* 0x0000000190167824 */ /* 0x000fe200078e0204 */
[----:B------:R-:W-:Y:S01]  /*0d00*/  ISETP.NE.AND.EX P1, PT, RZ, c[0x0][0x344], PT, P1 ;  /* 0x0000d100ff007a0c */ /* 0x000fe20003f25310 */
[----:B------:R-:W-:Y:S01]  /*0d10*/  IMAD.MOV.U32 R107, RZ, RZ, c[0x0][0x27c] ;  /* 0x00009f00ff6b7624 */ /* 0x000fe200078e00ff */
[----:B------:R2:W-:Y:S01]  /*0d20*/  @P0 LDGSTS.E.BYPASS.LTC128B.128 [R139+0x7100], [R8.64], !P5 ;  /* 0x07100000088b0fae */ /* 0x0005e2000e901d46 */
[----:B------:R-:W-:Y:S01]  /*0d30*/  LOP3.LUT R18, R0, 0xfffffffc, RZ, 0xc0, !PT ;  /* 0xfffffffc00127812 */ /* 0x000fe200078ec0ff */
[----:B------:R-:W-:-:S02]  /*0d40*/  IMAD.WIDE.U32 R10, R22, c[0x0][0x1e0], RZ ;  /* 0x00007800160a7a25 */ /* 0x000fc400078e00ff */
[----:B------:R2:W-:Y:S07]  /*0d50*/  @P0 LDGSTS.E.BYPASS.LTC128B.128 [R139+0x9100], [R8.64+0x80], !P4 ;  /* 0x09100080088b0fae */ /* 0x0005ee000e101d46 */
[----:B------:R-:W-:Y:S01]  /*0d60*/  @P1 IMAD.WIDE R12, R200, R3, c[0x0][0x340] ;  /* 0x0000d000c80c1625 */ /* 0x000fe200078e0203 */
[----:B------:R2:W-:Y:S01]  /*0d70*/  @P0 LDGSTS.E.BYPASS.LTC128B.128 [R139+0xb100], [R8.64+0x100], !P3 ;  /* 0x0b100100088b0fae */ /* 0x0005e2000d901d46 */
[----:B------:R-:W-:-:S03]  /*0d80*/  ISETP.GE.AND P0, PT, R107, 0x1, PT ;  /* 0x000000016b00780c */ /* 0x000fc60003f06270 */
[----:B------:R-:W0:Y:S04]  /*0d90*/  LDGDEPBAR ;  /* 0x00000000000079af */ /* 0x000e280000000000 */
[----:B------:R3:W4:Y:S01]  /*0da0*/  @P1 LDG.E R6, [R12.64] ;  /* 0x000000060c061981 */ /* 0x000722000c1e1900 */
[----:B------:R-:W-:Y:S01]  /*0db0*/  SHF.R.S32.HI R3, RZ, 0x1f, R22 ;  /* 0x0000001fff037819 */ /* 0x000fe20000011416 */
[----:B------:R-:W-:Y:S01]  /*0dc0*/  IMAD.IADD R18, R83, 0x1, -R18 ;  /* 0x0000000153127824 */ /* 0x000fe200078e0a12 */
[----:B------:R-:W-:Y:S01]  /*0dd0*/  P2R R4, PR, RZ, 0x1 ;  /* 0x00000001ff047803 */ /* 0x000fe20000000000 */
[----:B------:R-:W-:Y:S01]  /*0de0*/  IMAD R24, R85, c[0x0][0x260], RZ ;  /* 0x0000980055187a24 */ /* 0x000fe200078e02ff */
[--C-:B------:R-:W-:Y:S01]  /*0df0*/  SHF.R.S32.HI R145, RZ, 0x2, R0.reuse ;  /* 0x00000002ff917819 */ /* 0x100fe20000011400 */
[----:B------:R-:W-:Y:S01]  /*0e00*/  IMAD.SHL.U32 R16, R18, 0x4, RZ ;  /* 0x0000000412107824 */ /* 0x000fe200078e00ff */
[----:B------:R-:W-:Y:S01]  /*0e10*/  SHF.R.S32.HI R0, RZ, 0x1f, R0 ;  /* 0x0000001fff007819 */ /* 0x000fe20000011400 */
[----:B------:R-:W-:Y:S01]  /*0e20*/  IMAD R7, R3, c[0x0][0x1e0], RZ ;  /* 0x0000780003077a24 */ /* 0x000fe200078e02ff */
[----:B------:R-:W-:Y:S01]  /*0e30*/  LEA.HI R2, R2, R83, RZ, 0x5 ;  /* 0x0000005302027211 */ /* 0x000fe200078f28ff */
[----:B------:R-:W-:Y:S01]  /*0e40*/  IMAD.SHL.U32 R18, R18, 0x8, RZ ;  /* 0x0000000812127824 */ /* 0x000fe200078e00ff */
[----:B-1----:R-:W-:Y:S01]  /*0e50*/  IADD3 R15, R16, 0x20, RZ ;  /* 0x00000020100f7810 */ /* 0x002fe20007ffe0ff */
[----:B------:R-:W-:Y:S01]  /*0e60*/  IMAD R20, R22, c[0x0][0x1e4], R7 ;  /* 0x0000790016147a24 */ /* 0x000fe200078e0207 */
[----:B------:R-:W-:Y:S01]  /*0e70*/  IADD3 R14, R16, 0x40, RZ ;  /* 0x00000040100e7810 */ /* 0x000fe20007ffe0ff */
[----:B------:R-:W-:Y:S01]  /*0e80*/  IMAD R24, R199, c[0x0][0x264], R24 ;  /* 0x00009900c7187a24 */ /* 0x000fe200078e0218 */
[----:B------:R-:W-:Y:S01]  /*0e90*/  ISETP.GE.AND P0, PT, R18, c[0x0][0x27c], PT ;  /* 0x00009f0012007a0c */ /* 0x000fe20003f06270 */
[----:B------:R-:W-:Y:S01]  /*0ea0*/  IMAD.IADD R21, R11, 0x1, R20 ;  /* 0x000000010b157824 */ /* 0x000fe200078e0214 */
[----:B------:R-:W-:Y:S01]  /*0eb0*/  SHF.R.S32.HI R19, RZ, 0x1f, R18 ;  /* 0x0000001fff137819 */ /* 0x000fe20000011412 */
[----:B------:R-:W-:Y:S01]  /*0ec0*/  IMAD.MOV.U32 R20, RZ, RZ, R10 ;  /* 0x000000ffff147224 */ /* 0x000fe200078e000a */
[----:B------:R-:W-:Y:S01]  /*0ed0*/  LEA.HI R0, R0, R145, RZ, 0x3 ;  /* 0x0000009100007211 */ /* 0x000fe200078f18ff */
[----:B--2---:R-:W-:Y:S01]  /*0ee0*/  IMAD.SHL.U32 R9, R107, 0x2, RZ ;  /* 0x000000026b097824 */ /* 0x004fe200078e00ff */
[----:B------:R-:W-:Y:S01]  /*0ef0*/  SHF.R.S32.HI R17, RZ, 0x1f, R16 ;  /* 0x0000001fff117819 */ /* 0x000fe20000011410 */
[----:B------:R-:W-:Y:S01]  /*0f00*/  IMAD R164, R85, c[0x0][0x1e8], RZ ;  /* 0x00007a0055a47a24 */ /* 0x000fe200078e02ff */
[----:B------:R-:W-:Y:S01]  /*0f10*/  LOP3.LUT R0, R0, 0xfffffff8, RZ, 0xc0, !PT ;  /* 0xfffffff800007812 */ /* 0x000fe200078ec0ff */
[----:B------:R-:W-:Y:S01]  /*0f20*/  IMAD.WIDE.U32 R20, R199, c[0x0][0x1e8], R20 ;  /* 0x00007a00c7147a25 */ /* 0x000fe200078e0014 */
[C---:B------:R-:W-:Y:S01]  /*0f30*/  IADD3 R10, -R9.reuse, c[0x0][0x1d4], RZ ;  /* 0x00007500090a7a10 */ /* 0x040fe20007ffe1ff */
[----:B------:R-:W-:Y:S01]  /*0f40*/  ULDC.U8 UR4, c[0x0][0x298] ;  /* 0x0000a60000047ab9 */ /* 0x000fe20000000000 */
[----:B-----5:R-:W-:Y:S01]  /*0f50*/  SHF.R.S32.HI R89, RZ, 0x1f, R84 ;  /* 0x0000001fff597819 */ /* 0x020fe20000011454 */
[C---:B---3--:R-:W-:Y:S01]  /*0f60*/  IMAD.IADD R13, R16.reuse, 0x1, R15 ;  /* 0x00000001100d7824 */ /* 0x048fe200078e020f */
[----:B------:R-:W-:Y:S01]  /*0f70*/  SEL R4, R9, R10, !P0 ;  /* 0x0000000a09047207 */ /* 0x000fe20004000000 */
[----:B------:R-:W-:Y:S01]  /*0f80*/  IMAD.IADD R12, R16, 0x1, R14 ;  /* 0x00000001100c7824 */ /* 0x000fe200078e020e */
[C---:B------:R-:W-:Y:S01]  /*0f90*/  IADD3 R143, R18.reuse, 0x60, RZ ;  /* 0x00000060128f7810 */ /* 0x040fe20007ffe0ff */
[----:B------:R-:W-:Y:S01]  /*0fa0*/  IMAD R164, R199, c[0x0][0x1ec], R164 ;  /* 0x00007b00c7a47a24 */ /* 0x000fe200078e02a4 */
[----:B------:R-:W-:Y:S01]  /*0fb0*/  SHF.R.S32.HI R135, RZ, 0x1f, R4 ;  /* 0x0000001fff877819 */ /* 0x000fe20000011404 */
[----:B------:R-:W-:Y:S01]  /*0fc0*/  IMAD.WIDE.U32 R166, R145, c[0x0][0x1e0], RZ ;  /* 0x0000780091a67a25 */ /* 0x000fe200078e00ff */
[----:B------:R-:W-:-:S02]  /*0fd0*/  IADD3 R142, R18, 0x80, RZ ;  /* 0x00000080128e7810 */ /* 0x000fc40007ffe0ff */
[----:B------:R-:W-:Y:S01]  /*0fe0*/  LEA.HI R135, R135, R4, RZ, 0x4 ;  /* 0x0000000487877211 */ /* 0x000fe200078f20ff */
[----:B------:R-:W-:Y:S01]  /*0ff0*/  IMAD.IADD R165, R21, 0x1, R164 ;  /* 0x0000000115a57824 */ /* 0x000fe200078e02a4 */
[----:B------:R-:W-:Y:S01]  /*1000*/  IADD3 R140, R18, 0xa0, RZ ;  /* 0x000000a0128c7810 */ /* 0x000fe20007ffe0ff */
[----:B------:R-:W-:Y:S01]  /*1010*/  IMAD.MOV.U32 R164, RZ, RZ, R20 ;  /* 0x000000ffffa47224 */ /* 0x000fe200078e0014 */
[----:B------:R-:W-:Y:S01]  /*1020*/  SHF.R.S32.HI R20, RZ, 0x1f, R145 ;  /* 0x0000001fff147819 */ /* 0x000fe20000011491 */
[C---:B------:R-:W-:Y:S01]  /*1030*/  IMAD.IADD R119, R145.reuse, 0x1, -R0 ;  /* 0x0000000191777824 */ /* 0x040fe200078e0a00 */
[----:B------:R-:W-:Y:S01]  /*1040*/  SHF.R.S32.HI R135, RZ, 0x4, R135 ;  /* 0x00000004ff877819 */ /* 0x000fe20000011487 */
[----:B------:R-:W-:Y:S01]  /*1050*/  IMAD.SHL.U32 R2, R2, 0x10, RZ ;  /* 0x0000001002027824 */ /* 0x000fe200078e00ff */
[----:B------:R-:W-:Y:S01]  /*1060*/  IADD3 R11, R16, 0x30, RZ ;  /* 0x00000030100b7810 */ /* 0x000fe20007ffe0ff */
[C---:B------:R-:W-:Y:S02]  /*1070*/  IMAD R152, R20.reuse, c[0x0][0x280], RZ ;  /* 0x0000a00014987a24 */ /* 0x040fe400078e02ff */
[----:B------:R-:W-:Y:S01]  /*1080*/  IMAD R150, R20, c[0x0][0x290], RZ ;  /* 0x0000a40014967a24 */ /* 0x000fe200078e02ff */
[----:B------:R-:W-:Y:S01]  /*1090*/  LOP3.LUT R2, R2, 0xfffffe00, RZ, 0xc0, !PT ;  /* 0xfffffe0002027812 */ /* 0x000fe200078ec0ff */
[----:B------:R-:W-:-:S02]  /*10a0*/  IMAD R152, R145, c[0x0][0x284], R152 ;  /* 0x0000a10091987a24 */ /* 0x000fc400078e0298 */
[----:B------:R-:W-:-:S04]  /*10b0*/  IMAD.WIDE.U32 R156, R145, c[0x0][0x280], R16 ;  /* 0x0000a000919c7a25 */ /* 0x000fc800078e0010 */
[C---:B------:R-:W-:Y:S02]  /*10c0*/  IMAD R150, R145.reuse, c[0x0][0x294], R150 ;  /* 0x0000a50091967a24 */ /* 0x040fe400078e0296 */
[----:B------:R-:W-:-:S04]  /*10d0*/  IMAD.WIDE.U32 R154, R145, c[0x0][0x290], R16 ;  /* 0x0000a400919a7a25 */ /* 0x000fc800078e0010 */
[----:B------:R-:W-:-:S04]  /*10e0*/  IMAD.WIDE.U32 R28, R145, c[0x0][0x280], R18 ;  /* 0x0000a000911c7a25 */ /* 0x000fc800078e0012 */
[----:B------:R-:W-:Y:S02]  /*10f0*/  IMAD.IADD R157, R157, 0x1, R152 ;  /* 0x000000019d9d7824 */ /* 0x000fe400078e0298 */
[----:B------:R-:W-:Y:S02]  /*1100*/  IMAD.IADD R155, R155, 0x1, R150 ;  /* 0x000000019b9b7824 */ /* 0x000fe400078e0296 */
[----:B------:R-:W-:Y:S02]  /*1110*/  IMAD.IADD R153, R152, 0x1, R29 ;  /* 0x0000000198997824 */ /* 0x000fe400078e021d */
[----:B------:R-:W-:Y:S02]  /*1120*/  IMAD R99, R99, c[0x0][0x268], RZ ;  /* 0x00009a0063637a24 */ /* 0x000fe400078e02ff */
[----:B------:R-:W-:Y:S02]  /*1130*/  IMAD.MOV.U32 R152, RZ, RZ, R28 ;  /* 0x000000ffff987224 */ /* 0x000fe400078e001c */
[----:B------:R-:W-:-:S02]  /*1140*/  IMAD.MOV.U32 R111, RZ, RZ, c[0x0][0x1e0] ;  /* 0x00007800ff6f7624 */ /* 0x000fc400078e00ff */
[----:B------:R-:W-:Y:S02]  /*1150*/  IMAD.MOV.U32 R113, RZ, RZ, c[0x0][0x280] ;  /* 0x0000a000ff717624 */ /* 0x000fe400078e00ff */
[----:B------:R-:W-:Y:S01]  /*1160*/  IMAD.MOV.U32 R115, RZ, RZ, c[0x0][0x290] ;  /* 0x0000a400ff737624 */ /* 0x000fe200078e00ff */
[-C--:B------:R-:W-:Y:S01]  /*1170*/  SHF.L.U64.HI R110, R111, R114.reuse, c[0x0][0x1e4] ;  /* 0x000079006f6e7619 */ /* 0x080fe20000010272 */
[----:B------:R-:W-:Y:S01]  /*1180*/  IMAD R99, R160, c[0x0][0x26c], R99 ;  /* 0x00009b00a0637a24 */ /* 0x000fe200078e0263 */
[-C--:B------:R-:W-:Y:S01]  /*1190*/  SHF.L.U64.HI R112, R113, R114.reuse, c[0x0][0x284] ;  /* 0x0000a10071707619 */ /* 0x080fe20000010272 */
[----:B------:R-:W-:Y:S01]  /*11a0*/  IMAD.WIDE.U32 R154, R84, c[0x0][0x290], R154 ;  /* 0x0000a400549a7a25 */ /* 0x000fe200078e009a */
[----:B------:R-:W-:-:S03]  /*11b0*/  SHF.L.U64.HI R114, R115, R114, c[0x0][0x294] ;  /* 0x0000a50073727619 */ /* 0x000fc60000010272 */
[----:B------:R-:W-:-:S04]  /*11c0*/  IMAD.WIDE.U32 R156, R84, c[0x0][0x280], R156 ;  /* 0x0000a000549c7a25 */ /* 0x000fc800078e009c */
[----:B------:R-:W-:-:S04]  /*11d0*/  IMAD.WIDE.U32 R152, R84, c[0x0][0x280], R152 ;  /* 0x0000a00054987a25 */ /* 0x000fc800078e0098 */
[----:B------:R-:W-:Y:S02]  /*11e0*/  IMAD.SHL.U32 R111, R111, 0x40, RZ ;  /* 0x000000406f6f7824 */ /* 0x000fe400078e00ff */
[----:B------:R-:W-:Y:S02]  /*11f0*/  IMAD.SHL.U32 R113, R113, 0x40, RZ ;  /* 0x0000004071717824 */ /* 0x000fe400078e00ff */
[----:B------:R-:W-:Y:S01]  /*1200*/  IMAD.SHL.U32 R115, R115, 0x40, RZ ;  /* 0x0000004073737824 */ /* 0x000fe200078e00ff */
[----:B----4-:R-:W-:Y:S01]  /*1210*/  @P1 SHF.R.S32.HI R7, RZ, 0x1f, R6 ;  /* 0x0000001fff071819 */ /* 0x010fe20000011406 */
[----:B------:R-:W-:Y:S02]  /*1220*/  @!P1 IMAD.MOV.U32 R7, RZ, RZ, R5 ;  /* 0x000000ffff079224 */ /* 0x000fe400078e0005 */
[----:B------:R-:W-:Y:S01]  /*1230*/  @!P1 IMAD.MOV.U32 R6, RZ, RZ, R200 ;  /* 0x000000ffff069224 */ /* 0x000fe200078e00c8 */
[----:B------:R-:W-:Y:S01]  /*1240*/  BAR.SYNC.DEFER_BLOCKING 0x0 ;  /* 0x0000000000007b1d */ /* 0x000fe20000010000 */
[----:B------:R-:W-:-:S02]  /*1250*/  ISETP.GE.AND P1, PT, R13, c[0x0][0x27c], PT ;  /* 0x00009f000d007a0c */ /* 0x000fc40003f26270 */
[----:B------:R-:W-:Y:S02]  /*1260*/  SEL R95, R7, RZ, !P6 ;  /* 0x000000ff075f7207 */ /* 0x000fe40007000000 */
[----:B------:R-:W-:Y:S02]  /*1270*/  SEL R7, RZ, c[0x0][0x27c], !P0 ;  /* 0x00009f00ff077a07 */ /* 0x000fe40004000000 */
[----:B------:R-:W-:Y:S01]  /*1280*/  ISETP.GE.AND P0, PT, R12, c[0x0][0x27c], PT ;  /* 0x00009f000c007a0c */ /* 0x000fe20003f06270 */
[----:B------:R-:W-:Y:S01]  /*1290*/  IMAD R103, R95, c[0x0][0x1f0], RZ ;  /* 0x00007c005f677a24 */ /* 0x000fe200078e02ff */
[CC--:B------:R-:W-:Y:S01]  /*12a0*/  SEL R5, R9.reuse, R10.reuse, !P1 ;  /* 0x0000000a09057207 */ /* 0x0c0fe20004800000 */
[----:B------:R-:W-:Y:S01]  /*12b0*/  IMAD.IADD R7, R18, 0x1, R7 ;  /* 0x0000000112077824 */ /* 0x000fe200078e0207 */
[----:B------:R-:W-:Y:S01]  /*12c0*/  SEL R10, R9, R10, !P0 ;  /* 0x0000000a090a7207 */ /* 0x000fe20004000000 */
[----:B------:R-:W-:Y:S01]  /*12d0*/  IMAD.WIDE.U32 R8, R199, c[0x0][0x260], R26 ;  /* 0x00009800c7087a25 */ /* 0x000fe200078e001a */
[----:B------:R-:W-:-:S02]  /*12e0*/  SEL R158, R6, RZ, !P6 ;  /* 0x000000ff069e7207 */ /* 0x000fc40007000000 */
[----:B------:R-:W-:Y:S01]  /*12f0*/  SHF.R.S32.HI R4, RZ, 0x1f, R7 ;  /* 0x0000001fff047819 */ /* 0x000fe20000011407 */
[----:B------:R-:W-:Y:S01]  /*1300*/  IMAD.IADD R25, R9, 0x1, R24 ;  /* 0x0000000109197824 */ /* 0x000fe200078e0218 */
[----:B------:R-:W-:Y:S01]  /*1310*/  SHF.R.S32.HI R132, RZ, 0x1f, R5 ;  /* 0x0000001fff847819 */ /* 0x000fe20000011405 */
[----:B------:R-:W-:Y:S01]  /*1320*/  IMAD.MOV.U32 R24, RZ, RZ, R8 ;  /* 0x000000ffff187224 */ /* 0x000fe200078e0008 */
[CC--:B------:R-:W-:Y:S01]  /*1330*/  LEA.HI R138, R4.reuse, R7.reuse, RZ, 0x3 ;  /* 0x00000007048a7211 */ /* 0x0c0fe200078f18ff */
[----:B------:R-:W-:Y:S01]  /*1340*/  IMAD R8, R85, c[0x0][0x210], RZ ;  /* 0x0000840055087a24 */ /* 0x000fe200078e02ff */
[----:B------:R-:W-:Y:S01]  /*1350*/  LEA.HI R4, R4, R7, RZ, 0x6 ;  /* 0x0000000704047211 */ /* 0x000fe200078f30ff */
[C---:B------:R-:W-:Y:S01]  /*1360*/  IMAD.WIDE.U32 R6, R199.reuse, c[0x0][0x210], R18 ;  /* 0x00008400c7067a25 */ /* 0x040fe200078e0012 */
[----:B------:R-:W-:Y:S02]  /*1370*/  LEA.HI R132, R132, R5, RZ, 0x4 ;  /* 0x0000000584847211 */ /* 0x000fe400078f20ff */
[----:B------:R-:W-:Y:S01]  /*1380*/  SEL R5, RZ, c[0x0][0x27c], !P0 ;  /* 0x00009f00ff057a07 */ /* 0x000fe20004000000 */
[----:B------:R-:W-:Y:S01]  /*1390*/  IMAD R8, R199, c[0x0][0x214], R8 ;  /* 0x00008500c7087a24 */ /* 0x000fe200078e0208 */
[----:B------:R-:W-:Y:S01]  /*13a0*/  SHF.R.S32.HI R131, RZ, 0x1f, R10 ;  /* 0x0000001fff837819 */ /* 0x000fe2000001140a */
[----:B------:R-:W-:Y:S01]  /*13b0*/  IMAD.WIDE.U32 R164, R158, c[0x0][0x1f0], R164 ;  /* 0x00007c009ea47a25 */ /* 0x000fe200078e00a4 */
[----:B------:R-:W-:-:S02]  /*13c0*/  SHF.R.S32.HI R132, RZ, 0x4, R132 ;  /* 0x00000004ff847819 */ /* 0x000fc40000011484 */
[----:B------:R-:W-:Y:S01]  /*13d0*/  LEA.HI R131, R131, R10, RZ, 0x4 ;  /* 0x0000000a83837211 */ /* 0x000fe200078f20ff */
[----:B------:R-:W-:Y:S01]  /*13e0*/  IMAD.IADD R9, R7, 0x1, R8 ;  /* 0x0000000107097824 */ /* 0x000fe200078e0208 */
[----:B------:R-:W-:Y:S01]  /*13f0*/  LEA.HI.SX32 R135, R138, R135, 0x1d ;  /* 0x000000878a877211 */ /* 0x000fe200078feaff */
[----:B------:R-:W-:Y:S01]  /*1400*/  IMAD.MOV.U32 R8, RZ, RZ, R6 ;  /* 0x000000ffff087224 */ /* 0x000fe200078e0006 */
[----:B------:R-:W-:Y:S01]  /*1410*/  SEL R6, RZ, c[0x0][0x27c], !P1 ;  /* 0x00009f00ff067a07 */ /* 0x000fe20004800000 */
[----:B------:R-:W-:Y:S01]  /*1420*/  IMAD R103, R158, c[0x0][0x1f4], R103 ;  /* 0x00007d009e677a24 */ /* 0x000fe200078e0267 */
[----:B------:R-:W-:Y:S01]  /*1430*/  IADD3 R97, P1, R22, R145, RZ ;  /* 0x0000009116617210 */ /* 0x000fe20007f3e0ff */
[----:B------:R-:W-:Y:S01]  /*1440*/  IMAD.IADD R5, R5, 0x1, R12 ;  /* 0x0000000105057824 */ /* 0x000fe200078e020c */
[----:B------:R-:W-:Y:S01]  /*1450*/  SHF.R.S32.HI R131, RZ, 0x4, R131 ;  /* 0x00000004ff837819 */ /* 0x000fe20000011483 */
[----:B------:R-:W-:Y:S01]  /*1460*/  IMAD.IADD R6, R6, 0x1, R13 ;  /* 0x0000000106067824 */ /* 0x000fe200078e020d */
[----:B------:R-:W-:Y:S01]  /*1470*/  ISETP.NE.AND P6, PT, RZ, UR4, PT ;  /* 0x00000004ff007c0c */ /* 0x000fe2000bfc5270 */
[----:B------:R-:W-:Y:S01]  /*1480*/  IMAD.X R96, R3, 0x1, R20, P1 ;  /* 0x0000000103607824 */ /* 0x000fe200008e0614 */
[----:B------:R-:W-:Y:S01]  /*1490*/  IADD3 R88, P1, P0, R164, R166, R18 ;  /* 0x000000a6a4587210 */ /* 0x000fe2000783e012 */
[----:B------:R-:W-:Y:S01]  /*14a0*/  IMAD R20, R20, c[0x0][0x1e0], RZ ;  /* 0x0000780014147a24 */ /* 0x000fe200078e02ff */
[----:B------:R-:W-:Y:S01]  /*14b0*/  SHF.R.S32.HI R0, RZ, 0x1f, R5 ;  /* 0x0000001fff007819 */ /* 0x000fe20000011405 */
[----:B------:R-:W-:-:S02]  /*14c0*/  IMAD.IADD R103, R165, 0x1, R103 ;  /* 0x00000001a5677824 */ /* 0x000fc400078e0267 */
[----:B------:R-:W-:Y:S01]  /*14d0*/  IMAD R3, R145, c[0x0][0x1e4], R20 ;  /* 0x0000790091037a24 */ /* 0x000fe200078e0214 */
[-C--:B------:R-:W-:Y:S01]  /*14e0*/  LEA.HI R136, R0, R5.reuse, RZ, 0x3 ;  /* 0x0000000500887211 */ /* 0x080fe200078f18ff */
[----:B------:R-:W-:Y:S01]  /*14f0*/  IMAD.SHL.U32 R4, R4, 0x40, RZ ;  /* 0x0000004004047824 */ /* 0x000fe200078e00ff */
[----:B------:R-:W-:Y:S01]  /*1500*/  LEA.HI R0, R0, R5, RZ, 0x6 ;  /* 0x0000000500007211 */ /* 0x000fe200078f30ff */
[----:B------:R-:W-:Y:S01]  /*1510*/  IMAD.IADD R116, R167, 0x1, R3 ;  /* 0x00000001a7747824 */ /* 0x000fe200078e0203 */
[----:B------:R-:W-:Y:S01]  /*1520*/  SHF.R.S32.HI R3, RZ, 0x1f, R6 ;  /* 0x0000001fff037819 */ /* 0x000fe20000011406 */
[----:B------:R-:W-:Y:S01]  /*1530*/  IMAD.WIDE.U32 R26, R145, c[0x0][0x290], R18 ;  /* 0x0000a400911a7a25 */ /* 0x000fe200078e0012 */
[----:B------:R-:W-:Y:S02]  /*1540*/  LOP3.LUT R4, R4, 0x7ffff000, RZ, 0xc0, !PT ;  /* 0x7ffff00004047812 */ /* 0x000fe400078ec0ff */
[----:B------:R-:W-:Y:S01]  /*1550*/  IADD3.X R87, R103, R116, R19, P1, P0 ;  /* 0x0000007467577210 */ /* 0x000fe20000fe0413 */
[----:B------:R-:W-:Y:S01]  /*1560*/  IMAD.SHL.U32 R0, R0, 0x40, RZ ;  /* 0x0000004000007824 */ /* 0x000fe200078e00ff */
[C---:B------:R-:W-:Y:S01]  /*1570*/  LOP3.LUT P0, RZ, R119.reuse, 0x4, RZ, 0xc0, !PT ;  /* 0x0000000477ff7812 */ /* 0x040fe2000780c0ff */
[----:B------:R-:W-:Y:S01]  /*1580*/  IMAD.SHL.U32 R119, R119, 0x40, RZ ;  /* 0x0000004077777824 */ /* 0x000fe200078e00ff */
[CC--:B------:R-:W-:Y:S01]  /*1590*/  LEA.HI R137, R3.reuse, R6.reuse, RZ, 0x3 ;  /* 0x0000000603897211 */ /* 0x0c0fe200078f18ff */
[----:B------:R-:W-:Y:S01]  /*15a0*/  IMAD.IADD R151, R150, 0x1, R27 ;  /* 0x0000000196977824 */ /* 0x000fe200078e021b */
[----:B------:R-:W-:Y:S01]  /*15b0*/  LEA.HI R3, R3, R6, RZ, 0x6 ;  /* 0x0000000603037211 */ /* 0x000fe200078f30ff */
[----:B------:R-:W-:Y:S01]  /*15c0*/  IMAD R95, R95, c[0x0][0x218], RZ ;  /* 0x000086005f5f7a24 */ /* 0x000fe200078e02ff */
[----:B------:R-:W-:Y:S01]  /*15d0*/  LOP3.LUT R119, R119, 0x1c0, RZ, 0xc0, !PT ;  /* 0x000001c077777812 */ /* 0x000fe200078ec0ff */
[----:B------:R-:W-:Y:S01]  /*15e0*/  IMAD.MOV.U32 R150, RZ, RZ, R26 ;  /* 0x000000ffff967224 */ /* 0x000fe200078e001a */
[----:B------:R-:W-:Y:S01]  /*15f0*/  LEA.HI.SX32 R132, R137, R132, 0x1d ;  /* 0x0000008489847211 */ /* 0x000fe200078feaff */
[----:B------:R-:W-:Y:S01]  /*1600*/  IMAD.SHL.U32 R3, R3, 0x40, RZ ;  /* 0x0000004003037824 */ /* 0x000fe200078e00ff */
[----:B------:R-:W-:Y:S01]  /*1610*/  SHF.R.U32.HI R5, RZ, 0x3, R119 ;  /* 0x00000003ff057819 */ /* 0x000fe20000011677 */
[----:B------:R-:W-:Y:S01]  /*1620*/  IMAD R95, R158, c[0x0][0x21c], R95 ;  /* 0x000087009e5f7a24 */ /* 0x000fe200078e025f */
[C---:B------:R-:W-:Y:S01]  /*1630*/  LOP3.LUT R10, R119.reuse, 0x38, R137, 0xf8, !PT ;  /* 0x00000038770a7812 */ /* 0x040fe200078ef889 */
[----:B------:R-:W-:Y:S01]  /*1640*/  IMAD.WIDE.U32 R160, R160, c[0x0][0x268], R24 ;  /* 0x00009a00a0a07a25 */ /* 0x000fe200078e0018 */
[----:B------:R-:W-:-:S02]  /*1650*/  LOP3.LUT R6, R119, 0x38, R138, 0xf8, !PT ;  /* 0x0000003877067812 */ /* 0x000fc400078ef88a */
[----:B------:R-:W-:Y:S01]  /*1660*/  LOP3.LUT R3, R3, 0x7ffff000, RZ, 0xc0, !PT ;  /* 0x7ffff00003037812 */ /* 0x000fe200078ec0ff */
[----:B------:R-:W-:Y:S01]  /*1670*/  IMAD.WIDE.U32 R158, R158, c[0x0][0x218], R8 ;  /* 0x000086009e9e7a25 */ /* 0x000fe200078e0008 */
[-C--:B------:R-:W-:Y:S02]  /*1680*/  LOP3.LUT R125, R10, R5.reuse, RZ, 0x3c, !PT ;  /* 0x000000050a7d7212 */ /* 0x080fe400078e3cff */
[----:B------:R-:W-:Y:S01]  /*1690*/  LOP3.LUT R129, R6, R5, RZ, 0x3c, !PT ;  /* 0x0000000506817212 */ /* 0x000fe200078e3cff */
[----:B------:R-:W-:Y:S01]  /*16a0*/  IMAD.WIDE.U32 R150, R84, c[0x0][0x290], R150 ;  /* 0x0000a40054967a25 */ /* 0x000fe200078e0096 */
[----:B------:R-:W-:Y:S02]  /*16b0*/  LOP3.LUT R6, R119, 0x38, R136, 0xf8, !PT ;  /* 0x0000003877067812 */ /* 0x000fe400078ef888 */
[----:B------:R-:W-:Y:S01]  /*16c0*/  IADD3 R125, R125, R3, R2 ;  /* 0x000000037d7d7210 */ /* 0x000fe20007ffe002 */
[----:B------:R-:W-:Y:S01]  /*16d0*/  IMAD.IADD R99, R161, 0x1, R99 ;  /* 0x00000001a1637824 */ /* 0x000fe200078e0263 */
[----:B------:R-:W-:Y:S01]  /*16e0*/  SHF.R.S32.HI R3, RZ, 0x1f, R132 ;  /* 0x0000001fff037819 */ /* 0x000fe20000011484 */
[----:B------:R-:W-:Y:S01]  /*16f0*/  IMAD.IADD R95, R159, 0x1, R95 ;  /* 0x000000019f5f7824 */ /* 0x000fe200078e025f */
[----:B------:R-:W-:Y:S01]  /*1700*/  LOP3.LUT R0, R0, 0x7ffff000, RZ, 0xc0, !PT ;  /* 0x7ffff00000007812 */ /* 0x000fe200078ec0ff */
[----:B------:R-:W-:Y:S01]  /*1710*/  IMAD.SHL.U32 R125, R125, 0x2, RZ ;  /* 0x000000027d7d7824 */ /* 0x000fe200078e00ff */
[----:B------:R-:W-:-:S02]  /*1720*/  LOP3.LUT R121, R6, R5, RZ, 0x3c, !PT ;  /* 0x0000000506797212 */ /* 0x000fc400078e3cff */
[----:B------:R-:W-:Y:S02]  /*1730*/  LEA.HI.SX32 R131, R136, R131, 0x1d ;  /* 0x0000008388837211 */ /* 0x000fe400078feaff */
[--C-:B------:R-:W-:Y:S02]  /*1740*/  IADD3 R129, R129, R4, R2.reuse ;  /* 0x0000000481817210 */ /* 0x100fe40007ffe002 */
[----:B------:R-:W-:Y:S01]  /*1750*/  LEA.HI R3, R3, R132, RZ, 0x3 ;  /* 0x0000008403037211 */ /* 0x000fe200078f18ff */
[----:B------:R-:W-:Y:S01]  /*1760*/  IMAD.SHL.U32 R132, R132, 0x8, RZ ;  /* 0x0000000884847824 */ /* 0x000fe200078e00ff */
[----:B------:R-:W-:Y:S01]  /*1770*/  IADD3 R121, R121, R0, R2 ;  /* 0x0000000079797210 */ /* 0x000fe20007ffe002 */
[----:B------:R-:W-:Y:S01]  /*1780*/  IMAD.SHL.U32 R129, R129, 0x2, RZ ;  /* 0x0000000281817824 */ /* 0x000fe200078e00ff */
[----:B------:R-:W-:Y:S01]  /*1790*/  SHF.R.S32.HI R4, RZ, 0x1f, R135 ;  /* 0x0000001fff047819 */ /* 0x000fe20000011487 */
[----:B------:R-:W-:Y:S01]  /*17a0*/  IMAD.SHL.U32 R3, R3, 0x200, RZ ;  /* 0x0000020003037824 */ /* 0x000fe200078e00ff */
[----:B------:R-:W-:Y:S01]  /*17b0*/  SHF.R.S32.HI R0, RZ, 0x1f, R131 ;  /* 0x0000001fff007819 */ /* 0x000fe20000011483 */
[----:B------:R-:W-:Y:S01]  /*17c0*/  IMAD.SHL.U32 R121, R121, 0x2, RZ ;  /* 0x0000000279797824 */ /* 0x000fe200078e00ff */
[----:B------:R-:W-:Y:S01]  /*17d0*/  LEA.HI R4, R4, R135, RZ, 0x3 ;  /* 0x0000008704047211 */ /* 0x000fe200078f18ff */
[----:B------:R-:W-:Y:S01]  /*17e0*/  IMAD.SHL.U32 R135, R135, 0x8, RZ ;  /* 0x0000000887877824 */ /* 0x000fe200078e00ff */
[----:B------:R-:W-:Y:S01]  /*17f0*/  LEA.HI R0, R0, R131, RZ, 0x3 ;  /* 0x0000008300007211 */ /* 0x000fe200078f18ff */
[----:B------:R-:W-:Y:S01]  /*1800*/  IMAD.SHL.U32 R131, R131, 0x8, RZ ;  /* 0x0000000883837824 */ /* 0x000fe200078e00ff */
[----:B------:R-:W-:Y:S01]  /*1810*/  LOP3.LUT R6, R119, 0x38, R132, 0xf8, !PT ;  /* 0x0000003877067812 */ /* 0x000fe200078ef884 */
[----:B------:R-:W-:Y:S01]  /*1820*/  IMAD.SHL.U32 R4, R4, 0x200, RZ ;  /* 0x0000020004047824 */ /* 0x000fe200078e00ff */
[----:B------:R-:W-:Y:S01]  /*1830*/  LOP3.LUT R3, R3, 0x7ffff000, RZ, 0xc0, !PT ;  /* 0x7ffff00003037812 */ /* 0x000fe200078ec0ff */
[----:B------:R-:W-:Y:S01]  /*1840*/  IMAD.SHL.U32 R0, R0, 0x200, RZ ;  /* 0x0000020000007824 */ /* 0x000fe200078e00ff */
[----:B------:R-:W-:-:S02]  /*1850*/  LOP3.LUT R123, R6, R5, RZ, 0x3c, !PT ;  /* 0x00000005067b7212 */ /* 0x000fc400078e3cff */
[C---:B------:R-:W-:Y:S02]  /*1860*/  LOP3.LUT R134, R119.reuse, 0x18, R18, 0xf8, !PT ;  /* 0x0000001877867812 */ /* 0x040fe400078ef812 */
[C---:B------:R-:W-:Y:S02]  /*1870*/  LOP3.LUT R10, R119.reuse, 0x38, R135, 0xf8, !PT ;  /* 0x00000038770a7812 */ /* 0x040fe400078ef887 */
[----:B------:R-:W-:Y:S02]  /*1880*/  LOP3.LUT R119, R119, 0x38, R131, 0xf8, !PT ;  /* 0x0000003877777812 */ /* 0x000fe400078ef883 */
[--C-:B------:R-:W-:Y:S01]  /*1890*/  IADD3 R123, R123, R3, R2.reuse ;  /* 0x000000037b7b7210 */ /* 0x100fe20007ffe002 */
[C---:B------:R-:W-:Y:S01]  /*18a0*/  IMAD R3, R89.reuse, c[0x0][0x280], RZ ;  /* 0x0000a00059037a24 */ /* 0x040fe200078e02ff */
[----:B------:R-:W-:Y:S01]  /*18b0*/  LOP3.LUT R134, R2, R134, R5, 0xf6, !PT ;  /* 0x0000008602867212 */ /* 0x000fe200078ef605 */
[----:B------:R-:W-:Y:S01]  /*18c0*/  IMAD R89, R89, c[0x0][0x290], RZ ;  /* 0x0000a40059597a24 */ /* 0x000fe200078e02ff */
[-C--:B------:R-:W-:Y:S01]  /*18d0*/  LOP3.LUT R127, R10, R5.reuse, RZ, 0x3c, !PT ;  /* 0x000000050a7f7212 */ /* 0x080fe200078e3cff */
[C---:B------:R-:W-:Y:S01]  /*18e0*/  IMAD R3, R84.reuse, c[0x0][0x284], R3 ;  /* 0x0000a10054037a24 */ /* 0x040fe200078e0203 */
[----:B------:R-:W-:Y:S01]  /*18f0*/  LOP3.LUT R119, R119, R5, RZ, 0x3c, !PT ;  /* 0x0000000577777212 */ /* 0x000fe200078e3cff */
[----:B------:R-:W-:Y:S01]  /*1900*/  IMAD R89, R84, c[0x0][0x294], R89 ;  /* 0x0000a50054597a24 */ /* 0x000fe200078e0259 */
[----:B------:R-:W-:Y:S01]  /*1910*/  LOP3.LUT R4, R4, 0x7ffff000, RZ, 0xc0, !PT ;  /* 0x7ffff00004047812 */ /* 0x000fe200078ec0ff */
[----:B------:R-:W-:Y:S01]  /*1920*/  IMAD.IADD R93, R157, 0x1, R3 ;  /* 0x000000019d5d7824 */ /* 0x000fe200078e0203 */
[----:B------:R-:W-:Y:S01]  /*1930*/  LOP3.LUT R0, R0, 0x7ffff000, RZ, 0xc0, !PT ;  /* 0x7ffff00000007812 */ /* 0x000fe200078ec0ff */
[----:B------:R-:W-:Y:S01]  /*1940*/  IMAD.IADD R91, R155, 0x1, R89 ;  /* 0x000000019b5b7824 */ /* 0x000fe200078e0259 */
[--C-:B------:R-:W-:Y:S01]  /*1950*/  IADD3 R127, R127, R4, R2.reuse ;  /* 0x000000047f7f7210 */ /* 0x100fe20007ffe002 */
[----:B------:R-:W-:Y:S01]  /*1960*/  IMAD.IADD R90, R3, 0x1, R153 ;  /* 0x00000001035a7824 */ /* 0x000fe200078e0299 */
[----:B------:R-:W-:Y:S01]  /*1970*/  IADD3 R119, R119, R0, R2 ;  /* 0x0000000077777210 */ /* 0x000fe20007ffe002 */
[----:B------:R-:W-:Y:S01]  /*1980*/  IMAD.IADD R89, R89, 0x1, R151 ;  /* 0x0000000159597824 */ /* 0x000fe200078e0297 */
[----:B------:R-:W-:Y:S01]  /*1990*/  LEA R134, R134, 0x100, 0x1 ;  /* 0x0000010086867811 */ /* 0x000fe200078e08ff */
[----:B------:R-:W-:Y:S01]  /*19a0*/  IMAD.SHL.U32 R127, R127, 0x2, RZ ;  /* 0x000000027f7f7824 */ /* 0x000fe200078e00ff */
[----:B------:R-:W-:Y:S01]  /*19b0*/  LOP3.LUT R138, R138, 0xfffffff8, RZ, 0xc0, !PT ;  /* 0xfffffff88a8a7812 */ /* 0x000fe200078ec0ff */
[----:B------:R-:W-:Y:S01]  /*19c0*/  IMAD.SHL.U32 R123, R123, 0x2, RZ ;  /* 0x000000027b7b7824 */ /* 0x000fe200078e00ff */
[----:B------:R-:W-:Y:S01]  /*19d0*/  LOP3.LUT R137, R137, 0xfffffff8, RZ, 0xc0, !PT ;  /* 0xfffffff889897812 */ /* 0x000fe200078ec0ff */
[----:B------:R-:W-:Y:S01]  /*19e0*/  IMAD.SHL.U32 R119, R119, 0x2, RZ ;  /* 0x0000000277777824 */ /* 0x000fe200078e00ff */
[----:B------:R-:W-:-:S02]  /*19f0*/  LOP3.LUT R136, R136, 0xfffffff8, RZ, 0xc0, !PT ;  /* 0xfffffff888887812 */ /* 0x000fc400078ec0ff */
[----:B------:R-:W-:Y:S02]  /*1a00*/  IADD3 R133, R134, 0x40, RZ ;  /* 0x0000004086857810 */ /* 0x000fe40007ffe0ff */
[C---:B------:R-:W-:Y:S02]  /*1a10*/  IADD3 R10, R16.reuse, 0x50, RZ ;  /* 0x00000050100a7810 */ /* 0x040fe40007ffe0ff */
[----:B------:R-:W-:Y:S02]  /*1a20*/  IADD3 R9, R16, 0x10, RZ ;  /* 0x0000001010097810 */ /* 0x000fe40007ffe0ff */
[----:B------:R-:W-:Y:S02]  /*1a30*/  SHF.R.S32.HI R130, RZ, 0x1f, R138 ;  /* 0x0000001fff827819 */ /* 0x000fe4000001148a */
[----:B------:R-:W-:Y:S02]  /*1a40*/  @P0 IADD3 R133, R134, -0x40, RZ ;  /* 0xffffffc086850810 */ /* 0x000fe40007ffe0ff */
[----:B------:R-:W-:-:S02]  /*1a50*/  SHF.R.S32.HI R124, RZ, 0x1f, R135 ;  /* 0x0000001fff7c7819 */ /* 0x000fc40000011487 */
[----:B------:R-:W-:Y:S02]  /*1a60*/  SHF.R.S32.HI R128, RZ, 0x1f, R137 ;  /* 0x0000001fff807819 */ /* 0x000fe40000011489 */
[----:B------:R-:W-:Y:S02]  /*1a70*/  SHF.R.S32.HI R126, RZ, 0x1f, R136 ;  /* 0x0000001fff7e7819 */ /* 0x000fe40000011488 */
[----:B------:R-:W-:Y:S02]  /*1a80*/  SHF.R.S32.HI R122, RZ, 0x1f, R132 ;  /* 0x0000001fff7a7819 */ /* 0x000fe40000011484 */
[----:B------:R-:W-:Y:S02]  /*1a90*/  SHF.R.S32.HI R120, RZ, 0x1f, R131 ;  /* 0x0000001fff787819 */ /* 0x000fe40000011483 */
.L_x_562:
        /* <DEDUP_REMOVED lines=8> */
[----:B------:R-:W-:Y:S04]  /*1b20*/  IMAD.IADD R94, R25, 0x1, R5 ;  /* 0x00000001195e7824 */ /* 0x000fe800078e0205 */
[----:B------:R-:W-:Y:S01]  /*1b30*/  IMAD.X R0, R94, 0x1, R87, P0 ;  /* 0x000000015e007824 */ /* 0x000fe200000e0657 */
[C---:B------:R-:W-:Y:S04]  /*1b40*/  LEA R72, P0, R3.reuse, c[0x0][0x1c8], 0x1 ;  /* 0x0000720003487a11 */ /* 0x040fe800078008ff */
        /* <DEDUP_REMOVED lines=73> */
.L_x_542:
[----:B------:R-:W-:Y:S05]  /*1fe0*/  BSYNC B0 ;  /* 0x0000000000007941 */ /* 0x000fea0003800000 */
.L_x_541:
[----:B------:R-:W-:-:S05]  /*1ff0*/  @P1 BRA `(.L_x_543) ;  /* 0x0000353000001947 */ /* 0x000fca0003800000 */
[----:B------:R-:W-:Y:S01]  /*2000*/  ISETP.GE.AND P0, PT, R18, c[0x0][0x1d4], PT ;  /* 0x0000750012007a0c */ /* 0x000fe20003f06270 */
[----:B-1---5:R-:W-:Y:S01]  /*2010*/  IMAD.MOV.U32 R2, RZ, RZ, R30 ;  /* 0x000000ffff027224 */ /* 0x022fe200078e001e */
[----:B------:R-:W-:Y:S01]  /*2020*/  BSSY B0, `(.L_x_544) ;  /* 0x0000060000007945 */ /* 0x000fe20003800000 */
[----:B------:R-:W-:Y:S02]  /*2030*/  IMAD.MOV.U32 R0, RZ, RZ, R31 ;  /* 0x000000ffff007224 */ /* 0x000fe400078e001f */
        /* <DEDUP_REMOVED lines=94> */
.L_x_545:
[----:B------:R-:W-:Y:S05]  /*2620*/  BSYNC B0 ;  /* 0x0000000000007941 */ /* 0x000fea0003800000 */
.L_x_544:
        /* <DEDUP_REMOVED lines=56> */
.L_x_547:
[----:B------:R-:W-:Y:S05]  /*29b0*/  BSYNC B0 ;  /* 0x0000000000007941 */ /* 0x000fea0003800000 */
.L_x_546:
        /* <DEDUP_REMOVED lines=56> */
.L_x_549:
[----:B------:R-:W-:Y:S05]  /*2d40*/  BSYNC B0 ;  /* 0x0000000000007941 */ /* 0x000fea0003800000 */
.L_x_548:
        /* <DEDUP_REMOVED lines=56> */
.L_x_551:
[----:B------:R-:W-:Y:S05]  /*30d0*/  BSYNC B0 ;  /* 0x0000000000007941 */ /* 0x000fea0003800000 */
.L_x_550:
        /* <DEDUP_REMOVED lines=56> */
.L_x_553:
[----:B------:R-:W-:Y:S05]  /*3460*/  BSYNC B0 ;  /* 0x0000000000007941 */ /* 0x000fea0003800000 */
.L_x_552:
        /* <DEDUP_REMOVED lines=56> */
.L_x_540:
        /* <DEDUP_REMOVED lines=47> */
.L_x_555:
[----:B------:R-:W-:Y:S05]  /*3ae0*/  BSYNC B0 ;  /* 0x0000000000007941 */ /* 0x000fea0003800000 */
.L_x_554:
        /* <DEDUP_REMOVED lines=48> */
[----:B------:R-:W-:Y:S01]  /*3df0*/  IMAD.MOV.U32 R44, RZ, RZ, R41 ;  /* 0x000000ffff2c7224 */ /* 0x000fe200078e0029 */
        /* <DEDUP_REMOVED lines=99> */
[----:B------:R-:W-:Y:S02]  /*4430*/  @!P0 IMAD.MOV.U32 R73, RZ, RZ, R174 ;  /* 0x000000ffff498224 */ /* 0x000fe400078e00ae */
        /* <DEDUP_REMOVED lines=8> */
.L_x_557:
[----:B------:R-:W-:Y:S05]  /*44c0*/  BSYNC B0 ;  /* 0x0000000000007941 */ /* 0x000fea0003800000 */
.L_x_556:
        /* <DEDUP_REMOVED lines=115> */
.L_x_559:
[----:B------:R-:W-:Y:S05]  /*4c00*/  BSYNC B0 ;  /* 0x0000000000007941 */ /* 0x000fea0003800000 */
.L_x_558:
[----:B------:R-:W-:Y:S11]  /*4c10*/  ISETP.GE.AND P0, PT, R12, c[0x0][0x1d4], PT ;  /* 0x000075000c007a0c */ /* 0x000ff60003f06270 */
[----:B------:R-:W-:Y:S02]  /*4c20*/  @!UPT UIADD3 URZ, URZ, URZ, URZ ;  /* 0x0000003f3f3ff290 */ /* 0x000fe4000fffe03f */
[----:B------:R-:W-:-:S05]  /*4c30*/  @P0 BRA `(.L_x_543) ;  /* 0x000008f000000947 */ /* 0x000fca0003800000 */
[----:B-1----:R-:W-:Y:S01]  /*4c40*/  IADD3 R56, P1, P0, R164, R149, R136 ;  /* 0x00000095a4387210 */ /* 0x002fe2000783e088 */
[----:B------:R-:W1:Y:S03]  /*4c50*/  LDS.128 R24, [R119+0x6100] ;  /* 0x0061000077187984 */ /* 0x000e660000000c00 */
[----:B------:R-:W-:Y:S02]  /*4c60*/  IADD3.X R51, R103, R94, R126, P1, P0 ;  /* 0x0000005e67337210 */ /* 0x000fe40000fe047e */
[C---:B------:R-:W-:Y:S03]  /*4c70*/  LEA R50, P0, R56.reuse, c[0x0][0x1c8], 0x1 ;  /* 0x0000720038327a11 */ /* 0x040fe600078008ff */
[----:B------:R-:W2:Y:S01]  /*4c80*/  LDS.128 R52, [R121+0x6100] ;  /* 0x0061000079347984 */ /* 0x000ea20000000c00 */
[----:B------:R-:W-:Y:S02]  /*4c90*/  LEA.HI.X R51, R56, c[0x0][0x1cc], R51, 0x1, P0 ;  /* 0x0000730038337a11 */ /* 0x000fe400000f0c33 */
[----:B------:R-:W-:Y:S11]  /*4ca0*/  ISETP.GE.AND P0, PT, R12, c[0x0][0x27c], PT ;  /* 0x00009f000c007a0c */ /* 0x000ff60003f06270 */
[----:B------:R-:W-:Y:S02]  /*4cb0*/  @!UPT UIADD3 URZ, URZ, URZ, URZ ;  /* 0x0000003f3f3ff290 */ /* 0x000fe4000fffe03f */
[----:B------:R-:W-:Y:S02]  /*4cc0*/  @!P0 SHF.R.U32.HI R37, RZ, 0x10, R65 ;  /* 0x00000010ff258819 */ /* 0x000fe40000011641 */
[----:B------:R-:W-:Y:S02]  /*4cd0*/  @!P0 SHF.R.U64 R31, R66, 0x10, R67 ;  /* 0x00000010421f8819 */ /* 0x000fe40000001243 */
[----:B------:R-:W-:Y:S02]  /*4ce0*/  @!P0 PRMT R78, R78, 0x5410, R37 ;  /* 0x000054104e4e8816 */ /* 0x000fe40000000025 */
[----:B------:R-:W-:Y:S02]  /*4cf0*/  @!P0 PRMT R76, R76, 0x5410, R31 ;  /* 0x000054104c4c8816 */ /* 0x000fe4000000001f */
[--C-:B------:R-:W-:Y:S01]  /*4d00*/  @!P0 SHF.R.U32.HI R29, RZ, 0x10, R21.reuse ;  /* 0x00000010ff1d8819 */ /* 0x100fe20000011615 */
[----:B------:R-:W-:Y:S01]  /*4d10*/  @!P0 IMAD.U32 R38, R78, 0x10000, RZ ;  /* 0x000100004e268824 */ /* 0x000fe200078e00ff */
[----:B------:R-:W-:Y:S01]  /*4d20*/  @!P0 SHF.R.U64 R20, R20, 0x10, R21 ;  /* 0x0000001014148819 */ /* 0x000fe20000001215 */
[----:B------:R-:W-:Y:S01]  /*4d30*/  @!P0 IMAD.U32 R42, R76, 0x10000, RZ ;  /* 0x000100004c2a8824 */ /* 0x000fe200078e00ff */
[----:B------:R-:W-:Y:S02]  /*4d40*/  @!P0 PRMT R32, R32, 0x5410, R29 ;  /* 0x0000541020208816 */ /* 0x000fe4000000001d */
[----:B------:R-:W-:Y:S01]  /*4d50*/  @!P0 PRMT R33, R33, 0x5410, R20 ;  /* 0x0000541021218816 */ /* 0x000fe20000000014 */
[----:B-1----:R-:W-:Y:S01]  /*4d60*/  @!P0 IMAD.U32 R20, R25, 0x10000, RZ ;  /* 0x0001000019148824 */ /* 0x002fe200078e00ff */
[--C-:B------:R-:W-:Y:S01]  /*4d70*/  @!P0 SHF.R.U64 R22, R22, 0x10, R23.reuse ;  /* 0x0000001016168819 */ /* 0x100fe20000001217 */
[----:B------:R-:W-:Y:S01]  /*4d80*/  @!P0 IMAD.U32 R21, R32, 0x10000, RZ ;  /* 0x0001000020158824 */ /* 0x000fe200078e00ff */
[----:B------:R-:W-:Y:S01]  /*4d90*/  @!P0 LOP3.LUT R39, R78, 0xffff0000, RZ, 0xc0, !PT ;  /* 0xffff00004e278812 */ /* 0x000fe200078ec0ff */
[C---:B------:R-:W-:Y:S01]  /*4da0*/  @!P0 FMUL.FTZ R56, R20.reuse, R38 ;  /* 0x0000002614388220 */ /* 0x040fe20000410000 */
[----:B------:R-:W-:Y:S01]  /*4db0*/  @!P0 PRMT R35, R35, 0x5410, R22 ;  /* 0x0000541023238816 */ /* 0x000fe20000000016 */
[-C--:B------:R-:W-:Y:S01]  /*4dc0*/  @!P0 FMUL.FTZ R3, R20, R21.reuse ;  /* 0x0000001514038220 */ /* 0x080fe20000410000 */
[----:B------:R-:W-:Y:S01]  /*4dd0*/  @!P0 LOP3.LUT R22, R32, 0xffff0000, RZ, 0xc0, !PT ;  /* 0xffff000020168812 */ /* 0x000fe200078ec0ff */
[C---:B--2---:R-:W-:Y:S01]  /*4de0*/  @!P0 IMAD.U32 R40, R53.reuse, 0x10000, RZ ;  /* 0x0001000035288824 */ /* 0x044fe200078e00ff */
[----:B------:R-:W-:Y:S01]  /*4df0*/  @!P0 LOP3.LUT R41, R53, 0xffff0000, RZ, 0xc0, !PT ;  /* 0xffff000035298812 */ /* 0x000fe200078ec0ff */
[----:B------:R-:W-:Y:S01]  /*4e00*/  @!P0 IMAD.U32 R20, R33, 0x10000, RZ ;  /* 0x0001000021148824 */ /* 0x000fe200078e00ff */
[----:B------:R-:W-:Y:S01]  /*4e10*/  @!P0 LOP3.LUT R37, R52, 0xffff0000, RZ, 0xc0, !PT ;  /* 0xffff000034258812 */ /* 0x000fe200078ec0ff */
[----:B------:R-:W-:Y:S01]  /*4e20*/  @!P0 FFMA.FTZ R56, R40, R21, -R56 ;  /* 0x0000001528388223 */ /* 0x000fe20000010838 */
[----:B------:R-:W-:Y:S01]  /*4e30*/  @!P0 LOP3.LUT R44, R54, 0xffff0000, RZ, 0xc0, !PT ;  /* 0xffff0000362c8812 */ /* 0x000fe200078ec0ff */
[----:B------:R-:W-:Y:S01]  /*4e40*/  @!P0 IMAD.U32 R31, R52, 0x10000, RZ ;  /* 0x00010000341f8824 */ /* 0x000fe200078e00ff */
[C---:B------:R-:W-:Y:S01]  /*4e50*/  @!P0 SHF.L.U32 R47, R55.reuse, 0x10, RZ ;  /* 0x00000010372f8819 */ /* 0x040fe200000006ff */
[----:B------:R-:W-:Y:S01]  /*4e60*/  @!P0 IMAD.U32 R43, R54, 0x10000, RZ ;  /* 0x00010000362b8824 */ /* 0x000fe200078e00ff */
[----:B------:R-:W-:Y:S01]  /*4e70*/  @!P0 LOP3.LUT R49, R55, 0xffff0000, RZ, 0xc0, !PT ;  /* 0xffff000037318812 */ /* 0x000fe200078ec0ff */
[----:B------:R-:W-:Y:S01]  /*4e80*/  @!P0 IMAD.U32 R29, R27, 0x10000, RZ ;  /* 0x000100001b1d8824 */ /* 0x000fe200078e00ff */
[----:B------:R-:W-:Y:S02]  /*4e90*/  @!P0 SHF.L.U32 R21, R24, 0x10, RZ ;  /* 0x0000001018158819 */ /* 0x000fe400000006ff */
[----:B------:R-:W-:Y:S02]  /*4ea0*/  @!P0 LOP3.LUT R28, R26, 0xffff0000, RZ, 0xc0, !PT ;  /* 0xffff00001a1c8812 */ /* 0x000fe400078ec0ff */
[----:B------:R-:W-:Y:S01]  /*4eb0*/  @!P0 LOP3.LUT R45, R76, 0xffff0000, RZ, 0xc0, !PT ;  /* 0xffff00004c2d8812 */ /* 0x000fe200078ec0ff */
[----:B------:R-:W-:Y:S01]  /*4ec0*/  @!P0 FMUL.FTZ R0, R21, R20 ;  /* 0x0000001415008220 */ /* 0x000fe20000410000 */
[----:B------:R-:W-:Y:S02]  /*4ed0*/  @!P0 SHF.R.U32.HI R23, RZ, 0x10, R23 ;  /* 0x00000010ff178819 */ /* 0x000fe40000011617 */
[----:B------:R-:W-:Y:S01]  /*4ee0*/  @!P0 SHF.R.U64 R64, R64, 0x10, R65 ;  /* 0x0000001040408819 */ /* 0x000fe20000001241 */
[----:B------:R-:W-:Y:S01]  /*4ef0*/  @!P0 FMUL.FTZ R63, R28, R45 ;  /* 0x0000002d1c3f8220 */ /* 0x000fe20000410000 */
[----:B------:R-:W-:Y:S02]  /*4f00*/  @!P0 PRMT R34, R34, 0x5410, R23 ;  /* 0x0000541022228816 */ /* 0x000fe40000000017 */
[----:B------:R-:W-:Y:S02]  /*4f10*/  @!P0 LOP3.LUT R23, R25, 0xffff0000, RZ, 0xc0, !PT ;  /* 0xffff000019178812 */ /* 0x000fe400078ec0ff */
[----:B------:R-:W-:Y:S02]  /*4f20*/  @!P0 PRMT R77, R77, 0x5410, R64 ;  /* 0x000054104d4d8816 */ /* 0x000fe40000000040 */
[----:B------:R-:W-:Y:S01]  /*4f30*/  @!P0 SHF.R.U32.HI R67, RZ, 0x10, R67 ;  /* 0x00000010ff438819 */ /* 0x000fe20000011643 */
[----:B------:R-:W-:Y:S01]  /*4f40*/  @!P0 FMUL.FTZ R57, R23, R39 ;  /* 0x0000002717398220 */ /* 0x000fe20000410000 */
[C---:B------:R-:W-:Y:S01]  /*4f50*/  @!P0 LOP3.LUT R36, R77.reuse, 0xffff0000, RZ, 0xc0, !PT ;  /* 0xffff00004d248812 */ /* 0x040fe200078ec0ff */
[----:B------:R-:W-:Y:S01]  /*4f60*/  @!P0 IMAD.U32 R30, R77, 0x10000, RZ ;  /* 0x000100004d1e8824 */ /* 0x000fe200078e00ff */
[----:B------:R-:W-:Y:S01]  /*4f70*/  @!P0 PRMT R62, R62, 0x5410, R67 ;  /* 0x000054103e3e8816 */ /* 0x000fe20000000043 */
[----:B------:R-:W-:Y:S01]  /*4f80*/  @!P0 FMUL.FTZ R4, R23, R22 ;  /* 0x0000001617048220 */ /* 0x000fe20000410000 */
[----:B------:R-:W-:Y:S01]  /*4f90*/  @!P0 LOP3.LUT R23, R24, 0xffff0000, RZ, 0xc0, !PT ;  /* 0xffff000018178812 */ /* 0x000fe200078ec0ff */
[----:B------:R-:W-:Y:S01]  /*4fa0*/  @!P0 FMUL.FTZ R58, R21, R30 ;  /* 0x0000001e153a8220 */ /* 0x000fe20000410000 */
[----:B------:R-:W-:Y:S01]  /*4fb0*/  @!P0 SHF.L.U32 R21, R26, 0x10, RZ ;  /* 0x000000101a158819 */ /* 0x000fe200000006ff */
[----:B------:R-:W-:Y:S01]  /*4fc0*/  @!P0 FFMA.FTZ R57, R41, R22, -R57 ;  /* 0x0000001629398223 */ /* 0x000fe20000010839 */
[----:B------:R-:W-:Y:S01]  /*4fd0*/  @!P0 LOP3.LUT R22, R33, 0xffff0000, RZ, 0xc0, !PT ;  /* 0xffff000021168812 */ /* 0x000fe200078ec0ff */
[----:B------:R-:W-:Y:S01]  /*4fe0*/  @!P0 FFMA.FTZ R58, R31, R20, -R58 ;  /* 0x000000141f3a8223 */ /* 0x000fe2000001083a */
[C---:B------:R-:W-:Y:S01]  /*4ff0*/  @!P0 LOP3.LUT R48, R62.reuse, 0xffff0000, RZ, 0xc0, !PT ;  /* 0xffff00003e308812 */ /* 0x040fe200078ec0ff */
[----:B------:R-:W-:Y:S01]  /*5000*/  @!P0 IMAD.U32 R20, R35, 0x10000, RZ ;  /* 0x0001000023148824 */ /* 0x000fe200078e00ff */
[----:B------:R-:W-:Y:S01]  /*5010*/  @!P0 F2FP.BF16.PACK_AB R56, R57, R56 ;  /* 0x000000383938823e */ /* 0x000fe200000010ff */
[C---:B------:R-:W-:Y:S02]  /*5020*/  @!P0 FMUL.FTZ R60, R21.reuse, R42 ;  /* 0x0000002a153c8220 */ /* 0x040fe40000410000 */
[----:B------:R-:W-:Y:S01]  /*5030*/  @!P0 FMUL.FTZ R5, R21, R20 ;  /* 0x0000001415058220 */ /* 0x000fe20000410000 */
[----:B------:R-:W-:Y:S01]  /*5040*/  @!P0 LOP3.LUT R21, R27, 0xffff0000, RZ, 0xc0, !PT ;  /* 0xffff00001b158812 */ /* 0x000fe200078ec0ff */
[C---:B------:R-:W-:Y:S02]  /*5050*/  @!P0 FMUL.FTZ R59, R23.reuse, R36 ;  /* 0x00000024173b8220 */ /* 0x040fe40000410000 */
[----:B------:R-:W-:Y:S02]  /*5060*/  @!P0 IMAD.U32 R46, R62, 0x10000, RZ ;  /* 0x000100003e2e8824 */ /* 0x000fe400078e00ff */
[----:B------:R-:W-:Y:S01]  /*5070*/  @!P0 FMUL.FTZ R2, R23, R22 ;  /* 0x0000001617028220 */ /* 0x000fe20000410000 */
[----:B------:R-:W-:Y:S01]  /*5080*/  @!P0 LOP3.LUT R23, R35, 0xffff0000, RZ, 0xc0, !PT ;  /* 0xffff000023178812 */ /* 0x000fe200078ec0ff */
[----:B------:R-:W-:Y:S01]  /*5090*/  @!P0 FFMA.FTZ R60, R43, R20, -R60 ;  /* 0x000000142b3c8223 */ /* 0x000fe2000001083c */
[----:B------:R-:W-:Y:S01]  /*50a0*/  @!P0 LOP3.LUT R20, R34, 0xffff0000, RZ, 0xc0, !PT ;  /* 0xffff000022148812 */ /* 0x000fe200078ec0ff */
[----:B------:R-:W-:Y:S02]  /*50b0*/  @!P0 FFMA.FTZ R0, R30, R31, R0 ;  /* 0x0000001f1e008223 */ /* 0x000fe40000010000 */
[----:B------:R-:W-:Y:S02]  /*50c0*/  @!P0 FFMA.FTZ R59, R37, R22, -R59 ;  /* 0x00000016253b8223 */ /* 0x000fe4000001083b */
[----:B------:R-:W-:Y:S02]  /*50d0*/  @!P0 IMAD.U32 R22, R34, 0x10000, RZ ;  /* 0x0001000022168824 */ /* 0x000fe400078e00ff */
[----:B------:R-:W-:Y:S01]  /*50e0*/  @!P0 FMUL.FTZ R68, R29, R46 ;  /* 0x0000002e1d448220 */ /* 0x000fe20000410000 */
[----:B------:R-:W-:Y:S01]  /*50f0*/  @!P0 F2FP.BF16.PACK_AB R59, R59, R58 ;  /* 0x0000003a3b3b823e */ /* 0x000fe200000010ff */
[----:B------:R-:W-:Y:S02]  /*5100*/  @!P0 FMUL.FTZ R61, R21, R48 ;  /* 0x00000030153d8220 */ /* 0x000fe40000410000 */
[----:B------:R-:W-:Y:S01]  /*5110*/  @!P0 FFMA.FTZ R2, R36, R37, R2 ;  /* 0x0000002524028223 */ /* 0x000fe20000010002 */
[----:B------:R-:W-:Y:S01]  /*5120*/  @!P0 MOV R52, R59 ;  /* 0x0000003b00348202 */ /* 0x000fe20000000f00 */
[-C--:B------:R-:W-:Y:S02]  /*5130*/  @!P0 FFMA.FTZ R63, R44, R23.reuse, -R63 ;  /* 0x000000172c3f8223 */ /* 0x080fe4000001083f */
[----:B------:R-:W-:Y:S02]  /*5140*/  @!P0 FFMA.FTZ R3, R38, R40, R3 ;  /* 0x0000002826038223 */ /* 0x000fe40000010003 */
[----:B------:R-:W-:Y:S01]  /*5150*/  @!P0 FFMA.FTZ R68, R47, R22, -R68 ;  /* 0x000000162f448223 */ /* 0x000fe20000010844 */
        /* <DEDUP_REMOVED lines=8> */
[----:B------:R-:W-:Y:S01]  /*51e0*/  @!P0 FMUL.FTZ R8, R21, R20 ;  /* 0x0000001415088220 */ /* 0x000fe20000410000 */
[----:B------:R-:W-:Y:S01]  /*51f0*/  @!P0 F2FP.BF16.PACK_AB R57, R4, R3 ;  /* 0x000000030439823e */ /* 0x000fe200000010ff */
[----:B------:R-:W-:Y:S02]  /*5200*/  @!P0 FFMA.FTZ R6, R45, R44, R6 ;  /* 0x0000002c2d068223 */ /* 0x000fe40000010006 */
[----:B------:R-:W-:Y:S02]  /*5210*/  @!P0 FFMA.FTZ R7, R46, R47, R7 ;  /* 0x0000002f2e078223 */ /* 0x000fe40000010007 */
[----:B------:R-:W-:Y:S01]  /*5220*/  @!P0 IMAD.MOV.U32 R53, RZ, RZ, R56 ;  /* 0x000000ffff358224 */ /* 0x000fe200078e0038 */
[----:B------:R-:W-:Y:S01]  /*5230*/  @!P0 F2FP.BF16.PACK_AB R56, R2, R0 ;  /* 0x000000000238823e */ /* 0x000fe200000010ff */
[----:B------:R-:W-:Y:S01]  /*5240*/  @!P0 IMAD.MOV.U32 R54, RZ, RZ, R60 ;  /* 0x000000ffff368224 */ /* 0x000fe200078e003c */
[----:B------:R-:W-:Y:S01]  /*5250*/  @!P0 F2FP.BF16.PACK_AB R58, R6, R5 ;  /* 0x00000005063a823e */ /* 0x000fe200000010ff */
[----:B------:R-:W-:Y:S02]  /*5260*/  @!P0 FFMA.FTZ R8, R48, R49, R8 ;  /* 0x0000003130088223 */ /* 0x000fe40000010008 */
[----:B------:R-:W-:Y:S01]  /*5270*/  @!P0 IMAD.MOV.U32 R24, RZ, RZ, R56 ;  /* 0x000000ffff188224 */ /* 0x000fe200078e0038 */
[----:B------:R1:W-:Y:S01]  /*5280*/  STG.E.128 [R50.64], R52 ;  /* 0x0000003432007986 */ /* 0x0003e2000c101d06 */
[----:B------:R-:W-:Y:S01]  /*5290*/  @!P0 MOV R26, R58 ;  /* 0x0000003a001a8202 */ /* 0x000fe20000000f00 */
[----:B------:R-:W-:Y:S01]  /*52a0*/  @!P0 IMAD.MOV.U32 R25, RZ, RZ, R57 ;  /* 0x000000ffff198224 */ /* 0x000fe200078e0039 */
[----:B------:R-:W-:Y:S05]  /*52b0*/  @!P0 F2FP.BF16.PACK_AB R59, R8, R7 ;  /* 0x00000007083b823e */ /* 0x000fea00000010ff */
[----:B------:R-:W-:Y:S01]  /*52c0*/  @!P0 IMAD.MOV.U32 R27, RZ, RZ, R59 ;  /* 0x000000ffff1b8224 */ /* 0x000fe200078e003b */
[----:B------:R-:W-:Y:S11]  /*52d0*/  ISETP.GE.AND P0, PT, R131, c[0x0][0x1d4], PT ;  /* 0x0000750083007a0c */ /* 0x000ff60003f06270 */
[----:B------:R-:W-:Y:S02]  /*52e0*/  @!UPT UIADD3 URZ, URZ, URZ, URZ ;  /* 0x0000003f3f3ff290 */ /* 0x000fe4000fffe03f */
[----:B------:R-:W-:-:S05]  /*52f0*/  @P0 BRA `(.L_x_543) ;  /* 0x0000023000000947 */ /* 0x000fca0003800000 */
[----:B------:R-:W-:Y:S04]  /*5300*/  IADD3 R149, P1, P0, R164, R149, R131 ;  /* 0x00000095a4957210 */ /* 0x000fe8000783e083 */
[----:B------:R-:W-:Y:S02]  /*5310*/  IADD3.X R94, R103, R94, R120, P1, P0 ;  /* 0x0000005e675e7210 */ /* 0x000fe40000fe0478 */
[C---:B------:R-:W-:Y:S04]  /*5320*/  LEA R2, P0, R149.reuse, c[0x0][0x1c8], 0x1 ;  /* 0x0000720095027a11 */ /* 0x040fe800078008ff */
[----:B------:R-:W-:Y:S05]  /*5330*/  LEA.HI.X R3, R149, c[0x0][0x1cc], R94, 0x1, P0 ;  /* 0x0000730095037a11 */ /* 0x000fea00000f0c5e */
[----:B------:R2:W-:Y:S01]  /*5340*/  STG.E.128 [R2.64], R24 ;  /* 0x0000001802007986 */ /* 0x0005e2000c101d06 */
[----:B------:R-:W-:-:S05]  /*5350*/  BRA `(.L_x_543) ;  /* 0x000001d000007947 */ /* 0x000fca0003800000 */
.L_x_539:
[----:B------:R-:W-:Y:S05]  /*5360*/  IMAD R0, R141, -0x40, R148 ;  /* 0xffffffc08d007824 */ /* 0x000fea00078e0294 */
[----:B------:R-:W-:Y:S04]  /*5370*/  IMNMX R0, R0, 0x40, PT ;  /* 0x0000004000007817 */ /* 0x000fe80003800200 */
[----:B------:R-:W-:Y:S11]  /*5380*/  ISETP.GE.AND P0, PT, R145, R0, PT ;  /* 0x000000009100720c */ /* 0x000ff60003f06270 */
[----:B------:R-:W-:Y:S02]  /*5390*/  @!UPT UIADD3 URZ, URZ, URZ, URZ ;  /* 0x0000003f3f3ff290 */ /* 0x000fe4000fffe03f */
[----:B------:R-:W-:-:S05]  /*53a0*/  @P0 BRA `(.L_x_543) ;  /* 0x0000018000000947 */ /* 0x000fca0003800000 */
[----:B------:R-:W-:Y:S11]  /*53b0*/  ISETP.GE.AND P0, PT, R18, c[0x0][0x1d4], PT ;  /* 0x0000750012007a0c */ /* 0x000ff60003f06270 */
[----:B------:R-:W-:Y:S02]  /*53c0*/  @!UPT UIADD3 URZ, URZ, URZ, URZ ;  /* 0x0000003f3f3ff290 */ /* 0x000fe4000fffe03f */
[----:B------:R-:W1:Y:S04]  /*53d0*/  @!P0 LDS.128 R20, [R134+0x6000] ;  /* 0x0060000086148984 */ /* 0x000e680000000c00 */
[----:B-1----:R-:W-:Y:S01]  /*53e0*/  @!P0 STG.E.128 [R72.64], R20 ;  /* 0x0000001448008986 */ /* 0x002fe2000c101d06 */
[----:B------:R-:W-:Y:S11]  /*53f0*/  ISETP.GE.AND P0, PT, R13, c[0x0][0x1d4], PT ;  /* 0x000075000d007a0c */ /* 0x000ff60003f06270 */
[----:B------:R-:W-:Y:S02]  /*5400*/  @!UPT UIADD3 URZ, URZ, URZ, URZ ;  /* 0x0000003f3f3ff290 */ /* 0x000fe4000fffe03f */
[----:B------:R-:W1:Y:S04]  /*5410*/  @!P0 LDS.128 R4, [R133+0x6000] ;  /* 0x0060000085048984 */ /* 0x000e680000000c00 */
[----:B-1----:R-:W-:Y:S01]  /*5420*/  @!P0 STG.E.128 [R72.64+0x40], R4 ;  /* 0x0000400448008986 */ /* 0x002fe2000c101d06 */
        /* <DEDUP_REMOVED lines=15> */
[----:B-1----:R1:W-:Y:S02]  /*5520*/  @!P0 STG.E.128 [R72.64+0x140], R4 ;  /* 0x0001400448008986 */ /* 0x0023e4000c101d06 */
.L_x_543:
[----:B------:R-:W-:Y:S05]  /*5530*/  BSYNC B1 ;  /* 0x0000000000017941 */ /* 0x000fea0003800000 */
.L_x_538:
[C---:B-12---:R-:W-:Y:S01]  /*5540*/  IMAD.SHL.U32 R3, R141.reuse, 0x40, RZ ;  /* 0x000000408d037824 */ /* 0x046fe200078e00ff */
[----:B------:R-:W-:Y:S01]  /*5550*/  SHF.L.U64.HI R86, R141, 0x6, R86 ;  /* 0x000000068d567819 */ /* 0x000fe20000010256 */
[----:B------:R-:W-:Y:S02]  /*5560*/  BSSY B0, `(.L_x_560) ;  /* 0x0000048000007945 */ /* 0x000fe40003800000 */
[----:B------:R-:W-:Y:S01]  /*5570*/  IMAD.IADD R2, R100, 0x1, -R3 ;  /* 0x0000000164027824 */ /* 0x000fe200078e0a03 */
[----:B------:R-:W-:Y:S05]  /*5580*/  IADD3 R5, P0, R3, R102, RZ ;  /* 0x0000006603057210 */ /* 0x000fea0007f1e0ff */
[----:B------:R-:W-:Y:S01]  /*5590*/  IMAD.X R0, R86, 0x1, R101, P0 ;  /* 0x0000000156007824 */ /* 0x000fe200000e0665 */
[C---:B------:R-:W-:Y:S11]  /*55a0*/  ISETP.GE.AND P0, PT, R2.reuse, 0x21, PT ;  /* 0x000000210200780c */ /* 0x040ff60003f06270 */
[----:B------:R-:W-:Y:S02]  /*55b0*/  @!UPT UIADD3 URZ, URZ, URZ, URZ ;  /* 0x0000003f3f3ff290 */ /* 0x000fe4000fffe03f */
[----:B------:R-:W-:Y:S04]  /*55c0*/  @P0 IADD3 R7, P1, R5, 0x20, RZ ;  /* 0x0000002005070810 */ /* 0x000fe80007f3e0ff */
[----:B------:R-:W-:Y:S02]  /*55d0*/  @P0 IADD3.X R4, RZ, R0, RZ, P1, !PT ;  /* 0x00000000ff040210 */ /* 0x000fe40000ffe4ff */
[----:B------:R-:W-:Y:S03]  /*55e0*/  ISETP.GE.AND P1, PT, R2, 0x1, PT ;  /* 0x000000010200780c */ /* 0x000fe60003f26270 */
[----:B------:R-:W-:Y:S04]  /*55f0*/  @P0 IMAD R4, R4, c[0x0][0x258], RZ ;  /* 0x0000960004040a24 */ /* 0x000fe800078e02ff */
        /* <DEDUP_REMOVED lines=9> */
[----:B------:R-:W-:Y:S01]  /*5690*/  @P0 IMAD.WIDE.U32 R20, R7, c[0x0][0x258], R98 ;  /* 0x0000960007140a25 */ /* 0x000fe200078e0062 */
[----:B------:R-:W-:Y:S03]  /*56a0*/  IADD3 R0, -R3, R148, RZ ;  /* 0x0000009403007210 */ /* 0x000fe60007ffe1ff */
[----:B------:R-:W-:Y:S01]  /*56b0*/  @!PT LDS RZ, [RZ] ;  /* 0x00000000fffff984 */ /* 0x000fe20000000800 */
[----:B------:R-:W-:Y:S01]  /*56c0*/  @!PT LDS RZ, [RZ] ;  /* 0x00000000fffff984 */ /* 0x000fe20000000800 */
[----:B------:R-:W-:Y:S01]  /*56d0*/  @!PT LDS RZ, [RZ] ;  /* 0x00000000fffff984 */ /* 0x000fe20000000800 */
[----:B------:R1:W-:Y:S01]  /*56e0*/  @P1 LDGSTS.E.BYPASS.LTC128B.128 [R139+0x100], [R22.64], !P5 ;  /* 0x00100000168b1fae */ /* 0x0003e2000e901d46 */
[----:B------:R-:W-:Y:S01]  /*56f0*/  @P0 IMAD.IADD R4, R21, 0x1, R4 ;  /* 0x0000000115040824 */ /* 0x000fe200078e0204 */
[----:B------:R-:W-:Y:S02]  /*5700*/  @P0 LEA R6, P2, R20, c[0x0][0x250], 0x1 ;  /* 0x0000940014060a11 */ /* 0x000fe400078408ff */
[----:B------:R1:W-:Y:S01]  /*5710*/  @P1 LDGSTS.E.BYPASS.LTC128B.128 [R139+0x2100], [R22.64+0x80], !P4 ;  /* 0x02100080168b1fae */ /* 0x0003e2000e101d46 */
[----:B------:R-:W-:Y:S02]  /*5720*/  IMNMX R0, R0, 0x40, PT ;  /* 0x0000004000007817 */ /* 0x000fe40003800200 */
[----:B------:R-:W-:Y:S01]  /*5730*/  @P0 LEA.HI.X R7, R20, c[0x0][0x254], R4, 0x1, P2 ;  /* 0x0000950014070a11 */ /* 0x000fe200010f0c04 */
        /* <DEDUP_REMOVED lines=10> */
[----:B------:R-:W-:Y:S04]  /*57e0*/  IMAD.MOV.U32 R94, RZ, RZ, R158 ;  /* 0x000000ffff5e7224 */ /* 0x000fe800078e009e */
[----:B------:R-:W-:Y:S02]  /*57f0*/  IMAD.X R0, R86, 0x1, R96, P0 ;  /* 0x0000000156007824 */ /* 0x000fe400000e0660 */
[C---:B------:R-:W-:Y:S04]  /*5800*/  IMAD.WIDE.U32 R24, R3.reuse, c[0x0][0x208], R94 ;  /* 0x0000820003187a25 */ /* 0x040fe800078e005e */
[----:B------:R-:W-:Y:S01]  /*5810*/  IMAD R0, R0, c[0x0][0x208], RZ ;  /* 0x0000820000007a24 */ /* 0x000fe200078e02ff */
[C---:B------:R-:W-:Y:S03]  /*5820*/  LEA R2, P0, R24.reuse, c[0x0][0x1f8], 0x1 ;  /* 0x00007e0018027a11 */ /* 0x040fe600078008ff */
[----:B------:R-:W-:Y:S04]  /*5830*/  IMAD R0, R3, c[0x0][0x20c], R0 ;  /* 0x0000830003007a24 */ /* 0x000fe800078e0200 */
[----:B------:R-:W-:Y:S05]  /*5840*/  IMAD.IADD R0, R25, 0x1, R0 ;  /* 0x0000000119007824 */ /* 0x000fea00078e0200 */
[----:B------:R-:W-:Y:S02]  /*5850*/  LEA.HI.X R3, R24, c[0x0][0x1fc], R0, 0x1, P0 ;  /* 0x00007f0018037a11 */ /* 0x000fe400000f0c00 */
[----:B------:R-:W-:Y:S11]  /*5860*/  ISETP.GE.AND P0, PT, R18, c[0x0][0x1d4], PT ;  /* 0x0000750012007a0c */ /* 0x000ff60003f06270 */
[----:B------:R-:W-:Y:S02]  /*5870*/  @!UPT UIADD3 URZ, URZ, URZ, URZ ;  /* 0x0000003f3f3ff290 */ /* 0x000fe4000fffe03f */
[----:B------:R-:W1:Y:S04]  /*5880*/  @!P0 LDS.128 R20, [R134] ;  /* 0x0000000086148984 */ /* 0x000e680000000c00 */
[----:B-1----:R-:W-:Y:S01]  /*5890*/  @!P0 STG.E.128 [R2.64], R20 ;  /* 0x0000001402008986 */ /* 0x002fe2000c101d06 */
[----:B------:R-:W-:Y:S11]  /*58a0*/  ISETP.GE.AND P0, PT, R13, c[0x0][0x1d4], PT ;  /* 0x000075000d007a0c */ /* 0x000ff60003f06270 */
[----:B------:R-:W-:Y:S02]  /*58b0*/  @!UPT UIADD3 URZ, URZ, URZ, URZ ;  /* 0x0000003f3f3ff290 */ /* 0x000fe4000fffe03f */
[----:B------:R-:W1:Y:S04]  /*58c0*/  @!P0 LDS.128 R4, [R133] ;  /* 0x0000000085048984 */ /* 0x000e680000000c00 */
        /* <DEDUP_REMOVED lines=17> */
.L_x_561:
[----:B-1----:R-:W-:Y:S05]  /*59e0*/  BSYNC B0 ;  /* 0x0000000000007941 */ /* 0x002fea0003800000 */
.L_x_560:
        /* <DEDUP_REMOVED lines=25> */
.L_x_537:
[----:B------:R-:W-:Y:S01]  /*5b80*/  ISETP.NE.AND P3, PT, R173, 0x1, PT ;  /* 0x00000001ad00780c */ /* 0x000fe20003f65270 */
[----:B------:R-:W-:Y:S01]  /*5b90*/  IMAD.IADD R144, R144, 0x1, R147 ;  /* 0x0000000190907824 */ /* 0x000fe200078e0293 */
[----:B-1----:R-:W-:Y:S01]  /*5ba0*/  IADD3 R2, R92, 0x7f, RZ ;  /* 0x0000007f5c027810 */ /* 0x002fe20007ffe0ff */
[----:B------:R-:W-:Y:S01]  /*5bb0*/  IMAD.MOV.U32 R98, RZ, RZ, RZ ;  /* 0x000000ffff627224 */ /* 0x000fe200078e00ff */
[----:B------:R-:W-:Y:S01]  /*5bc0*/  PLOP3.LUT P2, PT, PT, PT, PT, 0x80, 0x0 ;  /* 0x000000000000781c */ /* 0x000fe20003f4f070 */
[----:B------:R-:W-:Y:S01]  /*5bd0*/  CS2R R96, SRZ ;  /* 0x0000000000607805 */ /* 0x000fe2000001ff00 */
[----:B------:R-:W-:Y:S01]  /*5be0*/  CS2R R94, SRZ ;  /* 0x00000000005e7805 */ /* 0x000fe2000001ff00 */
[----:B------:R-:W-:Y:S01]  /*5bf0*/  IMAD.MOV.U32 R93, RZ, RZ, RZ ;  /* 0x000000ffff5d7224 */ /* 0x000fe200078e00ff */
[----:B------:R-:W-:Y:S01]  /*5c00*/  CS2R R8, SRZ ;  /* 0x0000000000087805 */ /* 0x000fe2000001ff00 */
[----:B------:R-:W-:Y:S01]  /*5c10*/  CS2R R90, SRZ ;  /* 0x00000000005a7805 */ /* 0x000fe2000001ff00 */
[----:B------:R-:W-:Y:S01]  /*5c20*/  CS2R R88, SRZ ;  /* 0x0000000000587805 */ /* 0x000fe2000001ff00 */
[----:B------:R-:W-:Y:S01]  /*5c30*/  CS2R R86, SRZ ;  /* 0x0000000000567805 */ /* 0x000fe2000001ff00 */
[----:B------:R-:W-:Y:S01]  /*5c40*/  IMAD.MOV.U32 R6, RZ, RZ, RZ ;  /* 0x000000ffff067224 */ /* 0x000fe200078e00ff */
[----:B------:R-:W-:Y:S01]  /*5c50*/  CS2R R80, SRZ ;  /* 0x0000000000507805 */ /* 0x000fe2000001ff00 */
[----:B------:R-:W-:Y:S01]  /*5c60*/  @P3 IMAD.HI.U32 R0, R2, c[0x0][0x2c8], RZ ;  /* 0x0000b20002003a27 */ /* 0x000fe200078e00ff */
[----:B------:R-:W-:Y:S01]  /*5c70*/  CS2R R78, SRZ ;  /* 0x00000000004e7805 */ /* 0x000fe2000001ff00 */
[----:B------:R-:W-:Y:S01]  /*5c80*/  CS2R R76, SRZ ;  /* 0x00000000004c7805 */ /* 0x000fe2000001ff00 */
[----:B------:R-:W-:Y:S01]  /*5c90*/  CS2R R74, SRZ ;  /* 0x00000000004a7805 */ /* 0x000fe2000001ff00 */
[----:B------:R-:W-:Y:S01]  /*5ca0*/  IMAD.MOV.U32 R11, RZ, RZ, RZ ;  /* 0x000000ffff0b7224 */ /* 0x000fe200078e00ff */
[----:B------:R-:W-:Y:S01]  /*5cb0*/  @P3 SHF.R.U32.HI R2, RZ, c[0x0][0x2cc], R0 ;  /* 0x0000b300ff023a19 */ /* 0x000fe20000011600 */
[----:B------:R-:W-:Y:S01]  /*5cc0*/  IMAD.MOV.U32 R82, RZ, RZ, RZ ;  /* 0x000000ffff527224 */ /* 0x000fe200078e00ff */
[----:B------:R-:W-:Y:S01]  /*5cd0*/  CS2R R72, SRZ ;  /* 0x0000000000487805 */ /* 0x000fe2000001ff00 */
[----:B------:R-:W-:Y:S01]  /*5ce0*/  CS2R R70, SRZ ;  /* 0x0000000000467805 */ /* 0x000fe2000001ff00 */
[----:B------:R-:W-:Y:S01]  /*5cf0*/  CS2R R68, SRZ ;  /* 0x0000000000447805 */ /* 0x000fe2000001ff00 */
[----:B------:R-:W-:Y:S01]  /*5d00*/  IMAD.IADD R105, R105, 0x1, R2 ;  /* 0x0000000169697824 */ /* 0x000fe200078e0202 */
[----:B------:R-:W-:Y:S01]  /*5d10*/  CS2R R66, SRZ ;  /* 0x0000000000427805 */ /* 0x000fe2000001ff00 */
[----:B------:R-:W-:Y:S01]  /*5d20*/  CS2R R2, SRZ ;  /* 0x0000000000027805 */ /* 0x000fe2000001ff00 */
[----:B------:R-:W-:Y:S01]  /*5d30*/  CS2R R64, SRZ ;  /* 0x0000000000407805 */ /* 0x000fe2000001ff00 */
[----:B------:R-:W-:Y:S01]  /*5d40*/  CS2R R62, SRZ ;  /* 0x00000000003e7805 */ /* 0x000fe2000001ff00 */
[----:B------:R-:W-:Y:S01]  /*5d50*/  SHF.R.S32.HI R0, RZ, 0x1f, R105 ;  /* 0x0000001fff007819 */ /* 0x000fe20000011469 */
[----:B------:R-:W-:Y:S01]  /*5d60*/  CS2R R60, SRZ ;  /* 0x00000000003c7805 */ /* 0x000fe2000001ff00 */
[----:B------:R-:W-:Y:S01]  /*5d70*/  CS2R R58, SRZ ;  /* 0x00000000003a7805 */ /* 0x000fe2000001ff00 */
[----:B------:R-:W-:Y:S01]  /*5d80*/  CS2R R56, SRZ ;  /* 0x0000000000387805 */ /* 0x000fe2000001ff00 */
[----:B------:R-:W-:Y:S01]  /*5d90*/  LEA.HI R0, R0, R105, RZ, 0x6 ;  /* 0x0000006900007211 */ /* 0x000fe200078f30ff */
[----:B------:R-:W-:Y:S01]  /*5da0*/  CS2R R54, SRZ ;  /* 0x0000000000367805 */ /* 0x000fe2000001ff00 */
[----:B------:R-:W-:Y:S01]  /*5db0*/  CS2R R52, SRZ ;  /* 0x0000000000347805 */ /* 0x000fe2000001ff00 */
[----:B------:R-:W-:Y:S01]  /*5dc0*/  CS2R R50, SRZ ;  /* 0x0000000000327805 */ /* 0x000fe2000001ff00 */
[----:B------:R-:W-:Y:S01]  /*5dd0*/  SHF.R.S32.HI R7, RZ, 0x6, R0 ;  /* 0x00000006ff077819 */ /* 0x000fe20000011400 */
[----:B------:R-:W-:Y:S01]  /*5de0*/  CS2R R48, SRZ ;  /* 0x0000000000307805 */ /* 0x000fe2000001ff00 */
[----:B------:R-:W-:Y:S01]  /*5df0*/  CS2R R46, SRZ ;  /* 0x00000000002e7805 */ /* 0x000fe2000001ff00 */
[----:B------:R-:W-:Y:S01]  /*5e00*/  CS2R R44, SRZ ;  /* 0x00000000002c7805 */ /* 0x000fe2000001ff00 */
[----:B------:R-:W-:Y:S01]  /*5e10*/  IMNMX R7, R106, R7, PT ;  /* 0x000000076a077217 */ /* 0x000fe20003800200 */
[----:B------:R-:W-:Y:S01]  /*5e20*/  CS2R R42, SRZ ;  /* 0x00000000002a7805 */ /* 0x000fe2000001ff00 */
[----:B------:R-:W-:Y:S01]  /*5e30*/  CS2R R40, SRZ ;  /* 0x0000000000287805 */ /* 0x000fe2000001ff00 */
[----:B------:R-:W-:Y:S01]  /*5e40*/  CS2R R38, SRZ ;  /* 0x0000000000267805 */ /* 0x000fe2000001ff00 */
[----:B------:R-:W-:Y:S01]  /*5e50*/  ISETP.GE.AND P0, PT, R7, 0x1, PT ;  /* 0x000000010700780c */ /* 0x000fe20003f06270 */
        /* <DEDUP_REMOVED lines=25> */
[----:B------:R-:W-:Y:S01]  /*5ff0*/  IMAD.WIDE.U32 R28, R146, c[0x0][0x178], RZ ;  /* 0x00005e00921c7a25 */ /* 0x000fe200078e00ff */
[----:B------:R-:W-:Y:S01]  /*6000*/  SHF.R.S32.HI R80, RZ, 0x1f, R83 ;  /* 0x0000001fff507819 */ /* 0x000fe20000011453 */
[----:B------:R-:W-:Y:S01]  /*6010*/  BSSY B0, `(.L_x_564) ;  /* 0x000008e000007945 */ /* 0x000fe20003800000 */
[----:B------:R-:W-:Y:S01]  /*6020*/  ISETP.NE.U32.AND P2, PT, RZ, c[0x0][0x348], PT ;  /* 0x0000d200ff007a0c */ /* 0x000fe20003f45070 */
[----:B------:R-:W-:Y:S01]  /*6030*/  IMAD R3, R3, c[0x0][0x178], RZ ;  /* 0x00005e0003037a24 */ /* 0x000fe200078e02ff */
[CC--:B------:R-:W-:Y:S02]  /*6040*/  LEA.HI R0, R80.reuse, R83.reuse, RZ, 0x3 ;  /* 0x0000005350007211 */ /* 0x0c0fe400078f18ff */
[----:B------:R-:W-:Y:S01]  /*6050*/  LEA.HI R14, R80, R83, RZ, 0x4 ;  /* 0x00000053500e7211 */ /* 0x000fe200078f20ff */
[----:B------:R-:W-:Y:S01]  /*6060*/  IMAD R3, R146, c[0x0][0x17c], R3 ;  /* 0x00005f0092037a24 */ /* 0x000fe200078e0203 */
[----:B------:R-:W-:-:S02]  /*6070*/  SHF.R.S32.HI R25, RZ, 0x3, R0 ;  /* 0x00000003ff197819 */ /* 0x000fc40000011400 */
[----:B------:R-:W-:Y:S01]  /*6080*/  LOP3.LUT R0, R0, 0xfffffff8, RZ, 0xc0, !PT ;  /* 0xfffffff800007812 */ /* 0x000fe200078ec0ff */
[----:B------:R-:W-:Y:S01]  /*6090*/  IMAD.IADD R29, R29, 0x1, R3 ;  /* 0x000000011d1d7824 */ /* 0x000fe200078e0203 */
[----:B------:R-:W-:Y:S01]  /*60a0*/  SHF.R.S32.HI R3, RZ, 0x4, R14 ;  /* 0x00000004ff037819 */ /* 0x000fe2000001140e */
[----:B------:R-:W-:Y:S01]  /*60b0*/  IMAD.SHL.U32 R11, R25, 0x40, RZ ;  /* 0x00000040190b7824 */ /* 0x000fe200078e00ff */
[----:B------:R-:W-:Y:S01]  /*60c0*/  ISETP.NE.AND.EX P2, PT, RZ, c[0x0][0x34c], PT, P2 ;  /* 0x0000d300ff007a0c */ /* 0x000fe20003f45320 */
[----:B------:R-:W-:Y:S01]  /*60d0*/  IMAD.IADD R0, R83, 0x1, -R0 ;  /* 0x0000000153007824 */ /* 0x000fe200078e0a00 */
[----:B------:R-:W-:Y:S01]  /*60e0*/  LEA.HI R27, R14, R3, RZ, 0x1 ;  /* 0x000000030e1b7211 */ /* 0x000fe200078f08ff */
[----:B------:R-:W-:Y:S01]  /*60f0*/  IMAD.WIDE.U32 R28, R199, c[0x0][0x1b8], R28 ;  /* 0x00006e00c71c7a25 */ /* 0x000fe200078e001c */
[----:B------:R-:W-:Y:S02]  /*6100*/  LOP3.LUT R11, R11, 0x1c0, RZ, 0xc0, !PT ;  /* 0x000001c00b0b7812 */ /* 0x000fe400078ec0ff */
[----:B------:R-:W-:Y:S01]  /*6110*/  LOP3.LUT R27, R27, 0xfffffffe, RZ, 0xc0, !PT ;  /* 0xfffffffe1b1b7812 */ /* 0x000fe200078ec0ff */
[----:B------:R-:W-:Y:S01]  /*6120*/  IMAD.SHL.U32 R16, R0, 0x8, RZ ;  /* 0x0000000800107824 */ /* 0x000fe200078e00ff */
[----:B------:R-:W-:Y:S01]  /*6130*/  SHF.R.U32.HI R24, RZ, 0x3, R11 ;  /* 0x00000003ff187819 */ /* 0x000fe2000001160b */
[----:B-1----:R-:W-:Y:S01]  /*6140*/  IMAD R4, R85, c[0x0][0x1b8], RZ ;  /* 0x00006e0055047a24 */ /* 0x002fe200078e02ff */
[----:B------:R-:W-:Y:S01]  /*6150*/  LOP3.LUT R14, R14, 0xfffffff0, RZ, 0xc0, !PT ;  /* 0xfffffff00e0e7812 */ /* 0x000fe200078ec0ff */
[----:B------:R-:W-:Y:S01]  /*6160*/  IMAD.IADD R27, R3, 0x1, -R27 ;  /* 0x00000001031b7824 */ /* 0x000fe200078e0a1b */
[----:B------:R-:W-:Y:S01]  /*6170*/  LOP3.LUT R5, R11, 0x38, R16, 0xf8, !PT ;  /* 0x000000380b057812 */ /* 0x000fe200078ef810 */
[----:B------:R-:W-:Y:S01]  /*6180*/  IMAD R9, R199, c[0x0][0x1bc], R4 ;  /* 0x00006f00c7097a24 */ /* 0x000fe200078e0204 */
[----:B------:R-:W-:Y:S01]  /*6190*/  IADD3 R4, R16, 0x80, RZ ;  /* 0x0000008010047810 */ /* 0x000fe20007ffe0ff */
[----:B------:R-:W-:Y:S01]  /*61a0*/  IMAD R3, R0, 0x20, R25 ;  /* 0x0000002000037824 */ /* 0x000fe200078e0219 */
[----:B------:R-:W-:-:S02]  /*61b0*/  LOP3.LUT R24, R5, R24, RZ, 0x3c, !PT ;  /* 0x0000001805187212 */ /* 0x000fc400078e3cff */
[----:B------:R-:W-:Y:S01]  /*61c0*/  ISETP.GE.AND P1, PT, R4, c[0x0][0x1d4], PT ;  /* 0x0000750004007a0c */ /* 0x000fe20003f26270 */
[----:B------:R-:W-:Y:S01]  /*61d0*/  IMAD.IADD R4, R92, 0x1, R3 ;  /* 0x000000015c047824 */ /* 0x000fe200078e0203 */
[----:B------:R-:W-:Y:S02]  /*61e0*/  IADD3 R14, -R14, R83, RZ ;  /* 0x000000530e0e7210 */ /* 0x000fe40007ffe1ff */
[----:B------:R-:W-:Y:S01]  /*61f0*/  IADD3 R29, R29, R9, RZ ;  /* 0x000000091d1d7210 */ /* 0x000fe20007ffe0ff */
[----:B------:R-:W-:Y:S01]  /*6200*/  @P3 IMAD.HI.U32 R5, R4, c[0x0][0x2c8], RZ ;  /* 0x0000b20004053a27 */ /* 0x000fe200078e00ff */
[----:B------:R-:W-:Y:S02]  /*6210*/  SHF.R.S32.HI R3, RZ, 0x1f, R200 ;  /* 0x0000001fff037819 */ /* 0x000fe400000114c8 */
[----:B------:R-:W-:Y:S01]  /*6220*/  SHF.R.S32.HI R9, RZ, 0x1f, R14 ;  /* 0x0000001fff097819 */ /* 0x000fe2000001140e */
[----:B------:R-:W-:Y:S01]  /*6230*/  IMAD.MOV.U32 R8, RZ, RZ, R4 ;  /* 0x000000ffff087224 */ /* 0x000fe200078e0004 */
[----:B------:R-:W-:-:S02]  /*6240*/  P2R R203, PR, RZ, 0x2 ;  /* 0x00000002ffcb7803 */ /* 0x000fc40000000000 */
[----:B------:R-:W-:Y:S02]  /*6250*/  LEA.HI R11, R80, R83, RZ, 0x6 ;  /* 0x00000053500b7211 */ /* 0x000fe400078f30ff */
[----:B------:R-:W-:Y:S02]  /*6260*/  SHF.R.S32.HI R6, RZ, 0x1f, R144 ;  /* 0x0000001fff067819 */ /* 0x000fe40000011490 */
[----:B------:R-:W-:Y:S01]  /*6270*/  IADD3 R21, P1, R25, R144, RZ ;  /* 0x0000009019157210 */ /* 0x000fe20007f3e0ff */
[----:B------:R-:W-:Y:S01]  /*6280*/  IMAD.SHL.U32 R11, R11, 0x8, RZ ;  /* 0x000000080b0b7824 */ /* 0x000fe200078e00ff */
[----:B------:R-:W-:Y:S02]  /*6290*/  @P3 SHF.R.U32.HI R8, RZ, c[0x0][0x2cc], R5 ;  /* 0x0000b300ff083a19 */ /* 0x000fe40000011605 */
[----:B------:R-:W-:Y:S02]  /*62a0*/  SEL R5, R3, RZ, !P2 ;  /* 0x000000ff03057207 */ /* 0x000fe40005000000 */
[----:B------:R-:W-:-:S02]  /*62b0*/  LEA.HI R9, R9, R14, RZ, 0x3 ;  /* 0x0000000e09097211 */ /* 0x000fc400078f18ff */
[----:B------:R-:W-:Y:S01]  /*62c0*/  LEA.HI.X.SX32 R6, R25, R6, 0x1, P1 ;  /* 0x0000000619067211 */ /* 0x000fe200008f0eff */
[----:B------:R-:W-:Y:S01]  /*62d0*/  IMAD R5, R5, c[0x0][0x1c0], RZ ;  /* 0x0000700005057a24 */ /* 0x000fe200078e02ff */
[----:B------:R-:W-:Y:S02]  /*62e0*/  SEL R18, R200, RZ, !P2 ;  /* 0x000000ffc8127207 */ /* 0x000fe40005000000 */
[----:B------:R-:W-:Y:S01]  /*62f0*/  LOP3.LUT R13, R9, 0xfffffff8, RZ, 0xc0, !PT ;  /* 0xfffffff8090d7812 */ /* 0x000fe200078ec0ff */
[C---:B------:R-:W-:Y:S01]  /*6300*/  IMAD R12, R6.reuse, c[0x0][0x1e0], RZ ;  /* 0x00007800060c7a24 */ /* 0x040fe200078e02ff */
[----:B------:R-:W-:Y:S01]  /*6310*/  SHF.R.S32.HI R17, RZ, 0x1f, R16 ;  /* 0x0000001fff117819 */ /* 0x000fe20000011410 */
[----:B------:R-:W-:Y:S01]  /*6320*/  IMAD R6, R6, c[0x0][0x208], RZ ;  /* 0x0000820006067a24 */ /* 0x000fe200078e02ff */
[----:B------:R-:W-:Y:S01]  /*6330*/  LOP3.LUT R24, R24, 0xfffffe00, R11, 0xf8, !PT ;  /* 0xfffffe0018187812 */ /* 0x000fe200078ef80b */
[----:B------:R-:W-:Y:S01]  /*6340*/  IMAD R10, R18, c[0x0][0x1c4], R5 ;  /* 0x00007100120a7a24 */ /* 0x000fe200078e0205 */
[----:B------:R-:W-:Y:S01]  /*6350*/  IADD3 R13, R14, -R13, RZ ;  /* 0x8000000d0e0d7210 */ /* 0x000fe20007ffe0ff */
[----:B------:R-:W-:Y:S01]  /*6360*/  IMAD.WIDE.U32 R18, R18, c[0x0][0x1c0], R28 ;  /* 0x0000700012127a25 */ /* 0x000fe200078e001c */
[----:B------:R-:W-:-:S02]  /*6370*/  SHF.R.S32.HI R11, RZ, 0x1f, R8 ;  /* 0x0000001fff0b7819 */ /* 0x000fc40000011408 */
[C---:B------:R-:W-:Y:S01]  /*6380*/  LOP3.LUT P4, RZ, R13.reuse, 0x4, RZ, 0xc0, !PT ;  /* 0x000000040dff7812 */ /* 0x040fe2000788c0ff */
[----:B------:R-:W-:Y:S01]  /*6390*/  IMAD.MOV R5, RZ, RZ, -R8 ;  /* 0x000000ffff057224 */ /* 0x000fe200078e0a08 */
[----:B------:R-:W-:Y:S01]  /*63a0*/  LOP3.LUT P3, RZ, R13, 0x2, RZ, 0xc0, !PT ;  /* 0x000000020dff7812 */ /* 0x000fe2000786c0ff */
[C---:B------:R-:W-:Y:S01]  /*63b0*/  IMAD R12, R21.reuse, c[0x0][0x1e4], R12 ;  /* 0x00007900150c7a24 */ /* 0x040fe200078e020c */
[----:B------:R-:W-:Y:S01]  /*63c0*/  ISETP.NE.U32.AND P1, PT, RZ, c[0x0][0x350], PT ;  /* 0x0000d400ff007a0c */ /* 0x000fe20003f25070 */
[----:B------:R-:W-:Y:S01]  /*63d0*/  IMAD R6, R21, c[0x0][0x20c], R6 ;  /* 0x0000830015067a24 */ /* 0x000fe200078e0206 */
[----:B------:R-:W-:Y:S01]  /*63e0*/  SHF.L.U32 R9, R9, 0x6, RZ ;  /* 0x0000000609097819 */ /* 0x000fe200000006ff */
[C-C-:B------:R-:W-:Y:S01]  /*63f0*/  IMAD.WIDE.U32 R22, R21.reuse, c[0x0][0x1e0], R16.reuse ;  /* 0x0000780015167a25 */ /* 0x140fe200078e0010 */
[----:B------:R-:W-:Y:S02]  /*6400*/  ISETP.NE.AND.EX P1, PT, RZ, c[0x0][0x354], PT, P1 ;  /* 0x0000d500ff007a0c */ /* 0x000fe40003f25310 */
[C---:B------:R-:W-:Y:S01]  /*6410*/  IADD3 R14, R16.reuse, 0x40, RZ ;  /* 0x00000040100e7810 */ /* 0x040fe20007ffe0ff */
[----:B------:R-:W-:Y:S01]  /*6420*/  IMAD.WIDE.U32 R20, R21, c[0x0][0x208], R16 ;  /* 0x0000820015147a25 */ /* 0x000fe200078e0010 */
[----:B------:R-:W-:-:S02]  /*6430*/  ISETP.GE.AND P5, PT, R16, c[0x0][0x1d4], PT ;  /* 0x0000750010007a0c */ /* 0x000fc40003fa6270 */
[----:B------:R-:W-:Y:S01]  /*6440*/  ISETP.GE.AND P6, PT, R14, c[0x0][0x1d4], PT ;  /* 0x000075000e007a0c */ /* 0x000fe20003fc6270 */
[----:B------:R-:W-:Y:S02]  /*6450*/  IMAD.IADD R19, R19, 0x1, R10 ;  /* 0x0000000113137824 */ /* 0x000fe400078e020a */
[----:B------:R-:W-:Y:S02]  /*6460*/  IMAD R5, R5, c[0x0][0x2c4], R4 ;  /* 0x0000b10005057a24 */ /* 0x000fe400078e0204 */
[----:B------:R-:W-:Y:S02]  /*6470*/  IMAD.SHL.U32 R13, R13, 0x40, RZ ;  /* 0x000000400d0d7824 */ /* 0x000fe400078e00ff */
[----:B------:R-:W-:Y:S02]  /*6480*/  IMAD R11, R11, c[0x0][0x1b0], RZ ;  /* 0x00006c000b0b7a24 */ /* 0x000fe400078e02ff */
[----:B------:R-:W-:Y:S01]  /*6490*/  IMAD.SHL.U32 R10, R27, 0x8, RZ ;  /* 0x000000081b0a7824 */ /* 0x000fe200078e00ff */
[----:B------:R-:W-:Y:S01]  /*64a0*/  LOP3.LUT R13, R13, 0x1c0, RZ, 0xc0, !PT ;  /* 0x000001c00d0d7812 */ /* 0x000fe200078ec0ff */
[----:B------:R-:W-:-:S02]  /*64b0*/  IMAD R11, R8, c[0x0][0x1b4], R11 ;  /* 0x00006d00080b7a24 */ /* 0x000fc400078e020b */
[----:B------:R-:W-:Y:S01]  /*64c0*/  IMAD.WIDE.U32 R18, R8, c[0x0][0x1b0], R18 ;  /* 0x00006c0008127a25 */ /* 0x000fe200078e0012 */
[----:B------:R-:W-:Y:S02]  /*64d0*/  LOP3.LUT R10, R13, 0x8, R10, 0xf8, !PT ;  /* 0x000000080d0a7812 */ /* 0x000fe400078ef80a */
[----:B------:R-:W-:Y:S01]  /*64e0*/  SHF.R.U32.HI R13, RZ, 0x3, R13 ;  /* 0x00000003ff0d7819 */ /* 0x000fe2000001160d */
[----:B------:R-:W-:Y:S01]  /*64f0*/  IMAD.IADD R21, R21, 0x1, R6 ;  /* 0x0000000115157824 */ /* 0x000fe200078e0206 */
[----:B------:R-:W-:Y:S01]  /*6500*/  SHF.R.S32.HI R6, RZ, 0x1f, R5 ;  /* 0x0000001fff067819 */ /* 0x000fe20000011405 */
[----:B------:R-:W-:Y:S01]  /*6510*/  IMAD.IADD R23, R23, 0x1, R12 ;  /* 0x0000000117177824 */ /* 0x000fe200078e020c */
[----:B------:R-:W-:Y:S01]  /*6520*/  IADD3 R19, R19, R11, RZ ;  /* 0x0000000b13137210 */ /* 0x000fe20007ffe0ff */
[----:B------:R-:W-:Y:S02]  /*6530*/  IMAD R4, R85, c[0x0][0x1e8], RZ ;  /* 0x00007a0055047a24 */ /* 0x000fe400078e02ff */
[----:B------:R-:W-:-:S04]  /*6540*/  IMAD.WIDE.U32 R208, R199, c[0x0][0x1e8], R22 ;  /* 0x00007a00c7d07a25 */ /* 0x000fc800078e0016 */
[----:B------:R-:W-:Y:S02]  /*6550*/  IMAD R4, R199, c[0x0][0x1ec], R4 ;  /* 0x00007b00c7047a24 */ /* 0x000fe400078e0204 */
[----:B------:R-:W-:Y:S02]  /*6560*/  IMAD R6, R6, c[0x0][0x1a8], RZ ;  /* 0x00006a0006067a24 */ /* 0x000fe400078e02ff */
[----:B------:R-:W-:Y:S01]  /*6570*/  IMAD.IADD R209, R4, 0x1, R209 ;  /* 0x0000000104d17824 */ /* 0x000fe200078e02d1 */
[----:B------:R-:W-:Y:S01]  /*6580*/  LOP3.LUT R4, R10, R13, RZ, 0x3c, !PT ;  /* 0x0000000d0a047212 */ /* 0x000fe200078e3cff */
[C---:B------:R-:W-:Y:S02]  /*6590*/  IMAD R6, R5.reuse, c[0x0][0x1ac], R6 ;  /* 0x00006b0005067a24 */ /* 0x040fe400078e0206 */
[----:B------:R-:W-:Y:S01]  /*65a0*/  IMAD.WIDE.U32 R18, R5, c[0x0][0x1a8], R18 ;  /* 0x00006a0005127a25 */ /* 0x000fe200078e0012 */
[----:B------:R-:W-:-:S03]  /*65b0*/  LOP3.LUT R4, R4, 0xfffffe00, R9, 0xf8, !PT ;  /* 0xfffffe0004047812 */ /* 0x000fc600078ef809 */
[----:B------:R-:W-:Y:S02]  /*65c0*/  IMAD.IADD R6, R19, 0x1, R6 ;  /* 0x0000000113067824 */ /* 0x000fe400078e0206 */
[----:B------:R-:W-:Y:S02]  /*65d0*/  IMAD R9, R175, c[0x0][0x2c4], RZ ;  /* 0x0000b100af097a24 */ /* 0x000fe400078e02ff */
[----:B------:R-:W-:Y:S02]  /*65e0*/  IMAD.IADD R12, R92, 0x1, R25 ;  /* 0x000000015c0c7824 */ /* 0x000fe400078e0219 */
[----:B------:R-:W-:Y:S02]  /*65f0*/  IMAD R8, R85, c[0x0][0x210], RZ ;  /* 0x0000840055087a24 */ /* 0x000fe400078e02ff */
[----:B------:R-:W-:-:S04]  /*6600*/  IMAD.WIDE.U32 R204, R199, c[0x0][0x210], R20 ;  /* 0x00008400c7cc7a25 */ /* 0x000fc800078e0014 */
[----:B------:R-:W-:-:S04]  /*6610*/  IMAD R8, R199, c[0x0][0x214], R8 ;  /* 0x00008500c7087a24 */ /* 0x000fc800078e0208 */
[----:B------:R-:W-:Y:S01]  /*6620*/  IMAD.IADD R205, R8, 0x1, R205 ;  /* 0x0000000108cd7824 */ /* 0x000fe200078e02cd */
[--C-:B--2---:R-:W-:Y:S01]  /*6630*/  @P0 SHF.R.S32.HI R11, RZ, 0x1f, R2.reuse ;  /* 0x0000001fff0b0819 */ /* 0x104fe20000011402 */
[----:B------:R-:W-:Y:S02]  /*6640*/  @P0 IMAD.MOV.U32 R10, RZ, RZ, R2 ;  /* 0x000000ffff0a0224 */ /* 0x000fe400078e0002 */
[----:B------:R-:W-:Y:S02]  /*6650*/  @!P0 IMAD.MOV.U32 R11, RZ, RZ, R3 ;  /* 0x000000ffff0b8224 */ /* 0x000fe400078e0003 */
[----:B------:R-:W-:Y:S01]  /*6660*/  @!P0 IMAD.MOV.U32 R10, RZ, RZ, R200 ;  /* 0x000000ffff0a8224 */ /* 0x000fe200078e00c8 */
[C---:B------:R-:W-:Y:S02]  /*6670*/  LEA R13, P0, R18.reuse, c[0x0][0x160], 0x1 ;  /* 0x00005800120d7a11 */ /* 0x040fe400078008ff */
[----:B------:R-:W-:Y:S02]  /*6680*/  SEL R2, R11, RZ, !P1 ;  /* 0x000000ff0b027207 */ /* 0x000fe40004800000 */
[----:B------:R-:W-:-:S02]  /*6690*/  LEA.HI.X R11, R18, c[0x0][0x164], R6, 0x1, P0 ;  /* 0x00005900120b7a11 */ /* 0x000fc400000f0c06 */
[----:B------:R-:W-:Y:S01]  /*66a0*/  ISETP.GE.AND P0, PT, R12, R9, PT ;  /* 0x000000090c00720c */ /* 0x000fe20003f06270 */
[----:B------:R-:W-:Y:S01]  /*66b0*/  IMAD R6, R2, c[0x0][0x1f0], RZ ;  /* 0x00007c0002067a24 */ /* 0x000fe200078e02ff */
[----:B------:R-:W-:Y:S01]  /*66c0*/  SEL R3, R10, RZ, !P1 ;  /* 0x000000ff0a037207 */ /* 0x000fe20004800000 */
[----:B------:R-:W-:Y:S01]  /*66d0*/  IMAD R2, R2, c[0x0][0x218], RZ ;  /* 0x0000860002027a24 */ /* 0x000fe200078e02ff */
[----:B------:R-:W-:Y:S01]  /*66e0*/  SHF.L.U32 R10, R0, 0x3, RZ ;  /* 0x00000003000a7819 */ /* 0x000fe200000006ff */
[----:B------:R1:W2:Y:S01]  /*66f0*/  SHFL.IDX PT, R18, R13, RZ, 0x181f ;  /* 0x00181fff0d127589 */ /* 0x0002a200000e0000 */
[----:B------:R-:W-:Y:S01]  /*6700*/  ISETP.GE.AND P1, PT, R14, c[0x0][0x198], PT ;  /* 0x000066000e007a0c */ /* 0x000fe20003f26270 */
[C---:B------:R-:W-:Y:S01]  /*6710*/  IMAD R211, R3.reuse, c[0x0][0x21c], R2 ;  /* 0x0000870003d37a24 */ /* 0x040fe200078e0202 */
[C---:B------:R-:W-:Y:S01]  /*6720*/  IADD3 R5, R10.reuse, 0x80, RZ ;  /* 0x000000800a057810 */ /* 0x040fe20007ffe0ff */
[C---:B------:R-:W-:Y:S01]  /*6730*/  IMAD R213, R3.reuse, c[0x0][0x1f4], R6 ;  /* 0x00007d0003d57a24 */ /* 0x040fe200078e0206 */
[----:B------:R1:W3:Y:S01]  /*6740*/  SHFL.IDX PT, R19, R11, RZ, 0x181f ;  /* 0x00181fff0b137589 */ /* 0x0002e200000e0000 */
[----:B------:R-:W-:Y:S01]  /*6750*/  IMAD.WIDE.U32 R208, R3, c[0x0][0x1f0], R208 ;  /* 0x00007c0003d07a25 */ /* 0x000fe200078e00d0 */
[----:B------:R-:W-:-:S03]  /*6760*/  ISETP.GE.AND P2, PT, R10, c[0x0][0x198], PT ;  /* 0x000066000a007a0c */ /* 0x000fc60003f46270 */
[----:B------:R-:W-:-:S04]  /*6770*/  IMAD.WIDE.U32 R204, R3, c[0x0][0x218], R204 ;  /* 0x0000860003cc7a25 */ /* 0x000fc800078e00cc */
[----:B------:R-:W-:Y:S02]  /*6780*/  IMAD.MOV.U32 R2, RZ, RZ, 0x10 ;  /* 0x00000010ff027424 */ /* 0x000fe400078e00ff */
[----:B------:R-:W-:Y:S02]  /*6790*/  IMAD.MOV.U32 R3, RZ, RZ, 0x20 ;  /* 0x00000020ff037424 */ /* 0x000fe400078e00ff */
[----:B------:R-:W-:Y:S01]  /*67a0*/  IMAD.IADD R213, R209, 0x1, R213 ;  /* 0x00000001d1d57824 */ /* 0x000fe200078e02d5 */
[----:B------:R-:W-:Y:S01]  /*67b0*/  SEL R2, R2, 0xfffffff0, !P3 ;  /* 0xfffffff002027807 */ /* 0x000fe20005800000 */
[----:B------:R-:W-:Y:S01]  /*67c0*/  IMAD.IADD R211, R205, 0x1, R211 ;  /* 0x00000001cdd37824 */ /* 0x000fe200078e02d3 */
[----:B------:R-:W-:Y:S02]  /*67d0*/  SEL R3, R3, 0xffffffe0, !P4 ;  /* 0xffffffe003037807 */ /* 0x000fe40006000000 */
        /* <DEDUP_REMOVED lines=17> */
.L_x_565:
[----:B--2---:R-:W-:Y:S05]  /*68f0*/  BSYNC B0 ;  /* 0x0000000000007941 */ /* 0x004fea0003800000 */
.L_x_564:
[----:B------:R-:W-:Y:S01]  /*6900*/  IADD3 R6, R12, 0x20, RZ ;  /* 0x000000200c067810 */ /* 0x000fe20007ffe0ff */
[----:B---3--:R2:W3:Y:S01]  /*6910*/  SHFL.IDX PT, R19, R11, 0x1, 0x181f ;  /* 0x00381f000b137f89 */ /* 0x0084e200000e0000 */
[----:B------:R-:W-:Y:S02]  /*6920*/  BSSY B0, `(.L_x_566) ;  /* 0x0000014000007945 */ /* 0x000fe40003800000 */
[----:B------:R-:W-:Y:S01]  /*6930*/  ISETP.GE.AND P0, PT, R6, R9, PT ;  /* 0x000000090600720c */ /* 0x000fe20003f06270 */
        /* <DEDUP_REMOVED lines=18> */
.L_x_567:
[----:B------:R-:W-:Y:S05]  /*6a60*/  BSYNC B0 ;  /* 0x0000000000007941 */ /* 0x000fea0003800000 */
.L_x_566:
[----:B---3--:R-:W-:Y:S01]  /*6a70*/  IADD3 R6, R12, 0x40, RZ ;  /* 0x000000400c067810 */ /* 0x008fe20007ffe0ff */
[----:B------:R3:W1:Y:S01]  /*6a80*/  SHFL.IDX PT, R19, R11, 0x2, 0x181f ;  /* 0x00581f000b137f89 */ /* 0x00066200000e0000 */
[----:B------:R-:W-:Y:S02]  /*6a90*/  BSSY B0, `(.L_x_568) ;  /* 0x0000014000007945 */ /* 0x000fe40003800000 */
[----:B------:R-:W-:Y:S01]  /*6aa0*/  ISETP.GE.AND P0, PT, R6, R9, PT ;  /* 0x000000090600720c */ /* 0x000fe20003f06270 */
        /* <DEDUP_REMOVED lines=18> */
.L_x_569:
[----:B------:R-:W-:Y:S05]  /*6bd0*/  BSYNC B0 ;  /* 0x0000000000007941 */ /* 0x000fea0003800000 */
.L_x_568:
[----:B-1--4-:R-:W1:Y:S01]  /*6be0*/  SHFL.IDX PT, R18, R13, 0x3, 0x181f ;  /* 0x00781f000d127f89 */ /* 0x012e6200000e0000 */
[----:B------:R-:W-:Y:S01]  /*6bf0*/  IADD3 R12, R12, 0x60, RZ ;  /* 0x000000600c0c7810 */ /* 0x000fe20007ffe0ff */
[----:B------:R-:W-:Y:S01]  /*6c00*/  IMAD.IADD R6, R172, 0x1, -R25 ;  /* 0x00000001ac067824 */ /* 0x000fe200078e0a19 */
[----:B------:R-:W-:Y:S01]  /*6c10*/  IADD3 R81, R7, -0x1, RZ ;  /* 0xffffffff07517810 */ /* 0x000fe20007ffe0ff */
[----:B------:R4:W2:Y:S01]  /*6c20*/  SHFL.IDX PT, R19, R11, 0x3, 0x181f ;  /* 0x00781f000b137f89 */ /* 0x0008a200000e0000 */
[----:B------:R-:W-:Y:S01]  /*6c30*/  ISETP.GE.AND P0, PT, R12, R9, PT ;  /* 0x000000090c00720c */ /* 0x000fe20003f06270 */
[----:B------:R-:W-:Y:S01]  /*6c40*/  IMAD.MOV.U32 R28, RZ, RZ, 0x6 ;  /* 0x00000006ff1c7424 */ /* 0x000fe200078e00ff */
[----:B------:R-:W-:Y:S01]  /*6c50*/  SHF.R.S32.HI R30, RZ, 0x1f, R81 ;  /* 0x0000001fff1e7819 */ /* 0x000fe20000011451 */
[----:B------:R-:W-:Y:S01]  /*6c60*/  IMAD.MOV.U32 R212, RZ, RZ, R208 ;  /* 0x000000ffffd47224 */ /* 0x000fe200078e00d0 */
[----:B------:R-:W-:Y:S01]  /*6c70*/  LEA.HI R85, R80, R83, RZ, 0x5 ;  /* 0x0000005350557211 */ /* 0x000fe200078f28ff */
[----:B------:R-:W-:Y:S01]  /*6c80*/  IMAD.MOV.U32 R201, RZ, RZ, 0x5 ;  /* 0x00000005ffc97424 */ /* 0x000fe200078e00ff */
[----:B------:R-:W-:-:S02]  /*6c90*/  SEL R26, RZ, 0x1, P5 ;  /* 0x00000001ff1a7807 */ /* 0x000fc40002800000 */
[----:B------:R-:W-:-:S05]  /*6ca0*/  SHF.R.S32.HI R87, RZ, 0x5, R85 ;  /* 0x00000005ff577819 */ /* 0x000fca0000011455 */
[----:B------:R-:W-:Y:S01]  /*6cb0*/  @!P0 SHF.R.S32.HI R15, RZ, 0x1f, R14 ;  /* 0x0000001fff0f8819 */ /* 0x000fe2000001140e */
[----:B------:R-:W-:-:S03]  /*6cc0*/  @!P0 IMAD.SHL.U32 R16, R24, 0x2, RZ ;  /* 0x0000000218108824 */ /* 0x000fc600078e00ff */
[----:B------:R-:W-:Y:S02]  /*6cd0*/  @!P0 LEA.HI R14, R15, R14, RZ, 0x3 ;  /* 0x0000000e0f0e8211 */ /* 0x000fe400078f18ff */
[----:B-1----:R-:W-:Y:S02]  /*6ce0*/  @!P0 LEA R20, P4, R10, R18, 0x1 ;  /* 0x000000120a148211 */ /* 0x002fe400078808ff */
[----:B--234-:R-:W-:Y:S02]  /*6cf0*/  @!P0 LOP3.LUT R11, R14, 0xfffffff8, RZ, 0xc0, !PT ;  /* 0xfffffff80e0b8812 */ /* 0x01cfe400078ec0ff */
[C---:B------:R-:W-:Y:S02]  /*6d00*/  @!P0 LEA.HI.X R21, R10.reuse, R19, R17, 0x1, P4 ;  /* 0x000000130a158211 */ /* 0x040fe400020f0c11 */
[----:B------:R-:W-:Y:S01]  /*6d10*/  @!P0 IADD3 R10, R10, 0x80, RZ ;  /* 0x000000800a0a8810 */ /* 0x000fe20007ffe0ff */
[----:B------:R-:W-:Y:S01]  /*6d20*/  @!P0 IMAD.WIDE R12, R11, 0x2, R18 ;  /* 0x000000020b0c8825 */ /* 0x000fe200078e0212 */
[----:B------:R-:W-:Y:S01]  /*6d30*/  ISETP.NE.AND P4, PT, R203, RZ, PT ;  /* 0x000000ffcb00720c */ /* 0x000fe20003f85270 */
[----:B------:R-:W-:Y:S01]  /*6d40*/  @!PT LDS RZ, [RZ] ;  /* 0x00000000fffff984 */ /* 0x000fe20000000800 */
[----:B------:R1:W-:Y:S01]  /*6d50*/  @!P0 LDGSTS.E.BYPASS.LTC128B.128 [R16+0xf100], [R20.64], !P2 ;  /* 0x0f10000014108fae */ /* 0x0003e2000d101d46 */
[----:B------:R-:W-:Y:S01]  /*6d60*/  @!P0 SHF.R.S32.HI R5, RZ, 0x1f, R10 ;  /* 0x0000001fff058819 */ /* 0x000fe2000001140a */
[----:B------:R-:W-:-:S02]  /*6d70*/  IMAD R11, R81, -0x40, R6 ;  /* 0xffffffc0510b7824 */ /* 0x000fc400078e0206 */
[----:B------:R2:W-:Y:S01]  /*6d80*/  @!P0 LDGSTS.E.BYPASS.LTC128B.128 [R16+0x13100], [R12.64], !P1 ;  /* 0x131000000c108fae */ /* 0x0005e2000c901d46 */
[----:B------:R-:W-:Y:S01]  /*6d90*/  @!P0 LEA.HI R5, R5, R10, RZ, 0x3 ;  /* 0x0000000a05058211 */ /* 0x000fe200078f18ff */
[----:B------:R-:W-:Y:S01]  /*6da0*/  IMAD.MOV.U32 R10, RZ, RZ, c[0x0][0x1e0] ;  /* 0x00007800ff0a7624 */ /* 0x000fe200078e00ff */
[----:B------:R-:W-:Y:S02]  /*6db0*/  ISETP.GE.AND P1, PT, R11, 0x1, PT ;  /* 0x000000010b00780c */ /* 0x000fe40003f26270 */
[----:B------:R-:W-:Y:S01]  /*6dc0*/  @!P0 LOP3.LUT R5, R5, 0xfffffff8, RZ, 0xc0, !PT ;  /* 0xfffffff805058812 */ /* 0x000fe200078ec0ff */
[C---:B------:R-:W-:Y:S01]  /*6dd0*/  IMAD.SHL.U32 R202, R10.reuse, 0x20, RZ ;  /* 0x000000200aca7824 */ /* 0x040fe200078e00ff */
[C---:B------:R-:W-:Y:S02]  /*6de0*/  SHF.L.U64.HI R6, R10.reuse, R28, c[0x0][0x1e4] ;  /* 0x000079000a067619 */ /* 0x040fe4000001021c */
[----:B------:R-:W-:Y:S01]  /*6df0*/  SHF.L.U64.HI R201, R10, R201, c[0x0][0x1e4] ;  /* 0x000079000ac97619 */ /* 0x000fe200000102c9 */
[----:B------:R-:W-:-:S04]  /*6e00*/  @!P0 IMAD.WIDE R18, R5, 0x2, R18 ;  /* 0x0000000205128825 */ /* 0x000fc800078e0212 */
[----:B------:R-:W-:Y:S01]  /*6e10*/  IMAD.SHL.U32 R5, R10, 0x40, RZ ;  /* 0x000000400a057824 */ /* 0x000fe200078e00ff */
[----:B------:R1:W-:Y:S01]  /*6e20*/  @!P0 LDGSTS.E.BYPASS.LTC128B.128 [R16+0x17100], [R18.64], !P3 ;  /* 0x1710000012108fae */ /* 0x0003e2000d901d46 */
[----:B------:R-:W-:Y:S01]  /*6e30*/  IMAD R8, R6, R81, RZ ;  /* 0x0000005106087224 */ /* 0x000fe200078e02ff */
[----:B------:R-:W-:Y:S01]  /*6e40*/  ISETP.GE.AND P0, PT, R11, 0x21, PT ;  /* 0x000000210b00780c */ /* 0x000fe20003f06270 */
[-C--:B------:R-:W-:Y:S01]  /*6e50*/  IMAD.WIDE.U32 R14, R81, R5.reuse, R212 ;  /* 0x00000005510e7225 */ /* 0x080fe200078e00d4 */
[----:B------:R-:W0:Y:S03]  /*6e60*/  LDGDEPBAR ;  /* 0x00000000000079af */ /* 0x000e260000000000 */
[----:B------:R-:W-:-:S04]  /*6e70*/  IMAD R8, R30, R5, R8 ;  /* 0x000000051e087224 */ /* 0x000fc800078e0208 */
[----:B------:R-:W-:Y:S01]  /*6e80*/  IMAD.IADD R8, R15, 0x1, R8 ;  /* 0x000000010f087824 */ /* 0x000fe200078e0208 */
[----:B------:R-:W-:Y:S01]  /*6e90*/  BAR.SYNC.DEFER_BLOCKING 0x0 ;  /* 0x0000000000007b1d */ /* 0x000fe20000010000 */
[----:B--2---:R-:W-:-:S04]  /*6ea0*/  @P1 LEA R12, P2, R14, c[0x0][0x1c8], 0x1 ;  /* 0x000072000e0c1a11 */ /* 0x004fc800078408ff */
[----:B------:R-:W-:Y:S02]  /*6eb0*/  @P1 LEA.HI.X R13, R14, c[0x0][0x1cc], R8, 0x1, P2 ;  /* 0x000073000e0d1a11 */ /* 0x000fe400010f0c08 */
[----:B------:R-:W-:-:S05]  /*6ec0*/  @P0 IADD3 R10, P2, R202, R14, RZ ;  /* 0x0000000eca0a0210 */ /* 0x000fca0007f5e0ff */
[----:B------:R-:W-:Y:S01]  /*6ed0*/  @P0 IMAD.X R11, R201, 0x1, R8, P2 ;  /* 0x00000001c90b0824 */ /* 0x000fe200010e0608 */
[----:B------:R-:W-:Y:S01]  /*6ee0*/  @P0 LEA R14, P2, R10, c[0x0][0x1c8], 0x1 ;  /* 0x000072000a0e0a11 */ /* 0x000fe200078408ff */
[----:B------:R-:W-:-:S03]  /*6ef0*/  @P0 IMAD.SHL.U32 R8, R24, 0x2, RZ ;  /* 0x0000000218080824 */ /* 0x000fc600078e00ff */
[----:B------:R-:W-:Y:S01]  /*6f00*/  @P0 LEA.HI.X R15, R10, c[0x0][0x1cc], R11, 0x1, P2 ;  /* 0x000073000a0f0a11 */ /* 0x000fe200010f0c0b */
[----:B------:R-:W-:-:S05]  /*6f10*/  @P1 IMAD.SHL.U32 R10, R24, 0x2, RZ ;  /* 0x00000002180a1824 */ /* 0x000fca00078e00ff */
        /* <DEDUP_REMOVED lines=8> */
[----:B------:R1:W-:Y:S01]  /*6fa0*/  @P0 LDGSTS.E.BYPASS.LTC128B.128 [R8+0xb100], [R14.64+0x100], !P4 ;  /* 0x0b1001000e080fae */ /* 0x0003e2000e101d46 */
[----:B------:R-:W-:-:S03]  /*6fb0*/  ISETP.LT.AND P0, PT, RZ, c[0x0][0x27c], PT ;  /* 0x00009f00ff007a0c */ /* 0x000fc60003f01270 */
[----:B------:R-:W0:Y:S10]  /*6fc0*/  LDGDEPBAR ;  /* 0x00000000000079af */ /* 0x000e340000000000 */
[----:B------:R-:W-:Y:S05]  /*6fd0*/  @P0 BRA `(.L_x_570) ;  /* 0x0000002000000947 */ /* 0x000fea0003800000 */
[----:B------:R-:W-:-:S04]  /*6fe0*/  DEPBAR.LE SB0, 0x1 ;  /* 0x000080400000791a */ /* 0x000fc80000000000 */
[----:B------:R-:W-:Y:S05]  /*6ff0*/  BRA `(.L_x_571) ;  /* 0x0000766000007947 */ /* 0x000fea0003800000 */
.L_x_570:
[----:B------:R-:W-:Y:S01]  /*7000*/  ULDC.U8 UR4, c[0x0][0x298] ;  /* 0x0000a60000047ab9 */ /* 0x000fe20000000000 */
[----:B-----5:R-:W-:Y:S01]  /*7010*/  SHF.R.S32.HI R11, RZ, 0x1f, R84 ;  /* 0x0000001fff0b7819 */ /* 0x020fe20000011454 */
[----:B-1----:R-:W-:Y:S01]  /*7020*/  IMAD.WIDE.U32 R14, R84, c[0x0][0x280], RZ ;  /* 0x0000a000540e7a25 */ /* 0x002fe200078e00ff */
        /* <DEDUP_REMOVED lines=11> */
[----:B------:R-:W-:-:S02]  /*70e0*/  IADD3 R8, R92, R29, RZ ;  /* 0x0000001d5c087210 */ /* 0x000fc40007ffe0ff */
[----:B------:R-:W-:Y:S01]  /*70f0*/  IADD3 R17, R17, R15, RZ ;  /* 0x0000000f11117210 */ /* 0x000fe20007ffe0ff */
[----:B------:R-:W-:Y:S01]  /*7100*/  IMAD.IADD R19, R18, 0x1, R21 ;  /* 0x0000000112137824 */ /* 0x000fe200078e0215 */
[C---:B------:R-:W-:Y:S01]  /*7110*/  SHF.L.U32 R71, R103.reuse, 0x3, RZ ;  /* 0x0000000367477819 */ /* 0x040fe200000006ff */
[----:B------:R-:W-:Y:S01]  /*7120*/  IMAD R13, R103, 0x40, R8 ;  /* 0x00000040670d7824 */ /* 0x000fe200078e0208 */
[----:B------:R-:W-:Y:S05]  /*7130*/  @!P0 BRA `(.L_x_572) ;  /* 0x0000391000008947 */ /* 0x000fea0003800000 */
[----:B------:R-:W-:Y:S01]  /*7140*/  ISETP.NE.AND P1, PT, R173, 0x1, PT ;  /* 0x00000001ad00780c */ /* 0x000fe20003f25270 */
[----:B------:R-:W-:Y:S01]  /*7150*/  IMAD.MOV.U32 R16, RZ, RZ, R14 ;  /* 0x000000ffff107224 */ /* 0x000fe200078e000e */
[----:B------:R-:W-:Y:S01]  /*7160*/  MOV R18, R20 ;  /* 0x0000001400127202 */ /* 0x000fe20000000f00 */
        /* <DEDUP_REMOVED lines=13> */
[----:B------:R-:W-:-:S02]  /*7240*/  CS2R R110, SRZ ;  /* 0x00000000006e7805 */ /* 0x000fc4000001ff00 */
[----:B------:R-:W-:-:S04]  /*7250*/  @P1 SHF.R.U32.HI R13, RZ, c[0x0][0x2cc], R10 ;  /* 0x0000b300ff0d1a19 */ /* 0x000fc8000001160a */
[----:B------:R-:W-:Y:S01]  /*7260*/  SHF.R.S32.HI R12, RZ, 0x1f, R13 ;  /* 0x0000001fff0c7819 */ /* 0x000fe2000001140d */
[----:B------:R-:W-:-:S04]  /*7270*/  IMAD.WIDE.U32 R18, R13, c[0x0][0x290], R18 ;  /* 0x0000a4000d127a25 */ /* 0x000fc800078e0012 */
[C---:B------:R-:W-:Y:S02]  /*7280*/  IMAD R10, R12.reuse, c[0x0][0x280], RZ ;  /* 0x0000a0000c0a7a24 */ /* 0x040fe400078e02ff */
[----:B------:R-:W-:Y:S02]  /*7290*/  IMAD R12, R12, c[0x0][0x290], RZ ;  /* 0x0000a4000c0c7a24 */ /* 0x000fe400078e02ff */
[----:B------:R-:W-:-:S04]  /*72a0*/  IMAD.WIDE.U32 R16, R13, c[0x0][0x280], R16 ;  /* 0x0000a0000d107a25 */ /* 0x000fc800078e0010 */
[C---:B------:R-:W-:Y:S01]  /*72b0*/  IMAD R11, R13.reuse, c[0x0][0x294], R12 ;  /* 0x0000a5000d0b7a24 */ /* 0x040fe200078e020c */
[----:B------:R-:W-:Y:S01]  /*72c0*/  LEA R15, P1, R16, c[0x0][0x270], 0x1 ;  /* 0x00009c00100f7a11 */ /* 0x000fe200078208ff */
[----:B------:R-:W-:Y:S01]  /*72d0*/  IMAD R10, R13, c[0x0][0x284], R10 ;  /* 0x0000a1000d0a7a24 */ /* 0x000fe200078e020a */
[C---:B------:R-:W-:Y:S02]  /*72e0*/  LEA R13, P0, R18.reuse, c[0x0][0x288], 0x1 ;  /* 0x0000a200120d7a11 */ /* 0x040fe400078008ff */
[----:B------:R-:W-:Y:S01]  /*72f0*/  IADD3 R11, R19, R11, RZ ;  /* 0x0000000b130b7210 */ /* 0x000fe20007ffe0ff */
[----:B------:R-:W-:Y:S01]  /*7300*/  IMAD.IADD R10, R17, 0x1, R10 ;  /* 0x00000001110a7824 */ /* 0x000fe200078e020a */
[----:B------:R1:W2:Y:S01]  /*7310*/  SHFL.IDX PT, R32, R15, RZ, 0x1c1f ;  /* 0x001c1fff0f207589 */ /* 0x0002a200000e0000 */
[----:B------:R-:W-:Y:S01]  /*7320*/  IMAD.SHL.U32 R17, R103, 0x4, RZ ;  /* 0x0000000467117824 */ /* 0x000fe200078e00ff */
[----:B------:R-:W-:Y:S01]  /*7330*/  LEA.HI.X R14, R18, c[0x0][0x28c], R11, 0x1, P0 ;  /* 0x0000a300120e7a11 */ /* 0x000fe200000f0c0b */
[----:B------:R-:W-:Y:S01]  /*7340*/  CS2R R102, SRZ ;  /* 0x0000000000667805 */ /* 0x000fe2000001ff00 */
[----:B------:R-:W-:Y:S01]  /*7350*/  ISETP.GE.AND P0, PT, R8, R9, PT ;  /* 0x000000090800720c */ /* 0x000fe20003f06270 */
[----:B------:R1:W3:Y:S01]  /*7360*/  SHFL.IDX PT, R22, R13, RZ, 0x1c1f ;  /* 0x001c1fff0d167589 */ /* 0x0002e200000e0000 */
[----:B------:R-:W-:-:S03]  /*7370*/  LEA.HI.X R16, R16, c[0x0][0x274], R10, 0x1, P1 ;  /* 0x00009d0010107a11 */ /* 0x000fc600008f0c0a */
[----:B------:R1:W4:Y:S04]  /*7380*/  SHFL.IDX PT, R23, R14, RZ, 0x1c1f ;  /* 0x001c1fff0e177589 */ /* 0x00032800000e0000 */
[----:B------:R1:W1:Y:S04]  /*7390*/  SHFL.IDX PT, R33, R16, RZ, 0x1c1f ;  /* 0x001c1fff10217589 */ /* 0x00026800000e0000 */
[----:B------:R-:W-:Y:S05]  /*73a0*/  @P0 BRA `(.L_x_574) ;  /* 0x000003e000000947 */ /* 0x000fea0003800000 */
[C---:B------:R-:W-:Y:S01]  /*73b0*/  IADD3 R19, R17.reuse, 0x10, RZ ;  /* 0x0000001011137810 */ /* 0x040fe20007ffe0ff */
[----:B------:R-:W-:Y:S01]  /*73c0*/  CS2R R112, SRZ ;  /* 0x0000000000707805 */ /* 0x000fe2000001ff00 */
[----:B------:R-:W-:-:S02]  /*73d0*/  IADD3 R11, R17, 0x20, RZ ;  /* 0x00000020110b7810 */ /* 0x000fc40007ffe0ff */
[----:B------:R-:W-:Y:S02]  /*73e0*/  ISETP.GE.AND P1, PT, R19, c[0x0][0x27c], PT ;  /* 0x00009f0013007a0c */ /* 0x000fe40003f26270 */
[----:B------:R-:W-:Y:S02]  /*73f0*/  ISETP.GE.AND P0, PT, R11, c[0x0][0x27c], PT ;  /* 0x00009f000b007a0c */ /* 0x000fe40003f06270 */
[----:B------:R-:W-:-:S09]  /*7400*/  ISETP.GE.AND P2, PT, R17, c[0x0][0x27c], PT ;  /* 0x00009f0011007a0c */ /* 0x000fd20003f46270 */
[----:B------:R-:W-:Y:S02]  /*7410*/  @!P1 SHF.R.S32.HI R12, RZ, 0x1f, R19 ;  /* 0x0000001fff0c9819 */ /* 0x000fe40000011413 */
[----:B------:R-:W-:Y:S02]  /*7420*/  @!P0 SHF.R.S32.HI R10, RZ, 0x1f, R11 ;  /* 0x0000001fff0a8819 */ /* 0x000fe4000001140b */
[----:B------:R-:W-:Y:S01]  /*7430*/  @!P1 LEA.HI R19, R12, R19, RZ, 0x2 ;  /* 0x000000130c139211 */ /* 0x000fe200078f10ff */
[--C-:B-12---:R-:W-:Y:S01]  /*7440*/  @!P2 IMAD.WIDE R34, R17, 0x2, R32.reuse ;  /* 0x000000021122a825 */ /* 0x106fe200078e0220 */
[----:B------:R-:W-:Y:S02]  /*7450*/  @!P0 LEA.HI R11, R10, R11, RZ, 0x2 ;  /* 0x0000000b0a0b8211 */ /* 0x000fe400078f10ff */
[----:B------:R-:W-:Y:S02]  /*7460*/  @!P1 LOP3.LUT R19, R19, 0xfffffffc, RZ, 0xc0, !PT ;  /* 0xfffffffc13139812 */ /* 0x000fe400078ec0ff */
[----:B------:R-:W-:Y:S01]  /*7470*/  @!P0 LOP3.LUT R11, R11, 0xfffffffc, RZ, 0xc0, !PT ;  /* 0xfffffffc0b0b8812 */ /* 0x000fe200078ec0ff */
[----:B------:R-:W-:Y:S01]  /*7480*/  CS2R R110, SRZ ;  /* 0x00000000006e7805 */ /* 0x000fe2000001ff00 */
[----:B------:R-:W-:Y:S01]  /*7490*/  CS2R R128, SRZ ;  /* 0x0000000000807805 */ /* 0x000fe2000001ff00 */
[----:B------:R-:W-:Y:S01]  /*74a0*/  CS2R R126, SRZ ;  /* 0x00000000007e7805 */ /* 0x000fe2000001ff00 */
[----:B------:R-:W-:Y:S01]  /*74b0*/  @!P1 IMAD.WIDE R20, R19, 0x2, R32 ;  /* 0x0000000213149825 */ /* 0x000fe200078e0220 */
[----:B------:R1:W5:Y:S01]  /*74c0*/  @!P2 LD.E.64 R112, [R34.64] ;  /* 0x000000062270a980 */ /* 0x000362000c101b00 */
[----:B------:R-:W-:Y:S01]  /*74d0*/  CS2R R124, SRZ ;  /* 0x00000000007c7805 */ /* 0x000fe2000001ff00 */
[----:B------:R-:W-:Y:S01]  /*74e0*/  CS2R R122, SRZ ;  /* 0x00000000007a7805 */ /* 0x000fe2000001ff00 */
[C-C-:B---34-:R-:W-:Y:S01]  /*74f0*/  @!P2 IMAD.WIDE R38, R17.reuse, 0x2, R22.reuse ;  /* 0x000000021126a825 */ /* 0x158fe200078e0216 */
[----:B------:R-:W-:Y:S01]  /*7500*/  IADD3 R12, R17, 0x30, RZ ;  /* 0x00000030110c7810 */ /* 0x000fe20007ffe0ff */
[----:B------:R2:W5:Y:S02]  /*7510*/  @!P1 LD.E.64 R128, [R20.64] ;  /* 0x0000000614809980 */ /* 0x000564000c101b00 */
[----:B------:R-:W-:Y:S01]  /*7520*/  @!P1 IMAD.WIDE R18, R19, 0x2, R22 ;  /* 0x0000000213129825 */ /* 0x000fe200078e0216 */
[----:B------:R-:W-:Y:S01]  /*7530*/  IADD3 R10, R17, 0x50, RZ ;  /* 0x00000050110a7810 */ /* 0x000fe20007ffe0ff */
[----:B------:R3:W5:Y:S02]  /*7540*/  @!P2 LD.E.64 R110, [R38.64] ;  /* 0x00000006266ea980 */ /* 0x000764000c101b00 */
[C---:B------:R-:W-:Y:S01]  /*7550*/  @!P0 IMAD.WIDE R36, R11.reuse, 0x2, R32 ;  /* 0x000000020b248825 */ /* 0x040fe200078e0220 */
[----:B------:R-:W-:Y:S01]  /*7560*/  ISETP.GE.AND P2, PT, R12, c[0x0][0x27c], PT ;  /* 0x00009f000c007a0c */ /* 0x000fe20003f46270 */
[----:B------:R4:W5:Y:S04]  /*7570*/  @!P1 LD.E.64 R126, [R18.64] ;  /* 0x00000006127e9980 */ /* 0x000968000c101b00 */
[----:B------:R3:W5:Y:S01]  /*7580*/  @!P0 LD.E.64 R124, [R36.64] ;  /* 0x00000006247c8980 */ /* 0x000762000c101b00 */
[----:B-1----:R-:W-:Y:S01]  /*7590*/  @!P0 IMAD.WIDE R34, R11, 0x2, R22 ;  /* 0x000000020b228825 */ /* 0x002fe200078e0216 */
[----:B------:R-:W-:-:S04]  /*75a0*/  IADD3 R11, R17, 0x40, RZ ;  /* 0x00000040110b7810 */ /* 0x000fc80007ffe0ff */
[----:B------:R1:W5:Y:S01]  /*75b0*/  @!P0 LD.E.64 R122, [R34.64] ;  /* 0x00000006227a8980 */ /* 0x000362000c101b00 */
[----:B------:R-:W-:Y:S02]  /*75c0*/  ISETP.GE.AND P1, PT, R11, c[0x0][0x27c], PT ;  /* 0x00009f000b007a0c */ /* 0x000fe40003f26270 */
[----:B------:R-:W-:Y:S02]  /*75d0*/  ISETP.GE.AND P0, PT, R10, c[0x0][0x27c], PT ;  /* 0x00009f000a007a0c */ /* 0x000fe40003f06270 */
[----:B--2---:R-:W-:-:S04]  /*75e0*/  @!P2 SHF.R.S32.HI R21, RZ, 0x1f, R12 ;  /* 0x0000001fff15a819 */ /* 0x004fc8000001140c */
[----:B------:R-:W-:-:S05]  /*75f0*/  @!P2 LEA.HI R12, R21, R12, RZ, 0x2 ;  /* 0x0000000c150ca211 */ /* 0x000fca00078f10ff */
[----:B----4-:R-:W-:Y:S02]  /*7600*/  @!P1 SHF.R.S32.HI R18, RZ, 0x1f, R11 ;  /* 0x0000001fff129819 */ /* 0x010fe4000001140b */
[----:B------:R-:W-:Y:S02]  /*7610*/  @!P0 SHF.R.S32.HI R19, RZ, 0x1f, R10 ;  /* 0x0000001fff138819 */ /* 0x000fe4000001140a */
[----:B------:R-:W-:Y:S02]  /*7620*/  @!P1 LEA.HI R11, R18, R11, RZ, 0x2 ;  /* 0x0000000b120b9211 */ /* 0x000fe400078f10ff */
[----:B------:R-:W-:Y:S02]  /*7630*/  @!P0 LEA.HI R10, R19, R10, RZ, 0x2 ;  /* 0x0000000a130a8211 */ /* 0x000fe400078f10ff */
[----:B------:R-:W-:Y:S02]  /*7640*/  @!P2 LOP3.LUT R12, R12, 0xfffffffc, RZ, 0xc0, !PT ;  /* 0xfffffffc0c0ca812 */ /* 0x000fe400078ec0ff */
[----:B------:R-:W-:-:S02]  /*7650*/  @!P1 LOP3.LUT R11, R11, 0xfffffffc, RZ, 0xc0, !PT ;  /* 0xfffffffc0b0b9812 */ /* 0x000fc400078ec0ff */
[----:B------:R-:W-:Y:S01]  /*7660*/  @!P0 LOP3.LUT R10, R10, 0xfffffffc, RZ, 0xc0, !PT ;  /* 0xfffffffc0a0a8812 */ /* 0x000fe200078ec0ff */
[--C-:B---3--:R-:W-:Y:S01]  /*7670*/  @!P2 IMAD.WIDE R36, R12, 0x2, R32.reuse ;  /* 0x000000020c24a825 */ /* 0x108fe200078e0220 */
[----:B------:R-:W-:Y:S01]  /*7680*/  CS2R R118, SRZ ;  /* 0x0000000000767805 */ /* 0x000fe2000001ff00 */
[----:B------:R-:W-:Y:S01]  /*7690*/  CS2R R116, SRZ ;  /* 0x0000000000747805 */ /* 0x000fe2000001ff00 */
[----:B------:R-:W-:Y:S01]  /*76a0*/  CS2R R104, SRZ ;  /* 0x0000000000687805 */ /* 0x000fe2000001ff00 */
[C-C-:B------:R-:W-:Y:S01]  /*76b0*/  @!P1 IMAD.WIDE R18, R11.reuse, 0x2, R32.reuse ;  /* 0x000000020b129825 */ /* 0x140fe200078e0220 */
[----:B------:R-:W-:Y:S01]  /*76c0*/  CS2R R96, SRZ ;  /* 0x0000000000607805 */ /* 0x000fe2000001ff00 */
[----:B------:R-:W-:Y:S01]  /*76d0*/  CS2R R102, SRZ ;  /* 0x0000000000667805 */ /* 0x000fe2000001ff00 */
[----:B------:R-:W-:Y:S01]  /*76e0*/  CS2R R94, SRZ ;  /* 0x00000000005e7805 */ /* 0x000fe2000001ff00 */
[----:B------:R-:W-:Y:S01]  /*76f0*/  @!P0 IMAD.WIDE R32, R10, 0x2, R32 ;  /* 0x000000020a208825 */ /* 0x000fe200078e0220 */
[----:B------:R2:W5:Y:S03]  /*7700*/  @!P2 LD.E.64 R118, [R36.64] ;  /* 0x000000062476a980 */ /* 0x000566000c101b00 */
[--C-:B-1----:R-:W-:Y:S01]  /*7710*/  @!P1 IMAD.WIDE R34, R11, 0x2, R22.reuse ;  /* 0x000000020b229825 */ /* 0x102fe200078e0216 */
[----:B------:R2:W5:Y:S03]  /*7720*/  @!P1 LD.E.64 R104, [R18.64] ;  /* 0x0000000612689980 */ /* 0x000566000c101b00 */
[--C-:B------:R-:W-:Y:S01]  /*7730*/  @!P2 IMAD.WIDE R20, R12, 0x2, R22.reuse ;  /* 0x000000020c14a825 */ /* 0x100fe200078e0216 */
[----:B------:R2:W5:Y:S03]  /*7740*/  @!P0 LD.E.64 R96, [R32.64] ;  /* 0x0000000620608980 */ /* 0x000566000c101b00 */
[----:B------:R-:W-:Y:S01]  /*7750*/  @!P0 IMAD.WIDE R10, R10, 0x2, R22 ;  /* 0x000000020a0a8825 */ /* 0x000fe200078e0216 */
[----:B------:R2:W5:Y:S04]  /*7760*/  @!P2 LD.E.64 R116, [R20.64] ;  /* 0x000000061474a980 */ /* 0x000568000c101b00 */
[----:B------:R2:W5:Y:S04]  /*7770*/  @!P1 LD.E.64 R102, [R34.64] ;  /* 0x0000000622669980 */ /* 0x000568000c101b00 */
[----:B------:R2:W5:Y:S02]  /*7780*/  @!P0 LD.E.64 R94, [R10.64] ;  /* 0x000000060a5e8980 */ /* 0x000564000c101b00 */
.L_x_574:
[----:B------:R-:W-:Y:S05]  /*7790*/  BSYNC B0 ;  /* 0x0000000000007941 */ /* 0x000fea0003800000 */
.L_x_573:
[----:B--2---:R-:W-:Y:S01]  /*77a0*/  IADD3 R10, R8, 0x40, RZ ;  /* 0x00000040080a7810 */ /* 0x004fe20007ffe0ff */
[----:B-----5:R-:W-:Y:S01]  /*77b0*/  IMAD.MOV.U32 R8, RZ, RZ, R96 ;  /* 0x000000ffff087224 */ /* 0x020fe200078e0060 */
[----:B----4-:R-:W2:Y:S01]  /*77c0*/  SHFL.IDX PT, R23, R16, 0x1, 0x1c1f ;  /* 0x003c1f0010177f89 */ /* 0x010ea200000e0000 */
[----:B------:R-:W-:Y:S01]  /*77d0*/  IMAD.MOV.U32 R11, RZ, RZ, R104 ;  /* 0x000000ffff0b7224 */ /* 0x000fe200078e0068 */
[----:B------:R-:W-:Y:S01]  /*77e0*/  ISETP.GE.AND P0, PT, R10, R9, PT ;  /* 0x000000090a00720c */ /* 0x000fe20003f06270 */
        /* <DEDUP_REMOVED lines=41> */
[----:B---3--:R-:W3:Y:S01]  /*7a80*/  SHFL.IDX PT, R22, R15, 0x1, 0x1c1f ;  /* 0x003c1f000f167f89 */ /* 0x008ee200000e0000 */
[----:B------:R-:W-:Y:S01]  /*7a90*/  IMAD.MOV.U32 R8, RZ, RZ, R111 ;  /* 0x000000ffff087224 */ /* 0x000fe200078e006f */
[----:B------:R-:W-:Y:S01]  /*7aa0*/  BSSY B0, `(.L_x_575) ;  /* 0x0000051000007945 */ /* 0x000fe20003800000 */
[----:B------:R-:W-:Y:S01]  /*7ab0*/  PRMT R99, R12, 0x7610, R99 ;  /* 0x000076100c637816 */ /* 0x000fe20000000063 */
[----:B------:R-:W4:Y:S01]  /*7ac0*/  SHFL.IDX PT, R21, R14, 0x1, 0x1c1f ;  /* 0x003c1f000e157f89 */ /* 0x000f2200000e0000 */
[----:B------:R-:W-:Y:S01]  /*7ad0*/  PRMT R98, R11, 0x7610, R98 ;  /* 0x000076100b627816 */ /* 0x000fe20000000062 */
[----:B------:R-:W-:Y:S01]  /*7ae0*/  CS2R R54, SRZ ;  /* 0x0000000000367805 */ /* 0x000fe2000001ff00 */
[----:B------:R-:W-:Y:S01]  /*7af0*/  PRMT R106, R10, 0x7610, R106 ;  /* 0x000076100a6a7816 */ /* 0x000fe2000000006a */
[----:B------:R1:W2:Y:S01]  /*7b00*/  SHFL.IDX PT, R20, R13, 0x1, 0x1c1f ;  /* 0x003c1f000d147f89 */ /* 0x0002a200000e0000 */
        /* <DEDUP_REMOVED lines=10> */
[----:B-1----:R-:W-:Y:S01]  /*7bb0*/  PRMT R13, R13, 0x5410, R8 ;  /* 0x000054100d0d7816 */ /* 0x002fe20000000008 */
[----:B------:R-:W-:Y:S05]  /*7bc0*/  @P0 BRA `(.L_x_576) ;  /* 0x000003e000000947 */ /* 0x000fea0003800000 */
[C---:B--234-:R-:W-:Y:S01]  /*7bd0*/  IADD3 R15, R17.reuse, 0x10, RZ ;  /* 0x00000010110f7810 */ /* 0x05cfe20007ffe0ff */
        /* <DEDUP_REMOVED lines=8> */
[C---:B------:R-:W-:Y:S01]  /*7c60*/  @!P2 IMAD.WIDE R18, R17.reuse, 0x2, R22 ;  /* 0x000000021112a825 */ /* 0x040fe200078e0216 */
[----:B------:R-:W-:Y:S02]  /*7c70*/  @!P0 LEA.HI R8, R8, R11, RZ, 0x2 ;  /* 0x0000000b08088211 */ /* 0x000fe400078f10ff */
[----:B------:R-:W-:Y:S02]  /*7c80*/  @!P1 LOP3.LUT R10, R10, 0xfffffffc, RZ, 0xc0, !PT ;  /* 0xfffffffc0a0a9812 */ /* 0x000fe400078ec0ff */
[----:B------:R-:W-:Y:S01]  /*7c90*/  @!P0 LOP3.LUT R8, R8, 0xfffffffc, RZ, 0xc0, !PT ;  /* 0xfffffffc08088812 */ /* 0x000fe200078ec0ff */
[----:B------:R-:W-:Y:S01]  /*7ca0*/  CS2R R88, SRZ ;  /* 0x0000000000587805 */ /* 0x000fe2000001ff00 */
[----:B------:R-:W-:Y:S01]  /*7cb0*/  CS2R R78, SRZ ;  /* 0x00000000004e7805 */ /* 0x000fe2000001ff00 */
[----:B------:R-:W-:Y:S01]  /*7cc0*/  CS2R R74, SRZ ;  /* 0x00000000004a7805 */ /* 0x000fe2000001ff00 */
[C---:B------:R-:W-:Y:S01]  /*7cd0*/  @!P2 IMAD.WIDE R40, R17.reuse, 0x2, R20 ;  /* 0x000000021128a825 */ /* 0x040fe200078e0214 */
[----:B------:R1:W5:Y:S01]  /*7ce0*/  @!P2 LD.E.64 R90, [R18.64] ;  /* 0x00000006125aa980 */ /* 0x000362000c101b00 */
[----:B------:R-:W-:Y:S01]  /*7cf0*/  CS2R R72, SRZ ;  /* 0x0000000000487805 */ /* 0x000fe2000001ff00 */
[----:B------:R-:W-:Y:S01]  /*7d00*/  CS2R R68, SRZ ;  /* 0x0000000000447805 */ /* 0x000fe2000001ff00 */
[C---:B------:R-:W-:Y:S01]  /*7d10*/  @!P1 IMAD.WIDE R36, R10.reuse, 0x2, R22 ;  /* 0x000000020a249825 */ /* 0x040fe200078e0216 */
[C---:B------:R-:W-:Y:S01]  /*7d20*/  IADD3 R15, R17.reuse, 0x40, RZ ;  /* 0x00000040110f7810 */ /* 0x040fe20007ffe0ff */
[----:B------:R2:W5:Y:S02]  /*7d30*/  @!P2 LD.E.64 R88, [R40.64] ;  /* 0x000000062858a980 */ /* 0x000564000c101b00 */
[----:B------:R-:W-:Y:S01]  /*7d40*/  @!P1 IMAD.WIDE R38, R10, 0x2, R20 ;  /* 0x000000020a269825 */ /* 0x000fe200078e0214 */
[----:B------:R-:W-:Y:S01]  /*7d50*/  IADD3 R11, R17, 0x50, RZ ;  /* 0x00000050110b7810 */ /* 0x000fe20007ffe0ff */
[----:B------:R3:W5:Y:S02]  /*7d60*/  @!P1 LD.E.64 R78, [R36.64] ;  /* 0x00000006244e9980 */ /* 0x000764000c101b00 */
[----:B------:R-:W-:-:S02]  /*7d70*/  @!P0 IMAD.WIDE R34, R8, 0x2, R22 ;  /* 0x0000000208228825 */ /* 0x000fc400078e0216 */
[----:B------:R3:W5:Y:S02]  /*7d80*/  @!P1 LD.E.64 R74, [R38.64] ;  /* 0x00000006264a9980 */ /* 0x000764000c101b00 */
[----:B------:R-:W-:Y:S01]  /*7d90*/  @!P0 IMAD.WIDE R32, R8, 0x2, R20 ;  /* 0x0000000208208825 */ /* 0x000fe200078e0214 */
[----:B------:R-:W-:Y:S01]  /*7da0*/  ISETP.GE.AND P1, PT, R15, c[0x0][0x27c], PT ;  /* 0x00009f000f007a0c */ /* 0x000fe20003f26270 */
[----:B------:R3:W5:Y:S04]  /*7db0*/  @!P0 LD.E.64 R72, [R34.64] ;  /* 0x0000000622488980 */ /* 0x000768000c101b00 */
[----:B------:R4:W5:Y:S01]  /*7dc0*/  @!P0 LD.E.64 R68, [R32.64] ;  /* 0x0000000620448980 */ /* 0x000962000c101b00 */
[----:B-1----:R-:W-:Y:S02]  /*7dd0*/  IADD3 R19, R17, 0x30, RZ ;  /* 0x0000003011137810 */ /* 0x002fe40007ffe0ff */
[----:B------:R-:W-:-:S02]  /*7de0*/  ISETP.GE.AND P0, PT, R11, c[0x0][0x27c], PT ;  /* 0x00009f000b007a0c */ /* 0x000fc40003f06270 */
[----:B------:R-:W-:-:S03]  /*7df0*/  ISETP.GE.AND P2, PT, R19, c[0x0][0x27c], PT ;  /* 0x00009f0013007a0c */ /* 0x000fc60003f46270 */
[----:B------:R-:W-:-:S04]  /*7e00*/  @!P1 SHF.R.S32.HI R10, RZ, 0x1f, R15 ;  /* 0x0000001fff0a9819 */ /* 0x000fc8000001140f */
[----:B------:R-:W-:-:S04]  /*7e10*/  @!P1 LEA.HI R10, R10, R15, RZ, 0x2 ;  /* 0x0000000f0a0a9211 */ /* 0x000fc800078f10ff */
[----:B------:R-:W-:Y:S02]  /*7e20*/  @!P0 SHF.R.S32.HI R8, RZ, 0x1f, R11 ;  /* 0x0000001fff088819 */ /* 0x000fe4000001140b */
[----:B------:R-:W-:Y:S02]  /*7e30*/  @!P2 SHF.R.S32.HI R12, RZ, 0x1f, R19 ;  /* 0x0000001fff0ca819 */ /* 0x000fe40000011413 */
[----:B------:R-:W-:Y:S02]  /*7e40*/  @!P0 LEA.HI R8, R8, R11, RZ, 0x2 ;  /* 0x0000000b08088211 */ /* 0x000fe400078f10ff */
[----:B------:R-:W-:Y:S02]  /*7e50*/  @!P2 LEA.HI R12, R12, R19, RZ, 0x2 ;  /* 0x000000130c0ca211 */ /* 0x000fe400078f10ff */
[----:B------:R-:W-:Y:S02]  /*7e60*/  @!P1 LOP3.LUT R10, R10, 0xfffffffc, RZ, 0xc0, !PT ;  /* 0xfffffffc0a0a9812 */ /* 0x000fe400078ec0ff */
[----:B------:R-:W-:-:S02]  /*7e70*/  @!P2 LOP3.LUT R11, R12, 0xfffffffc, RZ, 0xc0, !PT ;  /* 0xfffffffc0c0ba812 */ /* 0x000fc400078ec0ff */
[----:B------:R-:W-:Y:S01]  /*7e80*/  @!P0 LOP3.LUT R8, R8, 0xfffffffc, RZ, 0xc0, !PT ;  /* 0xfffffffc08088812 */ /* 0x000fe200078ec0ff */
[C-C-:B------:R-:W-:Y:S01]  /*7e90*/  @!P1 IMAD.WIDE R14, R10.reuse, 0x2, R22.reuse ;  /* 0x000000020a0e9825 */ /* 0x140fe200078e0216 */
[----:B------:R-:W-:Y:S01]  /*7ea0*/  CS2R R62, SRZ ;  /* 0x00000000003e7805 */ /* 0x000fe2000001ff00 */
[----:B------:R-:W-:Y:S01]  /*7eb0*/  CS2R R60, SRZ ;  /* 0x00000000003c7805 */ /* 0x000fe2000001ff00 */
[----:B------:R-:W-:Y:S01]  /*7ec0*/  CS2R R54, SRZ ;  /* 0x0000000000367805 */ /* 0x000fe2000001ff00 */
[C---:B----4-:R-:W-:Y:S01]  /*7ed0*/  @!P2 IMAD.WIDE R32, R11.reuse, 0x2, R22 ;  /* 0x000000020b20a825 */ /* 0x050fe200078e0216 */
[----:B------:R-:W-:Y:S01]  /*7ee0*/  CS2R R46, SRZ ;  /* 0x00000000002e7805 */ /* 0x000fe2000001ff00 */
[----:B------:R-:W-:Y:S01]  /*7ef0*/  CS2R R50, SRZ ;  /* 0x0000000000327805 */ /* 0x000fe2000001ff00 */
[----:B--2---:R-:W-:Y:S01]  /*7f00*/  CS2R R40, SRZ ;  /* 0x0000000000287805 */ /* 0x004fe2000001ff00 */
[--C-:B------:R-:W-:Y:S01]  /*7f10*/  @!P2 IMAD.WIDE R18, R11, 0x2, R20.reuse ;  /* 0x000000020b12a825 */ /* 0x100fe200078e0214 */
[----:B------:R3:W5:Y:S03]  /*7f20*/  @!P2 LD.E.64 R62, [R32.64] ;  /* 0x00000006203ea980 */ /* 0x000766000c101b00 */
[----:B------:R-:W-:Y:S01]  /*7f30*/  @!P1 IMAD.WIDE R10, R10, 0x2, R20 ;  /* 0x000000020a0a9825 */ /* 0x000fe200078e0214 */
[----:B------:R3:W5:Y:S03]  /*7f40*/  @!P2 LD.E.64 R60, [R18.64] ;  /* 0x00000006123ca980 */ /* 0x000766000c101b00 */
[C---:B------:R-:W-:Y:S01]  /*7f50*/  @!P0 IMAD.WIDE R22, R8.reuse, 0x2, R22 ;  /* 0x0000000208168825 */ /* 0x040fe200078e0216 */
[----:B------:R3:W5:Y:S03]  /*7f60*/  @!P1 LD.E.64 R54, [R14.64] ;  /* 0x000000060e369980 */ /* 0x000766000c101b00 */
[----:B------:R-:W-:Y:S01]  /*7f70*/  @!P0 IMAD.WIDE R20, R8, 0x2, R20 ;  /* 0x0000000208148825 */ /* 0x000fe200078e0214 */
[----:B------:R3:W5:Y:S04]  /*7f80*/  @!P0 LD.E.64 R46, [R22.64] ;  /* 0x00000006162e8980 */ /* 0x000768000c101b00 */
[----:B------:R3:W5:Y:S04]  /*7f90*/  @!P1 LD.E.64 R50, [R10.64] ;  /* 0x000000060a329980 */ /* 0x000768000c101b00 */
[----:B------:R3:W5:Y:S02]  /*7fa0*/  @!P0 LD.E.64 R40, [R20.64] ;  /* 0x0000000614288980 */ /* 0x000764000c101b00 */
.L_x_576:
[----:B--234-:R-:W-:Y:S05]  /*7fb0*/  BSYNC B0 ;  /* 0x0000000000007941 */ /* 0x01cfea0003800000 */
.L_x_575:
[----:B-----5:R-:W-:Y:S01]  /*7fc0*/  IMAD.MOV.U32 R8, RZ, RZ, R47 ;  /* 0x000000ffff087224 */ /* 0x020fe200078e002f */
[----:B------:R-:W-:-:S04]  /*7fd0*/  DEPBAR.LE SB0, 0x1 ;  /* 0x000080400000791a */ /* 0x000fc80000000000 */
[----:B------:R-:W-:Y:S01]  /*7fe0*/  IMAD.MOV.U32 R10, RZ, RZ, R54 ;  /* 0x000000ffff0a7224 */ /* 0x000fe200078e0036 */
[----:B------:R-:W-:Y:S01]  /*7ff0*/  PRMT R15, R8, 0x7610, R15 ;  /* 0x00007610080f7816 */ /* 0x000fe2000000000f */
[----:B------:R-:W-:Y:S01]  /*8000*/  IMAD.MOV.U32 R8, RZ, RZ, R62 ;  /* 0x000000ffff087224 */ /* 0x000fe200078e003e */
[----:B------:R-:W-:Y:S01]  /*8010*/  BSSY B1, `(.L_x_577) ;  /* 0x0000170000017945 */ /* 0x000fe20003800000 */
        /* <DEDUP_REMOVED lines=12> */
[----:B------:R-:W-:Y:S01]  /*80e0*/  IMAD.IADD R52, R9, 0x1, -R92 ;  /* 0x0000000109347824 */ /* 0x000fe200078e0a5c */
[----:B------:R-:W-:Y:S01]  /*80f0*/  PRMT R39, R10, 0x7610, R39 ;  /* 0x000076100a277816 */ /* 0x000fe20000000027 */
[----:B------:R-:W-:Y:S01]  /*8100*/  IMAD.MOV.U32 R10, RZ, RZ, R90 ;  /* 0x000000ffff0a7224 */ /* 0x000fe200078e005a */
[----:B------:R-:W-:Y:S01]  /*8110*/  PRMT R38, R8, 0x7610, R38 ;  /* 0x0000761008267816 */ /* 0x000fe20000000026 */
[----:B------:R-:W-:Y:S01]  /*8120*/  IMAD.MOV.U32 R8, RZ, RZ, R40 ;  /* 0x000000ffff087224 */ /* 0x000fe200078e0028 */
[----:B------:R-:W-:Y:S01]  /*8130*/  IMNMX R52, R52, 0x80, PT ;  /* 0x0000008034347817 */ /* 0x000fe20003800200 */
[----:B------:R-:W-:Y:S01]  /*8140*/  IMAD.MOV.U32 R11, RZ, RZ, R73 ;  /* 0x000000ffff0b7224 */ /* 0x000fe200078e0049 */
[----:B------:R-:W-:Y:S01]  /*8150*/  PRMT R45, R10, 0x7610, R45 ;  /* 0x000076100a2d7816 */ /* 0x000fe2000000002d */
[----:B------:R-:W-:Y:S01]  /*8160*/  IMAD.MOV.U32 R12, RZ, RZ, R41 ;  /* 0x000000ffff0c7224 */ /* 0x000fe200078e0029 */
[----:B------:R-:W-:Y:S01]  /*8170*/  SHF.R.S32.HI R10, RZ, 0x1f, R29 ;  /* 0x0000001fff0a7819 */ /* 0x000fe2000001141d */
[----:B------:R-:W-:Y:S01]  /*8180*/  IMAD.MOV.U32 R9, RZ, RZ, R88 ;  /* 0x000000ffff097224 */ /* 0x000fe200078e0058 */
[----:B------:R-:W-:Y:S01]  /*8190*/  PRMT R14, R8, 0x7610, R14 ;  /* 0x00007610080e7816 */ /* 0x000fe2000000000e */
[----:B------:R-:W-:Y:S01]  /*81a0*/  IMAD.MOV.U32 R8, RZ, RZ, R51 ;  /* 0x000000ffff087224 */ /* 0x000fe200078e0033 */
[----:B------:R-:W-:-:S02]  /*81b0*/  LEA.HI R10, R10, R29, RZ, 0x3 ;  /* 0x0000001d0a0a7211 */ /* 0x000fc400078f18ff */
[----:B------:R-:W-:Y:S01]  /*81c0*/  PRMT R35, R11, 0x7610, R35 ;  /* 0x000076100b237816 */ /* 0x000fe20000000023 */
[----:B------:R-:W-:Y:S01]  /*81d0*/  IMAD.MOV.U32 R11, RZ, RZ, R91 ;  /* 0x000000ffff0b7224 */ /* 0x000fe200078e005b */
[----:B------:R-:W-:Y:S02]  /*81e0*/  LOP3.LUT R10, R10, 0xfffffff8, RZ, 0xc0, !PT ;  /* 0xfffffff80a0a7812 */ /* 0x000fe400078ec0ff */
[----:B------:R-:W-:Y:S01]  /*81f0*/  PRMT R19, R8, 0x7610, R19 ;  /* 0x0000761008137816 */ /* 0x000fe20000000013 */
[----:B------:R-:W-:Y:S01]  /*8200*/  IMAD.MOV.U32 R8, RZ, RZ, R60 ;  /* 0x000000ffff087224 */ /* 0x000fe200078e003c */
[----:B------:R-:W-:Y:S01]  /*8210*/  BAR.SYNC.DEFER_BLOCKING 0x0 ;  /* 0x0000000000007b1d */ /* 0x000fe20000010000 */
[C---:B------:R-:W-:Y:S01]  /*8220*/  IMAD.IADD R10, R29.reuse, 0x1, -R10 ;  /* 0x000000011d0a7824 */ /* 0x040fe200078e0a0a */
[----:B------:R-:W-:Y:S02]  /*8230*/  ISETP.GE.AND P0, PT, R29, R52, PT ;  /* 0x000000341d00720c */ /* 0x000fe40003f06270 */
[----:B------:R-:W-:Y:S01]  /*8240*/  PRMT R31, R8, 0x7610, R31 ;  /* 0x00007610081f7816 */ /* 0x000fe2000000001f */
[C---:B------:R-:W-:Y:S01]  /*8250*/  IMAD.SHL.U32 R8, R10.reuse, 0x40, RZ ;  /* 0x000000400a087824 */ /* 0x040fe200078e00ff */
[----:B------:R-:W-:Y:S01]  /*8260*/  LOP3.LUT P1, RZ, R10, 0x4, RZ, 0xc0, !PT ;  /* 0x000000040aff7812 */ /* 0x000fe2000782c0ff */
[----:B------:R-:W-:Y:S01]  /*8270*/  IMAD.MOV.U32 R10, RZ, RZ, R69 ;  /* 0x000000ffff0a7224 */ /* 0x000fe200078e0045 */
[----:B------:R-:W-:Y:S01]  /*8280*/  PRMT R44, R11, 0x7610, R44 ;  /* 0x000076100b2c7816 */ /* 0x000fe2000000002c */
[----:B------:R-:W-:Y:S01]  /*8290*/  IMAD.MOV.U32 R11, RZ, RZ, R50 ;  /* 0x000000ffff0b7224 */ /* 0x000fe200078e0032 */
[----:B------:R-:W-:-:S02]  /*82a0*/  LOP3.LUT R8, R8, 0x1c0, RZ, 0xc0, !PT ;  /* 0x000001c008087812 */ /* 0x000fc400078ec0ff */
[----:B------:R-:W-:Y:S01]  /*82b0*/  PRMT R13, R12, 0x7610, R13 ;  /* 0x000076100c0d7816 */ /* 0x000fe2000000000d */
[----:B------:R-:W-:Y:S01]  /*82c0*/  IMAD.MOV.U32 R12, RZ, RZ, R61 ;  /* 0x000000ffff0c7224 */ /* 0x000fe200078e003d */
[----:B------:R-:W-:Y:S02]  /*82d0*/  LOP3.LUT R71, R8, 0x18, R71, 0xf8, !PT ;  /* 0x0000001808477812 */ /* 0x000fe400078ef847 */
[----:B------:R-:W-:Y:S01]  /*82e0*/  SHF.R.U32.HI R18, RZ, 0x3, R8 ;  /* 0x00000003ff127819 */ /* 0x000fe20000011608 */
[----:B------:R-:W-:Y:S01]  /*82f0*/  IMAD.MOV.U32 R8, RZ, RZ, R74 ;  /* 0x000000ffff087224 */ /* 0x000fe200078e004a */
[----:B------:R-:W-:Y:S01]  /*8300*/  PRMT R20, R11, 0x7610, R20 ;  /* 0x000076100b147816 */ /* 0x000fe20000000014 */
[----:B------:R-:W-:Y:S01]  /*8310*/  IMAD.MOV.U32 R11, RZ, RZ, R68 ;  /* 0x000000ffff0b7224 */ /* 0x000fe200078e0044 */
[----:B------:R-:W-:Y:S02]  /*8320*/  LOP3.LUT R18, R71, R18, RZ, 0x3c, !PT ;  /* 0x0000001247127212 */ /* 0x000fe400078e3cff */
[----:B------:R-:W-:-:S02]  /*8330*/  PRMT R23, R12, 0x7610, R23 ;  /* 0x000076100c177816 */ /* 0x000fc40000000017 */
[----:B------:R-:W-:Y:S01]  /*8340*/  PRMT R37, R10, 0x7610, R37 ;  /* 0x000076100a257816 */ /* 0x000fe20000000025 */
[----:B------:R-:W-:Y:S01]  /*8350*/  IMAD R18, R87, 0x200, R18 ;  /* 0x0000020057127824 */ /* 0x000fe200078e0212 */
[----:B------:R-:W-:Y:S01]  /*8360*/  PRMT R43, R8, 0x7610, R43 ;  /* 0x00007610082b7816 */ /* 0x000fe2000000002b */
[----:B------:R-:W-:Y:S01]  /*8370*/  IMAD.MOV.U32 R10, RZ, RZ, R75 ;  /* 0x000000ffff0a7224 */ /* 0x000fe200078e004b */
[----:B------:R-:W-:Y:S01]  /*8380*/  PRMT R34, R11, 0x7610, R34 ;  /* 0x000076100b227816 */ /* 0x000fe20000000022 */
[----:B------:R-:W-:Y:S01]  /*8390*/  IMAD.MOV.U32 R8, RZ, RZ, R89 ;  /* 0x000000ffff087224 */ /* 0x000fe200078e0059 */
[C---:B------:R-:W-:Y:S02]  /*83a0*/  IADD3 R12, R18.reuse, 0x20, RZ ;  /* 0x00000020120c7810 */ /* 0x040fe40007ffe0ff */
[----:B------:R-:W-:Y:S02]  /*83b0*/  @P1 IADD3 R12, R18, -0x20, RZ ;  /* 0xffffffe0120c1810 */ /* 0x000fe40007ffe0ff */
[----:B------:R-:W-:-:S02]  /*83c0*/  PRMT R42, R10, 0x7610, R42 ;  /* 0x000076100a2a7816 */ /* 0x000fc4000000002a */
[----:B------:R-:W-:Y:S02]  /*83d0*/  PRMT R49, R9, 0x7610, R49 ;  /* 0x0000761009317816 */ /* 0x000fe40000000031 */
        /* <DEDUP_REMOVED lines=53> */
.L_x_580:
[----:B------:R-:W-:Y:S05]  /*8730*/  BSYNC B0 ;  /* 0x0000000000007941 */ /* 0x000fea0003800000 */
.L_x_579:
        /* <DEDUP_REMOVED lines=50> */
.L_x_582:
[----:B------:R-:W-:Y:S05]  /*8a60*/  BSYNC B0 ;  /* 0x0000000000007941 */ /* 0x000fea0003800000 */
.L_x_581:
        /* <DEDUP_REMOVED lines=28> */
[----:B------:R-:W-:Y:S01]  /*8c30*/  FFMA.FTZ R86, R98, R11, -R86 ;  /* 0x0000000b62567223 */ /* 0x000fe20000010856 */
[----:B------:R-:W-:Y:S01]  /*8c40*/  SHF.L.U32 R11, R93, 0x10, RZ ;  /* 0x000000105d0b7819 */ /* 0x000fe200000006ff */
[-C--:B------:R-:W-:Y:S01]  /*8c50*/  FMUL.FTZ R99, R99, R107.reuse ;  /* 0x0000006b63637220 */ /* 0x080fe20000410000 */
[----:B------:R-:W-:Y:S01]  /*8c60*/  LOP3.LUT R93, R93, 0xffff0000, RZ, 0xc0, !PT ;  /* 0xffff00005d5d7812 */ /* 0x000fe200078ec0ff */
[----:B------:R-:W-:Y:S01]  /*8c70*/  FFMA.FTZ R9, R10, R107, -R9 ;  /* 0x0000006b0a097223 */ /* 0x000fe20000010809 */
[----:B------:R-:W-:Y:S01]  /*8c80*/  LOP3.LUT R107, R84, 0xffff0000, RZ, 0xc0, !PT ;  /* 0xffff0000546b7812 */ /* 0x000fe200078ec0ff */
[----:B------:R-:W-:Y:S02]  /*8c90*/  FFMA.FTZ R71, R98, R8, R71 ;  /* 0x0000000862477223 */ /* 0x000fe40000010047 */
[----:B------:R-:W-:Y:S02]  /*8ca0*/  IMAD.U32 R8, R84, 0x10000, RZ ;  /* 0x0001000054087824 */ /* 0x000fe400078e00ff */
        /* <DEDUP_REMOVED lines=14> */
.L_x_584:
[----:B------:R-:W-:Y:S05]  /*8d90*/  BSYNC B0 ;  /* 0x0000000000007941 */ /* 0x000fea0003800000 */
.L_x_583:
        /* <DEDUP_REMOVED lines=29> */
[C---:B------:R-:W-:Y:S01]  /*8f70*/  SHF.L.U32 R11, R77.reuse, 0x10, RZ ;  /* 0x000000104d0b7819 */ /* 0x040fe200000006ff */
        /* <DEDUP_REMOVED lines=20> */
.L_x_586:
[----:B------:R-:W-:Y:S05]  /*90c0*/  BSYNC B0 ;  /* 0x0000000000007941 */ /* 0x000fea0003800000 */
.L_x_585:
        /* <DEDUP_REMOVED lines=12> */
[----:B------:R-:W-:Y:S02]  /*9190*/  PRMT R64, R64, 0x5410, R71 ;  /* 0x0000541040407816 */ /* 0x000fe40000000047 */
[----:B------:R-:W-:Y:S02]  /*91a0*/  LOP3.LUT R84, R65, 0xffff0000, RZ, 0xc0, !PT ;  /* 0xffff000041547812 */ /* 0x000fe400078ec0ff */
[----:B------:R-:W-:Y:S02]  /*91b0*/  LOP3.LUT R93, R64, 0xffff0000, RZ, 0xc0, !PT ;  /* 0xffff0000405d7812 */ /* 0x000fe400078ec0ff */
[----:B------:R-:W-:Y:S01]  /*91c0*/  LOP3.LUT R99, R66, 0xffff0000, RZ, 0xc0, !PT ;  /* 0xffff000042637812 */ /* 0x000fe200078ec0ff */
[C---:B-1----:R-:W-:Y:S01]  /*91d0*/  IMAD.U32 R70, R10.reuse, 0x10000, RZ ;  /* 0x000100000a467824 */ /* 0x042fe200078e00ff */
[----:B------:R-:W-:Y:S01]  /*91e0*/  LOP3.LUT R67, R10, 0xffff0000, RZ, 0xc0, !PT ;  /* 0xffff00000a437812 */ /* 0x000fe200078ec0ff */
[----:B------:R-:W-:Y:S01]  /*91f0*/  IMAD.U32 R10, R11, 0x10000, RZ ;  /* 0x000100000b0a7824 */ /* 0x000fe200078e00ff */
[----:B------:R-:W-:-:S02]  /*9200*/  SHF.L.U32 R82, R8, 0x10, RZ ;  /* 0x0000001008527819 */ /* 0x000fc400000006ff */
        /* <DEDUP_REMOVED lines=9> */
[----:B------:R-:W-:Y:S02]  /*92a0*/  FMUL.FTZ R9, R71, R59 ;  /* 0x0000003b47097220 */ /* 0x000fe40000410000 */
[----:B------:R-:W-:-:S02]  /*92b0*/  FFMA.FTZ R65, R70, R11, -R65 ;  /* 0x0000000b46417223 */ /* 0x000fc40000010841 */
[----:B------:R-:W-:Y:S01]  /*92c0*/  FFMA.FTZ R8, R70, R8, R67 ;  /* 0x0000000846087223 */ /* 0x000fe20000010043 */
[----:B------:R-:W-:Y:S01]  /*92d0*/  SHF.L.U32 R67, R66, 0x10, RZ ;  /* 0x0000001042437819 */ /* 0x000fe200000006ff */
[-C--:B------:R-:W-:Y:S02]  /*92e0*/  FMUL.FTZ R71, R71, R84.reuse ;  /* 0x0000005447477220 */ /* 0x080fe40000410000 */
[----:B------:R-:W-:Y:S02]  /*92f0*/  IMAD.U32 R11, R64, 0x10000, RZ ;  /* 0x00010000400b7824 */ /* 0x000fe400078e00ff */
[C---:B------:R-:W-:Y:S02]  /*9300*/  FFMA.FTZ R9, R10.reuse, R84, -R9 ;  /* 0x000000540a097223 */ /* 0x040fe40000010809 */
[----:B------:R-:W-:Y:S02]  /*9310*/  FFMA.FTZ R64, R10, R59, R71 ;  /* 0x0000003b0a407223 */ /* 0x000fe40000010047 */
[----:B------:R-:W-:-:S02]  /*9320*/  FMUL.FTZ R10, R77, R11 ;  /* 0x0000000b4d0a7220 */ /* 0x000fc40000410000 */
        /* <DEDUP_REMOVED lines=12> */
.L_x_588:
[----:B------:R-:W-:Y:S05]  /*93f0*/  BSYNC B0 ;  /* 0x0000000000007941 */ /* 0x000fea0003800000 */
.L_x_587:
        /* <DEDUP_REMOVED lines=49> */
.L_x_578:
[----:B------:R-:W-:Y:S05]  /*9710*/  BSYNC B1 ;  /* 0x0000000000017941 */ /* 0x000fea0003800000 */
.L_x_577:
[----:B------:R-:W-:-:S04]  /*9720*/  IADD3 R29, R29, 0x40, RZ ;  /* 0x000000401d1d7810 */ /* 0x000fc80007ffe0ff */
[----:B------:R-:W-:-:S13]  /*9730*/  ISETP.GE.AND P0, PT, R29, R52, PT ;  /* 0x000000341d00720c */ /* 0x000fda0003f06270 */
[----:B------:R-:W-:Y:S05]  /*9740*/  @P0 BRA `(.L_x_589) ;  /* 0x00004f0000000947 */ /* 0x000fea0003800000 */
[----:B------:R-:W-:Y:S01]  /*9750*/  ISETP.GE.AND P0, PT, R17, c[0x0][0x27c], PT ;  /* 0x00009f0011007a0c */ /* 0x000fe20003f06270 */
[----:B------:R-:W-:-:S12]  /*9760*/  BSSY B0, `(.L_x_590) ;  /* 0x0000030000007945 */ /* 0x000fd80003800000 */
        /* <DEDUP_REMOVED lines=47> */
.L_x_591:
[----:B------:R-:W-:Y:S05]  /*9a60*/  BSYNC B0 ;  /* 0x0000000000007941 */ /* 0x000fea0003800000 */
.L_x_590:
        /* <DEDUP_REMOVED lines=50> */
.L_x_593:
[----:B------:R-:W-:Y:S05]  /*9d90*/  BSYNC B0 ;  /* 0x0000000000007941 */ /* 0x000fea0003800000 */
.L_x_592:
        /* <DEDUP_REMOVED lines=50> */
.L_x_595:
[----:B------:R-:W-:Y:S05]  /*a0c0*/  BSYNC B0 ;  /* 0x0000000000007941 */ /* 0x000fea0003800000 */
.L_x_594:
        /* <DEDUP_REMOVED lines=16> */
[----:B------:R-:W-:Y:S01]  /*a1d0*/  IMAD.U32 R10, R11, 0x10000, RZ ;  /* 0x000100000b0a7824 */ /* 0x000fe200078e00ff */
        /* <DEDUP_REMOVED lines=33> */
.L_x_597:
[----:B------:R-:W-:Y:S05]  /*a3f0*/  BSYNC B0 ;  /* 0x0000000000007941 */ /* 0x000fea0003800000 */
.L_x_596:
        /* <DEDUP_REMOVED lines=14> */
[----:B------:R-:W-:Y:S02]  /*a4e0*/  LOP3.LUT R35, R21, 0xffff0000, RZ, 0xc0, !PT ;  /* 0xffff000015237812 */ /* 0x000fe400078ec0ff */
[C---:B-1----:R-:W-:Y:S01]  /*a4f0*/  LOP3.LUT R23, R10.reuse, 0xffff0000, RZ, 0xc0, !PT ;  /* 0xffff00000a177812 */ /* 0x042fe200078ec0ff */
[----:B------:R-:W-:Y:S01]  /*a500*/  IMAD.U32 R29, R10, 0x10000, RZ ;  /* 0x000100000a1d7824 */ /* 0x000fe200078e00ff */
[C---:B------:R-:W-:Y:S01]  /*a510*/  SHF.L.U32 R34, R8.reuse, 0x10, RZ ;  /* 0x0000001008227819 */ /* 0x040fe200000006ff */
[----:B------:R-:W-:Y:S01]  /*a520*/  IMAD.U32 R10, R11, 0x10000, RZ ;  /* 0x000100000b0a7824 */ /* 0x000fe200078e00ff */
[----:B------:R-:W-:Y:S01]  /*a530*/  LOP3.LUT R33, R8, 0xffff0000, RZ, 0xc0, !PT ;  /* 0xffff000008217812 */ /* 0x000fe200078ec0ff */
[----:B------:R-:W-:Y:S01]  /*a540*/  IMAD.U32 R8, R19, 0x10000, RZ ;  /* 0x0001000013087824 */ /* 0x000fe200078e00ff */
[----:B------:R-:W-:-:S02]  /*a550*/  LOP3.LUT R11, R11, 0xffff0000, RZ, 0xc0, !PT ;  /* 0xffff00000b0b7812 */ /* 0x000fc400078ec0ff */
[----:B------:R-:W-:Y:S01]  /*a560*/  LOP3.LUT R19, R19, 0xffff0000, RZ, 0xc0, !PT ;  /* 0xffff000013137812 */ /* 0x000fe200078ec0ff */
[----:B------:R-:W-:Y:S01]  /*a570*/  FMUL.FTZ R21, R23, R8 ;  /* 0x0000000817157220 */ /* 0x000fe20000410000 */
[----:B------:R-:W-:Y:S01]  /*a580*/  SHF.L.U32 R31, R9, 0x10, RZ ;  /* 0x00000010091f7819 */ /* 0x000fe200000006ff */
        /* <DEDUP_REMOVED lines=15> */
[-C--:B------:R-:W-:Y:S02]  /*a680*/  FMUL.FTZ R36, R36, R22.reuse ;  /* 0x0000001624247220 */ /* 0x080fe40000410000 */
[----:B------:R-:W-:Y:S01]  /*a690*/  FFMA.FTZ R29, R34, R29, -R10 ;  /* 0x0000001d221d7223 */ /* 0x000fe2000001080a */
[----:B------:R-:W-:Y:S01]  /*a6a0*/  F2FP.BF16.PACK_AB R10, R8, R21 ;  /* 0x00000015080a723e */ /* 0x000fe200000010ff */
[----:B------:R-:W-:Y:S01]  /*a6b0*/  FFMA.FTZ R22, R31, R22, -R11 ;  /* 0x000000161f167223 */ /* 0x000fe2000001080b */
[----:B------:R-:W-:Y:S01]  /*a6c0*/  F2FP.BF16.PACK_AB R11, R32, R9 ;  /* 0x00000009200b723e */ /* 0x000fe200000010ff */
[----:B------:R-:W-:-:S02]  /*a6d0*/  FFMA.FTZ R34, R34, R23, R33 ;  /* 0x0000001722227223 */ /* 0x000fc40000010021 */
[----:B------:R-:W-:-:S03]  /*a6e0*/  FFMA.FTZ R31, R31, R20, R36 ;  /* 0x000000141f1f7223 */ /* 0x000fc60000010024 */
[----:B------:R-:W-:Y:S02]  /*a6f0*/  F2FP.BF16.PACK_AB R8, R34, R29 ;  /* 0x0000001d2208723e */ /* 0x000fe400000010ff */
[----:B------:R-:W-:-:S05]  /*a700*/  F2FP.BF16.PACK_AB R9, R31, R22 ;  /* 0x000000161f09723e */ /* 0x000fca00000010ff */
[----:B------:R1:W-:Y:S02]  /*a710*/  STS.128 [R18+0xa000], R8 ;  /* 0x00a0000812007388 */ /* 0x0003e40000000c00 */
.L_x_599:
[----:B------:R-:W-:Y:S05]  /*a720*/  BSYNC B0 ;  /* 0x0000000000007941 */ /* 0x000fea0003800000 */
.L_x_598:
        /* <DEDUP_REMOVED lines=12> */
[----:B------:R-:W-:Y:S01]  /*a7f0*/  LOP3.LUT R23, R15, 0xffff0000, RZ, 0xc0, !PT ;  /* 0xffff00000f177812 */ /* 0x000fe200078ec0ff */
        /* <DEDUP_REMOVED lines=11> */
[-C--:B------:R-:W-:Y:S01]  /*a8b0*/  FMUL.FTZ R17, R17, R11.reuse ;  /* 0x0000000b11117220 */ /* 0x080fe20000410000 */
[----:B------:R-:W-:Y:S01]  /*a8c0*/  LOP3.LUT R29, R9, 0xffff0000, RZ, 0xc0, !PT ;  /* 0xffff0000091d7812 */ /* 0x000fe200078ec0ff */
[----:B------:R-:W-:-:S02]  /*a8d0*/  FFMA.FTZ R15, R18, R11, -R15 ;  /* 0x0000000b120f7223 */ /* 0x000fc4000001080f */
[C---:B------:R-:W-:Y:S02]  /*a8e0*/  FMUL.FTZ R9, R19.reuse, R13 ;  /* 0x0000000d13097220 */ /* 0x040fe40000410000 */
[----:B------:R-:W-:Y:S01]  /*a8f0*/  FFMA.FTZ R8, R18, R8, R17 ;  /* 0x0000000812087223 */ /* 0x000fe20000010011 */
[----:B------:R-:W-:Y:S01]  /*a900*/  SHF.L.U32 R17, R16, 0x10, RZ ;  /* 0x0000001010117819 */ /* 0x000fe200000006ff */
[C---:B------:R-:W-:Y:S01]  /*a910*/  IMAD.U32 R11, R14.reuse, 0x10000, RZ ;  /* 0x000100000e0b7824 */ /* 0x040fe200078e00ff */
[----:B------:R-:W-:Y:S01]  /*a920*/  LOP3.LUT R14, R14, 0xffff0000, RZ, 0xc0, !PT ;  /* 0xffff00000e0e7812 */ /* 0x000fe200078ec0ff */
[-C--:B------:R-:W-:Y:S01]  /*a930*/  FMUL.FTZ R19, R19, R23.reuse ;  /* 0x0000001713137220 */ /* 0x080fe20000410000 */
[----:B------:R-:W-:Y:S01]  /*a940*/  LOP3.LUT R16, R16, 0xffff0000, RZ, 0xc0, !PT ;  /* 0xffff000010107812 */ /* 0x000fe200078ec0ff */
[C---:B------:R-:W-:Y:S02]  /*a950*/  FFMA.FTZ R9, R10.reuse, R23, -R9 ;  /* 0x000000170a097223 */ /* 0x040fe40000010809 */
[----:B------:R-:W-:-:S02]  /*a960*/  FFMA.FTZ R18, R10, R13, R19 ;  /* 0x0000000d0a127223 */ /* 0x000fc40000010013 */
[----:B------:R-:W-:Y:S02]  /*a970*/  FMUL.FTZ R10, R21, R11 ;  /* 0x0000000b150a7220 */ /* 0x000fe40000410000 */
[----:B------:R-:W-:Y:S02]  /*a980*/  FMUL.FTZ R13, R29, R14 ;  /* 0x0000000e1d0d7220 */ /* 0x000fe40000410000 */
[-C--:B------:R-:W-:Y:S02]  /*a990*/  FMUL.FTZ R21, R21, R17.reuse ;  /* 0x0000001115157220 */ /* 0x080fe40000410000 */
[-C--:B------:R-:W-:Y:S02]  /*a9a0*/  FMUL.FTZ R29, R29, R16.reuse ;  /* 0x000000101d1d7220 */ /* 0x080fe40000410000 */
        /* <DEDUP_REMOVED lines=8> */
[----:B------:R1:W-:Y:S01]  /*aa30*/  STS.128 [R12+0xa000], R8 ;  /* 0x00a000080c007388 */ /* 0x0003e20000000c00 */
[----:B------:R-:W-:Y:S05]  /*aa40*/  BRA `(.L_x_589) ;  /* 0x00003c0000007947 */ /* 0x000fea0003800000 */
.L_x_572:
[----:B------:R-:W-:Y:S01]  /*aa50*/  ISETP.NE.AND P0, PT, R173, 0x1, PT ;  /* 0x00000001ad00780c */ /* 0x000fe20003f05270 */
[----:B------:R-:W-:Y:S01]  /*aa60*/  IMAD.MOV.U32 R11, RZ, RZ, R19 ;  /* 0x000000ffff0b7224 */ /* 0x000fe200078e0013 */
[----:B------:R-:W-:Y:S01]  /*aa70*/  BSSY B0, `(.L_x_600) ;  /* 0x0000048000007945 */ /* 0x000fe20003800000 */
[----:B------:R-:W-:Y:S01]  /*aa80*/  IMAD.MOV.U32 R15, RZ, RZ, R17 ;  /* 0x000000ffff0f7224 */ /* 0x000fe200078e0011 */
        /* <DEDUP_REMOVED lines=29> */
[----:B------:R-:W-:Y:S02]  /*ac60*/  ISETP.GE.AND P0, PT, R8, R9, PT ;  /* 0x000000090800720c */ /* 0x000fe40003f06270 */
        /* <DEDUP_REMOVED lines=15> */
[----:B-1----:R-:W-:Y:S01]  /*ad60*/  @!P2 IMAD.WIDE R32, R71, 0x2, R20 ;  /* 0x000000024720a825 */ /* 0x002fe200078e0214 */
[----:B------:R-:W-:Y:S02]  /*ad70*/  @!P0 LEA.HI R10, R10, R19, RZ, 0x3 ;  /* 0x000000130a0a8211 */ /* 0x000fe400078f18ff */
[----:B------:R-:W-:Y:S02]  /*ad80*/  @!P1 LOP3.LUT R11, R11, 0xfffffff8, RZ, 0xc0, !PT ;  /* 0xfffffff80b0b9812 */ /* 0x000fe400078ec0ff */
[----:B------:R-:W-:Y:S01]  /*ad90*/  @!P0 LOP3.LUT R10, R10, 0xfffffff8, RZ, 0xc0, !PT ;  /* 0xfffffff80a0a8812 */ /* 0x000fe200078ec0ff */
[----:B------:R1:W5:Y:S01]  /*ada0*/  @!P2 LD.E.128 R76, [R32.64] ;  /* 0x00000006204ca980 */ /* 0x000362000c101d00 */
[----:B------:R-:W-:Y:S01]  /*adb0*/  CS2R R74, SRZ ;  /* 0x00000000004a7805 */ /* 0x000fe2000001ff00 */
[----:B---34-:R-:W-:Y:S01]  /*adc0*/  @!P1 IMAD.WIDE R34, R11, 0x2, R14 ;  /* 0x000000020b229825 */ /* 0x018fe200078e020e */
        /* <DEDUP_REMOVED lines=8> */
[----:B------:R-:W-:-:S02]  /*ae50*/  CS2R R48, SRZ ;  /* 0x0000000000307805 */ /* 0x000fc4000001ff00 */
[----:B------:R2:W5:Y:S01]  /*ae60*/  @!P1 LD.E.128 R56, [R34.64] ;  /* 0x0000000622389980 */ /* 0x000562000c101d00 */
[----:B-1----:R-:W-:-:S04]  /*ae70*/  @!P1 IMAD.WIDE R32, R11, 0x2, R20 ;  /* 0x000000020b209825 */ /* 0x002fc800078e0214 */
[C---:B------:R-:W-:Y:S01]  /*ae80*/  @!P0 IMAD.WIDE R20, R10.reuse, 0x2, R20 ;  /* 0x000000020a148825 */ /* 0x040fe200078e0214 */
[----:B------:R2:W5:Y:S03]  /*ae90*/  @!P1 LD.E.128 R60, [R32.64] ;  /* 0x00000006203c9980 */ /* 0x000566000c101d00 */
[--C-:B------:R-:W-:Y:S01]  /*aea0*/  @!P0 IMAD.WIDE R10, R10, 0x2, R14.reuse ;  /* 0x000000020a0a8825 */ /* 0x100fe200078e020e */
[----:B------:R2:W5:Y:S03]  /*aeb0*/  @!P0 LD.E.128 R52, [R20.64] ;  /* 0x0000000614348980 */ /* 0x000566000c101d00 */
[----:B------:R-:W-:Y:S01]  /*aec0*/  @!P2 IMAD.WIDE R14, R71, 0x2, R14 ;  /* 0x00000002470ea825 */ /* 0x000fe200078e020e */
[----:B------:R2:W5:Y:S04]  /*aed0*/  @!P0 LD.E.128 R48, [R10.64] ;  /* 0x000000060a308980 */ /* 0x000568000c101d00 */
[----:B------:R2:W5:Y:S02]  /*aee0*/  @!P2 LD.E.128 R72, [R14.64] ;  /* 0x000000060e48a980 */ /* 0x000564000c101d00 */
.L_x_601:
[----:B--2---:R-:W-:Y:S05]  /*aef0*/  BSYNC B0 ;  /* 0x0000000000007941 */ /* 0x004fea0003800000 */
.L_x_600:
[----:B------:R-:W-:Y:S01]  /*af00*/  IADD3 R10, R8, 0x40, RZ ;  /* 0x00000040080a7810 */ /* 0x000fe20007ffe0ff */
[----:B-----5:R-:W-:Y:S01]  /*af10*/  IMAD.MOV.U32 R8, RZ, RZ, R54 ;  /* 0x000000ffff087224 */ /* 0x020fe200078e0036 */
[----:B------:R2:W4:Y:S01]  /*af20*/  SHFL.IDX PT, R65, R18, 0x1, 0x1c1f ;  /* 0x003c1f0012417f89 */ /* 0x00052200000e0000 */
        /* <DEDUP_REMOVED lines=43> */
[----:B------:R-:W3:Y:S01]  /*b1e0*/  SHFL.IDX PT, R64, R17, 0x1, 0x1c1f ;  /* 0x003c1f0011407f89 */ /* 0x000ee200000e0000 */
[----:B------:R-:W-:Y:S01]  /*b1f0*/  IMAD.MOV.U32 R8, RZ, RZ, R73 ;  /* 0x000000ffff087224 */ /* 0x000fe200078e0049 */
[----:B------:R-:W-:Y:S01]  /*b200*/  BSSY B0, `(.L_x_602) ;  /* 0x0000036000007945 */ /* 0x000fe20003800000 */
[----:B------:R-:W-:Y:S01]  /*b210*/  PRMT R125, R12, 0x7610, R125 ;  /* 0x000076100c7d7816 */ /* 0x000fe2000000007d */
[----:B---3--:R3:W1:Y:S01]  /*b220*/  SHFL.IDX PT, R15, R16, 0x1, 0x1c1f ;  /* 0x003c1f00100f7f89 */ /* 0x00866200000e0000 */
[----:B------:R-:W-:Y:S01]  /*b230*/  PRMT R124, R11, 0x7610, R124 ;  /* 0x000076100b7c7816 */ /* 0x000fe2000000007c */
[----:B-1----:R-:W-:Y:S01]  /*b240*/  CS2R R20, SRZ ;  /* 0x0000000000147805 */ /* 0x002fe2000001ff00 */
[----:B------:R-:W-:Y:S01]  /*b250*/  PRMT R123, R10, 0x7610, R123 ;  /* 0x000076100a7b7816 */ /* 0x000fe2000000007b */
[----:B----4-:R1:W4:Y:S01]  /*b260*/  SHFL.IDX PT, R14, R13, 0x1, 0x1c1f ;  /* 0x003c1f000d0e7f89 */ /* 0x01032200000e0000 */
[----:B------:R-:W-:Y:S01]  /*b270*/  PRMT R122, R8, 0x7610, R122 ;  /* 0x00007610087a7816 */ /* 0x000fe2000000007a */
[----:B------:R-:W-:Y:S01]  /*b280*/  CS2R R38, SRZ ;  /* 0x0000000000267805 */ /* 0x000fe2000001ff00 */
[----:B------:R-:W-:Y:S01]  /*b290*/  CS2R R36, SRZ ;  /* 0x0000000000247805 */ /* 0x000fe2000001ff00 */
[----:B------:R-:W-:Y:S01]  /*b2a0*/  CS2R R46, SRZ ;  /* 0x00000000002e7805 */ /* 0x000fe2000001ff00 */
[----:B------:R-:W-:Y:S01]  /*b2b0*/  CS2R R44, SRZ ;  /* 0x00000000002c7805 */ /* 0x000fe2000001ff00 */
[----:B--2---:R-:W-:Y:S01]  /*b2c0*/  CS2R R18, SRZ ;  /* 0x0000000000127805 */ /* 0x004fe2000001ff00 */
[----:B------:R-:W-:Y:S01]  /*b2d0*/  CS2R R34, SRZ ;  /* 0x0000000000227805 */ /* 0x000fe2000001ff00 */
[----:B------:R-:W-:Y:S01]  /*b2e0*/  CS2R R32, SRZ ;  /* 0x0000000000207805 */ /* 0x000fe2000001ff00 */
[----:B------:R-:W-:Y:S01]  /*b2f0*/  CS2R R42, SRZ ;  /* 0x00000000002a7805 */ /* 0x000fe2000001ff00 */
[----:B------:R-:W-:Y:S01]  /*b300*/  CS2R R40, SRZ ;  /* 0x0000000000287805 */ /* 0x000fe2000001ff00 */
[----:B---3--:R-:W-:Y:S01]  /*b310*/  CS2R R16, SRZ ;  /* 0x0000000000107805 */ /* 0x008fe2000001ff00 */
[----:B------:R-:W-:Y:S05]  /*b320*/  @P0 BRA `(.L_x_603) ;  /* 0x0000023000000947 */ /* 0x000fea0003800000 */
[C---:B-1----:R-:W-:Y:S01]  /*b330*/  IADD3 R13, R71.reuse, 0x20, RZ ;  /* 0x00000020470d7810 */ /* 0x042fe20007ffe0ff */
        /* <DEDUP_REMOVED lines=9> */
[C-C-:B------:R-:W-:Y:S01]  /*b3d0*/  @!P2 IMAD.WIDE R16, R71.reuse, 0x2, R64.reuse ;  /* 0x000000024710a825 */ /* 0x140fe200078e0240 */
        /* <DEDUP_REMOVED lines=11> */
[--C-:B----4-:R-:W-:Y:S01]  /*b490*/  @!P1 IMAD.WIDE R10, R10, 0x2, R14.reuse ;  /* 0x000000020a0a9825 */ /* 0x110fe200078e020e */
        /* <DEDUP_REMOVED lines=12> */
.L_x_603:
[----:B------:R-:W-:Y:S05]  /*b560*/  BSYNC B0 ;  /* 0x0000000000007941 */ /* 0x000fea0003800000 */
.L_x_602:
[----:B-----5:R-:W-:Y:S01]  /*b570*/  IMAD.MOV.U32 R8, RZ, RZ, R22 ;  /* 0x000000ffff087224 */ /* 0x020fe200078e0016 */
[----:B------:R-:W-:-:S04]  /*b580*/  DEPBAR.LE SB0, 0x1 ;  /* 0x000080400000791a */ /* 0x000fc80000000000 */
[----:B------:R-:W-:Y:S01]  /*b590*/  PRMT R70, R8, 0x7610, R70 ;  /* 0x0000761008467816 */ /* 0x000fe20000000046 */
[----:B--2---:R-:W-:Y:S01]  /*b5a0*/  IMAD.MOV.U32 R11, RZ, RZ, R20 ;  /* 0x000000ffff0b7224 */ /* 0x004fe200078e0014 */
        /* <DEDUP_REMOVED lines=45> */
[----:B------:R-:W-:-:S02]  /*b880*/  PRMT R65, R12, 0x7610, R65 ;  /* 0x000076100c417816 */ /* 0x000fc40000000041 */
[----:B------:R-:W-:Y:S02]  /*b890*/  PRMT R97, R11, 0x7610, R97 ;  /* 0x000076100b617816 */ /* 0x000fe40000000061 */
[----:B------:R-:W-:Y:S02]  /*b8a0*/  PRMT R96, R10, 0x7610, R96 ;  /* 0x000076100a607816 */ /* 0x000fe40000000060 */
[----:B------:R-:W-:Y:S02]  /*b8b0*/  PRMT R95, R9, 0x7610, R95 ;  /* 0x00007610095f7816 */ /* 0x000fe4000000005f */
[----:B------:R-:W-:Y:S01]  /*b8c0*/  PRMT R94, R8, 0x7610, R94 ;  /* 0x00007610085e7816 */ /* 0x000fe2000000005e */
[----:B------:R-:W-:Y:S05]  /*b8d0*/  @P0 BRA `(.L_x_605) ;  /* 0x0000166000000947 */ /* 0x000fea0003800000 */
[----:B------:R-:W-:Y:S01]  /*b8e0*/  ISETP.GE.AND P0, PT, R71, c[0x0][0x27c], PT ;  /* 0x00009f0047007a0c */ /* 0x000fe20003f06270 */
[----:B------:R-:W-:-:S12]  /*b8f0*/  BSSY B0, `(.L_x_606) ;  /* 0x0000070000007945 */ /* 0x000fd80003800000 */
[----:B------:R-:W-:Y:S05]  /*b900*/  @P0 BRA `(.L_x_607) ;  /* 0x000006e000000947 */ /* 0x000fea0003800000 */
[----:B------:R-:W-:Y:S01]  /*b910*/  IMAD.MOV.U32 R12, RZ, RZ, c[0x0][0x27c] ;  /* 0x00009f00ff0c7624 */ /* 0x000fe200078e00ff */
[--C-:B------:R-:W-:Y:S01]  /*b920*/  SHF.R.U64 R72, R72, 0x10, R73.reuse ;  /* 0x0000001048487819 */ /* 0x100fe20000001249 */
[----:B----4-:R-:W-:Y:S01]  /*b930*/  IMAD.SHL.U32 R14, R29, 0x40, RZ ;  /* 0x000000401d0e7824 */ /* 0x010fe200078e00ff */
[----:B------:R-:W-:Y:S01]  /*b940*/  SHF.R.U32.HI R73, RZ, 0x10, R73 ;  /* 0x00000010ff497819 */ /* 0x000fe20000011649 */
[----:B------:R-:W-:Y:S01]  /*b950*/  IMAD.SHL.U32 R8, R87, 0x200, RZ ;  /* 0x0000020057087824 */ /* 0x000fe200078e00ff */
[----:B------:R-:W-:Y:S02]  /*b960*/  LEA.HI R12, R12, R103, RZ, 0x1d ;  /* 0x000000670c0c7211 */ /* 0x000fe400078fe8ff */
[----:B------:R-:W-:Y:S02]  /*b970*/  LOP3.LUT R14, R14, 0x1c0, RZ, 0xc0, !PT ;  /* 0x000001c00e0e7812 */ /* 0x000fe400078ec0ff */
[----:B------:R-:W-:Y:S01]  /*b980*/  SHF.R.S32.HI R9, RZ, 0x1f, R12 ;  /* 0x0000001fff097819 */ /* 0x000fe2000001140c */
[----:B------:R-:W-:Y:S01]  /*b990*/  IMAD.SHL.U32 R10, R12, 0x8, RZ ;  /* 0x000000080c0a7824 */ /* 0x000fe200078e00ff */
[----:B-1----:R-:W-:-:S02]  /*b9a0*/  LOP3.LUT R13, R14, 0x38, R71, 0xf8, !PT ;  /* 0x000000380e0d7812 */ /* 0x002fc400078ef847 */
        /* <DEDUP_REMOVED lines=100> */
.L_x_607:
[----:B------:R-:W-:Y:S05]  /*bff0*/  BSYNC B0 ;  /* 0x0000000000007941 */ /* 0x000fea0003800000 */
.L_x_606:
        /* <DEDUP_REMOVED lines=34> */
[----:B----4-:R-:W1:Y:S01]  /*c220*/  LDS.128 R12, [R73+0xc100] ;  /* 0x00c10000490c7984 */ /* 0x010e620000000c00 */
        /* <DEDUP_REMOVED lines=87> */
.L_x_609:
[----:B------:R-:W-:Y:S05]  /*c7a0*/  BSYNC B0 ;  /* 0x0000000000007941 */ /* 0x000fea0003800000 */
.L_x_608:
        /* <DEDUP_REMOVED lines=121> */
.L_x_605:
[----:B------:R-:W-:Y:S05]  /*cf40*/  BSYNC B1 ;  /* 0x0000000000017941 */ /* 0x000fea0003800000 */
.L_x_604:
        /* <DEDUP_REMOVED lines=17> */
[----:B----4-:R-:W-:Y:S02]  /*d060*/  LOP3.LUT R14, R10, 0x38, R71, 0xf8, !PT ;  /* 0x000000380a0e7812 */ /* 0x010fe400078ef847 */
[----:B------:R-:W-:Y:S01]  /*d070*/  SHF.R.U32.HI R13, RZ, 0x3, R10 ;  /* 0x00000003ff0d7819 */ /* 0x000fe2000001160a */
[----:B------:R-:W-:Y:S01]  /*d080*/  IMAD.SHL.U32 R9, R9, 0x400, RZ ;  /* 0x0000040009097824 */ /* 0x000fe200078e00ff */
[----:B------:R-:W-:Y:S02]  /*d090*/  LOP3.LUT R8, R8, 0xfffffe00, RZ, 0xc0, !PT ;  /* 0xfffffe0008087812 */ /* 0x000fe400078ec0ff */
[----:B------:R-:W-:Y:S02]  /*d0a0*/  LOP3.LUT R10, R10, 0x38, R11, 0xf8, !PT ;  /* 0x000000380a0a7812 */ /* 0x000fe400078ef80b */
[----:B------:R-:W-:Y:S02]  /*d0b0*/  LOP3.LUT R14, R8, R14, R13, 0xf6, !PT ;  /* 0x0000000e080e7212 */ /* 0x000fe400078ef60d */
[----:B------:R-:W-:-:S02]  /*d0c0*/  LOP3.LUT R13, R10, R13, RZ, 0x3c, !PT ;  /* 0x0000000d0a0d7212 */ /* 0x000fc400078e3cff */
[----:B------:R-:W-:Y:S01]  /*d0d0*/  LOP3.LUT R9, R9, 0x7fffe000, RZ, 0xc0, !PT ;  /* 0x7fffe00009097812 */ /* 0x000fe200078ec0ff */
[----:B------:R-:W-:Y:S01]  /*d0e0*/  IMAD.SHL.U32 R49, R14, 0x2, RZ ;  /* 0x000000020e317824 */ /* 0x000fe200078e00ff */
[----:B------:R-:W-:Y:S02]  /*d0f0*/  SHF.R.U32.HI R41, RZ, 0x10, R41 ;  /* 0x00000010ff297819 */ /* 0x000fe40000011629 */
[----:B------:R-:W-:Y:S02]  /*d100*/  IADD3 R48, R13, R9, R8 ;  /* 0x000000090d307210 */ /* 0x000fe40007ffe008 */
[----:B------:R-:W1:Y:S01]  /*d110*/  LDS.128 R12, [R49+0xc100] ;  /* 0x00c10000310c7984 */ /* 0x000e620000000c00 */
[----:B------:R-:W-:Y:S02]  /*d120*/  SHF.R.U64 R42, R42, 0x10, R43 ;  /* 0x000000102a2a7819 */ /* 0x000fe4000000122b */
[----:B------:R-:W-:Y:S01]  /*d130*/  IMAD.SHL.U32 R48, R48, 0x2, RZ ;  /* 0x0000000230307824 */ /* 0x000fe200078e00ff */
[----:B------:R-:W-:-:S02]  /*d140*/  SHF.R.U64 R44, R44, 0x10, R45 ;  /* 0x000000102c2c7819 */ /* 0x000fc4000000122d */
[----:B------:R-:W-:Y:S02]  /*d150*/  SHF.R.U32.HI R43, RZ, 0x10, R43 ;  /* 0x00000010ff2b7819 */ /* 0x000fe4000001162b */
[----:B------:R-:W2:Y:S01]  /*d160*/  LDS.128 R8, [R48+0xc100] ;  /* 0x00c1000030087984 */ /* 0x000ea20000000c00 */
[----:B------:R-:W-:Y:S02]  /*d170*/  SHF.R.U32.HI R45, RZ, 0x10, R45 ;  /* 0x00000010ff2d7819 */ /* 0x000fe4000001162d */
[----:B------:R-:W-:Y:S02]  /*d180*/  PRMT R95, R95, 0x5410, R40 ;  /* 0x000054105f5f7816 */ /* 0x000fe40000000028 */
[----:B------:R-:W-:Y:S02]  /*d190*/  PRMT R94, R94, 0x5410, R41 ;  /* 0x000054105e5e7816 */ /* 0x000fe40000000029 */
        /* <DEDUP_REMOVED lines=82> */
.L_x_611:
[----:B------:R-:W-:Y:S05]  /*d6c0*/  BSYNC B0 ;  /* 0x0000000000007941 */ /* 0x000fea0003800000 */
.L_x_610:
[----:B-1----:R-:W-:Y:S01]  /*d6d0*/  IADD3 R9, R71, 0x20, RZ ;  /* 0x0000002047097810 */ /* 0x002fe20007ffe0ff */
[----:B------:R-:W-:Y:S03]  /*d6e0*/  BSSY B0, `(.L_x_612) ;  /* 0x000007b000007945 */ /* 0x000fe60003800000 */
[----:B------:R-:W-:-:S13]  /*d6f0*/  ISETP.GE.AND P0, PT, R9, c[0x0][0x27c], PT ;  /* 0x00009f0009007a0c */ /* 0x000fda0003f06270 */
[----:B------:R-:W-:Y:S05]  /*d700*/  @P0 BRA `(.L_x_613) ;  /* 0x0000078000000947 */ /* 0x000fea0003800000 */
[----:B------:R-:W-:Y:S01]  /*d710*/  SHF.R.S32.HI R12, RZ, 0x1f, R9 ;  /* 0x0000001fff0c7819 */ /* 0x000fe20000011409 */
[----:B------:R-:W-:Y:S01]  /*d720*/  IMAD.MOV.U32 R13, RZ, RZ, c[0x0][0x27c] ;  /* 0x00009f00ff0d7624 */ /* 0x000fe200078e00ff */
[----:B------:R-:W-:Y:S01]  /*d730*/  SHF.R.S32.HI R8, RZ, 0x1f, R29 ;  /* 0x0000001fff087819 */ /* 0x000fe2000001141d */
[----:B----4-:R-:W-:Y:S01]  /*d740*/  IMAD.SHL.U32 R14, R29, 0x40, RZ ;  /* 0x000000401d0e7824 */ /* 0x010fe200078e00ff */
        /* <DEDUP_REMOVED lines=32> */
[--C-:B------:R-:W-:Y:S02]  /*d950*/  SHF.R.U64 R39, R34, 0x10, R35.reuse ;  /* 0x0000001022277819 */ /* 0x100fe40000001223 */
[----:B------:R-:W-:Y:S02]  /*d960*/  SHF.R.U32.HI R35, RZ, 0x10, R35 ;  /* 0x00000010ff237819 */ /* 0x000fe40000011623 */
[----:B------:R-:W-:Y:S02]  /*d970*/  PRMT R82, R82, 0x5410, R33 ;  /* 0x0000541052527816 */ /* 0x000fe40000000021 */
[----:B------:R-:W-:Y:S02]  /*d980*/  PRMT R84, R84, 0x5410, R37 ;  /* 0x0000541054547816 */ /* 0x000fe40000000025 */
[----:B------:R-:W-:Y:S01]  /*d990*/  PRMT R86, R86, 0x5410, R35 ;  /* 0x0000541056567816 */ /* 0x000fe20000000023 */
[----:B------:R-:W-:Y:S01]  /*d9a0*/  IMAD.U32 R45, R82, 0x10000, RZ ;  /* 0x00010000522d7824 */ /* 0x000fe200078e00ff */
[----:B------:R-:W-:-:S02]  /*d9b0*/  PRMT R90, R90, 0x5410, R43 ;  /* 0x000054105a5a7816 */ /* 0x000fc4000000002b */
[----:B------:R-:W-:Y:S01]  /*d9c0*/  PRMT R89, R89, 0x5410, R36 ;  /* 0x0000541059597816 */ /* 0x000fe20000000024 */
[----:B------:R-:W-:Y:S01]  /*d9d0*/  IMAD.U32 R46, R86, 0x10000, RZ ;  /* 0x00010000562e7824 */ /* 0x000fe200078e00ff */
[----:B------:R-:W-:Y:S01]  /*d9e0*/  PRMT R88, R88, 0x5410, R39 ;  /* 0x0000541058587816 */ /* 0x000fe20000000027 */
[C---:B------:R-:W-:Y:S01]  /*d9f0*/  IMAD.U32 R39, R90.reuse, 0x10000, RZ ;  /* 0x000100005a277824 */ /* 0x040fe200078e00ff */
[----:B------:R-:W-:Y:S02]  /*da00*/  PRMT R91, R91, 0x5410, R42 ;  /* 0x000054105b5b7816 */ /* 0x000fe4000000002a */
[----:B------:R-:W-:Y:S02]  /*da10*/  LOP3.LUT R90, R90, 0xffff0000, RZ, 0xc0, !PT ;  /* 0xffff00005a5a7812 */ /* 0x000fe400078ec0ff */
[----:B------:R-:W-:Y:S02]  /*da20*/  PRMT R93, R93, 0x5410, R38 ;  /* 0x000054105d5d7816 */ /* 0x000fe40000000026 */
[----:B------:R-:W-:-:S02]  /*da30*/  LOP3.LUT R82, R82, 0xffff0000, RZ, 0xc0, !PT ;  /* 0xffff000052527812 */ /* 0x000fc400078ec0ff */
        /* <DEDUP_REMOVED lines=36> */
[C---:B------:R-:W-:Y:S01]  /*dc80*/  IMAD.U32 R45, R93.reuse, 0x10000, RZ ;  /* 0x000100005d2d7824 */ /* 0x040fe200078e00ff */
[----:B------:R-:W-:Y:S01]  /*dc90*/  LOP3.LUT R93, R93, 0xffff0000, RZ, 0xc0, !PT ;  /* 0xffff00005d5d7812 */ /* 0x000fe200078ec0ff */
[----:B------:R-:W-:Y:S02]  /*dca0*/  FFMA.FTZ R46, R13, R46, R38 ;  /* 0x0000002e0d2e7223 */ /* 0x000fe40000010026 */
[C---:B------:R-:W-:Y:S01]  /*dcb0*/  IMAD.U32 R34, R14.reuse, 0x10000, RZ ;  /* 0x000100000e227824 */ /* 0x040fe200078e00ff */
[----:B------:R-:W-:Y:S01]  /*dcc0*/  LOP3.LUT R14, R14, 0xffff0000, RZ, 0xc0, !PT ;  /* 0xffff00000e0e7812 */ /* 0x000fe200078ec0ff */
[C---:B------:R-:W-:Y:S02]  /*dcd0*/  FMUL.FTZ R13, R43.reuse, R12 ;  /* 0x0000000c2b0d7220 */ /* 0x040fe40000410000 */
[----:B------:R-:W-:Y:S02]  /*dce0*/  FMUL.FTZ R8, R44, R82 ;  /* 0x000000522c087220 */ /* 0x000fe40000410000 */
[----:B------:R-:W-:-:S02]  /*dcf0*/  FMUL.FTZ R43, R43, R45 ;  /* 0x0000002d2b2b7220 */ /* 0x000fc40000410000 */
[----:B------:R-:W-:Y:S01]  /*dd00*/  FFMA.FTZ R45, R34, R45, -R13 ;  /* 0x0000002d222d7223 */ /* 0x000fe2000001080d */
[----:B------:R-:W-:Y:S01]  /*dd10*/  LOP3.LUT R13, R88, 0xffff0000, RZ, 0xc0, !PT ;  /* 0xffff0000580d7812 */ /* 0x000fe200078ec0ff */
[-C--:B------:R-:W-:Y:S02]  /*dd20*/  FMUL.FTZ R44, R44, R89.reuse ;  /* 0x000000592c2c7220 */ /* 0x080fe40000410000 */
[----:B------:R-:W-:Y:S01]  /*dd30*/  FFMA.FTZ R38, R35, R89, -R8 ;  /* 0x0000005923267223 */ /* 0x000fe20000010808 */
[----:B------:R-:W-:Y:S01]  /*dd40*/  LOP3.LUT R8, R91, 0xffff0000, RZ, 0xc0, !PT ;  /* 0xffff00005b087812 */ /* 0x000fe200078ec0ff */
[----:B------:R-:W-:Y:S02]  /*dd50*/  FFMA.FTZ R44, R35, R82, R44 ;  /* 0x00000052232c7223 */ /* 0x000fe4000001002c */
[----:B------:R-:W-:Y:S02]  /*dd60*/  FFMA.FTZ R43, R34, R12, R43 ;  /* 0x0000000c222b7223 */ /* 0x000fe4000001002b */
[----:B------:R-:W-:Y:S01]  /*dd70*/  FMUL.FTZ R34, R42, R13 ;  /* 0x0000000d2a227220 */ /* 0x000fe20000410000 */
[----:B------:R-:W-:Y:S01]  /*dd80*/  F2FP.BF16.PACK_AB R9, R44, R9 ;  /* 0x000000092c09723e */ /* 0x000fe200000010ff */
[----:B------:R-:W-:-:S02]  /*dd90*/  FMUL.FTZ R35, R11, R86 ;  /* 0x000000560b237220 */ /* 0x000fc40000410000 */
[-C--:B------:R-:W-:Y:S02]  /*dda0*/  FMUL.FTZ R42, R42, R93.reuse ;  /* 0x0000005d2a2a7220 */ /* 0x080fe40000410000 */
[-C--:B------:R-:W-:Y:S02]  /*ddb0*/  FMUL.FTZ R12, R11, R8.reuse ;  /* 0x000000080b0c7220 */ /* 0x080fe40000410000 */
[C---:B------:R-:W-:Y:S02]  /*ddc0*/  FFMA.FTZ R34, R14.reuse, R93, -R34 ;  /* 0x0000005d0e227223 */ /* 0x040fe40000010822 */
[----:B------:R-:W-:Y:S01]  /*ddd0*/  FFMA.FTZ R11, R37, R8, -R35 ;  /* 0x00000008250b7223 */ /* 0x000fe20000010823 */
[----:B------:R-:W-:Y:S01]  /*dde0*/  F2FP.BF16.PACK_AB R8, R15, R36 ;  /* 0x000000240f08723e */ /* 0x000fe200000010ff */
[----:B------:R-:W-:Y:S01]  /*ddf0*/  FFMA.FTZ R42, R14, R13, R42 ;  /* 0x0000000d0e2a7223 */ /* 0x000fe2000001002a */
[----:B------:R-:W-:Y:S01]  /*de00*/  F2FP.BF16.PACK_AB R13, R38, R33 ;  /* 0x00000021260d723e */ /* 0x000fe200000010ff */
[----:B------:R-:W-:Y:S01]  /*de10*/  FFMA.FTZ R37, R37, R86, R12 ;  /* 0x0000005625257223 */ /* 0x000fe2000001000c */
[----:B------:R-:W-:-:S02]  /*de20*/  F2FP.BF16.PACK_AB R12, R39, R10 ;  /* 0x0000000a270c723e */ /* 0x000fc400000010ff */
[----:B------:R-:W-:Y:S02]  /*de30*/  F2FP.BF16.PACK_AB R14, R34, R45 ;  /* 0x0000002d220e723e */ /* 0x000fe400000010ff */
[----:B------:R-:W-:Y:S02]  /*de40*/  F2FP.BF16.PACK_AB R15, R11, R32 ;  /* 0x000000200b0f723e */ /* 0x000fe400000010ff */
[----:B------:R-:W-:Y:S02]  /*de50*/  F2FP.BF16.PACK_AB R10, R42, R43 ;  /* 0x0000002b2a0a723e */ /* 0x000fe400000010ff */
[----:B------:R-:W-:Y:S01]  /*de60*/  F2FP.BF16.PACK_AB R11, R37, R46 ;  /* 0x0000002e250b723e */ /* 0x000fe200000010ff */
[----:B------:R1:W-:Y:S04]  /*de70*/  STS.128 [R41+0xc100], R12 ;  /* 0x00c1000c29007388 */ /* 0x0003e80000000c00 */
[----:B------:R1:W-:Y:S02]  /*de80*/  STS.128 [R40+0xc100], R8 ;  /* 0x00c1000828007388 */ /* 0x0003e40000000c00 */
.L_x_613:
[----:B------:R-:W-:Y:S05]  /*de90*/  BSYNC B0 ;  /* 0x0000000000007941 */ /* 0x000fea0003800000 */
.L_x_612:
[----:B------:R-:W-:-:S04]  /*dea0*/  IADD3 R71, R71, 0x40, RZ ;  /* 0x0000004047477810 */ /* 0x000fc80007ffe0ff */
[----:B------:R-:W-:-:S13]  /*deb0*/  ISETP.GE.AND P0, PT, R71, c[0x0][0x27c], PT ;  /* 0x00009f0047007a0c */ /* 0x000fda0003f06270 */
[----:B------:R-:W-:Y:S05]  /*dec0*/  @P0 BRA `(.L_x_589) ;  /* 0x0000078000000947 */ /* 0x000fea0003800000 */
[----:B-1----:R-:W-:Y:S01]  /*ded0*/  SHF.R.S32.HI R12, RZ, 0x1f, R71 ;  /* 0x0000001fff0c7819 */ /* 0x002fe20000011447 */
[----:B------:R-:W-:Y:S01]  /*dee0*/  IMAD.MOV.U32 R11, RZ, RZ, c[0x0][0x27c] ;  /* 0x00009f00ff0b7624 */ /* 0x000fe200078e00ff */
[----:B----4-:R-:W-:Y:S01]  /*def0*/  SHF.R.S32.HI R14, RZ, 0x1f, R29 ;  /* 0x0000001fff0e7819 */ /* 0x010fe2000001141d */
        /* <DEDUP_REMOVED lines=47> */
[----:B------:R-:W-:-:S02]  /*e1f0*/  IMAD.U32 R36, R65, 0x10000, RZ ;  /* 0x0001000041247824 */ /* 0x000fc400078e00ff */
[C---:B------:R-:W-:Y:S01]  /*e200*/  IMAD.U32 R31, R66.reuse, 0x10000, RZ ;  /* 0x00010000421f7824 */ /* 0x040fe200078e00ff */
        /* <DEDUP_REMOVED lines=19> */
[----:B------:R-:W-:Y:S02]  /*e340*/  IMAD.U32 R9, R67, 0x10000, RZ ;  /* 0x0001000043097824 */ /* 0x000fe400078e00ff */
[C---:B------:R-:W-:Y:S02]  /*e350*/  FMUL.FTZ R23, R15.reuse, R64 ;  /* 0x000000400f177220 */ /* 0x040fe40000410000 */
[----:B------:R-:W-:-:S02]  /*e360*/  FMUL.FTZ R15, R15, R68 ;  /* 0x000000440f0f7220 */ /* 0x000fc40000410000 */
[C---:B------:R-:W-:Y:S02]  /*e370*/  FMUL.FTZ R17, R8.reuse, R37 ;  /* 0x0000002508117220 */ /* 0x040fe40000410000 */
[-C--:B------:R-:W-:Y:S02]  /*e380*/  FMUL.FTZ R8, R8, R9.reuse ;  /* 0x0000000908087220 */ /* 0x080fe40000410000 */
[C---:B------:R-:W-:Y:S01]  /*e390*/  IMAD.U32 R22, R11.reuse, 0x10000, RZ ;  /* 0x000100000b167824 */ /* 0x040fe200078e00ff */
[----:B------:R-:W-:Y:S01]  /*e3a0*/  LOP3.LUT R11, R11, 0xffff0000, RZ, 0xc0, !PT ;  /* 0xffff00000b0b7812 */ /* 0x000fe200078ec0ff */
[C---:B------:R-:W-:Y:S02]  /*e3b0*/  FFMA.FTZ R23, R16.reuse, R68, -R23 ;  /* 0x0000004410177223 */ /* 0x040fe40000010817 */
[----:B------:R-:W-:Y:S02]  /*e3c0*/  FFMA.FTZ R15, R16, R64, R15 ;  /* 0x00000040100f7223 */ /* 0x000fe4000001000f */
[----:B------:R-:W-:-:S02]  /*e3d0*/  FFMA.FTZ R17, R12, R9, -R17 ;  /* 0x000000090c117223 */ /* 0x000fc40000010811 */
[----:B------:R-:W-:Y:S02]  /*e3e0*/  IMAD.U32 R16, R69, 0x10000, RZ ;  /* 0x0001000045107824 */ /* 0x000fe400078e00ff */
[----:B------:R-:W-:Y:S01]  /*e3f0*/  FFMA.FTZ R9, R12, R37, R8 ;  /* 0x000000250c097223 */ /* 0x000fe20000010008 */
[----:B------:R-:W-:Y:S01]  /*e400*/  LOP3.LUT R8, R67, 0xffff0000, RZ, 0xc0, !PT ;  /* 0xffff000043087812 */ /* 0x000fe200078ec0ff */
[C---:B------:R-:W-:Y:S02]  /*e410*/  FMUL.FTZ R12, R22.reuse, R36 ;  /* 0x00000024160c7220 */ /* 0x040fe40000410000 */
[-C--:B------:R-:W-:Y:S02]  /*e420*/  FMUL.FTZ R22, R22, R16.reuse ;  /* 0x0000001016167220 */ /* 0x080fe40000410000 */
[----:B------:R-:W-:Y:S02]  /*e430*/  FFMA.FTZ R16, R13, R16, -R12 ;  /* 0x000000100d107223 */ /* 0x000fe4000001080c */
[----:B------:R-:W-:-:S02]  /*e440*/  FMUL.FTZ R12, R35, R38 ;  /* 0x00000026230c7220 */ /* 0x000fc40000410000 */
[C---:B------:R-:W-:Y:S01]  /*e450*/  IMAD.U32 R37, R70.reuse, 0x10000, RZ ;  /* 0x0001000046257824 */ /* 0x040fe200078e00ff */
[----:B------:R-:W-:Y:S01]  /*e460*/  LOP3.LUT R70, R70, 0xffff0000, RZ, 0xc0, !PT ;  /* 0xffff000046467812 */ /* 0x000fe200078ec0ff */
[----:B------:R-:W-:Y:S02]  /*e470*/  FFMA.FTZ R36, R13, R36, R22 ;  /* 0x000000240d247223 */ /* 0x000fe40000010016 */
[-C--:B------:R-:W-:Y:S02]  /*e480*/  FMUL.FTZ R35, R35, R8.reuse ;  /* 0x0000000823237220 */ /* 0x080fe40000410000 */
[----:B------:R-:W-:Y:S02]  /*e490*/  FMUL.FTZ R13, R34, R31 ;  /* 0x0000001f220d7220 */ /* 0x000fe40000410000 */
[----:B------:R-:W-:Y:S01]  /*e4a0*/  FFMA.FTZ R22, R19, R8, -R12 ;  /* 0x0000000813167223 */ /* 0x000fe2000001080c */
[----:B------:R-:W-:Y:S01]  /*e4b0*/  LOP3.LUT R8, R65, 0xffff0000, RZ, 0xc0, !PT ;  /* 0xffff000041087812 */ /* 0x000fe200078ec0ff */
[----:B------:R-:W-:Y:S01]  /*e4c0*/  IMAD.U32 R18, R14, 0x10000, RZ ;  /* 0x000100000e127824 */ /* 0x000fe200078e00ff */
[----:B------:R-:W-:Y:S01]  /*e4d0*/  LOP3.LUT R12, R69, 0xffff0000, RZ, 0xc0, !PT ;  /* 0xffff0000450c7812 */ /* 0x000fe200078ec0ff */
[-C--:B------:R-:W-:Y:S01]  /*e4e0*/  FMUL.FTZ R34, R34, R37.reuse ;  /* 0x0000002522227220 */ /* 0x080fe20000410000 */
[----:B------:R-:W-:Y:S01]  /*e4f0*/  LOP3.LUT R14, R14, 0xffff0000, RZ, 0xc0, !PT ;  /* 0xffff00000e0e7812 */ /* 0x000fe200078ec0ff */
[----:B------:R-:W-:-:S02]  /*e500*/  FFMA.FTZ R37, R18, R37, -R13 ;  /* 0x0000002512257223 */ /* 0x000fc4000001080d */
[----:B------:R-:W-:Y:S02]  /*e510*/  FFMA.FTZ R34, R18, R31, R34 ;  /* 0x0000001f12227223 */ /* 0x000fe40000010022 */
[----:B------:R-:W-:Y:S02]  /*e520*/  FFMA.FTZ R38, R19, R38, R35 ;  /* 0x0000002613267223 */ /* 0x000fe40000010023 */
[----:B------:R-:W-:Y:S02]  /*e530*/  FMUL.FTZ R31, R33, R66 ;  /* 0x00000042211f7220 */ /* 0x000fe40000410000 */
[----:B------:R-:W-:Y:S01]  /*e540*/  FMUL.FTZ R18, R11, R8 ;  /* 0x000000080b127220 */ /* 0x000fe20000410000 */
[----:B------:R-:W-:Y:S01]  /*e550*/  F2FP.BF16.PACK_AB R9, R38, R9 ;  /* 0x000000092609723e */ /* 0x000fe200000010ff */
[----:B------:R-:W-:Y:S02]  /*e560*/  FMUL.FTZ R19, R33, R70 ;  /* 0x0000004621137220 */ /* 0x000fe40000410000 */
[----:B------:R-:W-:-:S02]  /*e570*/  FMUL.FTZ R13, R11, R12 ;  /* 0x0000000c0b0d7220 */ /* 0x000fc40000410000 */
[C---:B------:R-:W-:Y:S02]  /*e580*/  FFMA.FTZ R70, R14.reuse, R70, -R31 ;  /* 0x000000460e467223 */ /* 0x040fe4000001081f */
[----:B------:R-:W-:Y:S01]  /*e590*/  FFMA.FTZ R11, R21, R12, -R18 ;  /* 0x0000000c150b7223 */ /* 0x000fe20000010812 */
[----:B------:R-:W-:Y:S01]  /*e5a0*/  F2FP.BF16.PACK_AB R12, R23, R10 ;  /* 0x0000000a170c723e */ /* 0x000fe200000010ff */
[----:B------:R-:W-:Y:S01]  /*e5b0*/  FFMA.FTZ R19, R14, R66, R19 ;  /* 0x000000420e137223 */ /* 0x000fe20000010013 */
[----:B------:R-:W-:Y:S01]  /*e5c0*/  F2FP.BF16.PACK_AB R14, R70, R37 ;  /* 0x00000025460e723e */ /* 0x000fe200000010ff */
[----:B------:R-:W-:Y:S01]  /*e5d0*/  FFMA.FTZ R21, R21, R8, R13 ;  /* 0x0000000815157223 */ /* 0x000fe2000001000d */
[----:B------:R-:W-:Y:S02]  /*e5e0*/  F2FP.BF16.PACK_AB R8, R15, R20 ;  /* 0x000000140f08723e */ /* 0x000fe400000010ff */
[----:B------:R-:W-:Y:S02]  /*e5f0*/  F2FP.BF16.PACK_AB R13, R22, R17 ;  /* 0x00000011160d723e */ /* 0x000fe400000010ff */
[----:B------:R-:W-:-:S02]  /*e600*/  F2FP.BF16.PACK_AB R15, R11, R16 ;  /* 0x000000100b0f723e */ /* 0x000fc400000010ff */
[----:B------:R-:W-:Y:S02]  /*e610*/  F2FP.BF16.PACK_AB R10, R19, R34 ;  /* 0x00000022130a723e */ /* 0x000fe400000010ff */
[----:B------:R-:W-:Y:S01]  /*e620*/  F2FP.BF16.PACK_AB R11, R21, R36 ;  /* 0x00000024150b723e */ /* 0x000fe200000010ff */
[----:B------:R1:W-:Y:S04]  /*e630*/  STS.128 [R32+0xc100], R12 ;  /* 0x00c1000c20007388 */ /* 0x0003e80000000c00 */
[----:B------:R1:W-:Y:S02]  /*e640*/  STS.128 [R29+0xc100], R8 ;  /* 0x00c100081d007388 */ /* 0x0003e40000000c00 */
.L_x_589:
[----:B------:R-:W-:Y:S05]  /*e650*/  BSYNC B2 ;  /* 0x0000000000027941 */ /* 0x000fea0003800000 */
.L_x_571:
[----:B-1----:R-:W-:Y:S01]  /*e660*/  IMAD.SHL.U32 R8, R0, 0x40, RZ ;  /* 0x0000004000087824 */ /* 0x002fe200078e00ff */
[----:B------:R-:W-:-:S04]  /*e670*/  DEPBAR.LE SB0, 0x0 ;  /* 0x000080000000791a */ /* 0x000fc80000000000 */
[----:B------:R-:W-:Y:S01]  /*e680*/  IMAD.SHL.U32 R9, R25, 0x8, RZ ;  /* 0x0000000819097824 */ /* 0x000fe200078e00ff */
[----:B------:R-:W-:Y:S01]  /*e690*/  LOP3.LUT R8, R8, 0x1c0, RZ, 0xc0, !PT ;  /* 0x000001c008087812 */ /* 0x000fe200078ec0ff */
[----:B------:R-:W-:Y:S01]  /*e6a0*/  IMAD R30, R30, c[0x0][0x208], RZ ;  /* 0x000082001e1e7a24 */ /* 0x000fe200078e02ff */
[----:B------:R-:W-:Y:S01]  /*e6b0*/  LOP3.LUT P1, RZ, R0, 0x2, RZ, 0xc0, !PT ;  /* 0x0000000200ff7812 */ /* 0x000fe2000782c0ff */
[C---:B----4-:R-:W-:Y:S01]  /*e6c0*/  IMAD.WIDE.U32 R14, R81.reuse, c[0x0][0x208], RZ ;  /* 0x00008200510e7a25 */ /* 0x050fe200078e00ff */
[----:B------:R-:W-:Y:S02]  /*e6d0*/  LOP3.LUT R9, R8, 0x8, R9, 0xf8, !PT ;  /* 0x0000000808097812 */ /* 0x000fe400078ef809 */
[----:B------:R-:W-:Y:S01]  /*e6e0*/  SHF.R.U32.HI R8, RZ, 0x3, R8 ;  /* 0x00000003ff087819 */ /* 0x000fe20000011608 */
[C---:B------:R-:W-:Y:S01]  /*e6f0*/  IMAD R11, R81.reuse, c[0x0][0x20c], R30 ;  /* 0x00008300510b7a24 */ /* 0x040fe200078e021e */
[----:B------:R-:W-:Y:S01]  /*e700*/  SEL R13, RZ, 0x4, P4 ;  /* 0x00000004ff0d7807 */ /* 0x000fe20002000000 */
[----:B------:R-:W-:Y:S01]  /*e710*/  IMAD R82, R81, -0x40, R172 ;  /* 0xffffffc051527824 */ /* 0x000fe200078e02ac */
[----:B------:R-:W-:Y:S01]  /*e720*/  LOP3.LUT R8, R9, R8, RZ, 0x3c, !PT ;  /* 0x0000000809087212 */ /* 0x000fe200078e3cff */
[----:B------:R-:W-:Y:S01]  /*e730*/  IMAD.IADD R11, R15, 0x1, R11 ;  /* 0x000000010f0b7824 */ /* 0x000fe200078e020b */
[----:B------:R-:W-:Y:S01]  /*e740*/  SEL R9, RZ, 0x2, P6 ;  /* 0x00000002ff097807 */ /* 0x000fe20003000000 */
[----:B------:R-:W-:Y:S01]  /*e750*/  IMAD R198, R87, 0x400, R4 ;  /* 0x0000040057c67824 */ /* 0x000fe200078e0204 */
[----:B------:R-:W-:Y:S01]  /*e760*/  LEA.HI R80, R80, R83, RZ, 0x2 ;  /* 0x0000005350507211 */ /* 0x000fe200078f10ff */
[----:B------:R-:W-:Y:S01]  /*e770*/  IMAD R197, R27, 0x200, R8 ;  /* 0x000002001bc57824 */ /* 0x000fe200078e0208 */
[----:B------:R-:W-:Y:S01]  /*e780*/  LEA R8, P0, R14, R204, 0x6 ;  /* 0x000000cc0e087211 */ /* 0x000fe200078030ff */
[----:B------:R-:W-:Y:S01]  /*e790*/  IMAD.IADD R12, R82, 0x1, -R25 ;  /* 0x00000001520c7824 */ /* 0x000fe200078e0a19 */
[----:B------:R-:W-:Y:S01]  /*e7a0*/  IADD3 R13, R13, R9, R26 ;  /* 0x000000090d0d7210 */ /* 0x000fe20007ffe01a */
[----:B------:R-:W-:Y:S01]  /*e7b0*/  IMAD.SHL.U32 R197, R197, 0x2, RZ ;  /* 0x00000002c5c57824 */ /* 0x000fe200078e00ff */
[----:B------:R-:W-:Y:S01]  /*e7c0*/  BAR.SYNC.DEFER_BLOCKING 0x0 ;  /* 0x0000000000007b1d */ /* 0x000fe20000010000 */
[----:B------:R-:W-:Y:S01]  /*e7d0*/  LEA.HI.X R9, R14, R211, R11, 0x6, P0 ;  /* 0x000000d30e097211 */ /* 0x000fe200000f340b */
[----:B------:R-:W-:Y:S01]  /*e7e0*/  IMAD.SHL.U32 R198, R198, 0x2, RZ ;  /* 0x00000002c6c67824 */ /* 0x000fe200078e00ff */
[----:B------:R-:W-:Y:S01]  /*e7f0*/  LEA R14, P0, R8, c[0x0][0x1f8], 0x1 ;  /* 0x00007e00080e7a11 */ /* 0x000fe200078008ff */
[----:B------:R-:W-:Y:S01]  /*e800*/  IMAD.SHL.U32 R206, R24, 0x2, RZ ;  /* 0x0000000218ce7824 */ /* 0x000fe200078e00ff */
[----:B------:R-:W-:Y:S01]  /*e810*/  IADD3 R10, R197, 0x6100, RZ ;  /* 0x00006100c50a7810 */ /* 0x000fe20007ffe0ff */
[--C-:B------:R-:W-:Y:S01]  /*e820*/  IMAD R194, R2, 0x2, R198.reuse ;  /* 0x0000000202c27824 */ /* 0x100fe200078e02c6 */
[----:B------:R-:W-:Y:S01]  /*e830*/  LOP3.LUT P4, RZ, R13, 0x2, RZ, 0xc0, !PT ;  /* 0x000000020dff7812 */ /* 0x000fe2000788c0ff */
[----:B------:R-:W-:Y:S01]  /*e840*/  IMAD.MOV.U32 R207, RZ, RZ, c[0x0][0x208] ;  /* 0x00008200ffcf7624 */ /* 0x000fe200078e00ff */
[----:B------:R-:W-:Y:S01]  /*e850*/  IADD3 R196, R197, 0x6120, RZ ;  /* 0x00006120c5c47810 */ /* 0x000fe20007ffe0ff */
[----:B------:R-:W-:Y:S01]  /*e860*/  IMAD R193, R3, 0x2, R198 ;  /* 0x0000000203c17824 */ /* 0x000fe200078e02c6 */
[----:B------:R-:W-:Y:S01]  /*e870*/  @P1 IADD3 R196, R10, -0x20, RZ ;  /* 0xffffffe00ac41810 */ /* 0x000fe20007ffe0ff */
[----:B------:R-:W-:Y:S01]  /*e880*/  IMAD.SHL.U32 R76, R207, 0x40, RZ ;  /* 0x00000040cf4c7824 */ /* 0x000fe200078e00ff */
[----:B------:R-:W-:Y:S01]  /*e890*/  ISETP.LT.OR P1, PT, R12, 0x1, P5 ;  /* 0x000000010c00780c */ /* 0x000fe20002f21670 */
[----:B------:R-:W-:Y:S01]  /*e8a0*/  IMAD R191, R3, 0x2, R194 ;  /* 0x0000000203bf7824 */ /* 0x000fe200078e02c2 */
[----:B------:R-:W-:Y:S01]  /*e8b0*/  LEA.HI.X R15, R8, c[0x0][0x1fc], R9, 0x1, P0 ;  /* 0x00007f00080f7a11 */ /* 0x000fe200000f0c09 */
[----:B------:R-:W-:Y:S01]  /*e8c0*/  IMAD.SHL.U32 R195, R4, 0x2, RZ ;  /* 0x0000000204c37824 */ /* 0x000fe200078e00ff */
[----:B------:R-:W-:-:S02]  /*e8d0*/  ISETP.LT.OR P0, PT, R12, 0x1, !P4 ;  /* 0x000000010c00780c */ /* 0x000fc40006701670 */
[----:B------:R-:W-:Y:S01]  /*e8e0*/  LOP3.LUT P2, RZ, R13, 0x4, RZ, 0xc0, !PT ;  /* 0x000000040dff7812 */ /* 0x000fe2000784c0ff */
[--C-:B------:R-:W-:Y:S01]  /*e8f0*/  IMAD R190, R2, 0x2, R195.reuse ;  /* 0x0000000202be7824 */ /* 0x100fe200078e02c3 */
[----:B------:R-:W-:Y:S01]  /*e900*/  SHF.L.U64.HI R207, R207, R28, c[0x0][0x20c] ;  /* 0x00008300cfcf7619 */ /* 0x000fe2000001021c */
[C---:B------:R-:W-:Y:S01]  /*e910*/  IMAD R189, R3.reuse, 0x2, R195 ;  /* 0x0000000203bd7824 */ /* 0x040fe200078e02c3 */
[----:B------:R-:W-:Y:S01]  /*e920*/  ISETP.LT.OR P3, PT, R12, 0x21, P5 ;  /* 0x000000210c00780c */ /* 0x000fe20002f61670 */
[----:B------:R-:W-:Y:S01]  /*e930*/  LDSM.16.M88.4 R48, [R198+0xc100] ;  /* 0x00c10000c630783b */ /* 0x000fe20000000200 */
[----:B------:R-:W-:Y:S01]  /*e940*/  LOP3.LUT R80, R80, 0xfffffffc, RZ, 0xc0, !PT ;  /* 0xfffffffc50507812 */ /* 0x000fe200078ec0ff */
[----:B------:R-:W-:Y:S01]  /*e950*/  IMAD R188, R3, 0x2, R190 ;  /* 0x0000000203bc7824 */ /* 0x000fe200078e02be */
[----:B------:R-:W-:Y:S01]  /*e960*/  IADD3 R217, R7, -0x2, RZ ;  /* 0xfffffffe07d97810 */ /* 0x000fe20007ffe0ff */
[----:B------:R-:W1:Y:S01]  /*e970*/  LDSM.16.M88.4 R40, [R197+0x6100] ;  /* 0x00610000c528783b */ /* 0x000e620000000200 */
[----:B------:R-:W-:-:S02]  /*e980*/  IADD3 R186, R196, 0x1000, RZ ;  /* 0x00001000c4ba7810 */ /* 0x000fc40007ffe0ff */
[C---:B------:R-:W-:Y:S01]  /*e990*/  IADD3 R182, R196.reuse, 0x2800, RZ ;  /* 0x00002800c4b67810 */ /* 0x040fe20007ffe0ff */
[----:B------:R-:W-:Y:S01]  /*e9a0*/  LDSM.16.M88.4 R56, [R194+0xc100] ;  /* 0x00c10000c238783b */ /* 0x000fe20000000200 */
[C---:B------:R-:W-:Y:S02]  /*e9b0*/  IADD3 R180, R196.reuse, 0x3800, RZ ;  /* 0x00003800c4b47810 */ /* 0x040fe40007ffe0ff */
[C---:B------:R-:W-:Y:S01]  /*e9c0*/  IADD3 R178, R196.reuse, 0x4800, RZ ;  /* 0x00004800c4b27810 */ /* 0x040fe20007ffe0ff */
[----:B------:R-:W2:Y:S01]  /*e9d0*/  LDSM.16.M88.4 R32, [R197+0x6900] ;  /* 0x00690000c520783b */ /* 0x000ea20000000200 */
[----:B------:R-:W-:-:S03]  /*e9e0*/  IADD3 R176, R196, 0x5800, RZ ;  /* 0x00005800c4b07810 */ /* 0x000fc60007ffe0ff */
[----:B------:R-:W3:Y:S04]  /*e9f0*/  LDSM.16.M88.4 R24, [R197+0x7100] ;  /* 0x00710000c518783b */ /* 0x000ee80000000200 */
[----:B------:R-:W4:Y:S04]  /*ea00*/  LDSM.16.M88.4 R60, [R197+0x7900] ;  /* 0x00790000c53c783b */ /* 0x000f280000000200 */
[----:B------:R-:W3:Y:S04]  /*ea10*/  LDSM.16.M88.4 R8, [R196] ;  /* 0x00000000c408783b */ /* 0x000ee80000000200 */
[----:B------:R-:W3:Y:S04]  /*ea20*/  LDSM.16.M88.4 R52, [R196+0x800] ;  /* 0x00080000c434783b */ /* 0x000ee80000000200 */
[----:B------:R-:W3:Y:S04]  /*ea30*/  LDSM.16.M88.4 R72, [R196+0x1000] ;  /* 0x00100000c448783b */ /* 0x000ee80000000200 */
[----:B------:R-:W3:Y:S04]  /*ea40*/  LDSM.16.M88.4 R64, [R196+0x1800] ;  /* 0x00180000c440783b */ /* 0x000ee80000000200 */
[----:B------:R-:W-:Y:S01]  /*ea50*/  @!PT LDS RZ, [RZ] ;  /* 0x00000000fffff984 */ /* 0x000fe20000000800 */
[----:B------:R-:W-:Y:S01]  /*ea60*/  @!PT LDS RZ, [RZ] ;  /* 0x00000000fffff984 */ /* 0x000fe20000000800 */
[----:B------:R-:W-:Y:S01]  /*ea70*/  @!PT LDS RZ, [RZ] ;  /* 0x00000000fffff984 */ /* 0x000fe20000000800 */
[----:B------:R3:W-:Y:S01]  /*ea80*/  LDGSTS.E.BYPASS.LTC128B.128 [R206+0x100], [R14.64], !P1 ;  /* 0x001000000ece7fae */ /* 0x0007e2000c901d46 */
[----:B------:R-:W-:-:S02]  /*ea90*/  ISETP.LT.OR P1, PT, R12, 0x21, !P4 ;  /* 0x000000210c00780c */ /* 0x000fc40006721670 */
[----:B------:R-:W-:Y:S01]  /*eaa0*/  ISETP.NE.AND P4, PT, R173, 0x1, PT ;  /* 0x00000001ad00780c */ /* 0x000fe20003f85270 */
[----:B------:R3:W-:Y:S01]  /*eab0*/  LDGSTS.E.BYPASS.LTC128B.128 [R206+0x2100], [R14.64+0x80], !P0 ;  /* 0x021000800ece7fae */ /* 0x0007e2000c101d46 */
[----:B------:R-:W-:Y:S01]  /*eac0*/  ISETP.LT.OR P0, PT, R12, 0x1, !P2 ;  /* 0x000000010c00780c */ /* 0x000fe20005701670 */
[C---:B-1----:R-:W-:Y:S08]  /*ead0*/  HMMA.16816.F32.BF16 R44, R48.reuse, R40, RZ ;  /* 0x00000028302c723c */ /* 0x042ff000000418ff */
[----:B------:R-:W-:Y:S04]  /*eae0*/  HMMA.16816.F32.BF16 R40, R48, R42, RZ ;  /* 0x0000002a3028723c */ /* 0x000fe800000418ff */
[----:B------:R1:W-:Y:S01]  /*eaf0*/  LDGSTS.E.BYPASS.LTC128B.128 [R206+0x4100], [R14.64+0x100], !P0 ;  /* 0x041001000ece7fae */ /* 0x0003e2000c101d46 */
[----:B------:R-:W-:-:S03]  /*eb00*/  IADD3 R76, P0, R76, R14, RZ ;  /* 0x0000000e4c4c7210 */ /* 0x000fc60007f1e0ff */
[----:B--2---:R-:W-:Y:S02]  /*eb10*/  HMMA.16816.F32.BF16 R36, R48, R32, RZ ;  /* 0x000000203024723c */ /* 0x004fe400000418ff */
[----:B------:R-:W-:Y:S01]  /*eb20*/  IMAD.X R77, R207, 0x1, R15, P0 ;  /* 0x00000001cf4d7824 */ /* 0x000fe200000e060f */
[----:B------:R-:W-:Y:S01]  /*eb30*/  LOP3.LUT P0, RZ, R0, 0x4, RZ, 0xc0, !PT ;  /* 0x0000000400ff7812 */ /* 0x000fe2000780c0ff */
[----:B------:R-:W-:-:S03]  /*eb40*/  IMAD.MOV.U32 R0, RZ, RZ, 0x40 ;  /* 0x00000040ff007424 */ /* 0x000fc600078e00ff */
[----:B------:R2:W-:Y:S01]  /*eb50*/  LDGSTS.E.BYPASS.LTC128B.128 [R206+0x1100], [R76.64], !P3 ;  /* 0x011000004cce7fae */ /* 0x0005e2000d901d46 */
[C---:B------:R-:W-:Y:S01]  /*eb60*/  HMMA.16816.F32.BF16 R32, R48.reuse, R34, RZ ;  /* 0x000000223020723c */ /* 0x040fe200000418ff */
[----:B------:R-:W-:Y:S02]  /*eb70*/  SEL R0, R0, 0xffffffc0, !P0 ;  /* 0xffffffc000007807 */ /* 0x000fe40004000000 */
[----:B------:R-:W-:Y:S01]  /*eb80*/  ISETP.LT.OR P0, PT, R12, 0x21, !P2 ;  /* 0x000000210c00780c */ /* 0x000fe20005701670 */
[----:B------:R2:W-:Y:S02]  /*eb90*/  LDGSTS.E.BYPASS.LTC128B.128 [R206+0x3100], [R76.64+0x80], !P1 ;  /* 0x031000804cce7fae */ /* 0x0005e4000c901d46 */
[----:B------:R-:W-:Y:S02]  /*eba0*/  IMAD.IADD R192, R197, 0x1, R0 ;  /* 0x00000001c5c07824 */ /* 0x000fe400078e0200 */
[----:B---3--:R-:W-:Y:S01]  /*ebb0*/  HMMA.16816.F32.BF16 R28, R48, R24, RZ ;  /* 0x00000018301c723c */ /* 0x008fe200000418ff */
[----:B------:R-:W-:Y:S01]  /*ebc0*/  IMAD.IADD R184, R0, 0x1, R196 ;  /* 0x0000000100b87824 */ /* 0x000fe200078e02c4 */
[----:B------:R-:W-:-:S05]  /*ebd0*/  LOP3.LUT R0, R85, 0xffffffe0, RZ, 0xc0, !PT ;  /* 0xffffffe055007812 */ /* 0x000fca00078ec0ff */
[C---:B------:R-:W-:Y:S01]  /*ebe0*/  IMAD.IADD R0, R83.reuse, 0x1, -R0 ;  /* 0x0000000153007824 */ /* 0x040fe200078e0a00 */
[----:B------:R2:W-:Y:S01]  /*ebf0*/  LDGSTS.E.BYPASS.LTC128B.128 [R206+0x5100], [R76.64+0x100], !P0 ;  /* 0x051001004cce7fae */ /* 0x0005e2000c101d46 */
[C---:B------:R-:W-:Y:S01]  /*ec00*/  HMMA.16816.F32.BF16 R24, R48.reuse, R26, RZ ;  /* 0x0000001a3018723c */ /* 0x040fe200000418ff */
[----:B------:R-:W-:Y:S02]  /*ec10*/  IMAD.IADD R83, R83, 0x1, -R80 ;  /* 0x0000000153537824 */ /* 0x000fe400078e0a50 */
[----:B------:R-:W-:Y:S04]  /*ec20*/  LDSM.16.M88.4 R68, [R193+0xc100] ;  /* 0x00c10000c144783b */ /* 0x000fe80000000200 */
[----:B-1----:R-:W1:Y:S01]  /*ec30*/  LDSM.16.M88.4 R12, [R192+0x6100] ;  /* 0x00610000c00c783b */ /* 0x002e620000000200 */
[C---:B----4-:R-:W-:Y:S03]  /*ec40*/  HMMA.16816.F32.BF16 R20, R48.reuse, R60, RZ ;  /* 0x0000003c3014723c */ /* 0x050fe600000418ff */
[----:B------:R-:W3:Y:S04]  /*ec50*/  LDSM.16.M88.4 R16, [R192+0x6900] ;  /* 0x00690000c010783b */ /* 0x000ee80000000200 */
[----:B------:R-:W0:Y:S01]  /*ec60*/  LDGDEPBAR ;  /* 0x00000000000079af */ /* 0x000e220000000000 */
[----:B------:R-:W-:Y:S03]  /*ec70*/  HMMA.16816.F32.BF16 R48, R48, R62, RZ ;  /* 0x0000003e3030723c */ /* 0x000fe600000418ff */
[----:B------:R-:W-:Y:S05]  /*ec80*/  LDSM.16.M88.4 R60, [R192+0x7900] ;  /* 0x00790000c03c783b */ /* 0x000fea0000000200 */
[C---:B------:R-:W-:Y:S01]  /*ec90*/  HMMA.16816.F32.BF16 R44, R56.reuse, R8, R44 ;  /* 0x00000008382c723c */ /* 0x040fe2000004182c */
[----:B--2---:R-:W-:Y:S07]  /*eca0*/  LDSM.16.M88.4 R76, [R184] ;  /* 0x00000000b84c783b */ /* 0x004fee0000000200 */
[C---:B------:R-:W-:Y:S01]  /*ecb0*/  HMMA.16816.F32.BF16 R40, R56.reuse, R10, R40 ;  /* 0x0000000a3828723c */ /* 0x040fe20000041828 */
[----:B------:R-:W2:Y:S07]  /*ecc0*/  LDSM.16.M88.4 R8, [R192+0x7100] ;  /* 0x00710000c008783b */ /* 0x000eae0000000200 */
[C---:B------:R-:W-:Y:S08]  /*ecd0*/  HMMA.16816.F32.BF16 R36, R56.reuse, R52, R36 ;  /* 0x000000343824723c */ /* 0x040ff00000041824 */
[C---:B------:R-:W-:Y:S01]  /*ece0*/  HMMA.16816.F32.BF16 R32, R56.reuse, R54, R32 ;  /* 0x000000363820723c */ /* 0x040fe20000041820 */
[----:B------:R-:W4:Y:S07]  /*ecf0*/  LDSM.16.M88.4 R52, [R191+0xc100] ;  /* 0x00c10000bf34783b */ /* 0x000f2e0000000200 */
[C---:B------:R-:W-:Y:S08]  /*ed00*/  HMMA.16816.F32.BF16 R28, R56.reuse, R72, R28 ;  /* 0x00000048381c723c */ /* 0x040ff0000004181c */
[C---:B------:R-:W-:Y:S01]  /*ed10*/  HMMA.16816.F32.BF16 R24, R56.reuse, R74, R24 ;  /* 0x0000004a3818723c */ /* 0x040fe20000041818 */
[----:B------:R-:W-:Y:S07]  /*ed20*/  LDSM.16.M88.4 R72, [R184+0x1800] ;  /* 0x00180000b848783b */ /* 0x000fee0000000200 */
[C---:B------:R-:W-:Y:S08]  /*ed30*/  HMMA.16816.F32.BF16 R20, R56.reuse, R64, R20 ;  /* 0x000000403814723c */ /* 0x040ff00000041814 */
[----:B------:R-:W-:Y:S01]  /*ed40*/  HMMA.16816.F32.BF16 R48, R56, R66, R48 ;  /* 0x000000423830723c */ /* 0x000fe20000041830 */
[----:B------:R-:W4:Y:S04]  /*ed50*/  LDSM.16.M88.4 R56, [R184+0x800] ;  /* 0x00080000b838783b */ /* 0x000f280000000200 */
[----:B------:R-:W-:Y:S03]  /*ed60*/  LDSM.16.M88.4 R64, [R197+0x8900] ;  /* 0x00890000c540783b */ /* 0x000fe60000000200 */
[C---:B-1----:R-:W-:Y:S08]  /*ed70*/  HMMA.16816.F32.BF16 R44, R68.reuse, R12, R44 ;  /* 0x0000000c442c723c */ /* 0x042ff0000004182c */
[C---:B------:R-:W-:Y:S01]  /*ed80*/  HMMA.16816.F32.BF16 R40, R68.reuse, R14, R40 ;  /* 0x0000000e4428723c */ /* 0x040fe20000041828 */
[----:B------:R-:W1:Y:S07]  /*ed90*/  LDSM.16.M88.4 R12, [R184+0x1000] ;  /* 0x00100000b80c783b */ /* 0x000e6e0000000200 */
[C---:B---3--:R-:W-:Y:S08]  /*eda0*/  HMMA.16816.F32.BF16 R36, R68.reuse, R16, R36 ;  /* 0x000000104424723c */ /* 0x048ff00000041824 */
[C---:B------:R-:W-:Y:S01]  /*edb0*/  HMMA.16816.F32.BF16 R32, R68.reuse, R18, R32 ;  /* 0x000000124420723c */ /* 0x040fe20000041820 */
[----:B------:R-:W-:Y:S07]  /*edc0*/  LDSM.16.M88.4 R16, [R197+0x8100] ;  /* 0x00810000c510783b */ /* 0x000fee0000000200 */
[C---:B--2---:R-:W-:Y:S08]  /*edd0*/  HMMA.16816.F32.BF16 R28, R68.reuse, R8, R28 ;  /* 0x00000008441c723c */ /* 0x044ff0000004181c */
[C---:B------:R-:W-:Y:S01]  /*ede0*/  HMMA.16816.F32.BF16 R24, R68.reuse, R10, R24 ;  /* 0x0000000a4418723c */ /* 0x040fe20000041818 */
[----:B------:R-:W2:Y:S07]  /*edf0*/  LDSM.16.M88.4 R8, [R198+0x10100] ;  /* 0x01010000c608783b */ /* 0x000eae0000000200 */
[C---:B------:R-:W-:Y:S08]  /*ee00*/  HMMA.16816.F32.BF16 R20, R68.reuse, R60, R20 ;  /* 0x0000003c4414723c */ /* 0x040ff00000041814 */
[----:B------:R-:W-:Y:S01]  /*ee10*/  HMMA.16816.F32.BF16 R68, R68, R62, R48 ;  /* 0x0000003e4444723c */ /* 0x000fe20000041830 */
[----:B------:R-:W3:Y:S04]  /*ee20*/  LDSM.16.M88.4 R60, [R197+0x9100] ;  /* 0x00910000c53c783b */ /* 0x000ee80000000200 */
[----:B------:R-:W2:Y:S03]  /*ee30*/  LDSM.16.M88.4 R48, [R197+0x9900] ;  /* 0x00990000c530783b */ /* 0x000ea60000000200 */
[C---:B----4-:R-:W-:Y:S08]  /*ee40*/  HMMA.16816.F32.BF16 R44, R52.reuse, R76, R44 ;  /* 0x0000004c342c723c */ /* 0x050ff0000004182c */
[C---:B------:R-:W-:Y:S01]  /*ee50*/  HMMA.16816.F32.BF16 R40, R52.reuse, R78, R40 ;  /* 0x0000004e3428723c */ /* 0x040fe20000041828 */
[----:B------:R-:W-:Y:S07]  /*ee60*/  LDSM.16.M88.4 R76, [R184+0x3800] ;  /* 0x00380000b84c783b */ /* 0x000fee0000000200 */
[C---:B------:R-:W-:Y:S08]  /*ee70*/  HMMA.16816.F32.BF16 R36, R52.reuse, R56, R36 ;  /* 0x000000383424723c */ /* 0x040ff00000041824 */
[C---:B------:R-:W-:Y:S01]  /*ee80*/  HMMA.16816.F32.BF16 R32, R52.reuse, R58, R32 ;  /* 0x0000003a3420723c */ /* 0x040fe20000041820 */
[----:B------:R-:W-:Y:S07]  /*ee90*/  LDSM.16.M88.4 R56, [R196+0x2000] ;  /* 0x00200000c438783b */ /* 0x000fee0000000200 */
[C---:B-1----:R-:W-:Y:S08]  /*eea0*/  HMMA.16816.F32.BF16 R28, R52.reuse, R12, R28 ;  /* 0x0000000c341c723c */ /* 0x042ff0000004181c */
[C---:B------:R-:W-:Y:S01]  /*eeb0*/  HMMA.16816.F32.BF16 R24, R52.reuse, R14, R24 ;  /* 0x0000000e3418723c */ /* 0x040fe20000041818 */
[----:B------:R-:W1:Y:S07]  /*eec0*/  LDSM.16.M88.4 R12, [R194+0x10100] ;  /* 0x01010000c20c783b */ /* 0x000e6e0000000200 */
[C---:B------:R-:W-:Y:S08]  /*eed0*/  HMMA.16816.F32.BF16 R20, R52.reuse, R72, R20 ;  /* 0x000000483414723c */ /* 0x040ff00000041814 */
[----:B------:R-:W-:Y:S01]  /*eee0*/  HMMA.16816.F32.BF16 R68, R52, R74, R68 ;  /* 0x0000004a3444723c */ /* 0x000fe20000041844 */
[----:B------:R-:W4:Y:S04]  /*eef0*/  LDSM.16.M88.4 R52, [R196+0x2800] ;  /* 0x00280000c434783b */ /* 0x000f280000000200 */
[----:B------:R-:W-:Y:S03]  /*ef00*/  LDSM.16.M88.4 R72, [R191+0x10100] ;  /* 0x01010000bf48783b */ /* 0x000fe60000000200 */
        /* <DEDUP_REMOVED lines=8> */
[----:B------:R-:W-:Y:S07]  /*ef90*/  LDSM.16.M88.4 R60, [R192+0x8900] ;  /* 0x00890000c03c783b */ /* 0x000fee0000000200 */
[C---:B------:R-:W-:Y:S08]  /*efa0*/  HMMA.16816.F32.BF16 R20, R8.reuse, R48, R20 ;  /* 0x000000300814723c */ /* 0x040ff00000041814 */
[----:B------:R-:W-:Y:S01]  /*efb0*/  HMMA.16816.F32.BF16 R68, R8, R50, R68 ;  /* 0x000000320844723c */ /* 0x000fe20000041844 */
[----:B------:R-:W-:Y:S04]  /*efc0*/  LDSM.16.M88.4 R48, [R193+0x10100] ;  /* 0x01010000c130783b */ /* 0x000fe80000000200 */
[----:B------:R-:W3:Y:S03]  /*efd0*/  LDSM.16.M88.4 R8, [R192+0x8100] ;  /* 0x00810000c008783b */ /* 0x000ee60000000200 */
        /* <DEDUP_REMOVED lines=9> */
[C---:B------:R-:W-:Y:S08]  /*f070*/  HMMA.16816.F32.BF16 R20, R12.reuse, R64, R20 ;  /* 0x000000400c14723c */ /* 0x040ff00000041814 */
[----:B------:R-:W-:Y:S01]  /*f080*/  HMMA.16816.F32.BF16 R68, R12, R66, R68 ;  /* 0x000000420c44723c */ /* 0x000fe20000041844 */
[----:B------:R-:W2:Y:S04]  /*f090*/  LDSM.16.M88.4 R12, [R184+0x2800] ;  /* 0x00280000b80c783b */ /* 0x000ea80000000200 */
[----:B------:R-:W-:Y:S03]  /*f0a0*/  LDSM.16.M88.4 R64, [R198+0x14100] ;  /* 0x01410000c640783b */ /* 0x000fe60000000200 */
[C---:B---3--:R-:W-:Y:S08]  /*f0b0*/  HMMA.16816.F32.BF16 R44, R48.reuse, R8, R44 ;  /* 0x00000008302c723c */ /* 0x048ff0000004182c */
[C---:B------:R-:W-:Y:S01]  /*f0c0*/  HMMA.16816.F32.BF16 R40, R48.reuse, R10, R40 ;  /* 0x0000000a3028723c */ /* 0x040fe20000041828 */
[----:B------:R-:W3:Y:S07]  /*f0d0*/  LDSM.16.M88.4 R8, [R184+0x3000] ;  /* 0x00300000b808783b */ /* 0x000eee0000000200 */
[C---:B------:R-:W-:Y:S08]  /*f0e0*/  HMMA.16816.F32.BF16 R36, R48.reuse, R60, R36 ;  /* 0x0000003c3024723c */ /* 0x040ff00000041824 */
[C---:B------:R-:W-:Y:S01]  /*f0f0*/  HMMA.16816.F32.BF16 R32, R48.reuse, R62, R32 ;  /* 0x0000003e3020723c */ /* 0x040fe20000041820 */
[----:B------:R-:W3:Y:S07]  /*f100*/  LDSM.16.M88.4 R60, [R197+0xa100] ;  /* 0x00a10000c53c783b */ /* 0x000eee0000000200 */
[C---:B-1----:R-:W-:Y:S08]  /*f110*/  HMMA.16816.F32.BF16 R28, R48.reuse, R56, R28 ;  /* 0x00000038301c723c */ /* 0x042ff0000004181c */
[C---:B------:R-:W-:Y:S01]  /*f120*/  HMMA.16816.F32.BF16 R24, R48.reuse, R58, R24 ;  /* 0x0000003a3018723c */ /* 0x040fe20000041818 */
[----:B------:R-:W1:Y:S07]  /*f130*/  LDSM.16.M88.4 R56, [R197+0xa900] ;  /* 0x00a90000c538783b */ /* 0x000e6e0000000200 */
[----:B----4-:R-:W-:Y:S08]  /*f140*/  HMMA.16816.F32.BF16 R20, R48, R52, R20 ;  /* 0x000000343014723c */ /* 0x010ff00000041814 */
[C---:B--2---:R-:W-:Y:S08]  /*f150*/  HMMA.16816.F32.BF16 R44, R72.reuse, R16, R44 ;  /* 0x00000010482c723c */ /* 0x044ff0000004182c */
[----:B------:R-:W-:Y:S01]  /*f160*/  HMMA.16816.F32.BF16 R40, R72, R18, R40 ;  /* 0x000000124828723c */ /* 0x000fe20000041828 */
[----:B------:R-:W-:Y:S07]  /*f170*/  LDSM.16.M88.4 R16, [R194+0x14100] ;  /* 0x01410000c210783b */ /* 0x000fee0000000200 */
[----:B------:R-:W-:Y:S01]  /*f180*/  HMMA.16816.F32.BF16 R68, R48, R54, R68 ;  /* 0x000000363044723c */ /* 0x000fe20000041844 */
[----:B------:R-:W2:Y:S04]  /*f190*/  LDSM.16.M88.4 R48, [R197+0xb900] ;  /* 0x00b90000c530783b */ /* 0x000ea80000000200 */
[----:B------:R-:W-:Y:S03]  /*f1a0*/  LDSM.16.M88.4 R52, [R197+0xb100] ;  /* 0x00b10000c534783b */ /* 0x000fe60000000200 */
[C---:B------:R-:W-:Y:S08]  /*f1b0*/  HMMA.16816.F32.BF16 R36, R72.reuse, R12, R36 ;  /* 0x0000000c4824723c */ /* 0x040ff00000041824 */
[C---:B------:R-:W-:Y:S01]  /*f1c0*/  HMMA.16816.F32.BF16 R32, R72.reuse, R14, R32 ;  /* 0x0000000e4820723c */ /* 0x040fe20000041820 */
[----:B------:R-:W4:Y:S07]  /*f1d0*/  LDSM.16.M88.4 R12, [R196+0x4000] ;  /* 0x00400000c40c783b */ /* 0x000f2e0000000200 */
[C---:B---3--:R-:W-:Y:S08]  /*f1e0*/  HMMA.16816.F32.BF16 R28, R72.reuse, R8, R28 ;  /* 0x00000008481c723c */ /* 0x048ff0000004181c */
[C---:B------:R-:W-:Y:S01]  /*f1f0*/  HMMA.16816.F32.BF16 R24, R72.reuse, R10, R24 ;  /* 0x0000000a4818723c */ /* 0x040fe20000041818 */
[----:B------:R-:W3:Y:S07]  /*f200*/  LDSM.16.M88.4 R8, [R196+0x4800] ;  /* 0x00480000c408783b */ /* 0x000eee0000000200 */
[----:B------:R-:W-:Y:S08]  /*f210*/  HMMA.16816.F32.BF16 R20, R72, R76, R20 ;  /* 0x0000004c4814723c */ /* 0x000ff00000041814 */
[C---:B------:R-:W-:Y:S08]  /*f220*/  HMMA.16816.F32.BF16 R44, R64.reuse, R60, R44 ;  /* 0x0000003c402c723c */ /* 0x040ff0000004182c */
[C---:B------:R-:W-:Y:S01]  /*f230*/  HMMA.16816.F32.BF16 R40, R64.reuse, R62, R40 ;  /* 0x0000003e4028723c */ /* 0x040fe20000041828 */
[----:B------:R-:W-:Y:S07]  /*f240*/  LDSM.16.M88.4 R60, [R193+0x14100] ;  /* 0x01410000c13c783b */ /* 0x000fee0000000200 */
[C---:B-1----:R-:W-:Y:S08]  /*f250*/  HMMA.16816.F32.BF16 R36, R64.reuse, R56, R36 ;  /* 0x000000384024723c */ /* 0x042ff00000041824 */
[----:B------:R-:W-:Y:S01]  /*f260*/  HMMA.16816.F32.BF16 R32, R64, R58, R32 ;  /* 0x0000003a4020723c */ /* 0x000fe20000041820 */
[----:B------:R-:W1:Y:S07]  /*f270*/  LDSM.16.M88.4 R56, [R196+0x5800] ;  /* 0x00580000c438783b */ /* 0x000e6e0000000200 */
[----:B------:R-:W-:Y:S08]  /*f280*/  HMMA.16816.F32.BF16 R68, R72, R78, R68 ;  /* 0x0000004e4844723c */ /* 0x000ff00000041844 */
[----:B--2---:R-:W-:Y:S08]  /*f290*/  HMMA.16816.F32.BF16 R20, R64, R48, R20 ;  /* 0x000000304014723c */ /* 0x004ff00000041814 */
[C---:B----4-:R-:W-:Y:S08]  /*f2a0*/  HMMA.16816.F32.BF16 R44, R16.reuse, R12, R44 ;  /* 0x0000000c102c723c */ /* 0x050ff0000004182c */
[C---:B------:R-:W-:Y:S01]  /*f2b0*/  HMMA.16816.F32.BF16 R40, R16.reuse, R14, R40 ;  /* 0x0000000e1028723c */ /* 0x040fe20000041828 */
[----:B------:R-:W2:Y:S07]  /*f2c0*/  LDSM.16.M88.4 R12, [R192+0xa900] ;  /* 0x00a90000c00c783b */ /* 0x000eae0000000200 */
[C---:B---3--:R-:W-:Y:S08]  /*f2d0*/  HMMA.16816.F32.BF16 R36, R16.reuse, R8, R36 ;  /* 0x000000081024723c */ /* 0x048ff00000041824 */
[----:B------:R-:W-:Y:S01]  /*f2e0*/  HMMA.16816.F32.BF16 R32, R16, R10, R32 ;  /* 0x0000000a1020723c */ /* 0x000fe20000041820 */
[----:B------:R-:W3:Y:S07]  /*f2f0*/  LDSM.16.M88.4 R8, [R192+0xb900] ;  /* 0x00b90000c008783b */ /* 0x000eee0000000200 */
[C---:B------:R-:W-:Y:S01]  /*f300*/  HMMA.16816.F32.BF16 R68, R64.reuse, R50, R68 ;  /* 0x000000324044723c */ /* 0x040fe20000041844 */
[----:B------:R-:W4:Y:S07]  /*f310*/  LDSM.16.M88.4 R48, [R192+0xa100] ;  /* 0x00a10000c030783b */ /* 0x000f2e0000000200 */
[C---:B------:R-:W-:Y:S08]  /*f320*/  HMMA.16816.F32.BF16 R28, R64.reuse, R52, R28 ;  /* 0x00000034401c723c */ /* 0x040ff0000004181c */
[----:B------:R-:W-:Y:S01]  /*f330*/  HMMA.16816.F32.BF16 R24, R64, R54, R24 ;  /* 0x000000364018723c */ /* 0x000fe20000041818 */
[----:B------:R-:W4:Y:S04]  /*f340*/  LDSM.16.M88.4 R52, [R196+0x5000] ;  /* 0x00500000c434783b */ /* 0x000f280000000200 */
[----:B------:R-:W4:Y:S03]  /*f350*/  LDSM.16.M88.4 R64, [R192+0xb100] ;  /* 0x00b10000c040783b */ /* 0x000f260000000200 */
[C---:B-1----:R-:W-:Y:S01]  /*f360*/  HMMA.16816.F32.BF16 R72, R16.reuse, R56, R20 ;  /* 0x000000381048723c */ /* 0x042fe20000041814 */
[----:B------:R-:W-:Y:S07]  /*f370*/  LDSM.16.M88.4 R20, [R191+0x14100] ;  /* 0x01410000bf14783b */ /* 0x000fee0000000200 */
[----:B------:R-:W-:Y:S08]  /*f380*/  HMMA.16816.F32.BF16 R68, R16, R58, R68 ;  /* 0x0000003a1044723c */ /* 0x000ff00000041844 */
[C---:B--2---:R-:W-:Y:S08]  /*f390*/  HMMA.16816.F32.BF16 R36, R60.reuse, R12, R36 ;  /* 0x0000000c3c24723c */ /* 0x044ff00000041824 */
[C---:B------:R-:W-:Y:S01]  /*f3a0*/  HMMA.16816.F32.BF16 R32, R60.reuse, R14, R32 ;  /* 0x0000000e3c20723c */ /* 0x040fe20000041820 */
[----:B------:R-:W1:Y:S07]  /*f3b0*/  LDSM.16.M88.4 R12, [R184+0x4800] ;  /* 0x00480000b80c783b */ /* 0x000e6e0000000200 */
[C---:B---3--:R-:W-:Y:S07]  /*f3c0*/  HMMA.16816.F32.BF16 R72, R60.reuse, R8, R72 ;  /* 0x000000083c48723c */ /* 0x048fee0000041848 */
[----:B------:R-:W-:Y:S01]  /*f3d0*/  SHF.R.S32.HI R8, RZ, 0x1f, R87 ;  /* 0x0000001fff087819 */ /* 0x000fe20000011457 */
[----:B----4-:R-:W-:Y:S03]  /*f3e0*/  HMMA.16816.F32.BF16 R44, R60, R48, R44 ;  /* 0x000000303c2c723c */ /* 0x010fe6000004182c */
[----:B------:R-:W-:-:S04]  /*f3f0*/  LEA.HI R8, R8, R87, RZ, 0x3 ;  /* 0x0000005708087211 */ /* 0x000fc800078f18ff */
[----:B------:R-:W-:Y:S01]  /*f400*/  SHF.R.S32.HI R49, RZ, 0x1f, R0 ;  /* 0x0000001fff317819 */ /* 0x000fe20000011400 */
[----:B------:R-:W-:Y:S03]  /*f410*/  HMMA.16816.F32.BF16 R28, R16, R52, R28 ;  /* 0x00000034101c723c */ /* 0x000fe6000004181c */
[----:B------:R-:W-:-:S04]  /*f420*/  LEA.HI R49, R49, R0, RZ, 0x2 ;  /* 0x0000000031317211 */ /* 0x000fc800078f10ff */
[----:B------:R-:W-:Y:S01]  /*f430*/  LOP3.LUT R219, R49, 0x7ffffffc, RZ, 0xc0, !PT ;  /* 0x7ffffffc31db7812 */ /* 0x000fe200078ec0ff */
[----:B------:R-:W-:Y:S01]  /*f440*/  HMMA.16816.F32.BF16 R24, R16, R54, R24 ;  /* 0x000000361018723c */ /* 0x000fe20000041818 */
[----:B------:R-:W2:Y:S03]  /*f450*/  LDSM.16.M88.4 R52, [R184+0x4000] ;  /* 0x00400000b834783b */ /* 0x000ea60000000200 */
[----:B------:R-:W-:-:S03]  /*f460*/  IMAD.IADD R219, R0, 0x1, -R219 ;  /* 0x0000000100db7824 */ /* 0x000fc600078e0adb */
[----:B------:R-:W-:Y:S01]  /*f470*/  LOP3.LUT R16, R8, 0xffffff8, RZ, 0xc0, !PT ;  /* 0x0ffffff808107812 */ /* 0x000fe200078ec0ff */
[C---:B------:R-:W-:Y:S01]  /*f480*/  HMMA.16816.F32.BF16 R68, R60.reuse, R10, R68 ;  /* 0x0000000a3c44723c */ /* 0x040fe20000041844 */
[----:B------:R-:W-:Y:S01]  /*f490*/  LEA.HI R18, R83, R83, RZ, 0x1 ;  /* 0x0000005353127211 */ /* 0x000fe200078f08ff */
[----:B------:R-:W-:Y:S01]  /*f4a0*/  LDSM.16.M88.4 R8, [R184+0x5000] ;  /* 0x00500000b808783b */ /* 0x000fe20000000200 */
[----:B------:R-:W-:Y:S02]  /*f4b0*/  IMAD.SHL.U32 R219, R219, 0x2, RZ ;  /* 0x00000002dbdb7824 */ /* 0x000fe400078e00ff */
[----:B------:R-:W-:Y:S01]  /*f4c0*/  IMAD.IADD R87, R87, 0x1, -R16 ;  /* 0x0000000157577824 */ /* 0x000fe200078e0a10 */
[----:B------:R-:W-:Y:S01]  /*f4d0*/  LEA.HI.SX32 R16, R49, R92, 0x1e ;  /* 0x0000005c31107211 */ /* 0x000fe200078ff2ff */
[----:B------:R-:W-:Y:S01]  /*f4e0*/  IMAD.IADD R82, R82, 0x1, -R219 ;  /* 0x0000000152527824 */ /* 0x000fe200078e0adb */
[----:B------:R-:W-:Y:S01]  /*f4f0*/  LOP3.LUT R18, R18, 0x1ffffffe, RZ, 0xc0, !PT ;  /* 0x1ffffffe12127812 */ /* 0x000fe200078ec0ff */
[----:B------:R-:W-:Y:S02]  /*f500*/  HMMA.16816.F32.BF16 R40, R60, R50, R40 ;  /* 0x000000323c28723c */ /* 0x000fe40000041828 */
[----:B------:R-:W-:-:S02]  /*f510*/  IMAD R16, R87, 0x10, R16 ;  /* 0x0000001057107824 */ /* 0x000fc400078e0210 */
[----:B------:R-:W-:-:S04]  /*f520*/  IMAD.IADD R83, R83, 0x1, -R18 ;  /* 0x0000000153537824 */ /* 0x000fc800078e0a12 */
[----:B------:R-:W-:Y:S01]  /*f530*/  IMAD R174, R83, 0x8, R16 ;  /* 0x0000000853ae7824 */ /* 0x000fe200078e0210 */
[----:B------:R-:W-:Y:S01]  /*f540*/  HMMA.16816.F32.BF16 R28, R60, R64, R28 ;  /* 0x000000403c1c723c */ /* 0x000fe2000004181c */
[----:B------:R-:W-:Y:S01]  /*f550*/  LDSM.16.M88.4 R16, [R184+0x5800] ;  /* 0x00580000b810783b */ /* 0x000fe20000000200 */
[----:B------:R-:W-:-:S04]  /*f560*/  DEPBAR.LE SB0, 0x0 ;  /* 0x000080000000791a */ /* 0x000fc80000000000 */
[----:B------:R-:W-:Y:S02]  /*f570*/  @P4 IMAD.HI.U32 R50, R174, c[0x0][0x2c8], RZ ;  /* 0x0000b200ae324a27 */ /* 0x000fe400078e00ff */
[----:B-1----:R-:W-:Y:S02]  /*f580*/  HMMA.16816.F32.BF16 R36, R20, R12, R36 ;  /* 0x0000000c1424723c */ /* 0x002fe40000041824 */
[----:B------:R-:W-:Y:S01]  /*f590*/  IMAD.MOV.U32 R48, RZ, RZ, R174 ;  /* 0x000000ffff307224 */ /* 0x000fe200078e00ae */
[----:B------:R-:W-:-:S05]  /*f5a0*/  @P4 SHF.R.U32.HI R48, RZ, c[0x0][0x2cc], R50 ;  /* 0x0000b300ff304a19 */ /* 0x000fca0000011632 */
[----:B------:R-:W-:Y:S01]  /*f5b0*/  SHFL.IDX PT, R12, R48, RZ, 0x1c1f ;  /* 0x001c1fff300c7589 */ /* 0x000fe200000e0000 */
[C---:B------:R-:W-:Y:S03]  /*f5c0*/  HMMA.16816.F32.BF16 R32, R20.reuse, R14, R32 ;  /* 0x0000000e1420723c */ /* 0x040fe60000041820 */
[----:B------:R-:W1:Y:S04]  /*f5d0*/  SHFL.IDX PT, R13, R48, 0x1, 0x1c1f ;  /* 0x003c1f00300d7f89 */ /* 0x000e6800000e0000 */
[----:B------:R-:W-:Y:S01]  /*f5e0*/  IMAD.MOV.U32 R14, RZ, RZ, -0x40 ;  /* 0xffffffc0ff0e7424 */ /* 0x000fe200078e00ff */
[----:B--2---:R-:W-:Y:S03]  /*f5f0*/  HMMA.16816.F32.BF16 R44, R20, R52, R44 ;  /* 0x00000034142c723c */ /* 0x004fe6000004182c */
[----:B------:R-:W-:-:S05]  /*f600*/  IMAD R81, R81, R14, 0x1 ;  /* 0x0000000151517424 */ /* 0x000fca00078e020e */
[----:B------:R-:W-:Y:S01]  /*f610*/  IADD3 R0, -R219, R81, R172 ;  /* 0x00000051db007210 */ /* 0x000fe20007ffe1ac */
[----:B------:R-:W-:Y:S04]  /*f620*/  HMMA.16816.F32.BF16 R24, R60, R66, R24 ;  /* 0x000000423c18723c */ /* 0x000fe80000041818 */
[----:B------:R-:W-:-:S04]  /*f630*/  IMAD.IADD R0, R0, 0x1, -R175 ;  /* 0x0000000100007824 */ /* 0x000fc800078e0aaf */
[----:B------:R-:W-:Y:S01]  /*f640*/  HMMA.16816.F32.BF16 R40, R20, R54, R40 ;  /* 0x000000361428723c */ /* 0x000fe20000041828 */
[----:B-1----:R-:W-:-:S07]  /*f650*/  IMAD.IADD R13, R0, 0x1, R13 ;  /* 0x00000001000d7824 */ /* 0x002fce00078e020d */
[C---:B------:R-:W-:Y:S07]  /*f660*/  HMMA.16816.F32.BF16 R28, R20.reuse, R8, R28 ;  /* 0x00000008141c723c */ /* 0x040fee000004181c */
[----:B------:R-:W-:Y:S01]  /*f670*/  IMAD.IADD R9, R0, 0x1, R12 ;  /* 0x0000000100097824 */ /* 0x000fe200078e020c */
[C---:B------:R-:W-:Y:S01]  /*f680*/  IMNMX R0, R82.reuse, R13, PT ;  /* 0x0000000d52007217 */ /* 0x040fe20003800200 */
[----:B------:R-:W-:Y:S03]  /*f690*/  HMMA.16816.F32.BF16 R24, R20, R10, R24 ;  /* 0x0000000a1418723c */ /* 0x000fe60000041818 */
[----:B------:R-:W-:Y:S01]  /*f6a0*/  IMNMX R8, R82, R9, PT ;  /* 0x0000000952087217 */ /* 0x000fe20003800200 */
[----:B------:R-:W-:Y:S01]  /*f6b0*/  BAR.SYNC.DEFER_BLOCKING 0x0 ;  /* 0x0000000000007b1d */ /* 0x000fe20000010000 */
[----:B------:R-:W-:-:S02]  /*f6c0*/  ISETP.GT.AND P2, PT, R0, RZ, PT ;  /* 0x000000ff0000720c */ /* 0x000fc40003f44270 */
[C---:B------:R-:W-:Y:S01]  /*f6d0*/  ISETP.GT.AND P0, PT, R8.reuse, RZ, PT ;  /* 0x000000ff0800720c */ /* 0x040fe20003f04270 */
[C---:B------:R-:W-:Y:S01]  /*f6e0*/  HMMA.16816.F32.BF16 R72, R20.reuse, R16, R72 ;  /* 0x000000101448723c */ /* 0x040fe20000041848 */
[----:B------:R-:W-:Y:S02]  /*f6f0*/  ISETP.GT.AND P1, PT, R8, 0x1, PT ;  /* 0x000000010800780c */ /* 0x000fe40003f24270 */
[----:B------:R-:W-:Y:S02]  /*f700*/  FSEL R44, R44, -INF , P0 ;  /* 0xff8000002c2c7808 */ /* 0x000fe40000000000 */
[C---:B------:R-:W-:Y:S02]  /*f710*/  ISETP.GT.AND P3, PT, R8.reuse, 0x8, PT ;  /* 0x000000080800780c */ /* 0x040fe40003f64270 */
[----:B------:R-:W-:Y:S01]  /*f720*/  ISETP.GT.AND P0, PT, R8, 0x9, PT ;  /* 0x000000090800780c */ /* 0x000fe20003f04270 */
[----:B------:R-:W-:Y:S01]  /*f730*/  HMMA.16816.F32.BF16 R68, R20, R18, R68 ;  /* 0x000000121444723c */ /* 0x000fe20000041844 */
[----:B------:R-:W-:-:S02]  /*f740*/  FSEL R49, R45, -INF , P1 ;  /* 0xff8000002d317808 */ /* 0x000fc40000800000 */
[----:B------:R-:W-:Y:S02]  /*f750*/  FSEL R45, R40, -INF , P3 ;  /* 0xff800000282d7808 */ /* 0x000fe40001800000 */
[----:B------:R-:W-:Y:S02]  /*f760*/  FSEL R41, R41, -INF , P0 ;  /* 0xff80000029297808 */ /* 0x000fe40000000000 */
[----:B------:R-:W-:Y:S02]  /*f770*/  FMNMX.FTZ R10, R44, R49, !PT ;  /* 0x000000312c0a7209 */ /* 0x000fe40007810000 */
[----:B------:R-:W-:Y:S02]  /*f780*/  ISETP.GT.AND P0, PT, R0, 0x9, PT ;  /* 0x000000090000780c */ /* 0x000fe40003f04270 */
[----:B------:R-:W-:Y:S02]  /*f790*/  FSEL R46, R46, -INF , P2 ;  /* 0xff8000002e2e7808 */ /* 0x000fe40001000000 */
[----:B------:R-:W-:-:S02]  /*f7a0*/  ISETP.GT.AND P2, PT, R8, 0x10, PT ;  /* 0x000000100800780c */ /* 0x000fc40003f44270 */
[----:B------:R-:W-:Y:S02]  /*f7b0*/  FMNMX.FTZ R10, R45, R10, !PT ;  /* 0x0000000a2d0a7209 */ /* 0x000fe40007810000 */
[----:B------:R-:W-:Y:S02]  /*f7c0*/  FSEL R43, R43, -INF , P0 ;  /* 0xff8000002b2b7808 */ /* 0x000fe40000000000 */
[----:B------:R-:W-:Y:S02]  /*f7d0*/  ISETP.GT.AND P0, PT, R8, 0x11, PT ;  /* 0x000000110800780c */ /* 0x000fe40003f04270 */
[----:B------:R-:W-:Y:S02]  /*f7e0*/  FSEL R21, R36, -INF , P2 ;  /* 0xff80000024157808 */ /* 0x000fe40001000000 */
[----:B------:R-:W-:Y:S02]  /*f7f0*/  FMNMX.FTZ R10, R41, R10, !PT ;  /* 0x0000000a290a7209 */ /* 0x000fe40007810000 */
[----:B------:R-:W-:-:S02]  /*f800*/  ISETP.GT.AND P1, PT, R0, 0x8, PT ;  /* 0x000000080000780c */ /* 0x000fc40003f24270 */
[----:B------:R-:W-:Y:S02]  /*f810*/  FSEL R19, R37, -INF , P0 ;  /* 0xff80000025137808 */ /* 0x000fe40000000000 */
[----:B------:R-:W-:Y:S02]  /*f820*/  ISETP.GT.AND P0, PT, R0, 0x11, PT ;  /* 0x000000110000780c */ /* 0x000fe40003f04270 */
[----:B------:R-:W-:Y:S02]  /*f830*/  ISETP.GT.AND P2, PT, R8, 0x18, PT ;  /* 0x000000180800780c */ /* 0x000fe40003f44270 */
[----:B------:R-:W-:Y:S02]  /*f840*/  FMNMX.FTZ R10, R21, R10, !PT ;  /* 0x0000000a150a7209 */ /* 0x000fe40007810000 */
[----:B------:R-:W-:Y:S02]  /*f850*/  FSEL R23, R42, -INF , P1 ;  /* 0xff8000002a177808 */ /* 0x000fe40000800000 */
[----:B------:R-:W-:-:S02]  /*f860*/  ISETP.GT.AND P1, PT, R0, 0x10, PT ;  /* 0x000000100000780c */ /* 0x000fc40003f24270 */
[----:B------:R-:W-:Y:S02]  /*f870*/  FSEL R13, R39, -INF , P0 ;  /* 0xff800000270d7808 */ /* 0x000fe40000000000 */
[----:B------:R-:W-:Y:S02]  /*f880*/  ISETP.GT.AND P0, PT, R8, 0x19, PT ;  /* 0x000000190800780c */ /* 0x000fe40003f04270 */
[----:B------:R-:W-:Y:S02]  /*f890*/  FSEL R17, R32, -INF , P2 ;  /* 0xff80000020117808 */ /* 0x000fe40001000000 */
[----:B------:R-:W-:Y:S02]  /*f8a0*/  FMNMX.FTZ R10, R19, R10, !PT ;  /* 0x0000000a130a7209 */ /* 0x000fe40007810000 */
[----:B------:R-:W-:Y:S02]  /*f8b0*/  ISETP.GT.AND P3, PT, R0, 0x1, PT ;  /* 0x000000010000780c */ /* 0x000fe40003f64270 */
[----:B------:R-:W-:-:S02]  /*f8c0*/  FSEL R15, R38, -INF , P1 ;  /* 0xff800000260f7808 */ /* 0x000fc40000800000 */
[C---:B------:R-:W-:Y:S02]  /*f8d0*/  ISETP.GT.AND P1, PT, R8.reuse, 0x20, PT ;  /* 0x000000200800780c */ /* 0x040fe40003f24270 */
[----:B------:R-:W-:Y:S02]  /*f8e0*/  FSEL R33, R33, -INF , P0 ;  /* 0xff80000021217808 */ /* 0x000fe40000000000 */
[----:B------:R-:W-:Y:S02]  /*f8f0*/  FMNMX.FTZ R10, R17, R10, !PT ;  /* 0x0000000a110a7209 */ /* 0x000fe40007810000 */
[----:B------:R-:W-:Y:S02]  /*f900*/  FSEL R47, R47, -INF , P3 ;  /* 0xff8000002f2f7808 */ /* 0x000fe40001800000 */
        /* <DEDUP_REMOVED lines=8> */
[----:B------:R-:W-:Y:S02]  /*f990*/  ISETP.GT.AND P0, PT, R8, 0x29, PT ;  /* 0x000000290800780c */ /* 0x000fe40003f04270 */
[----:B------:R-:W-:Y:S02]  /*f9a0*/  FSEL R157, R24, -INF , P1 ;  /* 0xff800000189d7808 */ /* 0x000fe40000800000 */
[----:B------:R-:W-:Y:S02]  /*f9b0*/  ISETP.GT.AND P1, PT, R8, 0x30, PT ;  /* 0x000000300800780c */ /* 0x000fe40003f24270 */
[----:B------:R-:W-:Y:S02]  /*f9c0*/  FMNMX.FTZ R12, R215, R10, !PT ;  /* 0x0000000ad70c7209 */ /* 0x000fe40007810000 */
[----:B------:R-:W-:Y:S02]  /*f9d0*/  FMNMX.FTZ R10, R43, R14, !PT ;  /* 0x0000000e2b0a7209 */ /* 0x000fe40007810000 */
[----:B------:R-:W-:-:S02]  /*f9e0*/  FSEL R187, R25, -INF , P0 ;  /* 0xff80000019bb7808 */ /* 0x000fc40000000000 */
[----:B------:R-:W-:Y:S02]  /*f9f0*/  ISETP.GT.AND P0, PT, R8, 0x31, PT ;  /* 0x000000310800780c */ /* 0x000fe40003f04270 */
[----:B------:R-:W-:Y:S02]  /*fa00*/  FSEL R181, R72, -INF , P1 ;  /* 0xff80000048b57808 */ /* 0x000fe40000800000 */
[C---:B------:R-:W-:Y:S02]  /*fa10*/  ISETP.GT.AND P1, PT, R0.reuse, 0x18, PT ;  /* 0x000000180000780c */ /* 0x040fe40003f24270 */
[----:B------:R-:W-:Y:S02]  /*fa20*/  FMNMX.FTZ R10, R15, R10, !PT ;  /* 0x0000000a0f0a7209 */ /* 0x000fe40007810000 */
[----:B------:R-:W-:Y:S02]  /*fa30*/  FSEL R179, R73, -INF , P0 ;  /* 0xff80000049b37808 */ /* 0x000fe40000000000 */
[----:B------:R-:W-:-:S02]  /*fa40*/  ISETP.GT.AND P0, PT, R0, 0x19, PT ;  /* 0x000000190000780c */ /* 0x000fc40003f04270 */
[----:B------:R-:W-:Y:S02]  /*fa50*/  FSEL R11, R34, -INF , P1 ;  /* 0xff800000220b7808 */ /* 0x000fe40000800000 */
[----:B------:R-:W-:Y:S02]  /*fa60*/  FMNMX.FTZ R10, R13, R10, !PT ;  /* 0x0000000a0d0a7209 */ /* 0x000fe40007810000 */
[----:B------:R-:W-:Y:S02]  /*fa70*/  FSEL R9, R35, -INF , P0 ;  /* 0xff80000023097808 */ /* 0x000fe40000000000 */
[----:B------:R-:W-:Y:S02]  /*fa80*/  ISETP.GT.AND P1, PT, R0, 0x20, PT ;  /* 0x000000200000780c */ /* 0x000fe40003f24270 */
[----:B------:R-:W-:Y:S02]  /*fa90*/  FMNMX.FTZ R10, R11, R10, !PT ;  /* 0x0000000a0b0a7209 */ /* 0x000fe40007810000 */
[----:B------:R-:W-:-:S02]  /*faa0*/  FMNMX.FTZ R12, R157, R12, !PT ;  /* 0x0000000c9d0c7209 */ /* 0x000fc40007810000 */
[C---:B------:R-:W-:Y:S02]  /*fab0*/  ISETP.GT.AND P3, PT, R8.reuse, 0x38, PT ;  /* 0x000000380800780c */ /* 0x040fe40003f64270 */
[----:B------:R-:W-:Y:S02]  /*fac0*/  ISETP.GT.AND P2, PT, R8, 0x39, PT ;  /* 0x000000390800780c */ /* 0x000fe40003f44270 */
[----:B------:R-:W-:Y:S02]  /*fad0*/  ISETP.GT.AND P0, PT, R0, 0x21, PT ;  /* 0x000000210000780c */ /* 0x000fe40003f04270 */
[----:B------:R-:W-:Y:S02]  /*fae0*/  FSEL R163, R30, -INF , P1 ;  /* 0xff8000001ea37808 */ /* 0x000fe40000800000 */
[----:B------:R-:W-:Y:S02]  /*faf0*/  FMNMX.FTZ R10, R9, R10, !PT ;  /* 0x0000000a090a7209 */ /* 0x000fe40007810000 */
[----:B------:R-:W-:-:S02]  /*fb00*/  FMNMX.FTZ R8, R187, R12, !PT ;  /* 0x0000000cbb087209 */ /* 0x000fc40007810000 */
[----:B------:R-:W-:Y:S02]  /*fb10*/  FSEL R185, R31, -INF , P0 ;  /* 0xff8000001fb97808 */ /* 0x000fe40000000000 */
[C---:B------:R-:W-:Y:S02]  /*fb20*/  ISETP.GT.AND P1, PT, R0.reuse, 0x28, PT ;  /* 0x000000280000780c */ /* 0x040fe40003f24270 */
[----:B------:R-:W-:Y:S02]  /*fb30*/  FMNMX.FTZ R10, R163, R10, !PT ;  /* 0x0000000aa30a7209 */ /* 0x000fe40007810000 */
[----:B------:R-:W-:Y:S02]  /*fb40*/  FMNMX.FTZ R8, R181, R8, !PT ;  /* 0x00000008b5087209 */ /* 0x000fe40007810000 */
[----:B------:R-:W-:Y:S02]  /*fb50*/  ISETP.GT.AND P0, PT, R0, 0x29, PT ;  /* 0x000000290000780c */ /* 0x000fe40003f04270 */
[----:B------:R-:W-:-:S02]  /*fb60*/  FSEL R183, R26, -INF , P1 ;  /* 0xff8000001ab77808 */ /* 0x000fc40000800000 */
[----:B------:R-:W-:Y:S02]  /*fb70*/  FMNMX.FTZ R10, R185, R10, !PT ;  /* 0x0000000ab90a7209 */ /* 0x000fe40007810000 */
[----:B------:R-:W-:Y:S02]  /*fb80*/  FSEL R171, R68, -INF , P3 ;  /* 0xff80000044ab7808 */ /* 0x000fe40001800000 */
[----:B------:R-:W-:Y:S02]  /*fb90*/  FMNMX.FTZ R8, R179, R8, !PT ;  /* 0x00000008b3087209 */ /* 0x000fe40007810000 */
[----:B------:R-:W-:Y:S02]  /*fba0*/  FSEL R177, R27, -INF , P0 ;  /* 0xff8000001bb17808 */ /* 0x000fe40000000000 */
[----:B------:R-:W-:Y:S02]  /*fbb0*/  ISETP.GT.AND P1, PT, R0, 0x30, PT ;  /* 0x000000300000780c */ /* 0x000fe40003f24270 */
[----:B------:R-:W-:-:S02]  /*fbc0*/  FMNMX.FTZ R10, R183, R10, !PT ;  /* 0x0000000ab70a7209 */ /* 0x000fc40007810000 */
[----:B------:R-:W-:Y:S02]  /*fbd0*/  FSEL R169, R69, -INF , P2 ;  /* 0xff80000045a97808 */ /* 0x000fe40001000000 */
[----:B------:R-:W-:Y:S02]  /*fbe0*/  FMNMX.FTZ R8, R171, R8, !PT ;  /* 0x00000008ab087209 */ /* 0x000fe40007810000 */
[----:B------:R-:W-:Y:S02]  /*fbf0*/  ISETP.GT.AND P0, PT, R0, 0x31, PT ;  /* 0x000000310000780c */ /* 0x000fe40003f04270 */
[----:B------:R-:W-:Y:S02]  /*fc00*/  FSEL R167, R74, -INF , P1 ;  /* 0xff8000004aa77808 */ /* 0x000fe40000800000 */
[----:B------:R-:W-:Y:S02]  /*fc10*/  FMNMX.FTZ R10, R177, R10, !PT ;  /* 0x0000000ab10a7209 */ /* 0x000fe40007810000 */
[----:B------:R-:W-:-:S02]  /*fc20*/  FMNMX.FTZ R8, R169, R8, !PT ;  /* 0x00000008a9087209 */ /* 0x000fc40007810000 */
[----:B------:R-:W-:Y:S02]  /*fc30*/  FSEL R165, R75, -INF , P0 ;  /* 0xff8000004ba57808 */ /* 0x000fe40000000000 */
[C---:B------:R-:W-:Y:S01]  /*fc40*/  ISETP.GT.AND P1, PT, R0.reuse, 0x38, PT ;  /* 0x000000380000780c */ /* 0x040fe20003f24270 */
[----:B------:R-:W1:Y:S01]  /*fc50*/  SHFL.BFLY PT, R25, R8, 0x2, 0x1f ;  /* 0x0c401f0008197f89 */ /* 0x000e6200000e0000 */
[----:B------:R-:W-:Y:S02]  /*fc60*/  FMNMX.FTZ R10, R167, R10, !PT ;  /* 0x0000000aa70a7209 */ /* 0x000fe40007810000 */
[----:B------:R-:W-:Y:S02]  /*fc70*/  ISETP.GT.AND P0, PT, R0, 0x39, PT ;  /* 0x000000390000780c */ /* 0x000fe40003f04270 */
[----:B------:R-:W-:Y:S02]  /*fc80*/  FSEL R161, R70, -INF , P1 ;  /* 0xff80000046a17808 */ /* 0x000fe40000800000 */
[----:B------:R-:W-:-:S02]  /*fc90*/  FMNMX.FTZ R10, R165, R10, !PT ;  /* 0x0000000aa50a7209 */ /* 0x000fc40007810000 */
[----:B------:R-:W-:Y:S02]  /*fca0*/  FSEL R159, R71, -INF , P0 ;  /* 0xff800000479f7808 */ /* 0x000fe40000000000 */
[----:B------:R-:W-:Y:S02]  /*fcb0*/  FMNMX.FTZ R10, R161, R10, !PT ;  /* 0x0000000aa10a7209 */ /* 0x000fe40007810000 */
[----:B------:R-:W-:Y:S02]  /*fcc0*/  ISETP.GE.AND P0, PT, R7, 0x2, PT ;  /* 0x000000020700780c */ /* 0x000fe40003f06270 */
[----:B------:R-:W-:Y:S02]  /*fcd0*/  FMNMX.FTZ R10, R159, R10, !PT ;  /* 0x0000000a9f0a7209 */ /* 0x000fe40007810000 */
[----:B------:R-:W-:-:S03]  /*fce0*/  ISETP.NE.AND P3, PT, R203, RZ, PT ;  /* 0x000000ffcb00720c */ /* 0x000fc60003f65270 */
[----:B------:R-:W2:Y:S01]  /*fcf0*/  SHFL.BFLY PT, R27, R10, 0x2, 0x1f ;  /* 0x0c401f000a1b7f89 */ /* 0x000ea200000e0000 */
[----:B-1----:R-:W-:-:S05]  /*fd00*/  FMNMX.FTZ R25, R8, R25, !PT ;  /* 0x0000001908197209 */ /* 0x002fca0007810000 */
[----:B------:R-:W-:Y:S01]  /*fd10*/  @P0 SHF.R.S32.HI R8, RZ, 0x1f, R217 ;  /* 0x0000001fff080819 */ /* 0x000fe200000114d9 */
[----:B------:R-:W-:Y:S01]  /*fd20*/  @P0 IMAD R6, R6, R217, RZ ;  /* 0x000000d906060224 */ /* 0x000fe200078e02ff */
[----:B------:R-:W1:Y:S03]  /*fd30*/  SHFL.BFLY PT, R0, R25, 0x1, 0x1f ;  /* 0x0c201f0019007f89 */ /* 0x000e6600000e0000 */
[----:B------:R-:W-:Y:S01]  /*fd40*/  @P0 IMAD R6, R8, R5, R6 ;  /* 0x0000000508060224 */ /* 0x000fe200078e0206 */
[----:B--2---:R-:W-:-:S05]  /*fd50*/  FMNMX.FTZ R132, R10, R27, !PT ;  /* 0x0000001b0a847209 */ /* 0x004fca0007810000 */
[----:B------:R-:W2:Y:S01]  /*fd60*/  SHFL.BFLY PT, R7, R132, 0x1, 0x1f ;  /* 0x0c201f0084077f89 */ /* 0x000ea200000e0000 */
[----:B-1----:R-:W-:Y:S01]  /*fd70*/  FMNMX.FTZ R0, R25, R0, !PT ;  /* 0x0000000019007209 */ /* 0x002fe20007810000 */
[----:B------:R-:W-:-:S03]  /*fd80*/  @P0 IMAD.WIDE.U32 R24, R217, R5, R212 ;  /* 0x00000005d9180225 */ /* 0x000fc600078e00d4 */
[C---:B------:R-:W-:Y:S01]  /*fd90*/  FSETP.NEU.FTZ.AND P1, PT, R0.reuse, -INF , PT ;  /* 0xff8000000000780b */ /* 0x040fe20003f3d000 */
[----:B------:R-:W-:Y:S02]  /*fda0*/  FMUL.FTZ R166, R0, c[0x0][0x2d0] ;  /* 0x0000b40000a67a20 */ /* 0x000fe40000410000 */
[----:B------:R-:W-:-:S03]  /*fdb0*/  @P0 IMAD.IADD R5, R25, 0x1, R6 ;  /* 0x0000000119050824 */ /* 0x000fc600078e0206 */
[----:B------:R-:W-:Y:S02]  /*fdc0*/  FSEL R166, R166, RZ, P1 ;  /* 0x000000ffa6a67208 */ /* 0x000fe40000800000 */
[----:B------:R-:W-:-:S03]  /*fdd0*/  @P0 LEA R26, P1, R24, c[0x0][0x1c8], 0x1 ;  /* 0x00007200181a0a11 */ /* 0x000fc600078208ff */
[--C-:B------:R-:W-:Y:S01]  /*fde0*/  FFMA.FTZ R135, R41, c[0x0][0x2d0], -R166.reuse ;  /* 0x0000b40029877a23 */ /* 0x100fe200000108a6 */
[----:B------:R-:W-:Y:S01]  /*fdf0*/  @P0 LEA.HI.X R27, R24, c[0x0][0x1cc], R5, 0x1, P1 ;  /* 0x00007300181b0a11 */ /* 0x000fe200008f0c05 */
[--C-:B------:R-:W-:Y:S01]  /*fe00*/  FFMA.FTZ R154, R44, c[0x0][0x2d0], -R166.reuse ;  /* 0x0000b4002c9a7a23 */ /* 0x100fe200000108a6 */
[----:B------:R-:W-:Y:S01]  /*fe10*/  @P0 LEA R6, P1, R202, R26, 0x1 ;  /* 0x0000001aca060211 */ /* 0x000fe200078208ff */
[--C-:B------:R-:W-:Y:S01]  /*fe20*/  FFMA.FTZ R151, R49, c[0x0][0x2d0], -R166.reuse ;  /* 0x0000b40031977a23 */ /* 0x100fe200000108a6 */
[----:B--2---:R-:W-:Y:S01]  /*fe30*/  FMNMX.FTZ R132, R132, R7, !PT ;  /* 0x0000000784847209 */ /* 0x004fe20007810000 */
[----:B------:R1:W-:Y:S01]  /*fe40*/  @P0 LDGSTS.E.BYPASS.LTC128B.128 [R206+0x6100], [R26.64], !P5 ;  /* 0x061000001ace0fae */ /* 0x0003e2000e901d46 */
[----:B------:R-:W-:Y:S01]  /*fe50*/  @P0 LEA.HI.X R7, R202, R27, R201, 0x1, P1 ;  /* 0x0000001bca070211 */ /* 0x000fe200008f0cc9 */
[--C-:B------:R-:W-:Y:S01]  /*fe60*/  FFMA.FTZ R152, R45, c[0x0][0x2d0], -R166.reuse ;  /* 0x0000b4002d987a23 */ /* 0x100fe200000108a6 */
[C---:B------:R-:W-:Y:S01]  /*fe70*/  FSETP.NEU.FTZ.AND P1, PT, R132.reuse, -INF , PT ;  /* 0xff8000008400780b */ /* 0x040fe20003f3d000 */
[----:B------:R-:W-:Y:S01]  /*fe80*/  FMUL.FTZ R158, R132, c[0x0][0x2d0] ;  /* 0x0000b400849e7a20 */ /* 0x000fe20000410000 */
[----:B------:R1:W-:Y:S01]  /*fe90*/  @P0 LDGSTS.E.BYPASS.LTC128B.128 [R206+0x8100], [R26.64+0x80], !P6 ;  /* 0x081000801ace0fae */ /* 0x0003e2000f101d46 */
[----:B------:R-:W-:Y:S01]  /*fea0*/  MUFU.EX2 R154, R154 ;  /* 0x0000009a009a7308 */ /* 0x000fe20000000800 */
[----:B------:R-:W-:-:S02]  /*feb0*/  FFMA.FTZ R133, R19, c[0x0][0x2d0], -R166 ;  /* 0x0000b40013857a23 */ /* 0x000fc400000108a6 */
[----:B------:R-:W-:Y:S01]  /*fec0*/  FSEL R158, R158, RZ, P1 ;  /* 0x000000ff9e9e7208 */ /* 0x000fe20000800000 */
[----:B------:R1:W-:Y:S01]  /*fed0*/  @P0 LDGSTS.E.BYPASS.LTC128B.128 [R206+0xa100], [R26.64+0x100], !P3 ;  /* 0x0a1001001ace0fae */ /* 0x0003e2000d901d46 */
[--C-:B------:R-:W-:Y:S02]  /*fee0*/  FFMA.FTZ R3, R17, c[0x0][0x2d0], -R166.reuse ;  /* 0x0000b40011037a23 */ /* 0x100fe400000108a6 */
[----:B------:R-:W-:Y:S01]  /*fef0*/  FFMA.FTZ R148, R21, c[0x0][0x2d0], -R166 ;  /* 0x0000b40015947a23 */ /* 0x000fe200000108a6 */
[----:B------:R2:W-:Y:S01]  /*ff00*/  @P0 LDGSTS.E.BYPASS.LTC128B.128 [R206+0x7100], [R6.64], !P5 ;  /* 0x0710000006ce0fae */ /* 0x0005e2000e901d46 */
[--C-:B------:R-:W-:Y:S01]  /*ff10*/  FFMA.FTZ R149, R43, c[0x0][0x2d0], -R158.reuse ;  /* 0x0000b4002b957a23 */ /* 0x100fe2000001089e */
[----:B------:R-:W3:Y:S01]  /*ff20*/  MUFU.EX2 R151, R151 ;  /* 0x0000009700977308 */ /* 0x000ee20000000800 */
[--C-:B------:R-:W-:Y:S01]  /*ff30*/  FFMA.FTZ R153, R46, c[0x0][0x2d0], -R158.reuse ;  /* 0x0000b4002e997a23 */ /* 0x100fe2000001089e */
[----:B------:R2:W-:Y:S01]  /*ff40*/  @P0 LDGSTS.E.BYPASS.LTC128B.128 [R206+0x9100], [R6.64+0x80], !P6 ;  /* 0x0910008006ce0fae */ /* 0x0005e2000f101d46 */
[----:B------:R-:W-:-:S02]  /*ff50*/  FFMA.FTZ R156, R47, c[0x0][0x2d0], -R158 ;  /* 0x0000b4002f9c7a23 */ /* 0x000fc4000001089e */
[----:B------:R-:W-:Y:S01]  /*ff60*/  FFMA.FTZ R150, R23, c[0x0][0x2d0], -R158 ;  /* 0x0000b40017967a23 */ /* 0x000fe2000001089e */
[----:B------:R2:W-:Y:S01]  /*ff70*/  @P0 LDGSTS.E.BYPASS.LTC128B.128 [R206+0xb100], [R6.64+0x100], !P3 ;  /* 0x0b10010006ce0fae */ /* 0x0005e2000d901d46 */
[----:B------:R-:W-:Y:S01]  /*ff80*/  FFMA.FTZ R2, R33, c[0x0][0x2d0], -R166 ;  /* 0x0000b40021027a23 */ /* 0x000fe200000108a6 */
[----:B------:R-:W-:Y:S01]  /*ff90*/  MUFU.EX2 R152, R152 ;  /* 0x0000009800987308 */ /* 0x000fe20000000800 */
[--C-:B------:R-:W-:Y:S01]  /*ffa0*/  FFMA.FTZ R134, R15, c[0x0][0x2d0], -R158.reuse ;  /* 0x0000b4000f867a23 */ /* 0x100fe2000001089e */
[----:B------:R-:W4:Y:S01]  /*ffb0*/  LDSM.16.MT88.4 R40, [R195+0x2100] ;  /* 0x00210000c328783b */ /* 0x000f220000004200 */
[--C-:B------:R-:W-:Y:S02]  /*ffc0*/  FFMA.FTZ R95, R13, c[0x0][0x2d0], -R158.reuse ;  /* 0x0000b4000d5f7a23 */ /* 0x100fe4000001089e */
[--C-:B------:R-:W-:Y:S01]  /*ffd0*/  FFMA.FTZ R93, R11, c[0x0][0x2d0], -R158.reuse ;  /* 0x0000b4000b5d7a23 */ /* 0x100fe2000001089e */
[----:B------:R-:W1:Y:S01]  /*ffe0*/  LDSM.16.MT88.4 R124, [R195+0x100] ;  /* 0x00010000c37c783b */ /* 0x000e620000004200 */
[----:B------:R-:W-:Y:S01]  /*fff0*/  FFMA.FTZ R94, R9, c[0x0][0x2d0], -R158 ;  /* 0x0000b400095e7a23 */ /* 0x000fe2000001089e */
[----:B------:R-:W2:Y:S01]  /*10000*/  MUFU.EX2 R135, R135 ;  /* 0x0000008700877308 */ /* 0x000ea20000000800 */
[----:B---3--:R-:W-:Y:S01]  /*10010*/  F2FP.BF16.PACK_AB R96, R151, R154 ;  /* 0x0000009a9760723e */ /* 0x008fe200000010ff */
[----:B------:R-:W3:Y:S01]  /*10020*/  LDSM.16.MT88.4 R104, [R190+0x100] ;  /* 0x00010000be68783b */ /* 0x000ee20000004200 */
[----:B------:R-:W-:-:S02]  /*10030*/  FFMA.FTZ R155, R155, c[0x0][0x2d0], -R166 ;  /* 0x0000b4009b9b7a23 */ /* 0x000fc400000108a6 */
[--C-:B------:R-:W-:Y:S01]  /*10040*/  FFMA.FTZ R160, R215, c[0x0][0x2d0], -R166.reuse ;  /* 0x0000b400d7a07a23 */ /* 0x100fe200000108a6 */
[----:B------:R-:W1:Y:S01]  /*10050*/  LDSM.16.MT88.4 R112, [R189+0x100] ;  /* 0x00010000bd70783b */ /* 0x000e620000004200 */
[--C-:B------:R-:W-:Y:S01]  /*10060*/  FFMA.FTZ R157, R157, c[0x0][0x2d0], -R166.reuse ;  /* 0x0000b4009d9d7a23 */ /* 0x100fe200000108a6 */
[----:B------:R-:W-:Y:S01]  /*10070*/  MUFU.EX2 R153, R153 ;  /* 0x0000009900997308 */ /* 0x000fe20000000800 */
[----:B------:R-:W-:Y:S01]  /*10080*/  FFMA.FTZ R162, R187, c[0x0][0x2d0], -R166 ;  /* 0x0000b400bba27a23 */ /* 0x000fe200000108a6 */
[----:B------:R-:W1:Y:S01]  /*10090*/  LDSM.16.MT88.4 R120, [R188+0x100] ;  /* 0x00010000bc78783b */ /* 0x000e620000004200 */
[--C-:B------:R-:W-:Y:S01]  /*100a0*/  FFMA.FTZ R163, R163, c[0x0][0x2d0], -R158.reuse ;  /* 0x0000b400a3a37a23 */ /* 0x100fe2000001089e */
[C---:B------:R-:W-:Y:S01]  /*100b0*/  IADD3 R187, R196.reuse, 0x800, RZ ;  /* 0x00000800c4bb7810 */ /* 0x040fe20007ffe0ff */
[--C-:B------:R-:W-:Y:S01]  /*100c0*/  FFMA.FTZ R168, R185, c[0x0][0x2d0], -R158.reuse ;  /* 0x0000b400b9a87a23 */ /* 0x100fe2000001089e */
[----:B------:R-:W1:Y:S01]  /*100d0*/  LDSM.16.MT88.4 R48, [R190+0x2100] ;  /* 0x00210000be30783b */ /* 0x000e620000004200 */
[--C-:B------:R-:W-:Y:S01]  /*100e0*/  FFMA.FTZ R164, R183, c[0x0][0x2d0], -R158.reuse ;  /* 0x0000b400b7a47a23 */ /* 0x100fe2000001089e */
[----:B------:R-:W4:Y:S01]  /*100f0*/  MUFU.EX2 R156, R156 ;  /* 0x0000009c009c7308 */ /* 0x000f220000000800 */
[----:B--2---:R-:W-:Y:S01]  /*10100*/  F2FP.BF16.PACK_AB R98, R135, R152 ;  /* 0x000000988762723e */ /* 0x004fe200000010ff */
[----:B------:R-:W2:Y:S01]  /*10110*/  LDSM.16.MT88.4 R56, [R189+0x2100] ;  /* 0x00210000bd38783b */ /* 0x000ea20000004200 */
[----:B------:R-:W-:Y:S01]  /*10120*/  FFMA.FTZ R177, R177, c[0x0][0x2d0], -R158 ;  /* 0x0000b400b1b17a23 */ /* 0x000fe2000001089e */
[C---:B------:R-:W-:Y:S01]  /*10130*/  IADD3 R185, R196.reuse, 0x1800, RZ ;  /* 0x00001800c4b97810 */ /* 0x040fe20007ffe0ff */
[--C-:B------:R-:W-:Y:S01]  /*10140*/  FFMA.FTZ R170, R181, c[0x0][0x2d0], -R166.reuse ;  /* 0x0000b400b5aa7a23 */ /* 0x100fe200000108a6 */
[----:B------:R-:W1:Y:S01]  /*10150*/  LDSM.16.MT88.4 R64, [R188+0x2100] ;  /* 0x00210000bc40783b */ /* 0x000e620000004200 */
[--C-:B------:R-:W-:Y:S01]  /*10160*/  FFMA.FTZ R179, R179, c[0x0][0x2d0], -R166.reuse ;  /* 0x0000b400b3b37a23 */ /* 0x100fe200000108a6 */
[----:B------:R-:W-:Y:S01]  /*10170*/  MUFU.EX2 R150, R150 ;  /* 0x0000009600967308 */ /* 0x000fe20000000800 */
[--C-:B------:R-:W-:Y:S01]  /*10180*/  FFMA.FTZ R171, R171, c[0x0][0x2d0], -R166.reuse ;  /* 0x0000b400abab7a23 */ /* 0x100fe200000108a6 */
[----:B------:R-:W1:Y:S01]  /*10190*/  LDSM.16.MT88.4 R72, [R195+0x4100] ;  /* 0x00410000c348783b */ /* 0x000e620000004200 */
[----:B------:R-:W-:Y:S01]  /*101a0*/  FFMA.FTZ R214, R169, c[0x0][0x2d0], -R166 ;  /* 0x0000b400a9d67a23 */ /* 0x000fe200000108a6 */
[----:B------:R-:W-:Y:S01]  /*101b0*/  IADD3 R183, R196, 0x2000, RZ ;  /* 0x00002000c4b77810 */ /* 0x000fe20007ffe0ff */
[--C-:B------:R-:W-:Y:S01]  /*101c0*/  FFMA.FTZ R166, R167, c[0x0][0x2d0], -R158.reuse ;  /* 0x0000b400a7a67a23 */ /* 0x100fe2000001089e */
[----:B------:R-:W1:Y:S01]  /*101d0*/  LDSM.16.MT88.4 R80, [R190+0x4100] ;  /* 0x00410000be50783b */ /* 0x000e620000004200 */
[--C-:B------:R-:W-:Y:S01]  /*101e0*/  FFMA.FTZ R165, R165, c[0x0][0x2d0], -R158.reuse ;  /* 0x0000b400a5a57a23 */ /* 0x100fe2000001089e */
[----:B------:R-:W3:Y:S01]  /*101f0*/  MUFU.EX2 R149, R149 ;  /* 0x0000009500957308 */ /* 0x000ee20000000800 */
[----:B----4-:R-:W-:Y:S01]  /*10200*/  F2FP.BF16.PACK_AB R97, R156, R153 ;  /* 0x000000999c61723e */ /* 0x010fe200000010ff */
[----:B------:R-:W4:Y:S01]  /*10210*/  LDSM.16.MT88.4 R88, [R189+0x4100] ;  /* 0x00410000bd58783b */ /* 0x000f220000004200 */
[--C-:B------:R-:W-:Y:S01]  /*10220*/  FFMA.FTZ R161, R161, c[0x0][0x2d0], -R158.reuse ;  /* 0x0000b400a1a17a23 */ /* 0x100fe2000001089e */
[----:B------:R-:W-:Y:S01]  /*10230*/  IADD3 R181, R196, 0x3000, RZ ;  /* 0x00003000c4b57810 */ /* 0x000fe20007ffe0ff */
[----:B------:R-:W-:Y:S01]  /*10240*/  FFMA.FTZ R158, R159, c[0x0][0x2d0], -R158 ;  /* 0x0000b4009f9e7a23 */ /* 0x000fe2000001089e */
[----:B------:R-:W2:Y:S01]  /*10250*/  LDSM.16.MT88.4 R4, [R188+0x4100] ;  /* 0x00410000bc04783b */ /* 0x000ea20000004200 */
[----:B------:R-:W-:Y:S01]  /*10260*/  FADD.FTZ R151, R154, R151 ;  /* 0x000000979a977221 */ /* 0x000fe20000010000 */
[----:B------:R-:W-:Y:S01]  /*10270*/  MUFU.EX2 R148, R148 ;  /* 0x0000009400947308 */ /* 0x000fe20000000800 */
[----:B------:R-:W-:Y:S01]  /*10280*/  FADD.FTZ R153, R153, R156 ;  /* 0x0000009c99997221 */ /* 0x000fe20000010000 */
[----:B------:R-:W2:Y:S01]  /*10290*/  LDSM.16.MT88.4 R16, [R195+0x2900] ;  /* 0x00290000c310783b */ /* 0x000ea20000004200 */
[----:B------:R-:W-:-:S03]  /*102a0*/  FADD.FTZ R152, R152, R151 ;  /* 0x0000009798987221 */ /* 0x000fc60000010000 */
[----:B------:R-:W2:Y:S01]  /*102b0*/  LDSM.16.MT88.4 R20, [R195+0x4900] ;  /* 0x00490000c314783b */ /* 0x000ea20000004200 */
[----:B------:R-:W-:Y:S01]  /*102c0*/  FADD.FTZ R135, R135, R152 ;  /* 0x0000009887877221 */ /* 0x000fe20000010000 */
[----:B---3--:R-:W-:Y:S01]  /*102d0*/  F2FP.BF16.PACK_AB R99, R149, R150 ;  /* 0x000000969563723e */ /* 0x008fe200000010ff */
[----:B------:R-:W3:Y:S01]  /*102e0*/  MUFU.EX2 R133, R133 ;  /* 0x0000008500857308 */ /* 0x000ee20000000800 */
[----:B------:R-:W2:Y:S01]  /*102f0*/  LDSM.16.MT88.4 R12, [R188+0x2900] ;  /* 0x00290000bc0c783b */ /* 0x000ea20000004200 */
[----:B------:R-:W-:-:S03]  /*10300*/  FADD.FTZ R150, R150, R153 ;  /* 0x0000009996967221 */ /* 0x000fc60000010000 */
[----:B------:R-:W2:Y:S01]  /*10310*/  LDSM.16.MT88.4 R144, [R195+0x900] ;  /* 0x00090000c390783b */ /* 0x000ea20000004200 */
[C---:B------:R-:W-:Y:S01]  /*10320*/  HMMA.16816.F32.BF16 R36, R96.reuse, R40, RZ ;  /* 0x000000286024723c */ /* 0x040fe200000418ff */
[----:B------:R-:W-:Y:S01]  /*10330*/  FADD.FTZ R149, R149, R150 ;  /* 0x0000009695957221 */ /* 0x000fe20000010000 */
[----:B------:R-:W-:Y:S01]  /*10340*/  MUFU.EX2 R3, R3 ;  /* 0x0000000300037308 */ /* 0x000fe20000000800 */
[----:B------:R-:W-:Y:S04]  /*10350*/  LDSM.16.MT88.4 R140, [R190+0x900] ;  /* 0x00090000be8c783b */ /* 0x000fe80000004200 */
[----:B------:R-:W-:Y:S01]  /*10360*/  LDSM.16.MT88.4 R136, [R189+0x900] ;  /* 0x00090000bd88783b */ /* 0x000fe20000004200 */
[C---:B------:R-:W-:Y:S02]  /*10370*/  HMMA.16816.F32.BF16 R40, R96.reuse, R42, RZ ;  /* 0x0000002a6028723c */ /* 0x040fe400000418ff */
[----:B------:R-:W-:Y:S01]  /*10380*/  MUFU.EX2 R2, R2 ;  /* 0x0000000200027308 */ /* 0x000fe20000000800 */
[----:B------:R-:W-:Y:S04]  /*10390*/  LDSM.16.MT88.4 R32, [R188+0x900] ;  /* 0x00090000bc20783b */ /* 0x000fe80000004200 */
[----:B------:R-:W-:Y:S01]  /*103a0*/  LDSM.16.MT88.4 R28, [R190+0x2900] ;  /* 0x00290000be1c783b */ /* 0x000fe20000004200 */
[C---:B-1----:R-:W-:Y:S02]  /*103b0*/  HMMA.16816.F32.BF16 R128, R96.reuse, R124, RZ ;  /* 0x0000007c6080723c */ /* 0x042fe400000418ff */
[----:B------:R-:W-:Y:S01]  /*103c0*/  MUFU.EX2 R134, R134 ;  /* 0x0000008600867308 */ /* 0x000fe20000000800 */
[----:B------:R-:W-:Y:S04]  /*103d0*/  LDSM.16.MT88.4 R24, [R189+0x2900] ;  /* 0x00290000bd18783b */ /* 0x000fe80000004200 */
[----:B------:R-:W0:Y:S01]  /*103e0*/  LDGDEPBAR ;  /* 0x00000000000079af */ /* 0x000e220000000000 */
        /* <DEDUP_REMOVED lines=8> */
[C---:B--2---:R-:W-:Y:S02]  /*10470*/  HMMA.16816.F32.BF16 R52, R96.reuse, R56, RZ ;  /* 0x000000386034723c */ /* 0x044fe400000418ff */
[----:B------:R-:W2:Y:S06]  /*10480*/  MUFU.EX2 R160, R160 ;  /* 0x000000a000a07308 */ /* 0x000eac0000000800 */
[C---:B------:R-:W-:Y:S02]  /*10490*/  HMMA.16816.F32.BF16 R60, R96.reuse, R64, RZ ;  /* 0x00000040603c723c */ /* 0x040fe400000418ff */
[----:B------:R-:W-:Y:S06]  /*104a0*/  MUFU.EX2 R157, R157 ;  /* 0x0000009d009d7308 */ /* 0x000fec0000000800 */
[C---:B------:R-:W-:Y:S02]  /*104b0*/  HMMA.16816.F32.BF16 R68, R96.reuse, R72, RZ ;  /* 0x000000486044723c */ /* 0x040fe400000418ff */
[----:B------:R-:W1:Y:S06]  /*104c0*/  MUFU.EX2 R162, R162 ;  /* 0x000000a200a27308 */ /* 0x000e6c0000000800 */
[C---:B------:R-:W-:Y:S02]  /*104d0*/  HMMA.16816.F32.BF16 R76, R96.reuse, R80, RZ ;  /* 0x00000050604c723c */ /* 0x040fe400000418ff */
[----:B------:R-:W-:Y:S06]  /*104e0*/  MUFU.EX2 R163, R163 ;  /* 0x000000a300a37308 */ /* 0x000fec0000000800 */
[C---:B----45:R-:W-:Y:S02]  /*104f0*/  HMMA.16816.F32.BF16 R84, R96.reuse, R88, RZ ;  /* 0x000000586054723c */ /* 0x070fe400000418ff */
        /* <DEDUP_REMOVED lines=20> */
[----:B------:R-:W2:Y:S06]  /*10640*/  MUFU.EX2 R158, R158 ;  /* 0x0000009e009e7308 */ /* 0x000eac0000000800 */
[C---:B------:R-:W-:Y:S07]  /*10650*/  HMMA.16816.F32.BF16 R8, R96.reuse, R4, RZ ;  /* 0x000000046008723c */ /* 0x040fee00000418ff */
[----:B---3--:R-:W-:Y:S01]  /*10660*/  F2FP.BF16.PACK_AB R4, R133, R148 ;  /* 0x000000948504723e */ /* 0x008fe200000010ff */
[----:B------:R-:W-:Y:S01]  /*10670*/  HMMA.16816.F32.BF16 R96, R96, R6, RZ ;  /* 0x000000066060723c */ /* 0x000fe200000418ff */
[----:B-1----:R-:W-:-:S06]  /*10680*/  F2FP.BF16.PACK_AB R5, R95, R134 ;  /* 0x000000865f05723e */ /* 0x002fcc00000010ff */
[----:B------:R-:W-:Y:S02]  /*10690*/  F2FP.BF16.PACK_AB R6, R2, R3 ;  /* 0x000000030206723e */ /* 0x000fe400000010ff */
[----:B------:R-:W-:-:S07]  /*106a0*/  F2FP.BF16.PACK_AB R7, R94, R93 ;  /* 0x0000005d5e07723e */ /* 0x000fce00000010ff */
[C---:B------:R-:W-:Y:S08]  /*106b0*/  HMMA.16816.F32.BF16 R36, R4.reuse, R16, R36 ;  /* 0x000000100424723c */ /* 0x040ff00000041824 */
[C---:B------:R-:W-:Y:S01]  /*106c0*/  HMMA.16816.F32.BF16 R40, R4.reuse, R18, R40 ;  /* 0x000000120428723c */ /* 0x040fe20000041828 */
[----:B------:R-:W1:Y:S07]  /*106d0*/  LDSM.16.MT88.4 R16, [R190+0x4900] ;  /* 0x00490000be10783b */ /* 0x000e6e0000004200 */
[C---:B------:R-:W-:Y:S08]  /*106e0*/  HMMA.16816.F32.BF16 R68, R4.reuse, R20, R68 ;  /* 0x000000140444723c */ /* 0x040ff00000041844 */
[C---:B------:R-:W-:Y:S01]  /*106f0*/  HMMA.16816.F32.BF16 R72, R4.reuse, R22, R72 ;  /* 0x000000160448723c */ /* 0x040fe20000041848 */
[----:B------:R-:W3:Y:S07]  /*10700*/  LDSM.16.MT88.4 R20, [R188+0x4900] ;  /* 0x00490000bc14783b */ /* 0x000eee0000004200 */
[C---:B------:R-:W-:Y:S08]  /*10710*/  HMMA.16816.F32.BF16 R60, R4.reuse, R12, R60 ;  /* 0x0000000c043c723c */ /* 0x040ff0000004183c */
[C---:B------:R-:W-:Y:S01]  /*10720*/  HMMA.16816.F32.BF16 R64, R4.reuse, R14, R64 ;  /* 0x0000000e0440723c */ /* 0x040fe20000041840 */
[----:B------:R-:W2:Y:S07]  /*10730*/  LDSM.16.MT88.4 R12, [R189+0x4900] ;  /* 0x00490000bd0c783b */ /* 0x000eae0000004200 */
[C---:B------:R-:W-:Y:S08]  /*10740*/  HMMA.16816.F32.BF16 R128, R4.reuse, R144, R128 ;  /* 0x000000900480723c */ /* 0x040ff00000041880 */
[C---:B-1----:R-:W-:Y:S08]  /*10750*/  HMMA.16816.F32.BF16 R76, R4.reuse, R16, R76 ;  /* 0x00000010044c723c */ /* 0x042ff0000004184c */
[C---:B------:R-:W-:Y:S01]  /*10760*/  HMMA.16816.F32.BF16 R80, R4.reuse, R18, R80 ;  /* 0x000000120450723c */ /* 0x040fe20000041850 */
[----:B------:R-:W1:Y:S07]  /*10770*/  LDSM.16.MT88.4 R16, [R195+0x3100] ;  /* 0x00310000c310783b */ /* 0x000e6e0000004200 */
        /* <DEDUP_REMOVED lines=21> */
[----:B------:R-:W-:Y:S01]  /*108d0*/  HMMA.16816.F32.BF16 R88, R4, R14, R88 ;  /* 0x0000000e0458723c */ /* 0x000fe20000041858 */
[----:B------:R-:W2:Y:S06]  /*108e0*/  LDSM.16.MT88.4 R12, [R188+0x3100] ;  /* 0x00310000bc0c783b */ /* 0x000eac0000004200 */
[----:B------:R-:W-:-:S02]  /*108f0*/  F2FP.BF16.PACK_AB R4, R160, R155 ;  /* 0x0000009ba004723e */ /* 0x000fc400000010ff */
[----:B------:R-:W-:Y:S02]  /*10900*/  F2FP.BF16.PACK_AB R6, R162, R157 ;  /* 0x0000009da206723e */ /* 0x000fe400000010ff */
[----:B----4-:R-:W-:Y:S02]  /*10910*/  F2FP.BF16.PACK_AB R5, R168, R163 ;  /* 0x000000a3a805723e */ /* 0x010fe400000010ff */
[----:B------:R-:W-:-:S07]  /*10920*/  F2FP.BF16.PACK_AB R7, R177, R164 ;  /* 0x000000a4b107723e */ /* 0x000fce00000010ff */
        /* <DEDUP_REMOVED lines=9> */
[C---:B------:R-:W-:Y:S08]  /*109c0*/  HMMA.16816.F32.BF16 R108, R4.reuse, R136, R108 ;  /* 0x00000088046c723c */ /* 0x040ff0000004186c */
[C---:B-1----:R-:W-:Y:S08]  /*109d0*/  HMMA.16816.F32.BF16 R76, R4.reuse, R16, R76 ;  /* 0x00000010044c723c */ /* 0x042ff0000004184c */
[C---:B------:R-:W-:Y:S01]  /*109e0*/  HMMA.16816.F32.BF16 R80, R4.reuse, R18, R80 ;  /* 0x000000120450723c */ /* 0x040fe20000041850 */
[----:B------:R-:W1:Y:S07]  /*109f0*/  LDSM.16.MT88.4 R16, [R189+0x1900] ;  /* 0x00190000bd10783b */ /* 0x000e6e0000004200 */
[C---:B------:R-:W-:Y:S01]  /*10a00*/  HMMA.16816.F32.BF16 R112, R4.reuse, R138, R112 ;  /* 0x0000008a0470723c */ /* 0x040fe20000041870 */
[----:B------:R-:W-:Y:S07]  /*10a10*/  LDSM.16.MT88.4 R136, [R188+0x1900] ;  /* 0x00190000bc88783b */ /* 0x000fee0000004200 */
        /* <DEDUP_REMOVED lines=18> */
[C---:B--2---:R-:W-:Y:S08]  /*10b40*/  HMMA.16816.F32.BF16 R84, R4.reuse, R12, R84 ;  /* 0x0000000c0454723c */ /* 0x044ff00000041854 */
[----:B------:R-:W-:Y:S01]  /*10b50*/  HMMA.16816.F32.BF16 R88, R4, R14, R88 ;  /* 0x0000000e0458723c */ /* 0x000fe20000041858 */
[----:B------:R-:W2:Y:S06]  /*10b60*/  LDSM.16.MT88.4 R12, [R189+0x3900] ;  /* 0x00390000bd0c783b */ /* 0x000eac0000004200 */
[----:B------:R-:W-:-:S02]  /*10b70*/  F2FP.BF16.PACK_AB R4, R179, R170 ;  /* 0x000000aab304723e */ /* 0x000fc400000010ff */
[----:B------:R-:W-:Y:S02]  /*10b80*/  F2FP.BF16.PACK_AB R6, R214, R171 ;  /* 0x000000abd606723e */ /* 0x000fe400000010ff */
[----:B------:R-:W-:Y:S02]  /*10b90*/  F2FP.BF16.PACK_AB R5, R165, R166 ;  /* 0x000000a6a505723e */ /* 0x000fe400000010ff */
[----:B------:R-:W-:-:S07]  /*10ba0*/  F2FP.BF16.PACK_AB R7, R158, R161 ;  /* 0x000000a19e07723e */ /* 0x000fce00000010ff */
[C---:B-1----:R-:W-:Y:S08]  /*10bb0*/  HMMA.16816.F32.BF16 R108, R4.reuse, R16, R108 ;  /* 0x00000010046c723c */ /* 0x042ff0000004186c */
[C---:B------:R-:W-:Y:S01]  /*10bc0*/  HMMA.16816.F32.BF16 R112, R4.reuse, R18, R112 ;  /* 0x000000120470723c */ /* 0x040fe20000041870 */
[----:B------:R-:W1:Y:S07]  /*10bd0*/  LDSM.16.MT88.4 R16, [R190+0x5900] ;  /* 0x00590000be10783b */ /* 0x000e6e0000004200 */
[C---:B---3--:R-:W-:Y:S08]  /*10be0*/  HMMA.16816.F32.BF16 R68, R4.reuse, R20, R68 ;  /* 0x000000140444723c */ /* 0x048ff00000041844 */
[C---:B------:R-:W-:Y:S01]  /*10bf0*/  HMMA.16816.F32.BF16 R72, R4.reuse, R22, R72 ;  /* 0x000000160448723c */ /* 0x040fe20000041848 */
[----:B------:R-:W3:Y:S07]  /*10c00*/  LDSM.16.MT88.4 R20, [R188+0x5900] ;  /* 0x00590000bc14783b */ /* 0x000eee0000004200 */
[C---:B----4-:R-:W-:Y:S07]  /*10c10*/  HMMA.16816.F32.BF16 R60, R4.reuse, R24, R60 ;  /* 0x00000018043c723c */ /* 0x050fee000004183c */
[----:B------:R-:W-:Y:S01]  /*10c20*/  FADD.FTZ R24, R134, R149 ;  /* 0x0000009586187221 */ /* 0x000fe20000010000 */
[----:B--2---:R-:W-:Y:S03]  /*10c30*/  HMMA.16816.F32.BF16 R52, R4, R12, R52 ;  /* 0x0000000c0434723c */ /* 0x004fe60000041834 */
[----:B------:R-:W-:-:S04]  /*10c40*/  FADD.FTZ R24, R95, R24 ;  /* 0x000000185f187221 */ /* 0x000fc80000010000 */
[----:B------:R-:W-:Y:S01]  /*10c50*/  FADD.FTZ R93, R93, R24 ;  /* 0x000000185d5d7221 */ /* 0x000fe20000010000 */
[----:B------:R-:W-:Y:S01]  /*10c60*/  HMMA.16816.F32.BF16 R56, R4, R14, R56 ;  /* 0x0000000e0438723c */ /* 0x000fe20000041838 */
[----:B------:R-:W2:Y:S02]  /*10c70*/  LDSM.16.MT88.4 R12, [R189+0x5900] ;  /* 0x00590000bd0c783b */ /* 0x000ea40000004200 */
[----:B------:R-:W-:-:S05]  /*10c80*/  FADD.FTZ R94, R94, R93 ;  /* 0x0000005d5e5e7221 */ /* 0x000fca0000010000 */
[C---:B-1----:R-:W-:Y:S07]  /*10c90*/  HMMA.16816.F32.BF16 R76, R4.reuse, R16, R76 ;  /* 0x00000010044c723c */ /* 0x042fee000004184c */
[----:B------:R-:W-:Y:S01]  /*10ca0*/  FADD.FTZ R16, R148, R135 ;  /* 0x0000008794107221 */ /* 0x000fe20000010000 */
[----:B------:R-:W-:Y:S03]  /*10cb0*/  HMMA.16816.F32.BF16 R128, R4, R144, R128 ;  /* 0x000000900480723c */ /* 0x000fe60000041880 */
[----:B------:R-:W-:-:S04]  /*10cc0*/  FADD.FTZ R16, R133, R16 ;  /* 0x0000001085107221 */ /* 0x000fc80000010000 */
[----:B------:R-:W-:Y:S01]  /*10cd0*/  FADD.FTZ R3, R3, R16 ;  /* 0x0000001003037221 */ /* 0x000fe20000010000 */
[C---:B------:R-:W-:Y:S03]  /*10ce0*/  HMMA.16816.F32.BF16 R124, R4.reuse, R146, R124 ;  /* 0x00000092047c723c */ /* 0x040fe6000004187c */
[----:B------:R-:W-:Y:S02]  /*10cf0*/  FADD.FTZ R2, R2, R3 ;  /* 0x0000000302027221 */ /* 0x000fe40000010000 */
[----:B------:R-:W-:Y:S02]  /*10d00*/  FADD.FTZ R3, R163, R94 ;  /* 0x0000005ea3037221 */ /* 0x000fe40000010000 */
[----:B------:R-:W-:Y:S01]  /*10d10*/  FADD.FTZ R155, R155, R2 ;  /* 0x000000029b9b7221 */ /* 0x000fe20000010000 */
[----:B------:R-:W-:Y:S01]  /*10d20*/  HMMA.16816.F32.BF16 R100, R4, R140, R100 ;  /* 0x0000008c0464723c */ /* 0x000fe20000041864 */
[----:B------:R-:W-:-:S04]  /*10d30*/  @P4 IMAD.HI.U32 R2, R92, c[0x0][0x2c8], RZ ;  /* 0x0000b2005c024a27 */ /* 0x000fc800078e00ff */
[----:B------:R-:W-:Y:S01]  /*10d40*/  FADD.FTZ R160, R160, R155 ;  /* 0x0000009ba0a07221 */ /* 0x000fe20000010000 */
[----:B------:R-:W-:Y:S01]  /*10d50*/  @P4 SHF.R.U32.HI R92, RZ, c[0x0][0x2cc], R2 ;  /* 0x0000b300ff5c4a19 */ /* 0x000fe20000011602 */
[----:B------:R-:W-:Y:S01]  /*10d60*/  FADD.FTZ R3, R168, R3 ;  /* 0x00000003a8037221 */ /* 0x000fe20000010000 */
[C---:B------:R-:W-:Y:S01]  /*10d70*/  HMMA.16816.F32.BF16 R104, R4.reuse, R142, R104 ;  /* 0x0000008e0468723c */ /* 0x040fe20000041868 */
[----:B------:R-:W-:Y:S01]  /*10d80*/  FADD.FTZ R157, R157, R160 ;  /* 0x000000a09d9d7221 */ /* 0x000fe20000010000 */
[----:B------:R-:W-:Y:S01]  /*10d90*/  IADD3 R2, R92, R172, -R175 ;  /* 0x000000ac5c027210 */ /* 0x000fe20007ffe8af */
[----:B------:R-:W-:Y:S02]  /*10da0*/  FADD.FTZ R164, R164, R3 ;  /* 0x00000003a4a47221 */ /* 0x000fe40000010000 */
[----:B------:R-:W-:Y:S02]  /*10db0*/  FADD.FTZ R3, R162, R157 ;  /* 0x0000009da2037221 */ /* 0x000fe40000010000 */
[----:B------:R-:W-:Y:S01]  /*10dc0*/  FADD.FTZ R177, R177, R164 ;  /* 0x000000a4b1b17221 */ /* 0x000fe20000010000 */
[C---:B---3--:R-:W-:Y:S07]  /*10dd0*/  HMMA.16816.F32.BF16 R92, R4.reuse, R20, R8 ;  /* 0x00000014045c723c */ /* 0x048fee0000041808 */
[----:B------:R-:W-:Y:S01]  /*10de0*/  FADD.FTZ R8, R170, R3 ;  /* 0x00000003aa087221 */ /* 0x000fe20000010000 */
[----:B------:R-:W-:Y:S01]  /*10df0*/  SHF.R.S32.HI R3, RZ, 0x1f, R2 ;  /* 0x0000001fff037819 */ /* 0x000fe20000011402 */
[----:B------:R-:W-:Y:S01]  /*10e00*/  FADD.FTZ R10, R166, R177 ;  /* 0x000000b1a60a7221 */ /* 0x000fe20000010000 */
[C---:B------:R-:W-:Y:S01]  /*10e10*/  HMMA.16816.F32.BF16 R116, R4.reuse, R136, R116 ;  /* 0x000000880474723c */ /* 0x040fe20000041874 */
[----:B------:R-:W-:Y:S01]  /*10e20*/  FADD.FTZ R8, R179, R8 ;  /* 0x00000008b3087221 */ /* 0x000fe20000010000 */
[----:B------:R-:W-:Y:S01]  /*10e30*/  LEA.HI R2, R3, R2, RZ, 0x6 ;  /* 0x0000000203027211 */ /* 0x000fe200078f30ff */
[----:B------:R-:W-:Y:S01]  /*10e40*/  FADD.FTZ R10, R165, R10 ;  /* 0x0000000aa50a7221 */ /* 0x000fe20000010000 */
[----:B------:R-:W-:Y:S01]  /*10e50*/  IADD3 R179, R196, 0x4000, RZ ;  /* 0x00004000c4b37810 */ /* 0x000fe20007ffe0ff */
[----:B------:R-:W-:Y:S01]  /*10e60*/  FADD.FTZ R171, R171, R8 ;  /* 0x00000008abab7221 */ /* 0x000fe20000010000 */
[----:B------:R-:W-:Y:S01]  /*10e70*/  SHF.R.S32.HI R2, RZ, 0x6, R2 ;  /* 0x00000006ff027819 */ /* 0x000fe20000011402 */
[----:B------:R-:W-:Y:S01]  /*10e80*/  FADD.FTZ R161, R161, R10 ;  /* 0x0000000aa1a17221 */ /* 0x000fe20000010000 */
[----:B------:R-:W-:Y:S01]  /*10e90*/  HMMA.16816.F32.BF16 R120, R4, R138, R120 ;  /* 0x0000008a0478723c */ /* 0x000fe20000041878 */
[----:B------:R-:W-:Y:S01]  /*10ea0*/  FADD.FTZ R214, R214, R171 ;  /* 0x000000abd6d67221 */ /* 0x000fe20000010000 */
[----:B------:R-:W-:Y:S01]  /*10eb0*/  IMNMX R230, RZ, R2, !PT ;  /* 0x00000002ffe67217 */ /* 0x000fe20007800200 */
[----:B------:R-:W-:Y:S01]  /*10ec0*/  FADD.FTZ R215, R158, R161 ;  /* 0x000000a19ed77221 */ /* 0x000fe20000010000 */
[----:B------:R-:W-:-:S02]  /*10ed0*/  IADD3 R177, R196, 0x5000, RZ ;  /* 0x00005000c4b17810 */ /* 0x000fc40007ffe0ff */
[----:B------:R-:W-:Y:S02]  /*10ee0*/  ISETP.GE.AND P0, PT, R217, R230, PT ;  /* 0x000000e6d900720c */ /* 0x000fe40003f06270 */
[C---:B------:R-:W-:Y:S08]  /*10ef0*/  HMMA.16816.F32.BF16 R36, R4.reuse, R32, R36 ;  /* 0x000000200424723c */ /* 0x040ff00000041824 */
[C---:B------:R-:W-:Y:S08]  /*10f00*/  HMMA.16816.F32.BF16 R40, R4.reuse, R34, R40 ;  /* 0x000000220428723c */ /* 0x040ff00000041828 */
[C---:B------:R-:W-:Y:S08]  /*10f10*/  HMMA.16816.F32.BF16 R44, R4.reuse, R28, R44 ;  /* 0x0000001c042c723c */ /* 0x040ff0000004182c */
[C---:B------:R-:W-:Y:S08]  /*10f20*/  HMMA.16816.F32.BF16 R48, R4.reuse, R30, R48 ;  /* 0x0000001e0430723c */ /* 0x040ff00000041830 */
[C---:B------:R-:W-:Y:S08]  /*10f30*/  HMMA.16816.F32.BF16 R64, R4.reuse, R26, R64 ;  /* 0x0000001a0440723c */ /* 0x040ff00000041840 */
[C---:B------:R-:W-:Y:S08]  /*10f40*/  HMMA.16816.F32.BF16 R80, R4.reuse, R18, R80 ;  /* 0x000000120450723c */ /* 0x040ff00000041850 */
[C---:B--2---:R-:W-:Y:S08]  /*10f50*/  HMMA.16816.F32.BF16 R84, R4.reuse, R12, R84 ;  /* 0x0000000c0454723c */ /* 0x044ff00000041854 */
[C---:B------:R-:W-:Y:S08]  /*10f60*/  HMMA.16816.F32.BF16 R88, R4.reuse, R14, R88 ;  /* 0x0000000e0458723c */ /* 0x040ff00000041858 */
[----:B------:R-:W-:Y:S01]  /*10f70*/  HMMA.16816.F32.BF16 R96, R4, R22, R96 ;  /* 0x000000160460723c */ /* 0x000fe20000041860 */
[----:B------:R-:W-:Y:S07]  /*10f80*/  @!P0 BRA `(.L_x_614) ;  /* 0x00002ed000008947 */ /* 0x000fee0003800000 */
[----:B------:R-:W-:Y:S01]  /*10f90*/  IADD3 RZ, P0, R208, 0x80, RZ ;  /* 0x00000080d0ff7810 */ /* 0x000fe20007f1e0ff */
[----:B------:R-:W-:Y:S01]  /*10fa0*/  IMAD.MOV.U32 R2, RZ, RZ, R132 ;  /* 0x000000ffff027224 */ /* 0x000fe200078e0084 */
[----:B------:R-:W-:Y:S01]  /*10fb0*/  IADD3 R222, P1, R204, 0x40, RZ ;  /* 0x00000040ccde7810 */ /* 0x000fe20007f3e0ff */
[----:B------:R-:W-:Y:S01]  /*10fc0*/  IMAD.MOV.U32 R3, RZ, RZ, R0 ;  /* 0x000000ffff037224 */ /* 0x000fe200078e0000 */
[----:B------:R-:W-:Y:S01]  /*10fd0*/  IADD3 R224, P2, R208, 0x40, RZ ;  /* 0x00000040d0e07810 */ /* 0x000fe20007f5e0ff */
[----:B------:R-:W-:Y:S01]  /*10fe0*/  IMAD.X R228, RZ, RZ, R213, P0 ;  /* 0x000000ffffe47224 */ /* 0x000fe200000e06d5 */
[----:B------:R-:W-:Y:S01]  /*10ff0*/  IADD3 R221, P0, R204, 0x80, RZ ;  /* 0x00000080ccdd7810 */ /* 0x000fe20007f1e0ff */
[----:B------:R-:W-:Y:S01]  /*11000*/  IMAD.MOV.U32 R227, RZ, RZ, c[0x0][0x208] ;  /* 0x00008200ffe37624 */ /* 0x000fe200078e00ff */
[----:B------:R-:W-:Y:S01]  /*11010*/  MOV R229, R217 ;  /* 0x000000d900e57202 */ /* 0x000fe20000000f00 */
[----:B------:R-:W-:Y:S01]  /*11020*/  @P4 IMAD.HI.U32 R226, R174, c[0x0][0x2c8], RZ ;  /* 0x0000b200aee24a27 */ /* 0x000fe200078e00ff */
[----:B------:R-:W-:-:S02]  /*11030*/  IADD3 R220, R208, 0x80, RZ ;  /* 0x00000080d0dc7810 */ /* 0x000fc40007ffe0ff */
[----:B------:R-:W-:Y:S01]  /*11040*/  MOV R232, c[0x0][0x20c] ;  /* 0x0000830000e87a02 */ /* 0x000fe20000000f00 */
[----:B------:R-:W-:Y:S01]  /*11050*/  IMAD.MOV.U32 R225, RZ, RZ, -0x40 ;  /* 0xffffffc0ffe17424 */ /* 0x000fe200078e00ff */
[----:B------:R-:W-:Y:S01]  /*11060*/  IADD3.X R223, RZ, R213, RZ, P2, !PT ;  /* 0x000000d5ffdf7210 */ /* 0x000fe200017fe4ff */
[----:B------:R-:W-:Y:S01]  /*11070*/  IMAD.X R218, RZ, RZ, R211, P1 ;  /* 0x000000ffffda7224 */ /* 0x000fe200008e06d3 */
[----:B------:R-:W-:Y:S02]  /*11080*/  IADD3.X R216, RZ, R211, RZ, P0, !PT ;  /* 0x000000d3ffd87210 */ /* 0x000fe400007fe4ff */
.L_x_615:
[----:B------:R-:W-:Y:S04]  /*11090*/  DEPBAR.LE SB0, 0x0 ;  /* 0x000080000000791a */ /* 0x000fe80000000000 */
[----:B------:R-:W-:Y:S01]  /*110a0*/  BAR.SYNC.DEFER_BLOCKING 0x0 ;  /* 0x0000000000007b1d */ /* 0x000fe20000010000 */
[----:B------:R-:W-:Y:S02]  /*110b0*/  ISETP.GE.AND P0, PT, R229, RZ, PT ;  /* 0x000000ffe500720c */ /* 0x000fe40003f06270 */
[----:B------:R-:W-:Y:S11]  /*110c0*/  ISETP.NE.AND P4, PT, R203, RZ, PT ;  /* 0x000000ffcb00720c */ /* 0x000ff60003f85270 */
[----:B------:R-:W-:Y:S01]  /*110d0*/  @P0 SHF.R.S32.HI R17, RZ, 0x1f, R229 ;  /* 0x0000001fff110819 */ /* 0x000fe200000114e5 */
[----:B------:R-:W-:Y:S04]  /*110e0*/  @P0 IMAD.WIDE.U32 R8, R229, c[0x0][0x208], RZ ;  /* 0x00008200e5080a25 */ /* 0x000fe800078e00ff */
[----:B------:R-:W-:Y:S02]  /*110f0*/  @P0 IMAD R17, R17, c[0x0][0x208], RZ ;  /* 0x0000820011110a24 */ /* 0x000fe400078e02ff */
[C---:B------:R-:W-:Y:S02]  /*11100*/  @P0 IMAD.SHL.U32 R15, R8.reuse, 0x40, RZ ;  /* 0x00000040080f0824 */ /* 0x040fe400078e00ff */
[----:B------:R-:W-:Y:S01]  /*11110*/  @P0 IMAD R17, R229, c[0x0][0x20c], R17 ;  /* 0x00008300e5110a24 */ /* 0x000fe200078e0211 */
[----:B------:R-:W-:Y:S02]  /*11120*/  LDSM.16.M88.4 R136, [R198+0xc100] ;  /* 0x00c10000c688783b */ /* 0x000fe40000000200 */
[----:B------:R-:W-:Y:S01]  /*11130*/  @P0 IADD3 R11, P1, R15, R222, RZ ;  /* 0x000000de0f0b0210 */ /* 0x000fe20007f3e0ff */
[----:B------:R-:W-:Y:S01]  /*11140*/  @P0 IMAD.IADD R17, R9, 0x1, R17 ;  /* 0x0000000109110824 */ /* 0x000fe200078e0211 */
[-C--:B------:R-:W-:Y:S04]  /*11150*/  @P0 IADD3 R9, P2, R15, R204.reuse, RZ ;  /* 0x000000cc0f090210 */ /* 0x080fe80007f5e0ff */
[----:B------:R-:W1:Y:S01]  /*11160*/  LDSM.16.M88.4 R140, [R197+0x6100] ;  /* 0x00610000c58c783b */ /* 0x000e620000000200 */
[----:B------:R-:W-:Y:S02]  /*11170*/  @P0 SHF.L.U64.HI R17, R8, 0x6, R17 ;  /* 0x0000000608110819 */ /* 0x000fe40000010211 */
[----:B------:R-:W-:Y:S02]  /*11180*/  @P0 LEA R28, P3, R9, c[0x0][0x1f8], 0x1 ;  /* 0x00007e00091c0a11 */ /* 0x000fe400078608ff */
[C---:B------:R-:W-:Y:S01]  /*11190*/  @P0 IADD3.X R8, R17.reuse, R211, RZ, P2, !PT ;  /* 0x000000d311080210 */ /* 0x040fe200017fe4ff */
[----:B------:R-:W-:Y:S01]  /*111a0*/  @P0 IMAD.X R0, R17, 0x1, R218, P1 ;  /* 0x0000000111000824 */ /* 0x000fe200008e06da */
[----:B------:R-:W-:Y:S01]  /*111b0*/  @P0 LEA R32, P2, R11, c[0x0][0x1f8], 0x1 ;  /* 0x00007e000b200a11 */ /* 0x000fe200078408ff */
[----:B------:R-:W2:Y:S01]  /*111c0*/  LDSM.16.M88.4 R144, [R197+0x6900] ;  /* 0x00690000c590783b */ /* 0x000ea20000000200 */
[----:B------:R-:W-:Y:S02]  /*111d0*/  @P0 LEA.HI.X R29, R9, c[0x0][0x1fc], R8, 0x1, P3 ;  /* 0x00007f00091d0a11 */ /* 0x000fe400018f0c08 */
[----:B------:R-:W-:Y:S02]  /*111e0*/  @P0 LEA R9, P1, R227, R15, 0x5 ;  /* 0x0000000fe3090211 */ /* 0x000fe400078228ff */
[----:B------:R-:W-:Y:S02]  /*111f0*/  @P0 LEA.HI.X R33, R11, c[0x0][0x1fc], R0, 0x1, P2 ;  /* 0x00007f000b210a11 */ /* 0x000fe400010f0c00 */
[----:B------:R-:W-:Y:S01]  /*11200*/  @P0 LEA.HI.X R13, R227, R17, R232, 0x5, P1 ;  /* 0x00000011e30d0211 */ /* 0x000fe200008f2ce8 */
[----:B------:R-:W3:Y:S01]  /*11210*/  LDSM.16.M88.4 R148, [R197+0x7100] ;  /* 0x00710000c594783b */ /* 0x000ee20000000200 */
[----:B------:R-:W-:Y:S02]  /*11220*/  @P0 IADD3 R11, P1, R9, R204, RZ ;  /* 0x000000cc090b0210 */ /* 0x000fe40007f3e0ff */
[-C--:B------:R-:W-:Y:S02]  /*11230*/  @P0 IADD3 R15, P2, R15, R221.reuse, RZ ;  /* 0x000000dd0f0f0210 */ /* 0x080fe40007f5e0ff */
[----:B------:R-:W-:Y:S01]  /*11240*/  ISETP.NE.AND P3, PT, R173, 0x1, PT ;  /* 0x00000001ad00780c */ /* 0x000fe20003f65270 */
[----:B------:R-:W-:Y:S01]  /*11250*/  @P0 IMAD.X R0, R13, 0x1, R211, P1 ;  /* 0x000000010d000824 */ /* 0x000fe200008e06d3 */
[----:B------:R-:W-:Y:S01]  /*11260*/  @P0 LEA R238, P1, R11, c[0x0][0x1f8], 0x1 ;  /* 0x00007e000bee0a11 */ /* 0x000fe200078208ff */
[----:B------:R-:W4:Y:S01]  /*11270*/  LDSM.16.M88.4 R152, [R197+0x7900] ;  /* 0x00790000c598783b */ /* 0x000f220000000200 */
[----:B------:R-:W-:Y:S02]  /*11280*/  @P0 IADD3.X R8, R17, R216, RZ, P2, !PT ;  /* 0x000000d811080210 */ /* 0x000fe400017fe4ff */
[----:B------:R-:W-:Y:S02]  /*11290*/  @P0 LEA R240, P2, R15, c[0x0][0x1f8], 0x1 ;  /* 0x00007e000ff00a11 */ /* 0x000fe400078408ff */
[----:B------:R-:W-:Y:S02]  /*112a0*/  @P0 LEA.HI.X R239, R11, c[0x0][0x1fc], R0, 0x1, P1 ;  /* 0x00007f000bef0a11 */ /* 0x000fe400008f0c00 */
[----:B------:R-:W-:Y:S01]  /*112b0*/  @P0 LEA.HI.X R241, R15, c[0x0][0x1fc], R8, 0x1, P2 ;  /* 0x00007f000ff10a11 */ /* 0x000fe200010f0c08 */
[----:B------:R-:W-:Y:S01]  /*112c0*/  LDSM.16.M88.4 R132, [R194+0xc100] ;  /* 0x00c10000c284783b */ /* 0x000fe20000000200 */
[C---:B------:R-:W-:Y:S02]  /*112d0*/  @P0 IADD3 R12, P1, R9.reuse, R221, RZ ;  /* 0x000000dd090c0210 */ /* 0x040fe40007f3e0ff */
[----:B------:R-:W-:Y:S04]  /*112e0*/  @P0 IADD3 R0, P2, R9, R222, RZ ;  /* 0x000000de09000210 */ /* 0x000fe80007f5e0ff */
[C---:B------:R-:W-:Y:S01]  /*112f0*/  @P0 IADD3.X R15, R13.reuse, R218, RZ, P2, !PT ;  /* 0x000000da0d0f0210 */ /* 0x040fe200017fe4ff */
[C---:B-1----:R-:W-:Y:S01]  /*11300*/  HMMA.16816.F32.BF16 R4, R136.reuse, R140, RZ ;  /* 0x0000008c8804723c */ /* 0x042fe200000418ff */
[----:B------:R-:W1:Y:S02]  /*11310*/  LDSM.16.M88.4 R156, [R196] ;  /* 0x00000000c49c783b */ /* 0x000e640000000200 */
[----:B------:R-:W-:Y:S01]  /*11320*/  @P0 LEA R236, P2, R0, c[0x0][0x1f8], 0x1 ;  /* 0x00007e0000ec0a11 */ /* 0x000fe200078408ff */
[----:B------:R-:W-:Y:S01]  /*11330*/  @P0 IMAD.X R13, R13, 0x1, R216, P1 ;  /* 0x000000010d0d0824 */ /* 0x000fe200008e06d8 */
[----:B------:R-:W-:Y:S02]  /*11340*/  @P0 LEA R234, P1, R12, c[0x0][0x1f8], 0x1 ;  /* 0x00007e000cea0a11 */ /* 0x000fe400078208ff */
[----:B------:R-:W-:Y:S01]  /*11350*/  @P0 LEA.HI.X R237, R0, c[0x0][0x1fc], R15, 0x1, P2 ;  /* 0x00007f0000ed0a11 */ /* 0x000fe200010f0c0f */
[C---:B------:R-:W-:Y:S01]  /*11360*/  HMMA.16816.F32.BF16 R8, R136.reuse, R142, RZ ;  /* 0x0000008e8808723c */ /* 0x040fe200000418ff */
[----:B------:R-:W5:Y:S03]  /*11370*/  LDSM.16.M88.4 R160, [R187] ;  /* 0x00000000bba0783b */ /* 0x000f660000000200 */
[----:B------:R-:W-:Y:S04]  /*11380*/  @P0 LEA.HI.X R235, R12, c[0x0][0x1fc], R13, 0x1, P1 ;  /* 0x00007f000ceb0a11 */ /* 0x000fe800008f0c0d */
[C---:B--2---:R-:W-:Y:S01]  /*11390*/  HMMA.16816.F32.BF16 R12, R136.reuse, R144, RZ ;  /* 0x00000090880c723c */ /* 0x044fe200000418ff */
[----:B------:R-:W2:Y:S07]  /*113a0*/  LDSM.16.M88.4 R140, [R186] ;  /* 0x00000000ba8c783b */ /* 0x000eae0000000200 */
[C---:B------:R-:W-:Y:S01]  /*113b0*/  HMMA.16816.F32.BF16 R16, R136.reuse, R146, RZ ;  /* 0x000000928810723c */ /* 0x040fe200000418ff */
[----:B------:R-:W1:Y:S07]  /*113c0*/  LDSM.16.M88.4 R164, [R185] ;  /* 0x00000000b9a4783b */ /* 0x000e6e0000000200 */
[C---:B---3--:R-:W-:Y:S01]  /*113d0*/  HMMA.16816.F32.BF16 R20, R136.reuse, R148, RZ ;  /* 0x000000948814723c */ /* 0x048fe200000418ff */
[----:B------:R-:W-:Y:S01]  /*113e0*/  @!PT LDS RZ, [RZ] ;  /* 0x00000000fffff984 */ /* 0x000fe20000000800 */
[----:B------:R-:W-:Y:S01]  /*113f0*/  @!PT LDS RZ, [RZ] ;  /* 0x00000000fffff984 */ /* 0x000fe20000000800 */
[----:B------:R-:W-:Y:S01]  /*11400*/  @!PT LDS RZ, [RZ] ;  /* 0x00000000fffff984 */ /* 0x000fe20000000800 */
[----:B------:R4:W-:Y:S07]  /*11410*/  @P0 LDGSTS.E.BYPASS.LTC128B.128 [R206+0x100], [R28.64], !P5 ;  /* 0x001000001cce0fae */ /* 0x0009ee000e901d46 */
[C---:B------:R-:W-:Y:S01]  /*11420*/  HMMA.16816.F32.BF16 R24, R136.reuse, R150, RZ ;  /* 0x000000968818723c */ /* 0x040fe200000418ff */
[----:B------:R3:W-:Y:S08]  /*11430*/  @P0 LDGSTS.E.BYPASS.LTC128B.128 [R206+0x2100], [R32.64], !P6 ;  /* 0x0210000020ce0fae */ /* 0x0007f0000f101d46 */
[----:B------:R1:W-:Y:S08]  /*11440*/  @P0 LDGSTS.E.BYPASS.LTC128B.128 [R206+0x4100], [R240.64], !P4 ;  /* 0x04100000f0ce0fae */ /* 0x0003f0000e101d46 */
[----:B------:R2:W-:Y:S01]  /*11450*/  @P0 LDGSTS.E.BYPASS.LTC128B.128 [R206+0x1100], [R238.64], !P5 ;  /* 0x01100000eece0fae */ /* 0x0005e2000e901d46 */
[C---:B----4-:R-:W-:Y:S07]  /*11460*/  HMMA.16816.F32.BF16 R28, R136.reuse, R152, RZ ;  /* 0x00000098881c723c */ /* 0x050fee00000418ff */
[----:B------:R4:W-:Y:S01]  /*11470*/  @P0 LDGSTS.E.BYPASS.LTC128B.128 [R206+0x3100], [R236.64], !P6 ;  /* 0x03100000ecce0fae */ /* 0x0009e2000f101d46 */
[----:B---3--:R-:W-:Y:S07]  /*11480*/  HMMA.16816.F32.BF16 R32, R136, R154, RZ ;  /* 0x0000009a8820723c */ /* 0x008fee00000418ff */
[----:B------:R3:W-:Y:S01]  /*11490*/  @P0 LDGSTS.E.BYPASS.LTC128B.128 [R206+0x5100], [R234.64], !P4 ;  /* 0x05100000eace0fae */ /* 0x0007e2000e101d46 */
[C---:B-1----:R-:W-:Y:S07]  /*114a0*/  HMMA.16816.F32.BF16 R4, R132.reuse, R156, R4 ;  /* 0x0000009c8404723c */ /* 0x042fee0000041804 */
[----:B------:R-:W-:Y:S01]  /*114b0*/  LDSM.16.M88.4 R144, [R193+0xc100] ;  /* 0x00c10000c190783b */ /* 0x000fe20000000200 */
[C---:B------:R-:W-:Y:S07]  /*114c0*/  HMMA.16816.F32.BF16 R8, R132.reuse, R158, R8 ;  /* 0x0000009e8408723c */ /* 0x040fee0000041808 */
[----:B------:R-:W0:Y:S01]  /*114d0*/  LDGDEPBAR ;  /* 0x00000000000079af */ /* 0x000e220000000000 */
[C---:B-----5:R-:W-:Y:S07]  /*114e0*/  HMMA.16816.F32.BF16 R12, R132.reuse, R160, R12 ;  /* 0x000000a0840c723c */ /* 0x060fee000004180c */
[----:B------:R-:W1:Y:S01]  /*114f0*/  LDSM.16.M88.4 R168, [R192+0x6100] ;  /* 0x00610000c0a8783b */ /* 0x000e620000000200 */
[C---:B------:R-:W-:Y:S07]  /*11500*/  HMMA.16816.F32.BF16 R16, R132.reuse, R162, R16 ;  /* 0x000000a28410723c */ /* 0x040fee0000041810 */
[----:B------:R-:W5:Y:S01]  /*11510*/  LDSM.16.M88.4 R136, [R192+0x6900] ;  /* 0x00690000c088783b */ /* 0x000f620000000200 */
[C---:B--2---:R-:W-:Y:S07]  /*11520*/  HMMA.16816.F32.BF16 R20, R132.reuse, R140, R20 ;  /* 0x0000008c8414723c */ /* 0x044fee0000041814 */
[----:B------:R-:W2:Y:S01]  /*11530*/  LDSM.16.M88.4 R148, [R192+0x7100] ;  /* 0x00710000c094783b */ /* 0x000ea20000000200 */
[C---:B------:R-:W-:Y:S07]  /*11540*/  HMMA.16816.F32.BF16 R24, R132.reuse, R142, R24 ;  /* 0x0000008e8418723c */ /* 0x040fee0000041818 */
[----:B------:R-:W2:Y:S01]  /*11550*/  LDSM.16.M88.4 R152, [R192+0x7900] ;  /* 0x00790000c098783b */ /* 0x000ea20000000200 */
[C---:B------:R-:W-:Y:S07]  /*11560*/  HMMA.16816.F32.BF16 R28, R132.reuse, R164, R28 ;  /* 0x000000a4841c723c */ /* 0x040fee000004181c */
[----:B------:R-:W-:Y:S01]  /*11570*/  LDSM.16.M88.4 R156, [R191+0xc100] ;  /* 0x00c10000bf9c783b */ /* 0x000fe20000000200 */
[----:B------:R-:W-:Y:S07]  /*11580*/  HMMA.16816.F32.BF16 R32, R132, R166, R32 ;  /* 0x000000a68420723c */ /* 0x000fee0000041820 */
[----:B------:R-:W3:Y:S01]  /*11590*/  LDSM.16.M88.4 R160, [R184] ;  /* 0x00000000b8a0783b */ /* 0x000ee20000000200 */
[C---:B-1----:R-:W-:Y:S07]  /*115a0*/  HMMA.16816.F32.BF16 R4, R144.reuse, R168, R4 ;  /* 0x000000a89004723c */ /* 0x042fee0000041804 */
[----:B------:R-:W1:Y:S01]  /*115b0*/  LDSM.16.M88.4 R132, [R184+0x800] ;  /* 0x00080000b884783b */ /* 0x000e620000000200 */
[C---:B------:R-:W-:Y:S07]  /*115c0*/  HMMA.16816.F32.BF16 R8, R144.reuse, R170, R8 ;  /* 0x000000aa9008723c */ /* 0x040fee0000041808 */
[----:B------:R-:W1:Y:S01]  /*115d0*/  LDSM.16.M88.4 R140, [R184+0x1000] ;  /* 0x00100000b88c783b */ /* 0x000e620000000200 */
[C---:B-----5:R-:W-:Y:S07]  /*115e0*/  HMMA.16816.F32.BF16 R12, R144.reuse, R136, R12 ;  /* 0x00000088900c723c */ /* 0x060fee000004180c */
[----:B------:R-:W5:Y:S01]  /*115f0*/  LDSM.16.M88.4 R164, [R184+0x1800] ;  /* 0x00180000b8a4783b */ /* 0x000f620000000200 */
[C---:B------:R-:W-:Y:S07]  /*11600*/  HMMA.16816.F32.BF16 R16, R144.reuse, R138, R16 ;  /* 0x0000008a9010723c */ /* 0x040fee0000041810 */
[----:B------:R-:W-:Y:S01]  /*11610*/  LDSM.16.M88.4 R136, [R198+0x10100] ;  /* 0x01010000c688783b */ /* 0x000fe20000000200 */
[C---:B--2---:R-:W-:Y:S07]  /*11620*/  HMMA.16816.F32.BF16 R20, R144.reuse, R148, R20 ;  /* 0x000000949014723c */ /* 0x044fee0000041814 */
[----:B------:R-:W-:Y:S01]  /*11630*/  LDSM.16.M88.4 R168, [R182] ;  /* 0x00000000b6a8783b */ /* 0x000fe20000000200 */
[C---:B------:R-:W-:Y:S07]  /*11640*/  HMMA.16816.F32.BF16 R24, R144.reuse, R150, R24 ;  /* 0x000000969018723c */ /* 0x040fee0000041818 */
[----:B------:R-:W-:Y:S01]  /*11650*/  LDSM.16.M88.4 R148, [R197+0x8900] ;  /* 0x00890000c594783b */ /* 0x000fe20000000200 */
[C---:B------:R-:W-:Y:S08]  /*11660*/  HMMA.16816.F32.BF16 R28, R144.reuse, R152, R28 ;  /* 0x00000098901c723c */ /* 0x040ff0000004181c */
[----:B------:R-:W-:Y:S01]  /*11670*/  HMMA.16816.F32.BF16 R32, R144, R154, R32 ;  /* 0x0000009a9020723c */ /* 0x000fe20000041820 */
[----:B------:R-:W2:Y:S07]  /*11680*/  LDSM.16.M88.4 R144, [R197+0x8100] ;  /* 0x00810000c590783b */ /* 0x000eae0000000200 */
[C---:B---3--:R-:W-:Y:S01]  /*11690*/  HMMA.16816.F32.BF16 R4, R156.reuse, R160, R4 ;  /* 0x000000a09c04723c */ /* 0x048fe20000041804 */
[----:B------:R-:W3:Y:S07]  /*116a0*/  LDSM.16.M88.4 R152, [R197+0x9100] ;  /* 0x00910000c598783b */ /* 0x000eee0000000200 */
[C---:B------:R-:W-:Y:S01]  /*116b0*/  HMMA.16816.F32.BF16 R8, R156.reuse, R162, R8 ;  /* 0x000000a29c08723c */ /* 0x040fe20000041808 */
[----:B------:R-:W2:Y:S07]  /*116c0*/  LDSM.16.M88.4 R160, [R197+0x9900] ;  /* 0x00990000c5a0783b */ /* 0x000eae0000000200 */
[C---:B-1----:R-:W-:Y:S08]  /*116d0*/  HMMA.16816.F32.BF16 R12, R156.reuse, R132, R12 ;  /* 0x000000849c0c723c */ /* 0x042ff0000004180c */
[C---:B------:R-:W-:Y:S01]  /*116e0*/  HMMA.16816.F32.BF16 R16, R156.reuse, R134, R16 ;  /* 0x000000869c10723c */ /* 0x040fe20000041810 */
[----:B------:R-:W-:Y:S07]  /*116f0*/  LDSM.16.M88.4 R132, [R194+0x10100] ;  /* 0x01010000c284783b */ /* 0x000fee0000000200 */
[C---:B------:R-:W-:Y:S08]  /*11700*/  HMMA.16816.F32.BF16 R20, R156.reuse, R140, R20 ;  /* 0x0000008c9c14723c */ /* 0x040ff00000041814 */
[C---:B------:R-:W-:Y:S01]  /*11710*/  HMMA.16816.F32.BF16 R24, R156.reuse, R142, R24 ;  /* 0x0000008e9c18723c */ /* 0x040fe20000041818 */
[----:B------:R-:W1:Y:S07]  /*11720*/  LDSM.16.M88.4 R140, [R183] ;  /* 0x00000000b78c783b */ /* 0x000e6e0000000200 */
[C---:B-----5:R-:W-:Y:S08]  /*11730*/  HMMA.16816.F32.BF16 R28, R156.reuse, R164, R28 ;  /* 0x000000a49c1c723c */ /* 0x060ff0000004181c */
[----:B------:R-:W-:Y:S01]  /*11740*/  HMMA.16816.F32.BF16 R32, R156, R166, R32 ;  /* 0x000000a69c20723c */ /* 0x000fe20000041820 */
[----:B------:R-:W-:Y:S07]  /*11750*/  LDSM.16.M88.4 R156, [R192+0x9100] ;  /* 0x00910000c09c783b */ /* 0x000fee0000000200 */
[C---:B--2---:R-:W-:Y:S01]  /*11760*/  HMMA.16816.F32.BF16 R4, R136.reuse, R144, R4 ;  /* 0x000000908804723c */ /* 0x044fe20000041804 */
[----:B------:R-:W-:Y:S07]  /*11770*/  LDSM.16.M88.4 R164, [R184+0x3000] ;  /* 0x00300000b8a4783b */ /* 0x000fee0000000200 */
[C---:B------:R-:W-:Y:S01]  /*11780*/  HMMA.16816.F32.BF16 R8, R136.reuse, R146, R8 ;  /* 0x000000928808723c */ /* 0x040fe20000041808 */
[----:B------:R-:W2:Y:S07]  /*11790*/  LDSM.16.M88.4 R144, [R181] ;  /* 0x00000000b590783b */ /* 0x000eae0000000200 */
[C---:B------:R-:W-:Y:S08]  /*117a0*/  HMMA.16816.F32.BF16 R12, R136.reuse, R148, R12 ;  /* 0x00000094880c723c */ /* 0x040ff0000004180c */
[C---:B------:R-:W-:Y:S01]  /*117b0*/  HMMA.16816.F32.BF16 R16, R136.reuse, R150, R16 ;  /* 0x000000968810723c */ /* 0x040fe20000041810 */
[----:B------:R-:W5:Y:S07]  /*117c0*/  LDSM.16.M88.4 R148, [R180] ;  /* 0x00000000b494783b */ /* 0x000f6e0000000200 */
[C---:B---3--:R-:W-:Y:S08]  /*117d0*/  HMMA.16816.F32.BF16 R20, R136.reuse, R152, R20 ;  /* 0x000000988814723c */ /* 0x048ff00000041814 */
[C---:B------:R-:W-:Y:S01]  /*117e0*/  HMMA.16816.F32.BF16 R24, R136.reuse, R154, R24 ;  /* 0x0000009a8818723c */ /* 0x040fe20000041818 */
[----:B------:R-:W-:Y:S07]  /*117f0*/  LDSM.16.M88.4 R152, [R192+0x8100] ;  /* 0x00810000c098783b */ /* 0x000fee0000000200 */
[C---:B------:R-:W-:Y:S08]  /*11800*/  HMMA.16816.F32.BF16 R28, R136.reuse, R160, R28 ;  /* 0x000000a0881c723c */ /* 0x040ff0000004181c */
[----:B------:R-:W-:Y:S01]  /*11810*/  HMMA.16816.F32.BF16 R32, R136, R162, R32 ;  /* 0x000000a28820723c */ /* 0x000fe20000041820 */
[----:B------:R-:W3:Y:S07]  /*11820*/  LDSM.16.M88.4 R136, [R193+0x10100] ;  /* 0x01010000c188783b */ /* 0x000eee0000000200 */
[C---:B-1----:R-:W-:Y:S01]  /*11830*/  HMMA.16816.F32.BF16 R4, R132.reuse, R140, R4 ;  /* 0x0000008c8404723c */ /* 0x042fe20000041804 */
[----:B------:R-:W-:Y:S07]  /*11840*/  LDSM.16.M88.4 R160, [R192+0x9900] ;  /* 0x00990000c0a0783b */ /* 0x000fee0000000200 */
[C---:B------:R-:W-:Y:S01]  /*11850*/  HMMA.16816.F32.BF16 R8, R132.reuse, R142, R8 ;  /* 0x0000008e8408723c */ /* 0x040fe20000041808 */
[----:B------:R-:W1:Y:S07]  /*11860*/  LDSM.16.M88.4 R140, [R192+0x8900] ;  /* 0x00890000c08c783b */ /* 0x000e6e0000000200 */
[C---:B------:R-:W-:Y:S08]  /*11870*/  HMMA.16816.F32.BF16 R12, R132.reuse, R168, R12 ;  /* 0x000000a8840c723c */ /* 0x040ff0000004180c */
[C---:B------:R-:W-:Y:S08]  /*11880*/  HMMA.16816.F32.BF16 R16, R132.reuse, R170, R16 ;  /* 0x000000aa8410723c */ /* 0x040ff00000041810 */
[C---:B--2---:R-:W-:Y:S08]  /*11890*/  HMMA.16816.F32.BF16 R20, R132.reuse, R144, R20 ;  /* 0x000000908414723c */ /* 0x044ff00000041814 */
[C---:B------:R-:W-:Y:S01]  /*118a0*/  HMMA.16816.F32.BF16 R24, R132.reuse, R146, R24 ;  /* 0x000000928418723c */ /* 0x040fe20000041818 */
[----:B------:R-:W-:Y:S07]  /*118b0*/  LDSM.16.M88.4 R144, [R184+0x2000] ;  /* 0x00200000b890783b */ /* 0x000fee0000000200 */
[C---:B-----5:R-:W-:Y:S08]  /*118c0*/  HMMA.16816.F32.BF16 R28, R132.reuse, R148, R28 ;  /* 0x00000094841c723c */ /* 0x060ff0000004181c */
[----:B------:R-:W-:Y:S01]  /*118d0*/  HMMA.16816.F32.BF16 R32, R132, R150, R32 ;  /* 0x000000968420723c */ /* 0x000fe20000041820 */
[----:B------:R-:W2:Y:S07]  /*118e0*/  LDSM.16.M88.4 R132, [R191+0x10100] ;  /* 0x01010000bf84783b */ /* 0x000eae0000000200 */
[C---:B---3--:R-:W-:Y:S01]  /*118f0*/  HMMA.16816.F32.BF16 R4, R136.reuse, R152, R4 ;  /* 0x000000988804723c */ /* 0x048fe20000041804 */
[----:B------:R-:W3:Y:S07]  /*11900*/  LDSM.16.M88.4 R148, [R184+0x2800] ;  /* 0x00280000b894783b */ /* 0x000eee0000000200 */
[C---:B------:R-:W-:Y:S01]  /*11910*/  HMMA.16816.F32.BF16 R8, R136.reuse, R154, R8 ;  /* 0x0000009a8808723c */ /* 0x040fe20000041808 */
[----:B------:R-:W-:Y:S07]  /*11920*/  LDSM.16.M88.4 R152, [R198+0x14100] ;  /* 0x01410000c698783b */ /* 0x000fee0000000200 */
        /* <DEDUP_REMOVED lines=10> */
[----:B------:R-:W-:Y:S07]  /*119d0*/  LDSM.16.M88.4 R160, [R194+0x14100] ;  /* 0x01410000c2a0783b */ /* 0x000fee0000000200 */
[C---:B------:R-:W-:Y:S01]  /*119e0*/  HMMA.16816.F32.BF16 R8, R132.reuse, R146, R8 ;  /* 0x000000928408723c */ /* 0x040fe20000041808 */
[----:B------:R-:W2:Y:S07]  /*119f0*/  LDSM.16.M88.4 R144, [R197+0xb100] ;  /* 0x00b10000c590783b */ /* 0x000eae0000000200 */
[C---:B---3--:R-:W-:Y:S08]  /*11a00*/  HMMA.16816.F32.BF16 R12, R132.reuse, R148, R12 ;  /* 0x00000094840c723c */ /* 0x048ff0000004180c */
[C---:B------:R-:W-:Y:S01]  /*11a10*/  HMMA.16816.F32.BF16 R16, R132.reuse, R150, R16 ;  /* 0x000000968410723c */ /* 0x040fe20000041810 */
[----:B------:R-:W3:Y:S07]  /*11a20*/  LDSM.16.M88.4 R148, [R197+0xb900] ;  /* 0x00b90000c594783b */ /* 0x000eee0000000200 */
[C---:B------:R-:W-:Y:S08]  /*11a30*/  HMMA.16816.F32.BF16 R20, R132.reuse, R164, R20 ;  /* 0x000000a48414723c */ /* 0x040ff00000041814 */
[C---:B------:R-:W-:Y:S01]  /*11a40*/  HMMA.16816.F32.BF16 R24, R132.reuse, R166, R24 ;  /* 0x000000a68418723c */ /* 0x040fe20000041818 */
[----:B------:R-:W2:Y:S07]  /*11a50*/  LDSM.16.M88.4 R164, [R179] ;  /* 0x00000000b3a4783b */ /* 0x000eae0000000200 */
[C---:B-1----:R-:W-:Y:S08]  /*11a60*/  HMMA.16816.F32.BF16 R28, R132.reuse, R140, R28 ;  /* 0x0000008c841c723c */ /* 0x042ff0000004181c */
[----:B------:R-:W-:Y:S01]  /*11a70*/  HMMA.16816.F32.BF16 R32, R132, R142, R32 ;  /* 0x0000008e8420723c */ /* 0x000fe20000041820 */
[----:B------:R-:W1:Y:S07]  /*11a80*/  LDSM.16.M88.4 R132, [R178] ;  /* 0x00000000b284783b */ /* 0x000e6e0000000200 */
[C---:B-----5:R-:W-:Y:S01]  /*11a90*/  HMMA.16816.F32.BF16 R4, R152.reuse, R156, R4 ;  /* 0x0000009c9804723c */ /* 0x060fe20000041804 */
[----:B------:R-:W5:Y:S07]  /*11aa0*/  LDSM.16.M88.4 R140, [R177] ;  /* 0x00000000b18c783b */ /* 0x000f6e0000000200 */
[C---:B------:R-:W-:Y:S01]  /*11ab0*/  HMMA.16816.F32.BF16 R8, R152.reuse, R158, R8 ;  /* 0x0000009e9808723c */ /* 0x040fe20000041808 */
[----:B------:R-:W-:Y:S07]  /*11ac0*/  LDSM.16.M88.4 R156, [R192+0xb900] ;  /* 0x00b90000c09c783b */ /* 0x000fee0000000200 */
[C---:B------:R-:W-:Y:S08]  /*11ad0*/  HMMA.16816.F32.BF16 R12, R152.reuse, R136, R12 ;  /* 0x00000088980c723c */ /* 0x040ff0000004180c */
[C---:B------:R-:W-:Y:S01]  /*11ae0*/  HMMA.16816.F32.BF16 R16, R152.reuse, R138, R16 ;  /* 0x0000008a9810723c */ /* 0x040fe20000041810 */
[----:B------:R-:W1:Y:S07]  /*11af0*/  LDSM.16.M88.4 R136, [R176] ;  /* 0x00000000b088783b */ /* 0x000e6e0000000200 */
[C---:B--2---:R-:W-:Y:S08]  /*11b00*/  HMMA.16816.F32.BF16 R20, R152.reuse, R144, R20 ;  /* 0x000000909814723c */ /* 0x044ff00000041814 */
[C---:B------:R-:W-:Y:S01]  /*11b10*/  HMMA.16816.F32.BF16 R24, R152.reuse, R146, R24 ;  /* 0x000000929818723c */ /* 0x040fe20000041818 */
[----:B------:R-:W-:Y:S07]  /*11b20*/  LDSM.16.M88.4 R144, [R193+0x14100] ;  /* 0x01410000c190783b */ /* 0x000fee0000000200 */
[C---:B---3--:R-:W-:Y:S08]  /*11b30*/  HMMA.16816.F32.BF16 R28, R152.reuse, R148, R28 ;  /* 0x00000094981c723c */ /* 0x048ff0000004181c */
[----:B------:R-:W-:Y:S01]  /*11b40*/  HMMA.16816.F32.BF16 R32, R152, R150, R32 ;  /* 0x000000969820723c */ /* 0x000fe20000041820 */
[----:B------:R-:W2:Y:S07]  /*11b50*/  LDSM.16.M88.4 R148, [R192+0xa100] ;  /* 0x00a10000c094783b */ /* 0x000eae0000000200 */
[C---:B------:R-:W-:Y:S01]  /*11b60*/  HMMA.16816.F32.BF16 R4, R160.reuse, R164, R4 ;  /* 0x000000a4a004723c */ /* 0x040fe20000041804 */
[----:B------:R-:W3:Y:S07]  /*11b70*/  LDSM.16.M88.4 R152, [R192+0xa900] ;  /* 0x00a90000c098783b */ /* 0x000eee0000000200 */
[C---:B------:R-:W-:Y:S01]  /*11b80*/  HMMA.16816.F32.BF16 R8, R160.reuse, R166, R8 ;  /* 0x000000a6a008723c */ /* 0x040fe20000041808 */
[----:B------:R-:W-:Y:S07]  /*11b90*/  LDSM.16.M88.4 R164, [R184+0x4000] ;  /* 0x00400000b8a4783b */ /* 0x000fee0000000200 */
[C---:B-1----:R-:W-:Y:S08]  /*11ba0*/  HMMA.16816.F32.BF16 R12, R160.reuse, R132, R12 ;  /* 0x00000084a00c723c */ /* 0x042ff0000004180c */
[C---:B------:R-:W-:Y:S01]  /*11bb0*/  HMMA.16816.F32.BF16 R16, R160.reuse, R134, R16 ;  /* 0x00000086a010723c */ /* 0x040fe20000041810 */
[----:B------:R-:W1:Y:S07]  /*11bc0*/  LDSM.16.M88.4 R132, [R192+0xb100] ;  /* 0x00b10000c084783b */ /* 0x000e6e0000000200 */
[C---:B-----5:R-:W-:Y:S08]  /*11bd0*/  HMMA.16816.F32.BF16 R20, R160.reuse, R140, R20 ;  /* 0x0000008ca014723c */ /* 0x060ff00000041814 */
[C---:B------:R-:W-:Y:S01]  /*11be0*/  HMMA.16816.F32.BF16 R24, R160.reuse, R142, R24 ;  /* 0x0000008ea018723c */ /* 0x040fe20000041818 */
[----:B------:R-:W5:Y:S07]  /*11bf0*/  LDSM.16.M88.4 R140, [R191+0x14100] ;  /* 0x01410000bf8c783b */ /* 0x000f6e0000000200 */
[C---:B------:R-:W-:Y:S08]  /*11c00*/  HMMA.16816.F32.BF16 R28, R160.reuse, R136, R28 ;  /* 0x00000088a01c723c */ /* 0x040ff0000004181c */
[----:B------:R-:W-:Y:S01]  /*11c10*/  HMMA.16816.F32.BF16 R32, R160, R138, R32 ;  /* 0x0000008aa020723c */ /* 0x000fe20000041820 */
[----:B------:R-:W-:Y:S07]  /*11c20*/  LDSM.16.M88.4 R136, [R184+0x5000] ;  /* 0x00500000b888783b */ /* 0x000fee0000000200 */
[C---:B--2---:R-:W-:Y:S08]  /*11c30*/  HMMA.16816.F32.BF16 R4, R144.reuse, R148, R4 ;  /* 0x000000949004723c */ /* 0x044ff00000041804 */
[C---:B------:R-:W-:Y:S08]  /*11c40*/  HMMA.16816.F32.BF16 R8, R144.reuse, R150, R8 ;  /* 0x000000969008723c */ /* 0x040ff00000041808 */
[C---:B---3--:R-:W-:Y:S08]  /*11c50*/  HMMA.16816.F32.BF16 R12, R144.reuse, R152, R12 ;  /* 0x00000098900c723c */ /* 0x048ff0000004180c */
[C---:B------:R-:W-:Y:S08]  /*11c60*/  HMMA.16816.F32.BF16 R16, R144.reuse, R154, R16 ;  /* 0x0000009a9010723c */ /* 0x040ff00000041810 */
[C---:B-1----:R-:W-:Y:S08]  /*11c70*/  HMMA.16816.F32.BF16 R20, R144.reuse, R132, R20 ;  /* 0x000000849014723c */ /* 0x042ff00000041814 */
[C---:B------:R-:W-:Y:S01]  /*11c80*/  HMMA.16816.F32.BF16 R24, R144.reuse, R134, R24 ;  /* 0x000000869018723c */ /* 0x040fe20000041818 */
[----:B------:R-:W1:Y:S07]  /*11c90*/  LDSM.16.M88.4 R132, [R184+0x4800] ;  /* 0x00480000b884783b */ /* 0x000e6e0000000200 */
[C---:B------:R-:W-:Y:S07]  /*11ca0*/  HMMA.16816.F32.BF16 R28, R144.reuse, R156, R28 ;  /* 0x0000009c901c723c */ /* 0x040fee000004181c */
[----:B------:R-:W-:Y:S01]  /*11cb0*/  MOV R157, R174 ;  /* 0x000000ae009d7202 */ /* 0x000fe20000000f00 */
[----:B------:R-:W-:Y:S01]  /*11cc0*/  HMMA.16816.F32.BF16 R32, R144, R158, R32 ;  /* 0x0000009e9020723c */ /* 0x000fe20000041820 */
[----:B------:R-:W-:Y:S01]  /*11cd0*/  LDSM.16.M88.4 R144, [R184+0x5800] ;  /* 0x00580000b890783b */ /* 0x000fe20000000200 */
[----:B------:R-:W-:Y:S04]  /*11ce0*/  DEPBAR.LE SB0, 0x0 ;  /* 0x000080000000791a */ /* 0x000fe80000000000 */
[----:B------:R-:W-:Y:S01]  /*11cf0*/  @P3 SHF.R.U32.HI R157, RZ, c[0x0][0x2cc], R226 ;  /* 0x0000b300ff9d3a19 */ /* 0x000fe200000116e2 */
[----:B------:R-:W-:Y:S01]  /*11d00*/  IMAD R158, R229, R225, 0x1 ;  /* 0x00000001e59e7424 */ /* 0x000fe200078e02e1 */
[C---:B-----5:R-:W-:Y:S03]  /*11d10*/  HMMA.16816.F32.BF16 R4, R140.reuse, R164, R4 ;  /* 0x000000a48c04723c */ /* 0x060fe60000041804 */
[----:B------:R-:W2:Y:S02]  /*11d20*/  SHFL.IDX PT, R156, R157, RZ, 0x1c1f ;  /* 0x001c1fff9d9c7589 */ /* 0x000ea400000e0000 */
[----:B------:R-:W-:Y:S03]  /*11d30*/  IADD3 R158, R172, R158, -R219 ;  /* 0x0000009eac9e7210 */ /* 0x000fe60007ffe8db */
[C---:B------:R-:W-:Y:S03]  /*11d40*/  HMMA.16816.F32.BF16 R8, R140.reuse, R166, R8 ;  /* 0x000000a68c08723c */ /* 0x040fe60000041808 */
[----:B------:R-:W3:Y:S01]  /*11d50*/  SHFL.IDX PT, R0, R157, 0x1, 0x1c1f ;  /* 0x003c1f009d007f89 */ /* 0x000ee200000e0000 */
[----:B------:R-:W-:Y:S04]  /*11d60*/  IMAD.IADD R159, R158, 0x1, -R175 ;  /* 0x000000019e9f7824 */ /* 0x000fe800078e0aaf */
[C---:B-1----:R-:W-:Y:S03]  /*11d70*/  HMMA.16816.F32.BF16 R12, R140.reuse, R132, R12 ;  /* 0x000000848c0c723c */ /* 0x042fe6000004180c */
[----:B------:R-:W-:Y:S05]  /*11d80*/  BAR.SYNC.DEFER_BLOCKING 0x0 ;  /* 0x0000000000007b1d */ /* 0x000fea0000010000 */
[C---:B------:R-:W-:Y:S04]  /*11d90*/  HMMA.16816.F32.BF16 R16, R140.reuse, R134, R16 ;  /* 0x000000868c10723c */ /* 0x040fe80000041810 */
[C---:B--2---:R-:W-:Y:S04]  /*11da0*/  IADD3 R132, R159.reuse, R156, RZ ;  /* 0x0000009c9f847210 */ /* 0x044fe80007ffe0ff */
[C---:B------:R-:W-:Y:S03]  /*11db0*/  HMMA.16816.F32.BF16 R20, R140.reuse, R136, R20 ;  /* 0x000000888c14723c */ /* 0x040fe60000041814 */
[C---:B------:R-:W-:Y:S01]  /*11dc0*/  ISETP.GT.AND P0, PT, R132.reuse, RZ, PT ;  /* 0x000000ff8400720c */ /* 0x040fe20003f04270 */
[----:B---3--:R-:W-:Y:S01]  /*11dd0*/  IMAD.IADD R0, R159, 0x1, R0 ;  /* 0x000000019f007824 */ /* 0x008fe200078e0200 */
[----:B------:R-:W-:Y:S02]  /*11de0*/  ISETP.GT.AND P2, PT, R132, 0x1, PT ;  /* 0x000000018400780c */ /* 0x000fe40003f44270 */
[----:B------:R-:W-:Y:S01]  /*11df0*/  FSEL R134, R4, -INF , P0 ;  /* 0xff80000004867808 */ /* 0x000fe20000000000 */
[C---:B------:R-:W-:Y:S03]  /*11e00*/  HMMA.16816.F32.BF16 R24, R140.reuse, R138, R24 ;  /* 0x0000008a8c18723c */ /* 0x040fe60000041818 */
[C---:B------:R-:W-:Y:S02]  /*11e10*/  ISETP.GT.AND P1, PT, R0.reuse, RZ, PT ;  /* 0x000000ff0000720c */ /* 0x040fe40003f24270 */
[----:B------:R-:W-:Y:S02]  /*11e20*/  ISETP.GT.AND P0, PT, R0, 0x1, PT ;  /* 0x000000010000780c */ /* 0x000fe40003f04270 */
[----:B------:R-:W-:Y:S01]  /*11e30*/  FSEL R161, R6, -INF , P1 ;  /* 0xff80000006a17808 */ /* 0x000fe20000800000 */
[C---:B------:R-:W-:Y:S03]  /*11e40*/  HMMA.16816.F32.BF16 R28, R140.reuse, R144, R28 ;  /* 0x000000908c1c723c */ /* 0x040fe6000004181c */
[----:B------:R-:W-:Y:S02]  /*11e50*/  ISETP.GT.AND P1, PT, R0, 0x8, PT ;  /* 0x000000080000780c */ /* 0x000fe40003f24270 */
[----:B------:R-:W-:Y:S02]  /*11e60*/  FSEL R135, R7, -INF , P0 ;  /* 0xff80000007877808 */ /* 0x000fe40000000000 */
[----:B------:R-:W-:Y:S01]  /*11e70*/  FSEL R163, R5, -INF , P2 ;  /* 0xff80000005a37808 */ /* 0x000fe20001000000 */
[----:B------:R-:W-:Y:S03]  /*11e80*/  HMMA.16816.F32.BF16 R32, R140, R146, R32 ;  /* 0x000000928c20723c */ /* 0x000fe60000041820 */
[C---:B------:R-:W-:Y:S02]  /*11e90*/  ISETP.GT.AND P2, PT, R132.reuse, 0x9, PT ;  /* 0x000000098400780c */ /* 0x040fe40003f44270 */
[C---:B------:R-:W-:Y:S02]  /*11ea0*/  ISETP.GT.AND P0, PT, R132.reuse, 0x8, PT ;  /* 0x000000088400780c */ /* 0x040fe40003f04270 */
[----:B------:R-:W-:Y:S02]  /*11eb0*/  ISETP.GT.AND P3, PT, R132, 0x28, PT ;  /* 0x000000288400780c */ /* 0x000fe40003f64270 */
[----:B------:R-:W-:Y:S02]  /*11ec0*/  FSEL R156, R8, -INF , P0 ;  /* 0xff800000089c7808 */ /* 0x000fe40000000000 */
[----:B------:R-:W-:Y:S02]  /*11ed0*/  ISETP.GT.AND P0, PT, R0, 0x9, PT ;  /* 0x000000090000780c */ /* 0x000fe40003f04270 */
[----:B------:R-:W-:Y:S02]  /*11ee0*/  FSEL R8, R9, -INF , P2 ;  /* 0xff80000009087808 */ /* 0x000fe40001000000 */
[----:B------:R-:W-:Y:S02]  /*11ef0*/  FSEL R9, R10, -INF , P1 ;  /* 0xff8000000a097808 */ /* 0x000fe40000800000 */
[----:B------:R-:W-:Y:S02]  /*11f00*/  FMNMX.FTZ R10, R134, R3, !PT ;  /* 0x00000003860a7209 */ /* 0x000fe40007810000 */
[----:B------:R-:W-:Y:S02]  /*11f10*/  ISETP.GT.AND P2, PT, R132, 0x11, PT ;  /* 0x000000118400780c */ /* 0x000fe40003f44270 */
[----:B------:R-:W-:Y:S02]  /*11f20*/  FMNMX.FTZ R133, R163, R10, !PT ;  /* 0x0000000aa3857209 */ /* 0x000fe40007810000 */
[----:B------:R-:W-:Y:S02]  /*11f30*/  FSEL R11, R11, -INF , P0 ;  /* 0xff8000000b0b7808 */ /* 0x000fe40000000000 */
[----:B------:R-:W-:Y:S02]  /*11f40*/  FSEL R231, R13, -INF , P2 ;  /* 0xff8000000de77808 */ /* 0x000fe40001000000 */
[----:B------:R-:W-:Y:S02]  /*11f50*/  FMNMX.FTZ R13, R156, R133, !PT ;  /* 0x000000859c0d7209 */ /* 0x000fe40007810000 */
[----:B------:R-:W-:Y:S02]  /*11f60*/  ISETP.GT.AND P0, PT, R132, 0x10, PT ;  /* 0x000000108400780c */ /* 0x000fe40003f04270 */
[----:B------:R-:W-:Y:S02]  /*11f70*/  FMNMX.FTZ R13, R8, R13, !PT ;  /* 0x0000000d080d7209 */ /* 0x000fe40007810000 */
[----:B------:R-:W-:Y:S02]  /*11f80*/  FSEL R168, R12, -INF , P0 ;  /* 0xff8000000ca87808 */ /* 0x000fe40000000000 */
[C---:B------:R-:W-:Y:S02]  /*11f90*/  ISETP.GT.AND P0, PT, R0.reuse, 0x11, PT ;  /* 0x000000110000780c */ /* 0x040fe40003f04270 */
[----:B------:R-:W-:Y:S02]  /*11fa0*/  ISETP.GT.AND P1, PT, R0, 0x10, PT ;  /* 0x000000100000780c */ /* 0x000fe40003f24270 */
[----:B------:R-:W-:Y:S02]  /*11fb0*/  FSEL R233, R15, -INF , P0 ;  /* 0xff8000000fe97808 */ /* 0x000fe40000000000 */
[----:B------:R-:W-:Y:S02]  /*11fc0*/  FMNMX.FTZ R10, R168, R13, !PT ;  /* 0x0000000da80a7209 */ /* 0x000fe40007810000 */
[----:B------:R-:W-:Y:S02]  /*11fd0*/  ISETP.GT.AND P0, PT, R132, 0x18, PT ;  /* 0x000000188400780c */ /* 0x000fe40003f04270 */
[----:B------:R-:W-:Y:S02]  /*11fe0*/  FSEL R170, R14, -INF , P1 ;  /* 0xff8000000eaa7808 */ /* 0x000fe40000800000 */
[----:B------:R-:W-:Y:S02]  /*11ff0*/  ISETP.GT.AND P1, PT, R0, 0x18, PT ;  /* 0x000000180000780c */ /* 0x000fe40003f24270 */
[----:B------:R-:W-:Y:S02]  /*12000*/  ISETP.GT.AND P2, PT, R132, 0x19, PT ;  /* 0x000000198400780c */ /* 0x000fe40003f44270 */
[----:B------:R-:W-:Y:S02]  /*12010*/  FSEL R234, R16, -INF , P0 ;  /* 0xff80000010ea7808 */ /* 0x000fe40000000000 */
[----:B------:R-:W-:Y:S02]  /*12020*/  FMNMX.FTZ R13, R231, R10, !PT ;  /* 0x0000000ae70d7209 */ /* 0x000fe40007810000 */
[----:B----4-:R-:W-:Y:S02]  /*12030*/  FSEL R236, R18, -INF , P1 ;  /* 0xff80000012ec7808 */ /* 0x010fe40000800000 */
[----:B------:R-:W-:Y:S02]  /*12040*/  ISETP.GT.AND P0, PT, R0, 0x19, PT ;  /* 0x000000190000780c */ /* 0x000fe40003f04270 */
[----:B------:R-:W-:Y:S02]  /*12050*/  FSEL R235, R17, -INF , P2 ;  /* 0xff80000011eb7808 */ /* 0x000fe40001000000 */
[----:B------:R-:W-:Y:S02]  /*12060*/  FMNMX.FTZ R10, R234, R13, !PT ;  /* 0x0000000dea0a7209 */ /* 0x000fe40007810000 */
[----:B------:R-:W-:Y:S02]  /*12070*/  ISETP.GT.AND P1, PT, R132, 0x20, PT ;  /* 0x000000208400780c */ /* 0x000fe40003f24270 */
[----:B------:R-:W-:Y:S02]  /*12080*/  FMNMX.FTZ R12, R161, R2, !PT ;  /* 0x00000002a10c7209 */ /* 0x000fe40007810000 */
[----:B------:R-:W-:Y:S02]  /*12090*/  FSEL R238, R20, -INF , P1 ;  /* 0xff80000014ee7808 */ /* 0x000fe40000800000 */
[----:B------:R-:W-:Y:S02]  /*120a0*/  FSEL R237, R19, -INF , P0 ;  /* 0xff80000013ed7808 */ /* 0x000fe40000000000 */
[----:B------:R-:W-:Y:S02]  /*120b0*/  ISETP.GT.AND P0, PT, R132, 0x21, PT ;  /* 0x000000218400780c */ /* 0x000fe40003f04270 */
[----:B------:R-:W-:Y:S02]  /*120c0*/  FMNMX.FTZ R13, R235, R10, !PT ;  /* 0x0000000aeb0d7209 */ /* 0x000fe40007810000 */
[----:B------:R-:W-:Y:S02]  /*120d0*/  FMNMX.FTZ R12, R135, R12, !PT ;  /* 0x0000000c870c7209 */ /* 0x000fe40007810000 */
[----:B------:R-:W-:Y:S02]  /*120e0*/  FSEL R251, R21, -INF , P0 ;  /* 0xff80000015fb7808 */ /* 0x000fe40000000000 */
[----:B------:R-:W-:Y:S02]  /*120f0*/  FMNMX.FTZ R12, R9, R12, !PT ;  /* 0x0000000c090c7209 */ /* 0x000fe40007810000 */
[----:B------:R-:W-:Y:S02]  /*12100*/  FMNMX.FTZ R10, R238, R13, !PT ;  /* 0x0000000dee0a7209 */ /* 0x000fe40007810000 */
[----:B------:R-:W-:Y:S02]  /*12110*/  FSEL R245, R24, -INF , P3 ;  /* 0xff80000018f57808 */ /* 0x000fe40001800000 */
[----:B------:R-:W-:Y:S02]  /*12120*/  FMNMX.FTZ R13, R11, R12, !PT ;  /* 0x0000000c0b0d7209 */ /* 0x000fe40007810000 */
[C---:B------:R-:W-:Y:S02]  /*12130*/  ISETP.GT.AND P1, PT, R132.reuse, 0x29, PT ;  /* 0x000000298400780c */ /* 0x040fe40003f24270 */
[----:B------:R-:W-:Y:S02]  /*12140*/  FMNMX.FTZ R10, R251, R10, !PT ;  /* 0x0000000afb0a7209 */ /* 0x000fe40007810000 */
[----:B------:R-:W-:Y:S02]  /*12150*/  FSEL R241, R25, -INF , P1 ;  /* 0xff80000019f17808 */ /* 0x000fe40000800000 */
[----:B------:R-:W-:Y:S02]  /*12160*/  ISETP.GT.AND P0, PT, R132, 0x30, PT ;  /* 0x000000308400780c */ /* 0x000fe40003f04270 */
[----:B------:R-:W-:Y:S02]  /*12170*/  FMNMX.FTZ R12, R170, R13, !PT ;  /* 0x0000000daa0c7209 */ /* 0x000fe40007810000 */
[----:B------:R-:W-:Y:S02]  /*12180*/  FMNMX.FTZ R10, R245, R10, !PT ;  /* 0x0000000af50a7209 */ /* 0x000fe40007810000 */
[----:B------:R-:W-:Y:S02]  /*12190*/  FSEL R217, R28, -INF , P0 ;  /* 0xff8000001cd97808 */ /* 0x000fe40000000000 */
[----:B------:R-:W-:Y:S02]  /*121a0*/  FMNMX.FTZ R10, R241, R10, !PT ;  /* 0x0000000af10a7209 */ /* 0x000fe40007810000 */
[----:B------:R-:W-:Y:S02]  /*121b0*/  FMNMX.FTZ R13, R233, R12, !PT ;  /* 0x0000000ce90d7209 */ /* 0x000fe40007810000 */
[----:B------:R-:W-:Y:S02]  /*121c0*/  ISETP.GT.AND P2, PT, R0, 0x20, PT ;  /* 0x000000200000780c */ /* 0x000fe40003f44270 */
[----:B------:R-:W-:Y:S02]  /*121d0*/  FMNMX.FTZ R12, R217, R10, !PT ;  /* 0x0000000ad90c7209 */ /* 0x000fe40007810000 */
[----:B------:R-:W-:Y:S02]  /*121e0*/  FMNMX.FTZ R10, R236, R13, !PT ;  /* 0x0000000dec0a7209 */ /* 0x000fe40007810000 */
[----:B------:R-:W-:Y:S02]  /*121f0*/  ISETP.GT.AND P3, PT, R132, 0x31, PT ;  /* 0x000000318400780c */ /* 0x000fe40003f64270 */
[----:B------:R-:W-:Y:S02]  /*12200*/  FSEL R249, R22, -INF , P2 ;  /* 0xff80000016f97808 */ /* 0x000fe40001000000 */
[----:B------:R-:W-:Y:S02]  /*12210*/  ISETP.GT.AND P1, PT, R132, 0x39, PT ;  /* 0x000000398400780c */ /* 0x000fe40003f24270 */
[----:B------:R-:W-:Y:S02]  /*12220*/  ISETP.GT.AND P0, PT, R0, 0x21, PT ;  /* 0x000000210000780c */ /* 0x000fe40003f04270 */
[----:B------:R-:W-:Y:S02]  /*12230*/  FMNMX.FTZ R10, R237, R10, !PT ;  /* 0x0000000aed0a7209 */ /* 0x000fe40007810000 */
[----:B------:R-:W-:Y:S02]  /*12240*/  FSEL R169, R29, -INF , P3 ;  /* 0xff8000001da97808 */ /* 0x000fe40001800000 */
[----:B------:R-:W-:Y:S02]  /*12250*/  ISETP.GT.AND P2, PT, R132, 0x38, PT ;  /* 0x000000388400780c */ /* 0x000fe40003f44270 */
[----:B------:R-:W-:Y:S02]  /*12260*/  FSEL R157, R33, -INF , P1 ;  /* 0xff800000219d7808 */ /* 0x000fe40000800000 */
[----:B------:R-:W-:Y:S02]  /*12270*/  FSEL R247, R23, -INF , P0 ;  /* 0xff80000017f77808 */ /* 0x000fe40000000000 */
        /* <DEDUP_REMOVED lines=8> */
[----:B------:R-:W-:Y:S02]  /*12300*/  ISETP.GE.AND P2, PT, R229, 0x1, PT ;  /* 0x00000001e500780c */ /* 0x000fe40003f46270 */
[----:B------:R-:W-:Y:S02]  /*12310*/  ISETP.GT.AND P1, PT, R0, 0x30, PT ;  /* 0x000000300000780c */ /* 0x000fe40003f24270 */
[----:B------:R-:W-:Y:S02]  /*12320*/  FSEL R239, R27, -INF , P0 ;  /* 0xff8000001bef7808 */ /* 0x000fe40000000000 */
[----:B------:R-:W-:Y:S02]  /*12330*/  FMNMX.FTZ R14, R243, R14, !PT ;  /* 0x0000000ef30e7209 */ /* 0x000fe40007810000 */
[----:B------:R-:W-:Y:S02]  /*12340*/  FMNMX.FTZ R19, R157, R12, !PT ;  /* 0x0000000c9d137209 */ /* 0x000fe40007810000 */
[----:B------:R-:W-:Y:S02]  /*12350*/  FSEL R171, R30, -INF , P1 ;  /* 0xff8000001eab7808 */ /* 0x000fe40000800000 */
[C---:B------:R-:W-:Y:S01]  /*12360*/  ISETP.GT.AND P0, PT, R0.reuse, 0x31, PT ;  /* 0x000000310000780c */ /* 0x040fe20003f04270 */
[----:B------:R-:W1:Y:S01]  /*12370*/  SHFL.BFLY PT, R10, R19, 0x2, 0x1f ;  /* 0x0c401f00130a7f89 */ /* 0x000e6200000e0000 */
[----:B------:R-:W-:Y:S02]  /*12380*/  FMNMX.FTZ R14, R239, R14, !PT ;  /* 0x0000000eef0e7209 */ /* 0x000fe40007810000 */
[----:B------:R-:W-:Y:S02]  /*12390*/  FSEL R167, R31, -INF , P0 ;  /* 0xff8000001fa77808 */ /* 0x000fe40000000000 */
[----:B------:R-:W-:Y:S02]  /*123a0*/  ISETP.GT.AND P1, PT, R0, 0x38, PT ;  /* 0x000000380000780c */ /* 0x000fe40003f24270 */
[----:B------:R-:W-:Y:S02]  /*123b0*/  FMNMX.FTZ R14, R171, R14, !PT ;  /* 0x0000000eab0e7209 */ /* 0x000fe40007810000 */
[----:B------:R-:W-:Y:S02]  /*123c0*/  IADD3 R12, R229, -0x1, RZ ;  /* 0xffffffffe50c7810 */ /* 0x000fe40007ffe0ff */
[----:B------:R-:W-:Y:S02]  /*123d0*/  FSEL R159, R34, -INF , P1 ;  /* 0xff800000229f7808 */ /* 0x000fe40000800000 */
[----:B------:R-:W-:Y:S01]  /*123e0*/  FMNMX.FTZ R14, R167, R14, !PT ;  /* 0x0000000ea70e7209 */ /* 0x000fe20007810000 */
[----:B------:R-:W-:Y:S01]  /*123f0*/  @P2 IMAD.WIDE.U32 R16, R12, c[0x0][0x1e0], RZ ;  /* 0x000078000c102a25 */ /* 0x000fe200078e00ff */
[----:B------:R-:W-:Y:S02]  /*12400*/  ISETP.GT.AND P0, PT, R0, 0x39, PT ;  /* 0x000000390000780c */ /* 0x000fe40003f04270 */
[----:B------:R-:W-:Y:S02]  /*12410*/  @P2 SHF.R.S32.HI R13, RZ, 0x1f, R12 ;  /* 0x0000001fff0d2819 */ /* 0x000fe4000001140c */
[----:B------:R-:W-:Y:S02]  /*12420*/  FMNMX.FTZ R4, R159, R14, !PT ;  /* 0x0000000e9f047209 */ /* 0x000fe40007810000 */
[----:B------:R-:W-:Y:S01]  /*12430*/  FSEL R133, R35, -INF , P0 ;  /* 0xff80000023857808 */ /* 0x000fe20000000000 */
[----:B------:R-:W-:Y:S01]  /*12440*/  @P2 IMAD R13, R13, c[0x0][0x1e0], RZ ;  /* 0x000078000d0d2a24 */ /* 0x000fe200078e02ff */
[----:B------:R-:W-:Y:S02]  /*12450*/  @P2 SHF.L.U32 R15, R16, 0x6, RZ ;  /* 0x00000006100f2819 */ /* 0x000fe400000006ff */
[----:B------:R-:W-:Y:S01]  /*12460*/  FMNMX.FTZ R0, R133, R4, !PT ;  /* 0x0000000485007209 */ /* 0x000fe20007810000 */
[----:B------:R-:W-:Y:S01]  /*12470*/  @P2 IMAD R13, R12, c[0x0][0x1e4], R13 ;  /* 0x000079000c0d2a24 */ /* 0x000fe200078e020d */
[----:B-1----:R-:W-:Y:S03]  /*12480*/  FMNMX.FTZ R19, R19, R10, !PT ;  /* 0x0000000a13137209 */ /* 0x002fe60007810000 */
[----:B------:R-:W1:Y:S01]  /*12490*/  SHFL.BFLY PT, R5, R0, 0x2, 0x1f ;  /* 0x0c401f0000057f89 */ /* 0x000e6200000e0000 */
[----:B------:R-:W-:Y:S01]  /*124a0*/  @P2 IMAD.IADD R13, R17, 0x1, R13 ;  /* 0x00000001110d2824 */ /* 0x000fe200078e020d */
[----:B------:R-:W-:Y:S04]  /*124b0*/  @P2 IADD3 R17, P0, R15, R208, RZ ;  /* 0x000000d00f112210 */ /* 0x000fe80007f1e0ff */
[----:B------:R-:W-:Y:S02]  /*124c0*/  @P2 SHF.L.U64.HI R23, R16, 0x6, R13 ;  /* 0x0000000610172819 */ /* 0x000fe4000001020d */
[----:B------:R-:W-:Y:S01]  /*124d0*/  @P2 LEA R24, P1, R17, c[0x0][0x1c8], 0x1 ;  /* 0x0000720011182a11 */ /* 0x000fe200078208ff */
[----:B------:R-:W2:Y:S01]  /*124e0*/  SHFL.BFLY PT, R14, R19, 0x1, 0x1f ;  /* 0x0c201f00130e7f89 */ /* 0x000ea200000e0000 */
[----:B------:R-:W-:Y:S02]  /*124f0*/  @P2 IADD3.X R10, R23, R213, RZ, P0, !PT ;  /* 0x000000d5170a2210 */ /* 0x000fe400007fe4ff */
[----:B------:R-:W-:Y:S02]  /*12500*/  @P2 IADD3 R13, P0, R15, R224, RZ ;  /* 0x000000e00f0d2210 */ /* 0x000fe40007f1e0ff */
[----:B------:R-:W-:Y:S02]  /*12510*/  @P2 LEA.HI.X R25, R17, c[0x0][0x1cc], R10, 0x1, P1 ;  /* 0x0000730011192a11 */ /* 0x000fe400008f0c0a */
[----:B------:R-:W-:Y:S01]  /*12520*/  @P2 LEA R12, P1, R13, c[0x0][0x1c8], 0x1 ;  /* 0x000072000d0c2a11 */ /* 0x000fe200078208ff */
[----:B------:R-:W-:Y:S01]  /*12530*/  @P2 IMAD.X R10, R23, 0x1, R223, P0 ;  /* 0x00000001170a2824 */ /* 0x000fe200000e06df */
[----:B------:R-:W-:Y:S01]  /*12540*/  @P2 IADD3 R17, P0, R15, R220, RZ ;  /* 0x000000dc0f112210 */ /* 0x000fe20007f1e0ff */
[----:B------:R3:W-:Y:S03]  /*12550*/  @P2 LDGSTS.E.BYPASS.LTC128B.128 [R206+0x6100], [R24.64], !P5 ;  /* 0x0610000018ce2fae */ /* 0x0007e6000e901d46 */
[----:B------:R-:W-:Y:S02]  /*12560*/  @P2 LEA.HI.X R13, R13, c[0x0][0x1cc], R10, 0x1, P1 ;  /* 0x000073000d0d2a11 */ /* 0x000fe400008f0c0a */
[----:B------:R-:W-:Y:S02]  /*12570*/  @P2 IADD3.X R10, R23, R228, RZ, P0, !PT ;  /* 0x000000e4170a2210 */ /* 0x000fe400007fe4ff */
[----:B------:R-:W-:Y:S01]  /*12580*/  @P2 IADD3 R15, P0, R202, R15, RZ ;  /* 0x0000000fca0f2210 */ /* 0x000fe20007f1e0ff */
[----:B------:R4:W-:Y:S01]  /*12590*/  @P2 LDGSTS.E.BYPASS.LTC128B.128 [R206+0x8100], [R12.64], !P6 ;  /* 0x081000000cce2fae */ /* 0x0009e2000f101d46 */
[----:B------:R-:W-:Y:S02]  /*125a0*/  @P2 LEA R20, P1, R17, c[0x0][0x1c8], 0x1 ;  /* 0x0000720011142a11 */ /* 0x000fe400078208ff */
[----:B-1----:R-:W-:Y:S01]  /*125b0*/  FMNMX.FTZ R5, R0, R5, !PT ;  /* 0x0000000500057209 */ /* 0x002fe20007810000 */
[----:B------:R-:W-:Y:S01]  /*125c0*/  @P2 IMAD.X R23, R201, 0x1, R23, P0 ;  /* 0x00000001c9172824 */ /* 0x000fe200000e0617 */
[----:B------:R-:W-:Y:S02]  /*125d0*/  @P2 LEA.HI.X R21, R17, c[0x0][0x1cc], R10, 0x1, P1 ;  /* 0x0000730011152a11 */ /* 0x000fe400008f0c0a */
[----:B------:R-:W-:Y:S01]  /*125e0*/  @P2 IADD3 R17, P3, R15, R208, RZ ;  /* 0x000000d00f112210 */ /* 0x000fe20007f7e0ff */
[----:B------:R-:W1:Y:S01]  /*125f0*/  SHFL.BFLY PT, R132, R5, 0x1, 0x1f ;  /* 0x0c201f0005847f89 */ /* 0x000e6200000e0000 */
[----:B--2---:R-:W-:Y:S02]  /*12600*/  FMNMX.FTZ R0, R19, R14, !PT ;  /* 0x0000000e13007209 */ /* 0x004fe40007810000 */
[----:B------:R-:W-:Y:S02]  /*12610*/  @P2 LEA R18, P0, R17, c[0x0][0x1c8], 0x1 ;  /* 0x0000720011122a11 */ /* 0x000fe400078008ff */
[----:B------:R-:W-:Y:S01]  /*12620*/  @P2 IADD3.X R10, R23, R213, RZ, P3, !PT ;  /* 0x000000d5170a2210 */ /* 0x000fe20001ffe4ff */
[C---:B------:R-:W-:Y:S01]  /*12630*/  FMUL.FTZ R166, R0.reuse, c[0x0][0x2d0] ;  /* 0x0000b40000a67a20 */ /* 0x040fe20000410000 */
[----:B------:R-:W-:Y:S01]  /*12640*/  FSETP.NEU.FTZ.AND P1, PT, R0, -INF , PT ;  /* 0xff8000000000780b */ /* 0x000fe20003f3d000 */
[----:B------:R2:W-:Y:S01]  /*12650*/  @P2 LDGSTS.E.BYPASS.LTC128B.128 [R206+0xa100], [R20.64], !P4 ;  /* 0x0a10000014ce2fae */ /* 0x0005e2000e101d46 */
[----:B------:R-:W-:Y:S02]  /*12660*/  @P2 LEA.HI.X R19, R17, c[0x0][0x1cc], R10, 0x1, P0 ;  /* 0x0000730011132a11 */ /* 0x000fe400000f0c0a */
[----:B------:R-:W-:Y:S02]  /*12670*/  @P2 IADD3 R17, P0, R15, R224, RZ ;  /* 0x000000e00f112210 */ /* 0x000fe40007f1e0ff */
[----:B------:R-:W-:Y:S02]  /*12680*/  FSEL R166, R166, RZ, P1 ;  /* 0x000000ffa6a67208 */ /* 0x000fe40000800000 */
[----:B------:R-:W-:Y:S01]  /*12690*/  FSEL R4, R0, RZ, P1 ;  /* 0x000000ff00047208 */ /* 0x000fe20000800000 */
[----:B------:R-:W-:Y:S01]  /*126a0*/  @P2 IMAD.X R10, R23, 0x1, R223, P0 ;  /* 0x00000001170a2824 */ /* 0x000fe200000e06df */
[C---:B------:R-:W-:Y:S01]  /*126b0*/  @P2 LEA R16, P0, R17.reuse, c[0x0][0x1c8], 0x1 ;  /* 0x0000720011102a11 */ /* 0x040fe200078008ff */
[----:B------:R5:W-:Y:S01]  /*126c0*/  @P2 LDGSTS.E.BYPASS.LTC128B.128 [R206+0x7100], [R18.64], !P5 ;  /* 0x0710000012ce2fae */ /* 0x000be2000e901d46 */
[----:B------:R-:W-:Y:S02]  /*126d0*/  FFMA.FTZ R164, R156, c[0x0][0x2d0], -R166 ;  /* 0x0000b4009ca47a23 */ /* 0x000fe400000108a6 */
[----:B------:R-:W-:Y:S01]  /*126e0*/  @P2 LEA.HI.X R17, R17, c[0x0][0x1cc], R10, 0x1, P0 ;  /* 0x0000730011112a11 */ /* 0x000fe200000f0c0a */
[----:B------:R-:W-:Y:S01]  /*126f0*/  FADD.FTZ R4, -R4, R3 ;  /* 0x0000000304047221 */ /* 0x000fe20000010100 */
[----:B------:R-:W-:Y:S01]  /*12700*/  @P2 IADD3 R15, P0, R15, R220, RZ ;  /* 0x000000dc0f0f2210 */ /* 0x000fe20007f1e0ff */
[--C-:B------:R-:W-:Y:S01]  /*12710*/  FFMA.FTZ R165, R134, c[0x0][0x2d0], -R166.reuse ;  /* 0x0000b40086a57a23 */ /* 0x100fe200000108a6 */
[----:B-1----:R-:W-:Y:S01]  /*12720*/  FMNMX.FTZ R132, R5, R132, !PT ;  /* 0x0000008405847209 */ /* 0x002fe20007810000 */
[----:B------:R1:W-:Y:S01]  /*12730*/  @P2 LDGSTS.E.BYPASS.LTC128B.128 [R206+0x9100], [R16.64], !P6 ;  /* 0x0910000010ce2fae */ /* 0x0003e2000f101d46 */
[----:B------:R-:W-:Y:S01]  /*12740*/  @P2 IADD3.X R10, R23, R228, RZ, P0, !PT ;  /* 0x000000e4170a2210 */ /* 0x000fe200007fe4ff */
[--C-:B------:R-:W-:Y:S01]  /*12750*/  FFMA.FTZ R134, R163, c[0x0][0x2d0], -R166.reuse ;  /* 0x0000b400a3867a23 */ /* 0x100fe200000108a6 */
[C---:B------:R-:W-:Y:S01]  /*12760*/  @P2 LEA R26, P0, R15.reuse, c[0x0][0x1c8], 0x1 ;  /* 0x000072000f1a2a11 */ /* 0x040fe200078008ff */
[----:B------:R-:W-:Y:S01]  /*12770*/  FMUL.FTZ R156, R132, c[0x0][0x2d0] ;  /* 0x0000b400849c7a20 */ /* 0x000fe20000410000 */
[----:B------:R-:W-:Y:S01]  /*12780*/  MUFU.EX2 R165, R165 ;  /* 0x000000a500a57308 */ /* 0x000fe20000000800 */
[----:B------:R-:W-:Y:S01]  /*12790*/  FFMA.FTZ R163, R8, c[0x0][0x2d0], -R166 ;  /* 0x0000b40008a37a23 */ /* 0x000fe200000108a6 */
[----:B------:R-:W-:Y:S01]  /*127a0*/  @P2 LEA.HI.X R27, R15, c[0x0][0x1cc], R10, 0x1, P0 ;  /* 0x000073000f1b2a11 */ /* 0x000fe200000f0c0a */
[----:B------:R-:W-:Y:S01]  /*127b0*/  FMUL.FTZ R3, R4, c[0x0][0x2d0] ;  /* 0x0000b40004037a20 */ /* 0x000fe20000410000 */
[----:B------:R-:W-:Y:S01]  /*127c0*/  FSETP.NEU.FTZ.AND P0, PT, R132, -INF , PT ;  /* 0xff8000008400780b */ /* 0x000fe20003f1d000 */
[--C-:B------:R-:W-:Y:S02]  /*127d0*/  FFMA.FTZ R168, R168, c[0x0][0x2d0], -R166.reuse ;  /* 0x0000b400a8a87a23 */ /* 0x100fe400000108a6 */
[----:B------:R1:W-:Y:S01]  /*127e0*/  @P2 LDGSTS.E.BYPASS.LTC128B.128 [R206+0xb100], [R26.64], !P4 ;  /* 0x0b1000001ace2fae */ /* 0x0003e2000e101d46 */
[----:B------:R-:W-:Y:S01]  /*127f0*/  FSEL R5, R132, RZ, P0 ;  /* 0x000000ff84057208 */ /* 0x000fe20000000000 */
[--C-:B------:R-:W-:Y:S01]  /*12800*/  FFMA.FTZ R231, R231, c[0x0][0x2d0], -R166.reuse ;  /* 0x0000b400e7e77a23 */ /* 0x100fe200000108a6 */
[----:B------:R-:W-:Y:S01]  /*12810*/  FSEL R156, R156, RZ, P0 ;  /* 0x000000ff9c9c7208 */ /* 0x000fe20000000000 */
[----:B------:R-:W1:Y:S01]  /*12820*/  MUFU.EX2 R134, R134 ;  /* 0x0000008600867308 */ /* 0x000e620000000800 */
[----:B------:R-:W-:Y:S01]  /*12830*/  FFMA.FTZ R234, R234, c[0x0][0x2d0], -R166 ;  /* 0x0000b400eaea7a23 */ /* 0x000fe200000108a6 */
[----:B------:R-:W-:Y:S01]  /*12840*/  ISETP.GT.AND P0, PT, R229, R230, PT ;  /* 0x000000e6e500720c */ /* 0x000fe20003f04270 */
[----:B------:R-:W-:Y:S01]  /*12850*/  FADD.FTZ R5, -R5, R2 ;  /* 0x0000000205057221 */ /* 0x000fe20000010100 */
[----:B----4-:R-:W4:Y:S01]  /*12860*/  LDSM.16.MT88.4 R12, [R195+0x100] ;  /* 0x00010000c30c783b */ /* 0x010f220000004200 */
[--C-:B------:R-:W-:Y:S02]  /*12870*/  FFMA.FTZ R162, R161, c[0x0][0x2d0], -R156.reuse ;  /* 0x0000b400a1a27a23 */ /* 0x100fe4000001089c */
[--C-:B------:R-:W-:Y:S02]  /*12880*/  FFMA.FTZ R161, R135, c[0x0][0x2d0], -R156.reuse ;  /* 0x0000b40087a17a23 */ /* 0x100fe4000001089c */
[--C-:B------:R-:W-:Y:S01]  /*12890*/  FFMA.FTZ R160, R9, c[0x0][0x2d0], -R156.reuse ;  /* 0x0000b40009a07a23 */ /* 0x100fe2000001089c */
[----:B------:R-:W-:Y:S01]  /*128a0*/  MUFU.EX2 R164, R164 ;  /* 0x000000a400a47308 */ /* 0x000fe20000000800 */
[--C-:B------:R-:W-:Y:S01]  /*128b0*/  FFMA.FTZ R135, R11, c[0x0][0x2d0], -R156.reuse ;  /* 0x0000b4000b877a23 */ /* 0x100fe2000001089c */
[----:B--2---:R-:W2:Y:S01]  /*128c0*/  LDSM.16.MT88.4 R20, [R190+0x100] ;  /* 0x00010000be14783b */ /* 0x004ea20000004200 */
[----:B------:R-:W-:Y:S02]  /*128d0*/  FMUL.FTZ R2, R5, c[0x0][0x2d0] ;  /* 0x0000b40005027a20 */ /* 0x000fe40000410000 */
[--C-:B------:R-:W-:Y:S02]  /*128e0*/  FFMA.FTZ R170, R170, c[0x0][0x2d0], -R156.reuse ;  /* 0x0000b400aaaa7a23 */ /* 0x100fe4000001089c */
[----:B------:R-:W-:Y:S02]  /*128f0*/  FFMA.FTZ R233, R233, c[0x0][0x2d0], -R156 ;  /* 0x0000b400e9e97a23 */ /* 0x000fe4000001089c */
[----:B------:R-:W-:Y:S01]  /*12900*/  FFMA.FTZ R235, R235, c[0x0][0x2d0], -R166 ;  /* 0x0000b400ebeb7a23 */ /* 0x000fe200000108a6 */
[----:B------:R-:W3:Y:S01]  /*12910*/  MUFU.EX2 R163, R163 ;  /* 0x000000a300a37308 */ /* 0x000ee20000000800 */
[----:B------:R-:W2:Y:S01]  /*12920*/  LDSM.16.MT88.4 R28, [R189+0x100] ;  /* 0x00010000bd1c783b */ /* 0x000ea20000004200 */
[--C-:B------:R-:W-:Y:S01]  /*12930*/  FFMA.FTZ R236, R236, c[0x0][0x2d0], -R156.reuse ;  /* 0x0000b400ecec7a23 */ /* 0x100fe2000001089c */
[----:B-1----:R-:W-:Y:S01]  /*12940*/  F2FP.BF16.PACK_AB R136, R134, R165 ;  /* 0x000000a58688723e */ /* 0x002fe200000010ff */
[----:B------:R-:W-:Y:S02]  /*12950*/  FFMA.FTZ R237, R237, c[0x0][0x2d0], -R156 ;  /* 0x0000b400eded7a23 */ /* 0x000fe4000001089c */
[--C-:B------:R-:W-:Y:S03]  /*12960*/  FFMA.FTZ R238, R238, c[0x0][0x2d0], -R166.reuse ;  /* 0x0000b400eeee7a23 */ /* 0x100fe600000108a6 */
[----:B------:R-:W-:Y:S01]  /*12970*/  LDSM.16.MT88.4 R140, [R189+0x2900] ;  /* 0x00290000bd8c783b */ /* 0x000fe20000004200 */
[----:B------:R-:W-:Y:S01]  /*12980*/  MUFU.EX2 R162, R162 ;  /* 0x000000a200a27308 */ /* 0x000fe20000000800 */
[----:B------:R-:W-:Y:S02]  /*12990*/  FFMA.FTZ R251, R251, c[0x0][0x2d0], -R166 ;  /* 0x0000b400fbfb7a23 */ /* 0x000fe400000108a6 */
[--C-:B------:R-:W-:Y:S02]  /*129a0*/  FFMA.FTZ R240, R249, c[0x0][0x2d0], -R156.reuse ;  /* 0x0000b400f9f07a23 */ /* 0x100fe4000001089c */
[----:B------:R-:W-:Y:S02]  /*129b0*/  FFMA.FTZ R247, R247, c[0x0][0x2d0], -R156 ;  /* 0x0000b400f7f77a23 */ /* 0x000fe4000001089c */
[----:B------:R-:W-:Y:S01]  /*129c0*/  LDSM.16.MT88.4 R144, [R190+0x3900] ;  /* 0x00390000be90783b */ /* 0x000fe20000004200 */
[--C-:B------:R-:W-:Y:S02]  /*129d0*/  FFMA.FTZ R242, R245, c[0x0][0x2d0], -R166.reuse ;  /* 0x0000b400f5f27a23 */ /* 0x100fe400000108a6 */
[----:B------:R-:W1:Y:S01]  /*129e0*/  MUFU.EX2 R161, R161 ;  /* 0x000000a100a17308 */ /* 0x000e620000000800 */
[----:B------:R-:W-:Y:S02]  /*129f0*/  FFMA.FTZ R241, R241, c[0x0][0x2d0], -R166 ;  /* 0x0000b400f1f17a23 */ /* 0x000fe400000108a6 */
[--C-:B------:R-:W-:Y:S01]  /*12a00*/  FFMA.FTZ R243, R243, c[0x0][0x2d0], -R156.reuse ;  /* 0x0000b400f3f37a23 */ /* 0x100fe2000001089c */
[----:B---3--:R-:W-:Y:S01]  /*12a10*/  F2FP.BF16.PACK_AB R138, R163, R164 ;  /* 0x000000a4a38a723e */ /* 0x008fe200000010ff */
[----:B------:R-:W-:Y:S01]  /*12a20*/  LDSM.16.MT88.4 R148, [R189+0x3900] ;  /* 0x00390000bd94783b */ /* 0x000fe20000004200 */
[----:B------:R-:W-:Y:S02]  /*12a30*/  FFMA.FTZ R244, R239, c[0x0][0x2d0], -R156 ;  /* 0x0000b400eff47a23 */ /* 0x000fe4000001089c */
[--C-:B------:R-:W-:Y:S02]  /*12a40*/  FFMA.FTZ R217, R217, c[0x0][0x2d0], -R166.reuse ;  /* 0x0000b400d9d97a23 */ /* 0x100fe400000108a6 */
[----:B------:R-:W-:Y:S01]  /*12a50*/  MUFU.EX2 R160, R160 ;  /* 0x000000a000a07308 */ /* 0x000fe20000000800 */
[----:B------:R-:W-:Y:S02]  /*12a60*/  FFMA.FTZ R246, R169, c[0x0][0x2d0], -R166 ;  /* 0x0000b400a9f67a23 */ /* 0x000fe400000108a6 */
[----:B------:R-:W-:Y:S01]  /*12a70*/  LDSM.16.MT88.4 R152, [R188+0x3900] ;  /* 0x00390000bc98783b */ /* 0x000fe20000004200 */
[--C-:B------:R-:W-:Y:S02]  /*12a80*/  FFMA.FTZ R169, R171, c[0x0][0x2d0], -R156.reuse ;  /* 0x0000b400aba97a23 */ /* 0x100fe4000001089c */
[--C-:B------:R-:W-:Y:S02]  /*12a90*/  FFMA.FTZ R171, R159, c[0x0][0x2d0], -R156.reuse ;  /* 0x0000b4009fab7a23 */ /* 0x100fe4000001089c */
[----:B------:R-:W-:Y:S02]  /*12aa0*/  FFMA.FTZ R248, R167, c[0x0][0x2d0], -R156 ;  /* 0x0000b400a7f87a23 */ /* 0x000fe4000001089c */
[----:B------:R-:W3:Y:S01]  /*12ab0*/  MUFU.EX2 R135, R135 ;  /* 0x0000008700877308 */ /* 0x000ee20000000800 */
[----:B------:R-:W0:Y:S01]  /*12ac0*/  LDGDEPBAR ;  /* 0x00000000000079af */ /* 0x000e220000000000 */
[--C-:B------:R-:W-:Y:S01]  /*12ad0*/  FFMA.FTZ R167, R158, c[0x0][0x2d0], -R166.reuse ;  /* 0x0000b4009ea77a23 */ /* 0x100fe200000108a6 */
[----:B-1----:R-:W-:Y:S01]  /*12ae0*/  F2FP.BF16.PACK_AB R137, R161, R162 ;  /* 0x000000a2a189723e */ /* 0x002fe200000010ff */
[----:B------:R-:W-:Y:S02]  /*12af0*/  FFMA.FTZ R166, R157, c[0x0][0x2d0], -R166 ;  /* 0x0000b4009da67a23 */ /* 0x000fe400000108a6 */
[----:B------:R-:W-:Y:S04]  /*12b00*/  FFMA.FTZ R156, R133, c[0x0][0x2d0], -R156 ;  /* 0x0000b400859c7a23 */ /* 0x000fe8000001089c */
[----:B------:R-:W1:Y:S10]  /*12b10*/  MUFU.EX2 R3, R3 ;  /* 0x0000000300037308 */ /* 0x000e740000000800 */
[----:B------:R-:W2:Y:S01]  /*12b20*/  MUFU.EX2 R2, R2 ;  /* 0x0000000200027308 */ /* 0x000ea20000000800 */
[----:B---3--:R-:W-:Y:S09]  /*12b30*/  F2FP.BF16.PACK_AB R139, R135, R160 ;  /* 0x000000a0878b723e */ /* 0x008ff200000010ff */
[----:B------:R3:W-:Y:S01]  /*12b40*/  MUFU.EX2 R250, R156 ;  /* 0x0000009c00fa7308 */ /* 0x0007e20000000800 */
[C---:B-1----:R-:W-:Y:S02]  /*12b50*/  FMUL.FTZ R4, R3.reuse, R128 ;  /* 0x0000008003047220 */ /* 0x042fe40000410000 */
[C---:B------:R-:W-:Y:S02]  /*12b60*/  FMUL.FTZ R5, R3.reuse, R129 ;  /* 0x0000008103057220 */ /* 0x040fe40000410000 */
[C---:B------:R-:W-:Y:S02]  /*12b70*/  FMUL.FTZ R8, R3.reuse, R124 ;  /* 0x0000007c03087220 */ /* 0x040fe40000410000 */
[C---:B------:R-:W-:Y:S03]  /*12b80*/  FMUL.FTZ R9, R3.reuse, R125 ;  /* 0x0000007d03097220 */ /* 0x040fe60000410000 */
[----:B------:R-:W-:Y:S01]  /*12b90*/  MUFU.EX2 R168, R168 ;  /* 0x000000a800a87308 */ /* 0x000fe20000000800 */
[C---:B------:R-:W-:Y:S02]  /*12ba0*/  FMUL.FTZ R16, R3.reuse, R104 ;  /* 0x0000006803107220 */ /* 0x040fe40000410000 */
[C---:B--2---:R-:W-:Y:S02]  /*12bb0*/  FMUL.FTZ R6, R2.reuse, R130 ;  /* 0x0000008202067220 */ /* 0x044fe40000410000 */
[C---:B------:R-:W-:Y:S02]  /*12bc0*/  FMUL.FTZ R7, R2.reuse, R131 ;  /* 0x0000008302077220 */ /* 0x040fe40000410000 */
[----:B------:R-:W-:Y:S01]  /*12bd0*/  LDSM.16.MT88.4 R128, [R190+0x2900] ;  /* 0x00290000be80783b */ /* 0x000fe20000004200 */
[C---:B------:R-:W-:Y:S02]  /*12be0*/  FMUL.FTZ R10, R2.reuse, R126 ;  /* 0x0000007e020a7220 */ /* 0x040fe40000410000 */
[C---:B------:R-:W-:Y:S01]  /*12bf0*/  FMUL.FTZ R11, R2.reuse, R127 ;  /* 0x0000007f020b7220 */ /* 0x040fe20000410000 */
[----:B------:R-:W1:Y:S01]  /*12c00*/  MUFU.EX2 R231, R231 ;  /* 0x000000e700e77308 */ /* 0x000e620000000800 */
[C---:B----4-:R-:W-:Y:S03]  /*12c10*/  HMMA.16816.F32.BF16 R4, R136.reuse, R12, R4 ;  /* 0x0000000c8804723c */ /* 0x050fe60000041804 */
[----:B------:R-:W-:Y:S02]  /*12c20*/  LDSM.16.MT88.4 R124, [R195+0x2900] ;  /* 0x00290000c37c783b */ /* 0x000fe40000004200 */
[C---:B------:R-:W-:Y:S02]  /*12c30*/  FMUL.FTZ R17, R3.reuse, R105 ;  /* 0x0000006903117220 */ /* 0x040fe40000410000 */
[C---:B------:R-:W-:Y:S01]  /*12c40*/  FMUL.FTZ R12, R3.reuse, R100 ;  /* 0x00000064030c7220 */ /* 0x040fe20000410000 */
[C---:B------:R-:W-:Y:S01]  /*12c50*/  HMMA.16816.F32.BF16 R8, R136.reuse, R14, R8 ;  /* 0x0000000e8808723c */ /* 0x040fe20000041808 */
[----:B------:R-:W-:Y:S02]  /*12c60*/  MUFU.EX2 R170, R170 ;  /* 0x000000aa00aa7308 */ /* 0x000fe40000000800 */
[----:B---3--:R-:W-:Y:S01]  /*12c70*/  LDSM.16.MT88.4 R156, [R195+0x5900] ;  /* 0x00590000c39c783b */ /* 0x008fe20000004200 */
[C---:B------:R-:W-:Y:S02]  /*12c80*/  FMUL.FTZ R13, R3.reuse, R101 ;  /* 0x00000065030d7220 */ /* 0x040fe40000410000 */
[C---:B-----5:R-:W-:Y:S02]  /*12c90*/  FMUL.FTZ R18, R2.reuse, R106 ;  /* 0x0000006a02127220 */ /* 0x060fe40000410000 */
[C---:B------:R-:W-:Y:S03]  /*12ca0*/  FMUL.FTZ R14, R2.reuse, R102 ;  /* 0x00000066020e7220 */ /* 0x040fe60000410000 */
[----:B------:R-:W2:Y:S01]  /*12cb0*/  MUFU.EX2 R233, R233 ;  /* 0x000000e900e97308 */ /* 0x000ea20000000800 */
[C---:B------:R-:W-:Y:S02]  /*12cc0*/  FMUL.FTZ R15, R2.reuse, R103 ;  /* 0x00000067020f7220 */ /* 0x040fe40000410000 */
[----:B------:R-:W3:Y:S01]  /*12cd0*/  LDSM.16.MT88.4 R100, [R188+0x100] ;  /* 0x00010000bc64783b */ /* 0x000ee20000004200 */
[C---:B------:R-:W-:Y:S02]  /*12ce0*/  FMUL.FTZ R19, R2.reuse, R107 ;  /* 0x0000006b02137220 */ /* 0x040fe40000410000 */
[C---:B------:R-:W-:Y:S02]  /*12cf0*/  FMUL.FTZ R24, R3.reuse, R112 ;  /* 0x0000007003187220 */ /* 0x040fe40000410000 */
[C---:B------:R-:W-:Y:S02]  /*12d00*/  HMMA.16816.F32.BF16 R12, R136.reuse, R20, R12 ;  /* 0x00000014880c723c */ /* 0x040fe4000004180c */
[----:B------:R-:W-:Y:S01]  /*12d10*/  MUFU.EX2 R234, R234 ;  /* 0x000000ea00ea7308 */ /* 0x000fe20000000800 */
[----:B------:R-:W4:Y:S01]  /*12d20*/  LDSM.16.MT88.4 R104, [R195+0x2100] ;  /* 0x00210000c368783b */ /* 0x000f220000004200 */
[C---:B------:R-:W-:Y:S02]  /*12d30*/  FMUL.FTZ R25, R3.reuse, R113 ;  /* 0x0000007103197220 */ /* 0x040fe40000410000 */
[C---:B------:R-:W-:Y:S02]  /*12d40*/  FMUL.FTZ R26, R2.reuse, R114 ;  /* 0x00000072021a7220 */ /* 0x040fe40000410000 */
[C---:B------:R-:W-:Y:S04]  /*12d50*/  HMMA.16816.F32.BF16 R16, R136.reuse, R22, R16 ;  /* 0x000000168810723c */ /* 0x040fe80000041810 */
[C---:B------:R-:W-:Y:S01]  /*12d60*/  FMUL.FTZ R20, R3.reuse, R108 ;  /* 0x0000006c03147220 */ /* 0x040fe20000410000 */
[----:B------:R-:W5:Y:S01]  /*12d70*/  MUFU.EX2 R235, R235 ;  /* 0x000000eb00eb7308 */ /* 0x000f620000000800 */
[C---:B------:R-:W-:Y:S02]  /*12d80*/  FMUL.FTZ R21, R3.reuse, R109 ;  /* 0x0000006d03157220 */ /* 0x040fe40000410000 */
[C---:B------:R-:W-:Y:S04]  /*12d90*/  FMUL.FTZ R22, R2.reuse, R110 ;  /* 0x0000006e02167220 */ /* 0x040fe80000410000 */
[C---:B------:R-:W-:Y:S02]  /*12da0*/  FMUL.FTZ R23, R2.reuse, R111 ;  /* 0x0000006f02177220 */ /* 0x040fe40000410000 */
[----:B------:R-:W1:Y:S01]  /*12db0*/  LDSM.16.MT88.4 R108, [R190+0x2100] ;  /* 0x00210000be6c783b */ /* 0x000e620000004200 */
[C---:B------:R-:W-:Y:S01]  /*12dc0*/  FMUL.FTZ R27, R2.reuse, R115 ;  /* 0x00000073021b7220 */ /* 0x040fe20000410000 */
[----:B------:R-:W-:Y:S01]  /*12dd0*/  MUFU.EX2 R236, R236 ;  /* 0x000000ec00ec7308 */ /* 0x000fe20000000800 */
[C---:B------:R-:W-:Y:S02]  /*12de0*/  FMUL.FTZ R32, R3.reuse, R120 ;  /* 0x0000007803207220 */ /* 0x040fe40000410000 */
[C---:B------:R-:W-:Y:S03]  /*12df0*/  HMMA.16816.F32.BF16 R20, R136.reuse, R28, R20 ;  /* 0x0000001c8814723c */ /* 0x040fe60000041814 */
[----:B------:R-:W-:Y:S01]  /*12e00*/  LDSM.16.MT88.4 R112, [R195+0x900] ;  /* 0x00090000c370783b */ /* 0x000fe20000004200 */
[C---:B------:R-:W-:Y:S02]  /*12e10*/  FMUL.FTZ R33, R3.reuse, R121 ;  /* 0x0000007903217220 */ /* 0x040fe40000410000 */
[C---:B------:R-:W-:Y:S01]  /*12e20*/  FMUL.FTZ R34, R2.reuse, R122 ;  /* 0x0000007a02227220 */ /* 0x040fe20000410000 */
[----:B------:R-:W1:Y:S01]  /*12e30*/  MUFU.EX2 R237, R237 ;  /* 0x000000ed00ed7308 */ /* 0x000e620000000800 */
[C---:B------:R-:W-:Y:S04]  /*12e40*/  HMMA.16816.F32.BF16 R24, R136.reuse, R30, R24 ;  /* 0x0000001e8818723c */ /* 0x040fe80000041818 */
[C---:B------:R-:W-:Y:S02]  /*12e50*/  FMUL.FTZ R28, R3.reuse, R116 ;  /* 0x00000074031c7220 */ /* 0x040fe40000410000 */
[C---:B------:R-:W-:Y:S02]  /*12e60*/  FMUL.FTZ R29, R3.reuse, R117 ;  /* 0x00000075031d7220 */ /* 0x040fe40000410000 */
[C---:B------:R-:W-:Y:S01]  /*12e70*/  FMUL.FTZ R30, R2.reuse, R118 ;  /* 0x00000076021e7220 */ /* 0x040fe20000410000 */
[----:B------:R-:W-:Y:S03]  /*12e80*/  MUFU.EX2 R238, R238 ;  /* 0x000000ee00ee7308 */ /* 0x000fe60000000800 */
[C---:B------:R-:W-:Y:S02]  /*12e90*/  FMUL.FTZ R31, R2.reuse, R119 ;  /* 0x00000077021f7220 */ /* 0x040fe40000410000 */
[----:B------:R-:W-:Y:S01]  /*12ea0*/  LDSM.16.MT88.4 R116, [R190+0x900] ;  /* 0x00090000be74783b */ /* 0x000fe20000004200 */
[C---:B------:R-:W-:Y:S02]  /*12eb0*/  FMUL.FTZ R35, R2.reuse, R123 ;  /* 0x0000007b02237220 */ /* 0x040fe40000410000 */
[C---:B------:R-:W-:Y:S02]  /*12ec0*/  FMUL.FTZ R36, R3.reuse, R36 ;  /* 0x0000002403247220 */ /* 0x040fe40000410000 */
[C---:B---3--:R-:W-:Y:S01]  /*12ed0*/  HMMA.16816.F32.BF16 R28, R136.reuse, R100, R28 ;  /* 0x00000064881c723c */ /* 0x048fe2000004181c */
[----:B------:R-:W-:Y:S02]  /*12ee0*/  MUFU.EX2 R251, R251 ;  /* 0x000000fb00fb7308 */ /* 0x000fe40000000800 */
[----:B------:R-:W-:Y:S01]  /*12ef0*/  LDSM.16.MT88.4 R120, [R188+0x900] ;  /* 0x00090000bc78783b */ /* 0x000fe20000004200 */
[C---:B------:R-:W-:Y:S02]  /*12f00*/  FMUL.FTZ R37, R3.reuse, R37 ;  /* 0x0000002503257220 */ /* 0x040fe40000410000 */
[C---:B------:R-:W-:Y:S02]  /*12f10*/  FMUL.FTZ R38, R2.reuse, R38 ;  /* 0x0000002602267220 */ /* 0x040fe40000410000 */
[C---:B------:R-:W-:Y:S03]  /*12f20*/  HMMA.16816.F32.BF16 R32, R136.reuse, R102, R32 ;  /* 0x000000668820723c */ /* 0x040fe60000041820 */
[----:B------:R-:W3:Y:S01]  /*12f30*/  LDSM.16.MT88.4 R100, [R189+0x2100] ;  /* 0x00210000bd64783b */ /* 0x000ee20000004200 */
[C---:B------:R-:W-:Y:S01]  /*12f40*/  FMUL.FTZ R39, R2.reuse, R39 ;  /* 0x0000002702277220 */ /* 0x040fe20000410000 */
[----:B------:R-:W1:Y:S01]  /*12f50*/  MUFU.EX2 R240, R240 ;  /* 0x000000f000f07308 */ /* 0x000e620000000800 */
[C---:B------:R-:W-:Y:S02]  /*12f60*/  FMUL.FTZ R40, R3.reuse, R40 ;  /* 0x0000002803287220 */ /* 0x040fe40000410000 */
[C---:B------:R-:W-:Y:S03]  /*12f70*/  FMUL.FTZ R41, R3.reuse, R41 ;  /* 0x0000002903297220 */ /* 0x040fe60000410000 */
[C---:B----4-:R-:W-:Y:S03]  /*12f80*/  HMMA.16816.F32.BF16 R36, R136.reuse, R104, R36 ;  /* 0x000000688824723c */ /* 0x050fe60000041824 */
[C---:B------:R-:W-:Y:S01]  /*12f90*/  FMUL.FTZ R42, R2.reuse, R42 ;  /* 0x0000002a022a7220 */ /* 0x040fe20000410000 */
[----:B------:R-:W4:Y:S01]  /*12fa0*/  MUFU.EX2 R247, R247 ;  /* 0x000000f700f77308 */ /* 0x000f220000000800 */
[C---:B------:R-:W-:Y:S02]  /*12fb0*/  FMUL.FTZ R43, R2.reuse, R43 ;  /* 0x0000002b022b7220 */ /* 0x040fe40000410000 */
        /* <DEDUP_REMOVED lines=8> */
[C---:B------:R-:W-:Y:S03]  /*13040*/  FMUL.FTZ R49, R3.reuse, R49 ;  /* 0x0000003103317220 */ /* 0x040fe60000410000 */
[C---:B-1----:R-:W-:Y:S01]  /*13050*/  HMMA.16816.F32.BF16 R44, R136.reuse, R108, R44 ;  /* 0x0000006c882c723c */ /* 0x042fe2000004182c */
[----:B------:R-:W1:Y:S02]  /*13060*/  MUFU.EX2 R241, R241 ;  /* 0x000000f100f17308 */ /* 0x000e640000000800 */
[C---:B------:R-:W-:Y:S02]  /*13070*/  FMUL.FTZ R50, R2.reuse, R50 ;  /* 0x0000003202327220 */ /* 0x040fe40000410000 */
[C---:B------:R-:W-:Y:S02]  /*13080*/  FMUL.FTZ R51, R2.reuse, R51 ;  /* 0x0000003302337220 */ /* 0x040fe40000410000 */
[C---:B------:R-:W-:Y:S02]  /*13090*/  FMUL.FTZ R52, R3.reuse, R52 ;  /* 0x0000003403347220 */ /* 0x040fe40000410000 */
[C---:B------:R-:W-:Y:S02]  /*130a0*/  FMUL.FTZ R53, R3.reuse, R53 ;  /* 0x0000003503357220 */ /* 0x040fe40000410000 */
[----:B------:R-:W-:Y:S01]  /*130b0*/  MUFU.EX2 R243, R243 ;  /* 0x000000f300f37308 */ /* 0x000fe20000000800 */
[C---:B------:R-:W-:Y:S01]  /*130c0*/  HMMA.16816.F32.BF16 R48, R136.reuse, R110, R48 ;  /* 0x0000006e8830723c */ /* 0x040fe20000041830 */
[----:B------:R-:W1:Y:S02]  /*130d0*/  LDSM.16.MT88.4 R108, [R195+0x4100] ;  /* 0x00410000c36c783b */ /* 0x000e640000004200 */
[C---:B------:R-:W-:Y:S02]  /*130e0*/  FMUL.FTZ R54, R2.reuse, R54 ;  /* 0x0000003602367220 */ /* 0x040fe40000410000 */
[C---:B------:R-:W-:Y:S02]  /*130f0*/  FMUL.FTZ R55, R2.reuse, R55 ;  /* 0x0000003702377220 */ /* 0x040fe40000410000 */
[C---:B------:R-:W-:Y:S02]  /*13100*/  FMUL.FTZ R56, R3.reuse, R56 ;  /* 0x0000003803387220 */ /* 0x040fe40000410000 */
[C---:B------:R-:W-:Y:S01]  /*13110*/  FMUL.FTZ R57, R3.reuse, R57 ;  /* 0x0000003903397220 */ /* 0x040fe20000410000 */
[----:B------:R-:W1:Y:S02]  /*13120*/  MUFU.EX2 R244, R244 ;  /* 0x000000f400f47308 */ /* 0x000e640000000800 */
[C---:B---3--:R-:W-:Y:S03]  /*13130*/  HMMA.16816.F32.BF16 R52, R136.reuse, R100, R52 ;  /* 0x000000648834723c */ /* 0x048fe60000041834 */
[C---:B------:R-:W-:Y:S02]  /*13140*/  FMUL.FTZ R58, R2.reuse, R58 ;  /* 0x0000003a023a7220 */ /* 0x040fe40000410000 */
[C---:B------:R-:W-:Y:S02]  /*13150*/  FMUL.FTZ R59, R2.reuse, R59 ;  /* 0x0000003b023b7220 */ /* 0x040fe40000410000 */
[C---:B------:R-:W-:Y:S01]  /*13160*/  FMUL.FTZ R60, R3.reuse, R60 ;  /* 0x0000003c033c7220 */ /* 0x040fe20000410000 */
[----:B------:R-:W-:Y:S01]  /*13170*/  MUFU.EX2 R217, R217 ;  /* 0x000000d900d97308 */ /* 0x000fe20000000800 */
[C---:B------:R-:W-:Y:S03]  /*13180*/  FMUL.FTZ R61, R3.reuse, R61 ;  /* 0x0000003d033d7220 */ /* 0x040fe60000410000 */
[C---:B------:R-:W-:Y:S01]  /*13190*/  HMMA.16816.F32.BF16 R56, R136.reuse, R102, R56 ;  /* 0x000000668838723c */ /* 0x040fe20000041838 */
[----:B------:R-:W3:Y:S02]  /*131a0*/  LDSM.16.MT88.4 R100, [R190+0x4100] ;  /* 0x00410000be64783b */ /* 0x000ee40000004200 */
[C---:B------:R-:W-:Y:S02]  /*131b0*/  FMUL.FTZ R62, R2.reuse, R62 ;  /* 0x0000003e023e7220 */ /* 0x040fe40000410000 */
[C---:B------:R-:W-:Y:S01]  /*131c0*/  FMUL.FTZ R63, R2.reuse, R63 ;  /* 0x0000003f023f7220 */ /* 0x040fe20000410000 */
[----:B------:R-:W1:Y:S01]  /*131d0*/  MUFU.EX2 R246, R246 ;  /* 0x000000f600f67308 */ /* 0x000e620000000800 */
[C---:B------:R-:W-:Y:S02]  /*131e0*/  FMUL.FTZ R64, R3.reuse, R64 ;  /* 0x0000004003407220 */ /* 0x040fe40000410000 */
[C---:B------:R-:W-:Y:S03]  /*131f0*/  FMUL.FTZ R65, R3.reuse, R65 ;  /* 0x0000004103417220 */ /* 0x040fe60000410000 */
[C---:B--2---:R-:W-:Y:S03]  /*13200*/  HMMA.16816.F32.BF16 R60, R136.reuse, R104, R60 ;  /* 0x00000068883c723c */ /* 0x044fe6000004183c */
[C---:B------:R-:W-:Y:S01]  /*13210*/  FMUL.FTZ R66, R2.reuse, R66 ;  /* 0x0000004202427220 */ /* 0x040fe20000410000 */
[----:B------:R-:W-:Y:S01]  /*13220*/  MUFU.EX2 R169, R169 ;  /* 0x000000a900a97308 */ /* 0x000fe20000000800 */
[C---:B------:R-:W-:Y:S02]  /*13230*/  FMUL.FTZ R67, R2.reuse, R67 ;  /* 0x0000004302437220 */ /* 0x040fe40000410000 */
[C---:B------:R-:W-:Y:S02]  /*13240*/  FMUL.FTZ R68, R3.reuse, R68 ;  /* 0x0000004403447220 */ /* 0x040fe40000410000 */
[C---:B------:R-:W-:Y:S03]  /*13250*/  FMUL.FTZ R69, R3.reuse, R69 ;  /* 0x0000004503457220 */ /* 0x040fe60000410000 */
[C---:B------:R-:W-:Y:S01]  /*13260*/  HMMA.16816.F32.BF16 R64, R136.reuse, R106, R64 ;  /* 0x0000006a8840723c */ /* 0x040fe20000041840 */
[----:B------:R-:W2:Y:S01]  /*13270*/  LDSM.16.MT88.4 R104, [R189+0x4100] ;  /* 0x00410000bd68783b */ /* 0x000ea20000004200 */
[----:B------:R-:W2:Y:S01]  /*13280*/  MUFU.EX2 R248, R248 ;  /* 0x000000f800f87308 */ /* 0x000ea20000000800 */
[C---:B------:R-:W-:Y:S02]  /*13290*/  FMUL.FTZ R70, R2.reuse, R70 ;  /* 0x0000004602467220 */ /* 0x040fe40000410000 */
[C---:B------:R-:W-:Y:S02]  /*132a0*/  FMUL.FTZ R71, R2.reuse, R71 ;  /* 0x0000004702477220 */ /* 0x040fe40000410000 */
[C---:B------:R-:W-:Y:S02]  /*132b0*/  FMUL.FTZ R72, R3.reuse, R72 ;  /* 0x0000004803487220 */ /* 0x040fe40000410000 */
[C---:B------:R-:W-:Y:S03]  /*132c0*/  FMUL.FTZ R73, R3.reuse, R73 ;  /* 0x0000004903497220 */ /* 0x040fe60000410000 */
[C---:B-1----:R-:W-:Y:S01]  /*132d0*/  HMMA.16816.F32.BF16 R68, R136.reuse, R108, R68 ;  /* 0x0000006c8844723c */ /* 0x042fe20000041844 */
[----:B------:R-:W-:Y:S02]  /*132e0*/  MUFU.EX2 R167, R167 ;  /* 0x000000a700a77308 */ /* 0x000fe40000000800 */
[C---:B------:R-:W-:Y:S02]  /*132f0*/  FMUL.FTZ R74, R2.reuse, R74 ;  /* 0x0000004a024a7220 */ /* 0x040fe40000410000 */
[C---:B------:R-:W-:Y:S02]  /*13300*/  FMUL.FTZ R75, R2.reuse, R75 ;  /* 0x0000004b024b7220 */ /* 0x040fe40000410000 */
[C---:B------:R-:W-:Y:S02]  /*13310*/  FMUL.FTZ R76, R3.reuse, R76 ;  /* 0x0000004c034c7220 */ /* 0x040fe40000410000 */
[C---:B------:R-:W-:Y:S02]  /*13320*/  FMUL.FTZ R77, R3.reuse, R77 ;  /* 0x0000004d034d7220 */ /* 0x040fe40000410000 */
[----:B------:R-:W1:Y:S01]  /*13330*/  MUFU.EX2 R166, R166 ;  /* 0x000000a600a67308 */ /* 0x000e620000000800 */
        /* <DEDUP_REMOVED lines=10> */
[----:B------:R-:W-:Y:S01]  /*133e0*/  FMUL.FTZ R84, R3, R84 ;  /* 0x0000005403547220 */ /* 0x000fe20000410000 */
[----:B------:R-:W-:Y:S01]  /*133f0*/  F2FP.BF16.PACK_AB R100, R231, R168 ;  /* 0x000000a8e764723e */ /* 0x000fe200000010ff */
[----:B------:R-:W-:Y:S03]  /*13400*/  FMUL.FTZ R85, R3, R85 ;  /* 0x0000005503557220 */ /* 0x000fe60000410000 */
[C---:B------:R-:W-:Y:S03]  /*13410*/  HMMA.16816.F32.BF16 R80, R136.reuse, R102, R80 ;  /* 0x000000668850723c */ /* 0x040fe60000041850 */
[C---:B------:R-:W-:Y:S01]  /*13420*/  FMUL.FTZ R86, R2.reuse, R86 ;  /* 0x0000005602567220 */ /* 0x040fe20000410000 */
[----:B------:R-:W-:Y:S01]  /*13430*/  F2FP.BF16.PACK_AB R101, R233, R170 ;  /* 0x000000aae965723e */ /* 0x000fe200000010ff */
[C---:B------:R-:W-:Y:S02]  /*13440*/  FMUL.FTZ R87, R2.reuse, R87 ;  /* 0x0000005702577220 */ /* 0x040fe40000410000 */
[----:B------:R-:W-:Y:S01]  /*13450*/  FMUL.FTZ R88, R3, R88 ;  /* 0x0000005803587220 */ /* 0x000fe20000410000 */
[----:B-----5:R-:W-:Y:S01]  /*13460*/  F2FP.BF16.PACK_AB R102, R235, R234 ;  /* 0x000000eaeb66723e */ /* 0x020fe200000010ff */
[----:B------:R-:W-:Y:S03]  /*13470*/  FMUL.FTZ R89, R3, R89 ;  /* 0x0000005903597220 */ /* 0x000fe60000410000 */
[C---:B--2---:R-:W-:Y:S03]  /*13480*/  HMMA.16816.F32.BF16 R84, R136.reuse, R104, R84 ;  /* 0x000000688854723c */ /* 0x044fe60000041854 */
[C---:B------:R-:W-:Y:S01]  /*13490*/  FMUL.FTZ R90, R2.reuse, R90 ;  /* 0x0000005a025a7220 */ /* 0x040fe20000410000 */
[----:B------:R-:W-:Y:S01]  /*134a0*/  F2FP.BF16.PACK_AB R103, R237, R236 ;  /* 0x000000eced67723e */ /* 0x000fe200000010ff */
        /* <DEDUP_REMOVED lines=12> */
[----:B------:R-:W-:Y:S01]  /*13570*/  FFMA.FTZ R165, R3, R214, R165 ;  /* 0x000000d603a57223 */ /* 0x000fe200000100a5 */
[----:B------:R-:W-:Y:S01]  /*13580*/  MOV R3, R0 ;  /* 0x0000000000037202 */ /* 0x000fe20000000f00 */
[----:B------:R-:W-:Y:S03]  /*13590*/  FFMA.FTZ R162, R2, R215, R162 ;  /* 0x000000d702a27223 */ /* 0x000fe600000100a2 */
[----:B------:R-:W-:Y:S01]  /*135a0*/  HMMA.16816.F32.BF16 R96, R136, R110, R96 ;  /* 0x0000006e8860723c */ /* 0x000fe20000041860 */
[----:B------:R-:W1:Y:S02]  /*135b0*/  LDSM.16.MT88.4 R108, [R188+0x2900] ;  /* 0x00290000bc6c783b */ /* 0x000e640000004200 */
[----:B------:R-:W-:Y:S02]  /*135c0*/  FADD.FTZ R165, R134, R165 ;  /* 0x000000a586a57221 */ /* 0x000fe40000010000 */
[----:B------:R-:W-:Y:S02]  /*135d0*/  FADD.FTZ R161, R161, R162 ;  /* 0x000000a2a1a17221 */ /* 0x000fe40000010000 */
[----:B------:R-:W-:Y:S01]  /*135e0*/  FADD.FTZ R164, R164, R165 ;  /* 0x000000a5a4a47221 */ /* 0x000fe20000010000 */
[C---:B------:R-:W-:Y:S01]  /*135f0*/  HMMA.16816.F32.BF16 R4, R100.reuse, R112, R4 ;  /* 0x000000706404723c */ /* 0x040fe20000041804 */
[----:B------:R-:W-:Y:S04]  /*13600*/  LDSM.16.MT88.4 R136, [R189+0x3100] ;  /* 0x00310000bd88783b */ /* 0x000fe80000004200 */
[----:B------:R-:W-:Y:S02]  /*13610*/  FADD.FTZ R160, R160, R161 ;  /* 0x000000a1a0a07221 */ /* 0x000fe40000010000 */
[----:B------:R-:W-:Y:S01]  /*13620*/  FADD.FTZ R163, R163, R164 ;  /* 0x000000a4a3a37221 */ /* 0x000fe20000010000 */
[C---:B------:R-:W-:Y:S01]  /*13630*/  HMMA.16816.F32.BF16 R8, R100.reuse, R114, R8 ;  /* 0x000000726408723c */ /* 0x040fe20000041808 */
[----:B------:R-:W-:Y:S03]  /*13640*/  LDSM.16.MT88.4 R112, [R190+0x4900] ;  /* 0x00490000be70783b */ /* 0x000fe60000004200 */
        /* <DEDUP_REMOVED lines=9> */
[C---:B--2---:R-:W-:Y:S04]  /*136e0*/  HMMA.16816.F32.BF16 R20, R100.reuse, R104, R20 ;  /* 0x000000686414723c */ /* 0x044fe80000041814 */
[----:B------:R-:W-:Y:S02]  /*136f0*/  FADD.FTZ R236, R236, R233 ;  /* 0x000000e9ecec7221 */ /* 0x000fe40000010000 */
[----:B------:R-:W-:Y:S02]  /*13700*/  FADD.FTZ R235, R235, R234 ;  /* 0x000000eaebeb7221 */ /* 0x000fe40000010000 */
[C---:B------:R-:W-:Y:S01]  /*13710*/  HMMA.16816.F32.BF16 R24, R100.reuse, R106, R24 ;  /* 0x0000006a6418723c */ /* 0x040fe20000041818 */
[----:B------:R-:W2:Y:S03]  /*13720*/  LDSM.16.MT88.4 R104, [R195+0x4900] ;  /* 0x00490000c368783b */ /* 0x000ea60000004200 */
[----:B------:R-:W-:Y:S04]  /*13730*/  FADD.FTZ R237, R237, R236 ;  /* 0x000000eceded7221 */ /* 0x000fe80000010000 */
[C---:B------:R-:W-:Y:S04]  /*13740*/  HMMA.16816.F32.BF16 R28, R100.reuse, R120, R28 ;  /* 0x00000078641c723c */ /* 0x040fe8000004181c */
[----:B------:R-:W-:Y:S04]  /*13750*/  FADD.FTZ R2, R240, R237 ;  /* 0x000000edf0027221 */ /* 0x000fe80000010000 */
[C---:B------:R-:W-:Y:S01]  /*13760*/  HMMA.16816.F32.BF16 R32, R100.reuse, R122, R32 ;  /* 0x0000007a6420723c */ /* 0x040fe20000041820 */
[----:B------:R-:W-:Y:S03]  /*13770*/  LDSM.16.MT88.4 R120, [R190+0x1100] ;  /* 0x00110000be78783b */ /* 0x000fe60000004200 */
[----:B----4-:R-:W-:Y:S04]  /*13780*/  FADD.FTZ R2, R247, R2 ;  /* 0x00000002f7027221 */ /* 0x010fe80000010000 */
        /* <DEDUP_REMOVED lines=23> */
[----:B------:R-:W-:Y:S06]  /*13900*/  LDSM.16.MT88.4 R108, [R195+0x5100] ;  /* 0x00510000c36c783b */ /* 0x000fec0000004200 */
[----:B------:R-:W-:Y:S01]  /*13910*/  F2FP.BF16.PACK_AB R100, R251, R238 ;  /* 0x000000eefb64723e */ /* 0x000fe200000010ff */
[----:B------:R-:W-:Y:S01]  /*13920*/  FADD.FTZ R238, R238, R235 ;  /* 0x000000ebeeee7221 */ /* 0x000fe20000010000 */
[----:B------:R-:W-:Y:S03]  /*13930*/  F2FP.BF16.PACK_AB R101, R247, R240 ;  /* 0x000000f0f765723e */ /* 0x000fe600000010ff */
[----:B------:R-:W-:Y:S01]  /*13940*/  F2FP.BF16.PACK_AB R102, R241, R242 ;  /* 0x000000f2f166723e */ /* 0x000fe200000010ff */
[----:B------:R-:W-:Y:S01]  /*13950*/  FADD.FTZ R251, R251, R238 ;  /* 0x000000eefbfb7221 */ /* 0x000fe20000010000 */
[----:B------:R-:W-:Y:S01]  /*13960*/  F2FP.BF16.PACK_AB R103, R244, R243 ;  /* 0x000000f3f467723e */ /* 0x000fe200000010ff */
[----:B------:R-:W-:Y:S01]  /*13970*/  FADD.FTZ R243, R243, R2 ;  /* 0x00000002f3f37221 */ /* 0x000fe20000010000 */
[----:B------:R-:W-:Y:S01]  /*13980*/  MOV R2, R132 ;  /* 0x0000008400027202 */ /* 0x000fe20000000f00 */
[----:B------:R-:W-:Y:S02]  /*13990*/  FADD.FTZ R242, R242, R251 ;  /* 0x000000fbf2f27221 */ /* 0x000fe40000010000 */
[----:B------:R-:W-:Y:S02]  /*139a0*/  FADD.FTZ R244, R244, R243 ;  /* 0x000000f3f4f47221 */ /* 0x000fe40000010000 */
        /* <DEDUP_REMOVED lines=13> */
[C---:B----4-:R-:W-:Y:S08]  /*13a80*/  HMMA.16816.F32.BF16 R36, R100.reuse, R116, R36 ;  /* 0x000000746424723c */ /* 0x050ff00000041824 */
        /* <DEDUP_REMOVED lines=12> */
[----:B------:R-:W-:Y:S02]  /*13b50*/  FADD.FTZ R169, R169, R244 ;  /* 0x000000f4a9a97221 */ /* 0x000fe40000010000 */
[----:B------:R-:W-:Y:S01]  /*13b60*/  FADD.FTZ R246, R246, R217 ;  /* 0x000000d9f6f67221 */ /* 0x000fe20000010000 */
[C---:B------:R-:W-:Y:S01]  /*13b70*/  HMMA.16816.F32.BF16 R64, R100.reuse, R106, R64 ;  /* 0x0000006a6440723c */ /* 0x040fe20000041840 */
[----:B------:R-:W1:Y:S03]  /*13b80*/  LDSM.16.MT88.4 R104, [R188+0x5100] ;  /* 0x00510000bc68783b */ /* 0x000e660000004200 */
[----:B------:R-:W-:Y:S01]  /*13b90*/  IADD3 R217, R229, -0x1, RZ ;  /* 0xffffffffe5d97810 */ /* 0x000fe20007ffe0ff */
[----:B------:R-:W-:Y:S02]  /*13ba0*/  FADD.FTZ R248, R248, R169 ;  /* 0x000000a9f8f87221 */ /* 0x000fe40000010000 */
[----:B------:R-:W-:Y:S01]  /*13bb0*/  FADD.FTZ R167, R167, R246 ;  /* 0x000000f6a7a77221 */ /* 0x000fe20000010000 */
[C---:B------:R-:W-:Y:S04]  /*13bc0*/  HMMA.16816.F32.BF16 R68, R100.reuse, R108, R68 ;  /* 0x0000006c6444723c */ /* 0x040fe80000041844 */
[----:B------:R-:W-:Y:S02]  /*13bd0*/  FADD.FTZ R171, R171, R248 ;  /* 0x000000f8abab7221 */ /* 0x000fe40000010000 */
[----:B------:R-:W-:Y:S02]  /*13be0*/  FADD.FTZ R214, R166, R167 ;  /* 0x000000a7a6d67221 */ /* 0x000fe40000010000 */
[C---:B------:R-:W-:Y:S01]  /*13bf0*/  HMMA.16816.F32.BF16 R72, R100.reuse, R110, R72 ;  /* 0x0000006e6448723c */ /* 0x040fe20000041848 */
[----:B------:R-:W4:Y:S03]  /*13c00*/  LDSM.16.MT88.4 R108, [R190+0x1900] ;  /* 0x00190000be6c783b */ /* 0x000f260000004200 */
[----:B------:R-:W-:Y:S02]  /*13c10*/  FADD.FTZ R215, R250, R171 ;  /* 0x000000abfad77221 */ /* 0x000fe40000010000 */
[----:B------:R-:W-:Y:S02]  /*13c20*/  IMAD.MOV.U32 R229, RZ, RZ, R217 ;  /* 0x000000ffffe57224 */ /* 0x000fe400078e00d9 */
[C---:B--2---:R-:W-:Y:S08]  /*13c30*/  HMMA.16816.F32.BF16 R76, R100.reuse, R112, R76 ;  /* 0x00000070644c723c */ /* 0x044ff0000004184c */
[C---:B------:R-:W-:Y:S01]  /*13c40*/  HMMA.16816.F32.BF16 R80, R100.reuse, R114, R80 ;  /* 0x000000726450723c */ /* 0x040fe20000041850 */
[----:B------:R-:W2:Y:S07]  /*13c50*/  LDSM.16.MT88.4 R112, [R189+0x1900] ;  /* 0x00190000bd70783b */ /* 0x000eae0000004200 */
[C---:B---3--:R-:W-:Y:S08]  /*13c60*/  HMMA.16816.F32.BF16 R84, R100.reuse, R116, R84 ;  /* 0x000000746454723c */ /* 0x048ff00000041854 */
[C---:B------:R-:W-:Y:S08]  /*13c70*/  HMMA.16816.F32.BF16 R88, R100.reuse, R118, R88 ;  /* 0x000000766458723c */ /* 0x040ff00000041858 */
[C---:B-1----:R-:W-:Y:S08]  /*13c80*/  HMMA.16816.F32.BF16 R92, R100.reuse, R104, R92 ;  /* 0x00000068645c723c */ /* 0x042ff0000004185c */
[----:B------:R-:W-:Y:S08]  /*13c90*/  HMMA.16816.F32.BF16 R96, R100, R106, R96 ;  /* 0x0000006a6460723c */ /* 0x000ff00000041860 */
[C---:B------:R-:W-:Y:S08]  /*13ca0*/  HMMA.16816.F32.BF16 R128, R136.reuse, R124, R4 ;  /* 0x0000007c8880723c */ /* 0x040ff00000041804 */
[C---:B------:R-:W-:Y:S01]  /*13cb0*/  HMMA.16816.F32.BF16 R124, R136.reuse, R126, R8 ;  /* 0x0000007e887c723c */ /* 0x040fe20000041808 */
[----:B------:R-:W1:Y:S07]  /*13cc0*/  LDSM.16.MT88.4 R8, [R190+0x5900] ;  /* 0x00590000be08783b */ /* 0x000e6e0000004200 */
[C---:B----4-:R-:W-:Y:S01]  /*13cd0*/  HMMA.16816.F32.BF16 R100, R136.reuse, R108, R12 ;  /* 0x0000006c8864723c */ /* 0x050fe2000004180c */
[----:B------:R-:W3:Y:S07]  /*13ce0*/  LDSM.16.MT88.4 R12, [R189+0x5900] ;  /* 0x00590000bd0c783b */ /* 0x000eee0000004200 */
[C---:B------:R-:W-:Y:S01]  /*13cf0*/  HMMA.16816.F32.BF16 R104, R136.reuse, R110, R16 ;  /* 0x0000006e8868723c */ /* 0x040fe20000041810 */
[----:B------:R-:W4:Y:S07]  /*13d00*/  LDSM.16.MT88.4 R16, [R188+0x5900] ;  /* 0x00590000bc10783b */ /* 0x000f2e0000004200 */
        /* <DEDUP_REMOVED lines=21> */
.L_x_614:
[----:B------:R-:W-:-:S13]  /*13e60*/  ISETP.GE.AND P0, PT, R217, RZ, PT ;  /* 0x000000ffd900720c */ /* 0x000fda0003f06270 */
[----:B------:R-:W-:Y:S05]  /*13e70*/  @!P0 BRA `(.L_x_616) ;  /* 0x000029c000008947 */ /* 0x000fea0003800000 */
[C---:B------:R-:W-:Y:S01]  /*13e80*/  IADD3 RZ, P3, R204.reuse, 0x40, RZ ;  /* 0x00000040ccff7810 */ /* 0x040fe20007f7e0ff */
[----:B------:R-:W-:Y:S01]  /*13e90*/  ULDC.64 UR4, c[0x0][0x208] ;  /* 0x0000820000047ab9 */ /* 0x000fe20000000a00 */
[----:B------:R-:W-:Y:S01]  /*13ea0*/  IADD3 RZ, P2, R204, 0x80, RZ ;  /* 0x00000080ccff7810 */ /* 0x000fe20007f5e0ff */
[----:B------:R-:W-:Y:S01]  /*13eb0*/  USHF.L.U64.HI UR5, UR4, 0x5, UR5 ;  /* 0x0000000504057899 */ /* 0x000fe20008010205 */
[C---:B------:R-:W-:Y:S01]  /*13ec0*/  IADD3 RZ, P1, R208.reuse, 0x40, RZ ;  /* 0x00000040d0ff7810 */ /* 0x040fe20007f3e0ff */
[----:B------:R-:W-:Y:S01]  /*13ed0*/  USHF.L.U32 UR8, UR4, 0x5, URZ ;  /* 0x0000000504087899 */ /* 0x000fe2000800063f */
[C---:B------:R-:W-:Y:S01]  /*13ee0*/  IADD3 RZ, P0, R208.reuse, 0x80, RZ ;  /* 0x00000080d0ff7810 */ /* 0x040fe20007f1e0ff */
        /* <DEDUP_REMOVED lines=11> */
[----:B------:R-:W-:Y:S01]  /*13fa0*/  USHF.L.U32 UR4, UR4, 0x6, URZ ;  /* 0x0000000604047899 */ /* 0x000fe2000800063f */
[----:B------:R-:W-:-:S02]  /*13fb0*/  IMAD.MOV.U32 R210, RZ, RZ, R204 ;  /* 0x000000ffffd27224 */ /* 0x000fc400078e00cc */
.L_x_617:
[----:B------:R-:W-:Y:S04]  /*13fc0*/  DEPBAR.LE SB0, 0x0 ;  /* 0x000080000000791a */ /* 0x000fe80000000000 */
[----:B------:R-:W-:Y:S01]  /*13fd0*/  BAR.SYNC.DEFER_BLOCKING 0x0 ;  /* 0x0000000000007b1d */ /* 0x000fe20000010000 */
[----:B------:R-:W-:Y:S01]  /*13fe0*/  SHF.R.S32.HI R0, RZ, 0x1f, R217 ;  /* 0x0000001fff007819 */ /* 0x000fe200000114d9 */
[----:B------:R-:W-:Y:S01]  /*13ff0*/  IMAD R165, R207, R217, RZ ;  /* 0x000000d9cfa57224 */ /* 0x000fe200078e02ff */
[----:B------:R-:W-:Y:S01]  /*14000*/  MOV R28, UR8 ;  /* 0x00000008001c7c02 */ /* 0x000fe20008000f00 */
[----:B------:R-:W-:Y:S01]  /*14010*/  IMAD.WIDE.U32 R20, R217, UR4, R210 ;  /* 0x00000004d9147c25 */ /* 0x000fe2000f8e00d2 */
[----:B------:R-:W-:Y:S02]  /*14020*/  MOV R29, UR5 ;  /* 0x00000005001d7c02 */ /* 0x000fe40008000f00 */
[----:B------:R-:W-:Y:S01]  /*14030*/  ISETP.NE.AND P3, PT, R203, RZ, PT ;  /* 0x000000ffcb00720c */ /* 0x000fe20003f65270 */
[----:B------:R-:W-:Y:S01]  /*14040*/  IMAD R165, R0, UR4, R165 ;  /* 0x0000000400a57c24 */ /* 0x000fe2000f8e02a5 */
[C---:B------:R-:W-:Y:S01]  /*14050*/  LEA R160, P0, R20.reuse, c[0x0][0x1f8], 0x1 ;  /* 0x00007e0014a07a11 */ /* 0x040fe200078008ff */
[----:B------:R-:W-:Y:S03]  /*14060*/  IMAD.WIDE.U32 R30, R217, UR4, R220 ;  /* 0x00000004d91e7c25 */ /* 0x000fe6000f8e00dc */
[----:B------:R-:W-:Y:S01]  /*14070*/  IADD3 R0, R21, R165, RZ ;  /* 0x000000a515007210 */ /* 0x000fe20007ffe0ff */
[C---:B------:R-:W-:Y:S03]  /*14080*/  IMAD.WIDE.U32 R28, R217.reuse, UR4, R28 ;  /* 0x00000004d91c7c25 */ /* 0x040fe6000f8e001c */
[----:B------:R-:W-:Y:S01]  /*14090*/  LEA.HI.X R161, R20, c[0x0][0x1fc], R0, 0x1, P0 ;  /* 0x00007f0014a17a11 */ /* 0x000fe200000f0c00 */
[----:B------:R-:W-:Y:S01]  /*140a0*/  IMAD.WIDE.U32 R20, R217, UR4, R222 ;  /* 0x00000004d9147c25 */ /* 0x000fe2000f8e00de */
[----:B------:R-:W-:Y:S02]  /*140b0*/  LEA R168, P0, R30, c[0x0][0x1f8], 0x1 ;  /* 0x00007e001ea87a11 */ /* 0x000fe400078008ff */
[C---:B------:R-:W-:Y:S02]  /*140c0*/  IADD3 R0, R165.reuse, R31, RZ ;  /* 0x0000001fa5007210 */ /* 0x040fe40007ffe0ff */
[----:B------:R-:W-:Y:S01]  /*140d0*/  LEA R166, P1, R20, c[0x0][0x1f8], 0x1 ;  /* 0x00007e0014a67a11 */ /* 0x000fe200078208ff */
[----:B------:R-:W-:Y:S01]  /*140e0*/  LDSM.16.M88.4 R32, [R198+0xc100] ;  /* 0x00c10000c620783b */ /* 0x000fe20000000200 */
[C---:B------:R-:W-:Y:S02]  /*140f0*/  IADD3 R2, R165.reuse, R21, RZ ;  /* 0x00000015a5027210 */ /* 0x040fe40007ffe0ff */
[----:B------:R-:W-:Y:S02]  /*14100*/  LEA.HI.X R169, R30, c[0x0][0x1fc], R0, 0x1, P0 ;  /* 0x00007f001ea97a11 */ /* 0x000fe400000f0c00 */
[----:B------:R-:W-:Y:S02]  /*14110*/  LEA.HI.X R167, R20, c[0x0][0x1fc], R2, 0x1, P1 ;  /* 0x00007f0014a77a11 */ /* 0x000fe400008f0c02 */
[----:B------:R-:W-:Y:S01]  /*14120*/  IADD3 R165, R165, R29, RZ ;  /* 0x0000001da5a57210 */ /* 0x000fe20007ffe0ff */
[----:B------:R-:W1:Y:S01]  /*14130*/  LDSM.16.M88.4 R8, [R197+0x6100] ;  /* 0x00610000c508783b */ /* 0x000e620000000200 */
[-C--:B------:R-:W-:Y:S02]  /*14140*/  IADD3 R0, P2, R204, R28.reuse, RZ ;  /* 0x0000001ccc007210 */ /* 0x080fe40007f5e0ff */
[-C--:B------:R-:W-:Y:S02]  /*14150*/  IADD3 R2, P1, R222, R28.reuse, RZ ;  /* 0x0000001cde027210 */ /* 0x080fe40007f3e0ff */
[----:B------:R-:W-:Y:S02]  /*14160*/  IADD3 R132, P0, R220, R28, RZ ;  /* 0x0000001cdc847210 */ /* 0x000fe40007f1e0ff */
[C---:B------:R-:W-:Y:S01]  /*14170*/  IADD3.X R163, R165.reuse, R223, RZ, P1, !PT ;  /* 0x000000dfa5a37210 */ /* 0x040fe20000ffe4ff */
[----:B------:R-:W2:Y:S01]  /*14180*/  LDSM.16.M88.4 R16, [R197+0x6900] ;  /* 0x00690000c510783b */ /* 0x000ea20000000200 */
[----:B------:R-:W-:Y:S02]  /*14190*/  LEA R170, P1, R2, c[0x0][0x1f8], 0x1 ;  /* 0x00007e0002aa7a11 */ /* 0x000fe400078208ff */
[C---:B------:R-:W-:Y:S02]  /*141a0*/  IADD3.X R135, R165.reuse, R211, RZ, P2, !PT ;  /* 0x000000d3a5877210 */ /* 0x040fe400017fe4ff */
[----:B------:R-:W-:Y:S02]  /*141b0*/  IADD3.X R165, R165, R221, RZ, P0, !PT ;  /* 0x000000dda5a57210 */ /* 0x000fe400007fe4ff */
[----:B------:R-:W-:Y:S01]  /*141c0*/  LEA R172, P2, R0, c[0x0][0x1f8], 0x1 ;  /* 0x00007e0000ac7a11 */ /* 0x000fe200078408ff */
[----:B------:R-:W3:Y:S01]  /*141d0*/  LDSM.16.M88.4 R24, [R197+0x7100] ;  /* 0x00710000c518783b */ /* 0x000ee20000000200 */
[----:B------:R-:W-:Y:S02]  /*141e0*/  LEA.HI.X R171, R2, c[0x0][0x1fc], R163, 0x1, P1 ;  /* 0x00007f0002ab7a11 */ /* 0x000fe400008f0ca3 */
[----:B------:R-:W-:Y:S02]  /*141f0*/  LEA.HI.X R173, R0, c[0x0][0x1fc], R135, 0x1, P2 ;  /* 0x00007f0000ad7a11 */ /* 0x000fe400010f0c87 */
[C---:B------:R-:W-:Y:S03]  /*14200*/  LEA R174, P0, R132.reuse, c[0x0][0x1f8], 0x1 ;  /* 0x00007e0084ae7a11 */ /* 0x040fe600078008ff */
[----:B------:R-:W4:Y:S01]  /*14210*/  LDSM.16.M88.4 R136, [R197+0x7900] ;  /* 0x00790000c588783b */ /* 0x000f220000000200 */
[----:B------:R-:W-:Y:S02]  /*14220*/  LEA.HI.X R175, R132, c[0x0][0x1fc], R165, 0x1, P0 ;  /* 0x00007f0084af7a11 */ /* 0x000fe400000f0ca5 */
[C---:B------:R-:W-:Y:S02]  /*14230*/  ISETP.GT.AND P0, PT, R217.reuse, RZ, PT ;  /* 0x000000ffd900720c */ /* 0x040fe40003f04270 */
[----:B------:R-:W-:Y:S03]  /*14240*/  IADD3 R217, R217, -0x1, RZ ;  /* 0xffffffffd9d97810 */ /* 0x000fe60007ffe0ff */
[----:B------:R-:W-:Y:S01]  /*14250*/  LDSM.16.M88.4 R140, [R194+0xc100] ;  /* 0x00c10000c28c783b */ /* 0x000fe20000000200 */
[C---:B-1----:R-:W-:Y:S07]  /*14260*/  HMMA.16816.F32.BF16 R4, R32.reuse, R8, RZ ;  /* 0x000000082004723c */ /* 0x042fee00000418ff */
[----:B------:R-:W1:Y:S01]  /*14270*/  LDSM.16.M88.4 R144, [R196] ;  /* 0x00000000c490783b */ /* 0x000e620000000200 */
[C---:B------:R-:W-:Y:S07]  /*14280*/  HMMA.16816.F32.BF16 R8, R32.reuse, R10, RZ ;  /* 0x0000000a2008723c */ /* 0x040fee00000418ff */
[----:B------:R-:W5:Y:S01]  /*14290*/  LDSM.16.M88.4 R148, [R187] ;  /* 0x00000000bb94783b */ /* 0x000f620000000200 */
[C---:B--2---:R-:W-:Y:S07]  /*142a0*/  HMMA.16816.F32.BF16 R12, R32.reuse, R16, RZ ;  /* 0x00000010200c723c */ /* 0x044fee00000418ff */
[----:B------:R-:W2:Y:S01]  /*142b0*/  LDSM.16.M88.4 R152, [R186] ;  /* 0x00000000ba98783b */ /* 0x000ea20000000200 */
[C---:B------:R-:W-:Y:S07]  /*142c0*/  HMMA.16816.F32.BF16 R16, R32.reuse, R18, RZ ;  /* 0x000000122010723c */ /* 0x040fee00000418ff */
[----:B------:R-:W2:Y:S01]  /*142d0*/  LDSM.16.M88.4 R156, [R185] ;  /* 0x00000000b99c783b */ /* 0x000ea20000000200 */
[C---:B---3--:R-:W-:Y:S07]  /*142e0*/  HMMA.16816.F32.BF16 R20, R32.reuse, R24, RZ ;  /* 0x000000182014723c */ /* 0x048fee00000418ff */
[----:B------:R-:W-:Y:S01]  /*142f0*/  @!PT LDS RZ, [RZ] ;  /* 0x00000000fffff984 */ /* 0x000fe20000000800 */
[----:B------:R-:W-:Y:S01]  /*14300*/  @!PT LDS RZ, [RZ] ;  /* 0x00000000fffff984 */ /* 0x000fe20000000800 */
[----:B------:R-:W-:Y:S01]  /*14310*/  @!PT LDS RZ, [RZ] ;  /* 0x00000000fffff984 */ /* 0x000fe20000000800 */
[----:B------:R3:W-:Y:S01]  /*14320*/  LDGSTS.E.BYPASS.LTC128B.128 [R206+0x100], [R160.64], !P5 ;  /* 0x00100000a0ce7fae */ /* 0x0007e2000e901d46 */
[C---:B------:R-:W-:Y:S07]  /*14330*/  HMMA.16816.F32.BF16 R24, R32.reuse, R26, RZ ;  /* 0x0000001a2018723c */ /* 0x040fee00000418ff */
[----:B------:R2:W-:Y:S01]  /*14340*/  LDGSTS.E.BYPASS.LTC128B.128 [R206+0x2100], [R166.64], !P6 ;  /* 0x02100000a6ce7fae */ /* 0x0005e2000f101d46 */
[C---:B----4-:R-:W-:Y:S07]  /*14350*/  HMMA.16816.F32.BF16 R28, R32.reuse, R136, RZ ;  /* 0x00000088201c723c */ /* 0x050fee00000418ff */
[----:B------:R4:W-:Y:S01]  /*14360*/  LDGSTS.E.BYPASS.LTC128B.128 [R206+0x4100], [R168.64], !P3 ;  /* 0x04100000a8ce7fae */ /* 0x0009e2000d901d46 */
[----:B------:R-:W-:Y:S07]  /*14370*/  HMMA.16816.F32.BF16 R32, R32, R138, RZ ;  /* 0x0000008a2020723c */ /* 0x000fee00000418ff */
[----:B------:R2:W-:Y:S01]  /*14380*/  LDGSTS.E.BYPASS.LTC128B.128 [R206+0x1100], [R172.64], !P5 ;  /* 0x01100000acce7fae */ /* 0x0005e2000e901d46 */
[C---:B-1----:R-:W-:Y:S07]  /*14390*/  HMMA.16816.F32.BF16 R4, R140.reuse, R144, R4 ;  /* 0x000000908c04723c */ /* 0x042fee0000041804 */
[----:B------:R4:W-:Y:S01]  /*143a0*/  LDGSTS.E.BYPASS.LTC128B.128 [R206+0x3100], [R170.64], !P6 ;  /* 0x03100000aace7fae */ /* 0x0009e2000f101d46 */
[C---:B------:R-:W-:Y:S07]  /*143b0*/  HMMA.16816.F32.BF16 R8, R140.reuse, R146, R8 ;  /* 0x000000928c08723c */ /* 0x040fee0000041808 */
[----:B------:R1:W-:Y:S01]  /*143c0*/  LDGSTS.E.BYPASS.LTC128B.128 [R206+0x5100], [R174.64], !P3 ;  /* 0x05100000aece7fae */ /* 0x0003e2000d901d46 */
[C---:B-----5:R-:W-:Y:S07]  /*143d0*/  HMMA.16816.F32.BF16 R12, R140.reuse, R148, R12 ;  /* 0x000000948c0c723c */ /* 0x060fee000004180c */
[----:B------:R-:W-:Y:S01]  /*143e0*/  LDSM.16.M88.4 R136, [R193+0xc100] ;  /* 0x00c10000c188783b */ /* 0x000fe20000000200 */
[C---:B------:R-:W-:Y:S07]  /*143f0*/  HMMA.16816.F32.BF16 R16, R140.reuse, R150, R16 ;  /* 0x000000968c10723c */ /* 0x040fee0000041810 */
[----:B---3--:R-:W3:Y:S01]  /*14400*/  LDSM.16.M88.4 R160, [R192+0x6100] ;  /* 0x00610000c0a0783b */ /* 0x008ee20000000200 */
[C---:B--2---:R-:W-:Y:S07]  /*14410*/  HMMA.16816.F32.BF16 R20, R140.reuse, R152, R20 ;  /* 0x000000988c14723c */ /* 0x044fee0000041814 */
[----:B------:R-:W0:Y:S01]  /*14420*/  LDGDEPBAR ;  /* 0x00000000000079af */ /* 0x000e220000000000 */
[C---:B------:R-:W-:Y:S07]  /*14430*/  HMMA.16816.F32.BF16 R24, R140.reuse, R154, R24 ;  /* 0x0000009a8c18723c */ /* 0x040fee0000041818 */
[----:B------:R-:W2:Y:S01]  /*14440*/  LDSM.16.M88.4 R144, [R192+0x6900] ;  /* 0x00690000c090783b */ /* 0x000ea20000000200 */
[C---:B------:R-:W-:Y:S07]  /*14450*/  HMMA.16816.F32.BF16 R28, R140.reuse, R156, R28 ;  /* 0x0000009c8c1c723c */ /* 0x040fee000004181c */
[----:B------:R-:W5:Y:S01]  /*14460*/  LDSM.16.M88.4 R164, [R192+0x7100] ;  /* 0x00710000c0a4783b */ /* 0x000f620000000200 */
[----:B------:R-:W-:Y:S07]  /*14470*/  HMMA.16816.F32.BF16 R32, R140, R158, R32 ;  /* 0x0000009e8c20723c */ /* 0x000fee0000041820 */
[----:B------:R-:W1:Y:S01]  /*14480*/  LDSM.16.M88.4 R148, [R192+0x7900] ;  /* 0x00790000c094783b */ /* 0x000e620000000200 */
[C---:B---3--:R-:W-:Y:S07]  /*14490*/  HMMA.16816.F32.BF16 R4, R136.reuse, R160, R4 ;  /* 0x000000a08804723c */ /* 0x048fee0000041804 */
[----:B------:R-:W-:Y:S01]  /*144a0*/  LDSM.16.M88.4 R152, [R191+0xc100] ;  /* 0x00c10000bf98783b */ /* 0x000fe20000000200 */
[C---:B------:R-:W-:Y:S07]  /*144b0*/  HMMA.16816.F32.BF16 R8, R136.reuse, R162, R8 ;  /* 0x000000a28808723c */ /* 0x040fee0000041808 */
[----:B----4-:R-:W3:Y:S01]  /*144c0*/  LDSM.16.M88.4 R168, [R184] ;  /* 0x00000000b8a8783b */ /* 0x010ee20000000200 */
[C---:B--2---:R-:W-:Y:S07]  /*144d0*/  HMMA.16816.F32.BF16 R12, R136.reuse, R144, R12 ;  /* 0x00000090880c723c */ /* 0x044fee000004180c */
[----:B------:R-:W2:Y:S01]  /*144e0*/  LDSM.16.M88.4 R140, [R184+0x800] ;  /* 0x00080000b88c783b */ /* 0x000ea20000000200 */
[C---:B------:R-:W-:Y:S07]  /*144f0*/  HMMA.16816.F32.BF16 R16, R136.reuse, R146, R16 ;  /* 0x000000928810723c */ /* 0x040fee0000041810 */
[----:B------:R-:W4:Y:S01]  /*14500*/  LDSM.16.M88.4 R156, [R184+0x1000] ;  /* 0x00100000b89c783b */ /* 0x000f220000000200 */
[C---:B-----5:R-:W-:Y:S07]  /*14510*/  HMMA.16816.F32.BF16 R20, R136.reuse, R164, R20 ;  /* 0x000000a48814723c */ /* 0x060fee0000041814 */
[----:B------:R-:W5:Y:S01]  /*14520*/  LDSM.16.M88.4 R144, [R184+0x1800] ;  /* 0x00180000b890783b */ /* 0x000f620000000200 */
[C---:B------:R-:W-:Y:S07]  /*14530*/  HMMA.16816.F32.BF16 R24, R136.reuse, R166, R24 ;  /* 0x000000a68818723c */ /* 0x040fee0000041818 */
[----:B------:R-:W-:Y:S01]  /*14540*/  LDSM.16.M88.4 R160, [R197+0x8900] ;  /* 0x00890000c5a0783b */ /* 0x000fe20000000200 */
[C---:B-1----:R-:W-:Y:S07]  /*14550*/  HMMA.16816.F32.BF16 R28, R136.reuse, R148, R28 ;  /* 0x00000094881c723c */ /* 0x042fee000004181c */
[----:B------:R-:W-:Y:S01]  /*14560*/  LDSM.16.M88.4 R164, [R194+0x10100] ;  /* 0x01010000c2a4783b */ /* 0x000fe20000000200 */
[----:B------:R-:W-:Y:S07]  /*14570*/  HMMA.16816.F32.BF16 R32, R136, R150, R32 ;  /* 0x000000968820723c */ /* 0x000fee0000041820 */
[----:B------:R-:W-:Y:S01]  /*14580*/  LDSM.16.M88.4 R136, [R198+0x10100] ;  /* 0x01010000c688783b */ /* 0x000fe20000000200 */
[C---:B---3--:R-:W-:Y:S07]  /*14590*/  HMMA.16816.F32.BF16 R4, R152.reuse, R168, R4 ;  /* 0x000000a89804723c */ /* 0x048fee0000041804 */
[----:B------:R-:W1:Y:S01]  /*145a0*/  LDSM.16.M88.4 R148, [R197+0x8100] ;  /* 0x00810000c594783b */ /* 0x000e620000000200 */
[C---:B------:R-:W-:Y:S07]  /*145b0*/  HMMA.16816.F32.BF16 R8, R152.reuse, R170, R8 ;  /* 0x000000aa9808723c */ /* 0x040fee0000041808 */
[----:B------:R-:W-:Y:S01]  /*145c0*/  LDSM.16.M88.4 R168, [R183] ;  /* 0x00000000b7a8783b */ /* 0x000fe20000000200 */
[C---:B--2---:R-:W-:Y:S07]  /*145d0*/  HMMA.16816.F32.BF16 R12, R152.reuse, R140, R12 ;  /* 0x0000008c980c723c */ /* 0x044fee000004180c */
[----:B------:R-:W-:Y:S01]  /*145e0*/  LDSM.16.M88.4 R172, [R184+0x4000] ;  /* 0x00400000b8ac783b */ /* 0x000fe20000000200 */
[C---:B------:R-:W-:Y:S07]  /*145f0*/  HMMA.16816.F32.BF16 R16, R152.reuse, R142, R16 ;  /* 0x0000008e9810723c */ /* 0x040fee0000041810 */
[----:B------:R-:W2:Y:S01]  /*14600*/  LDSM.16.M88.4 R140, [R197+0x9100] ;  /* 0x00910000c58c783b */ /* 0x000ea20000000200 */
[C---:B----4-:R-:W-:Y:S08]  /*14610*/  HMMA.16816.F32.BF16 R20, R152.reuse, R156, R20 ;  /* 0x0000009c9814723c */ /* 0x050ff00000041814 */
[C---:B------:R-:W-:Y:S01]  /*14620*/  HMMA.16816.F32.BF16 R24, R152.reuse, R158, R24 ;  /* 0x0000009e9818723c */ /* 0x040fe20000041818 */
[----:B------:R-:W3:Y:S07]  /*14630*/  LDSM.16.M88.4 R156, [R197+0x9900] ;  /* 0x00990000c59c783b */ /* 0x000eee0000000200 */
[C---:B-----5:R-:W-:Y:S08]  /*14640*/  HMMA.16816.F32.BF16 R28, R152.reuse, R144, R28 ;  /* 0x00000090981c723c */ /* 0x060ff0000004181c */
[----:B------:R-:W-:Y:S01]  /*14650*/  HMMA.16816.F32.BF16 R32, R152, R146, R32 ;  /* 0x000000929820723c */ /* 0x000fe20000041820 */
[----:B------:R-:W4:Y:S07]  /*14660*/  LDSM.16.M88.4 R144, [R182] ;  /* 0x00000000b690783b */ /* 0x000f2e0000000200 */
[C---:B-1----:R-:W-:Y:S01]  /*14670*/  HMMA.16816.F32.BF16 R4, R136.reuse, R148, R4 ;  /* 0x000000948804723c */ /* 0x042fe20000041804 */
[----:B------:R-:W-:Y:S07]  /*14680*/  LDSM.16.M88.4 R152, [R180] ;  /* 0x00000000b498783b */ /* 0x000fee0000000200 */
[C---:B------:R-:W-:Y:S01]  /*14690*/  HMMA.16816.F32.BF16 R8, R136.reuse, R150, R8 ;  /* 0x000000968808723c */ /* 0x040fe20000041808 */
[----:B------:R-:W1:Y:S07]  /*146a0*/  LDSM.16.M88.4 R148, [R181] ;  /* 0x00000000b594783b */ /* 0x000e6e0000000200 */
[C---:B------:R-:W-:Y:S08]  /*146b0*/  HMMA.16816.F32.BF16 R12, R136.reuse, R160, R12 ;  /* 0x000000a0880c723c */ /* 0x040ff0000004180c */
[C---:B------:R-:W-:Y:S01]  /*146c0*/  HMMA.16816.F32.BF16 R16, R136.reuse, R162, R16 ;  /* 0x000000a28810723c */ /* 0x040fe20000041810 */
[----:B------:R-:W-:Y:S07]  /*146d0*/  LDSM.16.M88.4 R160, [R192+0x8100] ;  /* 0x00810000c0a0783b */ /* 0x000fee0000000200 */
[C---:B--2---:R-:W-:Y:S08]  /*146e0*/  HMMA.16816.F32.BF16 R20, R136.reuse, R140, R20 ;  /* 0x0000008c8814723c */ /* 0x044ff00000041814 */
[C---:B------:R-:W-:Y:S01]  /*146f0*/  HMMA.16816.F32.BF16 R24, R136.reuse, R142, R24 ;  /* 0x0000008e8818723c */ /* 0x040fe20000041818 */
[----:B------:R-:W2:Y:S07]  /*14700*/  LDSM.16.M88.4 R140, [R193+0x10100] ;  /* 0x01010000c18c783b */ /* 0x000eae0000000200 */
[C---:B---3--:R-:W-:Y:S08]  /*14710*/  HMMA.16816.F32.BF16 R28, R136.reuse, R156, R28 ;  /* 0x0000009c881c723c */ /* 0x048ff0000004181c */
[----:B------:R-:W-:Y:S01]  /*14720*/  HMMA.16816.F32.BF16 R32, R136, R158, R32 ;  /* 0x0000009e8820723c */ /* 0x000fe20000041820 */
[----:B------:R-:W3:Y:S07]  /*14730*/  LDSM.16.M88.4 R136, [R192+0x8900] ;  /* 0x00890000c088783b */ /* 0x000eee0000000200 */
[C---:B------:R-:W-:Y:S01]  /*14740*/  HMMA.16816.F32.BF16 R4, R164.reuse, R168, R4 ;  /* 0x000000a8a404723c */ /* 0x040fe20000041804 */
[----:B------:R-:W-:Y:S07]  /*14750*/  LDSM.16.M88.4 R156, [R191+0x10100] ;  /* 0x01010000bf9c783b */ /* 0x000fee0000000200 */
[C---:B------:R-:W-:Y:S01]  /*14760*/  HMMA.16816.F32.BF16 R8, R164.reuse, R170, R8 ;  /* 0x000000aaa408723c */ /* 0x040fe20000041808 */
[----:B------:R-:W-:Y:S07]  /*14770*/  LDSM.16.M88.4 R168, [R184+0x2000] ;  /* 0x00200000b8a8783b */ /* 0x000fee0000000200 */
        /* <DEDUP_REMOVED lines=8> */
[----:B------:R-:W5:Y:S07]  /*14800*/  LDSM.16.M88.4 R152, [R184+0x2800] ;  /* 0x00280000b898783b */ /* 0x000f6e0000000200 */
[C---:B--2---:R-:W-:Y:S01]  /*14810*/  HMMA.16816.F32.BF16 R4, R140.reuse, R160, R4 ;  /* 0x000000a08c04723c */ /* 0x044fe20000041804 */
[----:B------:R-:W-:Y:S07]  /*14820*/  LDSM.16.M88.4 R164, [R197+0xb100] ;  /* 0x00b10000c5a4783b */ /* 0x000fee0000000200 */
        /* <DEDUP_REMOVED lines=9> */
[----:B------:R-:W-:Y:S01]  /*148c0*/  HMMA.16816.F32.BF16 R32, R140, R150, R32 ;  /* 0x000000968c20723c */ /* 0x000fe20000041820 */
[----:B------:R-:W-:Y:S07]  /*148d0*/  LDSM.16.M88.4 R140, [R198+0x14100] ;  /* 0x01410000c68c783b */ /* 0x000fee0000000200 */
[C---:B------:R-:W-:Y:S01]  /*148e0*/  HMMA.16816.F32.BF16 R4, R156.reuse, R168, R4 ;  /* 0x000000a89c04723c */ /* 0x040fe20000041804 */
        /* <DEDUP_REMOVED lines=91> */
[----:B-1----:R-:W-:Y:S01]  /*14ea0*/  FMNMX.FTZ R141, R136, R139, !PT ;  /* 0x0000008b888d7209 */ /* 0x002fe20007810000 */
[----:B------:R-:W-:Y:S01]  /*14eb0*/  @P0 IMAD.WIDE.U32 R138, R217, c[0x0][0x1e0], RZ ;  /* 0x00007800d98a0a25 */ /* 0x000fe200078e00ff */
[----:B------:R-:W-:Y:S05]  /*14ec0*/  @P0 SHF.R.S32.HI R136, RZ, 0x1f, R217 ;  /* 0x0000001fff880819 */ /* 0x000fea00000114d9 */
[----:B------:R-:W1:Y:S01]  /*14ed0*/  SHFL.BFLY PT, R2, R141, 0x1, 0x1f ;  /* 0x0c201f008d027f89 */ /* 0x000e6200000e0000 */
[----:B------:R-:W-:Y:S01]  /*14ee0*/  @P0 IMAD R136, R136, c[0x0][0x1e0], RZ ;  /* 0x0000780088880a24 */ /* 0x000fe200078e02ff */
[----:B--2---:R-:W-:Y:S02]  /*14ef0*/  FMNMX.FTZ R135, R137, R0, !PT ;  /* 0x0000000089877209 */ /* 0x004fe40007810000 */
[C---:B------:R-:W-:Y:S01]  /*14f00*/  @P0 SHF.L.U32 R137, R138.reuse, 0x6, RZ ;  /* 0x000000068a890819 */ /* 0x040fe200000006ff */
[----:B------:R-:W-:Y:S03]  /*14f10*/  @P0 IMAD R136, R217, c[0x0][0x1e4], R136 ;  /* 0x00007900d9880a24 */ /* 0x000fe600078e0288 */
[----:B------:R-:W2:Y:S02]  /*14f20*/  SHFL.BFLY PT, R132, R135, 0x1, 0x1f ;  /* 0x0c201f0087847f89 */ /* 0x000ea400000e0000 */
[----:B------:R-:W-:Y:S04]  /*14f30*/  @P0 IADD3 R136, R139, R136, RZ ;  /* 0x000000888b880210 */ /* 0x000fe80007ffe0ff */
[----:B------:R-:W-:Y:S02]  /*14f40*/  @P0 SHF.L.U64.HI R136, R138, 0x6, R136 ;  /* 0x000000068a880819 */ /* 0x000fe40000010288 */
[----:B-1----:R-:W-:Y:S05]  /*14f50*/  FMNMX.FTZ R0, R141, R2, !PT ;  /* 0x000000028d007209 */ /* 0x002fea0007810000 */
[C---:B------:R-:W-:Y:S02]  /*14f60*/  FADD.FTZ R2, -R0.reuse, R3 ;  /* 0x0000000300027221 */ /* 0x040fe40000010100 */
[----:B------:R-:W-:Y:S01]  /*14f70*/  FMUL.FTZ R167, R0, c[0x0][0x2d0] ;  /* 0x0000b40000a77a20 */ /* 0x000fe20000410000 */
[----:B--2---:R-:W-:Y:S01]  /*14f80*/  FMNMX.FTZ R132, R135, R132, !PT ;  /* 0x0000008487847209 */ /* 0x004fe20007810000 */
[----:B------:R-:W-:Y:S02]  /*14f90*/  FMUL.FTZ R3, R2, c[0x0][0x2d0] ;  /* 0x0000b40002037a20 */ /* 0x000fe40000410000 */
[----:B------:R-:W-:Y:S01]  /*14fa0*/  FFMA.FTZ R135, R4, c[0x0][0x2d0], -R167 ;  /* 0x0000b40004877a23 */ /* 0x000fe200000108a7 */
[----:B------:R-:W-:Y:S01]  /*14fb0*/  @P0 IADD3 R4, P1, R137, R208, RZ ;  /* 0x000000d089040210 */ /* 0x000fe20007f3e0ff */
[----:B------:R-:W-:Y:S02]  /*14fc0*/  FADD.FTZ R2, -R132, R133 ;  /* 0x0000008584027221 */ /* 0x000fe40000010100 */
[--C-:B------:R-:W-:Y:S01]  /*14fd0*/  FFMA.FTZ R160, R5, c[0x0][0x2d0], -R167.reuse ;  /* 0x0000b40005a07a23 */ /* 0x100fe200000108a7 */
[----:B------:R-:W-:Y:S01]  /*14fe0*/  @P0 LEA R140, P2, R4, c[0x0][0x1c8], 0x1 ;  /* 0x00007200048c0a11 */ /* 0x000fe200078408ff */
[----:B------:R-:W-:Y:S01]  /*14ff0*/  FMUL.FTZ R133, R2, c[0x0][0x2d0] ;  /* 0x0000b40002857a20 */ /* 0x000fe20000410000 */
[----:B------:R-:W-:Y:S01]  /*15000*/  @P0 IADD3 R5, P4, R137, R216, RZ ;  /* 0x000000d889050210 */ /* 0x000fe20007f9e0ff */
[--C-:B------:R-:W-:Y:S01]  /*15010*/  FFMA.FTZ R162, R9, c[0x0][0x2d0], -R167.reuse ;  /* 0x0000b40009a27a23 */ /* 0x100fe200000108a7 */
[----:B------:R-:W1:Y:S01]  /*15020*/  MUFU.EX2 R3, R3 ;  /* 0x0000000300037308 */ /* 0x000e620000000800 */
[--C-:B------:R-:W-:Y:S02]  /*15030*/  FFMA.FTZ R139, R8, c[0x0][0x2d0], -R167.reuse ;  /* 0x0000b400088b7a23 */ /* 0x100fe400000108a7 */
[----:B------:R-:W-:Y:S02]  /*15040*/  FMUL.FTZ R165, R132, c[0x0][0x2d0] ;  /* 0x0000b40084a57a20 */ /* 0x000fe40000410000 */
[----:B------:R-:W-:Y:S02]  /*15050*/  FFMA.FTZ R170, R16, c[0x0][0x2d0], -R167 ;  /* 0x0000b40010aa7a23 */ /* 0x000fe400000108a7 */
[--C-:B------:R-:W-:Y:S02]  /*15060*/  FFMA.FTZ R164, R6, c[0x0][0x2d0], -R165.reuse ;  /* 0x0000b40006a47a23 */ /* 0x100fe400000108a5 */
[--C-:B------:R-:W-:Y:S01]  /*15070*/  FFMA.FTZ R161, R7, c[0x0][0x2d0], -R165.reuse ;  /* 0x0000b40007a17a23 */ /* 0x100fe200000108a5 */
[----:B------:R2:W3:Y:S01]  /*15080*/  MUFU.EX2 R2, R133 ;  /* 0x0000008500027308 */ /* 0x0004e20000000800 */
[--C-:B------:R-:W-:Y:S02]  /*15090*/  FFMA.FTZ R163, R10, c[0x0][0x2d0], -R165.reuse ;  /* 0x0000b4000aa37a23 */ /* 0x100fe400000108a5 */
[----:B------:R-:W-:Y:S02]  /*150a0*/  FFMA.FTZ R166, R11, c[0x0][0x2d0], -R165 ;  /* 0x0000b4000ba67a23 */ /* 0x000fe400000108a5 */
[----:B------:R-:W-:Y:S02]  /*150b0*/  FFMA.FTZ R171, R17, c[0x0][0x2d0], -R167 ;  /* 0x0000b40011ab7a23 */ /* 0x000fe400000108a7 */
[--C-:B------:R-:W-:Y:S02]  /*150c0*/  FFMA.FTZ R174, R18, c[0x0][0x2d0], -R165.reuse ;  /* 0x0000b40012ae7a23 */ /* 0x100fe400000108a5 */
[--C-:B------:R-:W-:Y:S01]  /*150d0*/  FFMA.FTZ R175, R19, c[0x0][0x2d0], -R165.reuse ;  /* 0x0000b40013af7a23 */ /* 0x100fe200000108a5 */
[----:B------:R-:W-:Y:S01]  /*150e0*/  MUFU.EX2 R135, R135 ;  /* 0x0000008700877308 */ /* 0x000fe20000000800 */
[--C-:B------:R-:W-:Y:S02]  /*150f0*/  FFMA.FTZ R224, R31, c[0x0][0x2d0], -R165.reuse ;  /* 0x0000b4001fe07a23 */ /* 0x100fe400000108a5 */
[----:B------:R-:W-:Y:S02]  /*15100*/  FFMA.FTZ R225, R34, c[0x0][0x2d0], -R165 ;  /* 0x0000b40022e17a23 */ /* 0x000fe400000108a5 */
[C---:B-1----:R-:W-:Y:S02]  /*15110*/  FMUL.FTZ R100, R3.reuse, R100 ;  /* 0x0000006403647220 */ /* 0x042fe40000410000 */
[C---:B------:R-:W-:Y:S02]  /*15120*/  FMUL.FTZ R101, R3.reuse, R101 ;  /* 0x0000006503657220 */ /* 0x040fe40000410000 */
[C---:B------:R-:W-:Y:S01]  /*15130*/  FMUL.FTZ R104, R3.reuse, R104 ;  /* 0x0000006803687220 */ /* 0x040fe20000410000 */
[----:B------:R-:W1:Y:S01]  /*15140*/  MUFU.EX2 R160, R160 ;  /* 0x000000a000a07308 */ /* 0x000e620000000800 */
[C---:B------:R-:W-:Y:S02]  /*15150*/  FMUL.FTZ R105, R3.reuse, R105 ;  /* 0x0000006903697220 */ /* 0x040fe40000410000 */
[----:B------:R-:W-:Y:S01]  /*15160*/  FMUL.FTZ R108, R3, R108 ;  /* 0x0000006c036c7220 */ /* 0x000fe20000410000 */
[----:B--2---:R-:W-:Y:S01]  /*15170*/  @P0 IADD3.X R133, R136, R213, RZ, P1, !PT ;  /* 0x000000d588850210 */ /* 0x004fe20000ffe4ff */
[C---:B---3--:R-:W-:Y:S01]  /*15180*/  FMUL.FTZ R6, R2.reuse, R130 ;  /* 0x0000008202067220 */ /* 0x048fe20000410000 */
[----:B------:R-:W-:Y:S01]  /*15190*/  @P0 IADD3 R138, P1, R137, R134, RZ ;  /* 0x00000086898a0210 */ /* 0x000fe20007f3e0ff */
[----:B------:R-:W-:Y:S01]  /*151a0*/  FMUL.FTZ R7, R2, R131 ;  /* 0x0000008302077220 */ /* 0x000fe20000410000 */
[----:B------:R-:W-:Y:S01]  /*151b0*/  @P0 LEA.HI.X R141, R4, c[0x0][0x1cc], R133, 0x1, P2 ;  /* 0x00007300048d0a11 */ /* 0x000fe200010f0c85 */
[----:B------:R-:W-:Y:S01]  /*151c0*/  FMUL.FTZ R10, R2, R126 ;  /* 0x0000007e020a7220 */ /* 0x000fe20000410000 */
[----:B------:R-:W-:Y:S01]  /*151d0*/  @P0 LEA R142, P3, R138, c[0x0][0x1c8], 0x1 ;  /* 0x000072008a8e0a11 */ /* 0x000fe200078608ff */
[----:B------:R-:W-:Y:S01]  /*151e0*/  MUFU.EX2 R162, R162 ;  /* 0x000000a200a27308 */ /* 0x000fe20000000800 */
[C---:B------:R-:W-:Y:S01]  /*151f0*/  @P0 IADD3.X R133, R136.reuse, R219, RZ, P1, !PT ;  /* 0x000000db88850210 */ /* 0x040fe20000ffe4ff */
[----:B------:R2:W-:Y:S01]  /*15200*/  @P0 LDGSTS.E.BYPASS.LTC128B.128 [R206+0x6100], [R140.64], !P5 ;  /* 0x061000008cce0fae */ /* 0x0005e2000e901d46 */
[----:B------:R-:W-:Y:S01]  /*15210*/  @P0 IADD3.X R4, R136, R218, RZ, P4, !PT ;  /* 0x000000da88040210 */ /* 0x000fe200027fe4ff */
[----:B------:R-:W-:Y:S01]  /*15220*/  FMUL.FTZ R11, R2, R127 ;  /* 0x0000007f020b7220 */ /* 0x000fe20000410000 */
[----:B------:R-:W-:Y:S01]  /*15230*/  @P0 LEA.HI.X R143, R138, c[0x0][0x1cc], R133, 0x1, P3 ;  /* 0x000073008a8f0a11 */ /* 0x000fe200018f0c85 */
[C---:B------:R-:W-:Y:S01]  /*15240*/  FMUL.FTZ R102, R2.reuse, R102 ;  /* 0x0000006602667220 */ /* 0x040fe20000410000 */
[----:B------:R-:W-:Y:S01]  /*15250*/  ISETP.NE.AND P4, PT, R203, RZ, PT ;  /* 0x000000ffcb00720c */ /* 0x000fe20003f85270 */
[----:B------:R-:W-:Y:S01]  /*15260*/  FMUL.FTZ R103, R2, R103 ;  /* 0x0000006702677220 */ /* 0x000fe20000410000 */
[C---:B------:R-:W-:Y:S01]  /*15270*/  @P0 LEA R144, P2, R5.reuse, c[0x0][0x1c8], 0x1 ;  /* 0x0000720005900a11 */ /* 0x040fe200078408ff */
[----:B------:R2:W-:Y:S01]  /*15280*/  @P0 LDGSTS.E.BYPASS.LTC128B.128 [R206+0x8100], [R142.64], !P6 ;  /* 0x081000008ece0fae */ /* 0x0005e2000f101d46 */
[----:B------:R-:W-:Y:S01]  /*15290*/  @P0 IADD3 R137, P1, R202, R137, RZ ;  /* 0x00000089ca890210 */ /* 0x000fe20007f3e0ff */
[----:B------:R-:W3:Y:S01]  /*152a0*/  MUFU.EX2 R133, R139 ;  /* 0x0000008b00857308 */ /* 0x000ee20000000800 */
[----:B------:R-:W-:Y:S01]  /*152b0*/  @P0 LEA.HI.X R145, R5, c[0x0][0x1cc], R4, 0x1, P2 ;  /* 0x0000730005910a11 */ /* 0x000fe200010f0c04 */
[C---:B------:R-:W-:Y:S01]  /*152c0*/  FMUL.FTZ R106, R2.reuse, R106 ;  /* 0x0000006a026a7220 */ /* 0x040fe20000410000 */
[----:B------:R-:W-:Y:S01]  /*152d0*/  @P0 IADD3.X R5, R201, R136, RZ, P1, !PT ;  /* 0x00000088c9050210 */ /* 0x000fe20000ffe4ff */
[----:B------:R-:W-:Y:S01]  /*152e0*/  FMUL.FTZ R107, R2, R107 ;  /* 0x0000006b026b7220 */ /* 0x000fe20000410000 */
[----:B------:R-:W-:Y:S01]  /*152f0*/  @P0 IADD3 R4, P3, R137, R208, RZ ;  /* 0x000000d089040210 */ /* 0x000fe20007f7e0ff */
[----:B------:R-:W-:Y:S01]  /*15300*/  FMUL.FTZ R109, R3, R109 ;  /* 0x0000006d036d7220 */ /* 0x000fe20000410000 */
[----:B------:R-:W-:Y:S01]  /*15310*/  @P0 IADD3 R8, P2, R137, R134, RZ ;  /* 0x0000008689080210 */ /* 0x000fe20007f5e0ff */
[----:B------:R4:W-:Y:S01]  /*15320*/  @P0 LDGSTS.E.BYPASS.LTC128B.128 [R206+0xa100], [R144.64], !P4 ;  /* 0x0a10000090ce0fae */ /* 0x0009e2000e101d46 */
[----:B------:R-:W-:Y:S01]  /*15330*/  @P0 IADD3.X R9, R5, R213, RZ, P3, !PT ;  /* 0x000000d505090210 */ /* 0x000fe20001ffe4ff */
[----:B------:R-:W-:Y:S01]  /*15340*/  MUFU.EX2 R164, R164 ;  /* 0x000000a400a47308 */ /* 0x000fe20000000800 */
[----:B------:R-:W-:Y:S01]  /*15350*/  @P0 LEA R146, P3, R4, c[0x0][0x1c8], 0x1 ;  /* 0x0000720004920a11 */ /* 0x000fe200078608ff */
[C---:B------:R-:W-:Y:S01]  /*15360*/  FMUL.FTZ R110, R2.reuse, R110 ;  /* 0x0000006e026e7220 */ /* 0x040fe20000410000 */
[----:B------:R-:W-:Y:S01]  /*15370*/  @P0 IADD3 R136, P1, R137, R216, RZ ;  /* 0x000000d889880210 */ /* 0x000fe20007f3e0ff */
[----:B------:R-:W-:Y:S01]  /*15380*/  FMUL.FTZ R111, R2, R111 ;  /* 0x0000006f026f7220 */ /* 0x000fe20000410000 */
[----:B------:R-:W-:Y:S01]  /*15390*/  @P0 LEA.HI.X R147, R4, c[0x0][0x1cc], R9, 0x1, P3 ;  /* 0x0000730004930a11 */ /* 0x000fe200018f0c09 */
[----:B------:R-:W-:Y:S01]  /*153a0*/  FMUL.FTZ R4, R3, R128 ;  /* 0x0000008003047220 */ /* 0x000fe20000410000 */
[----:B------:R-:W-:Y:S01]  /*153b0*/  @P0 IADD3.X R137, R5, R219, RZ, P2, !PT ;  /* 0x000000db05890210 */ /* 0x000fe200017fe4ff */
[----:B------:R-:W-:Y:S01]  /*153c0*/  FMUL.FTZ R9, R3, R125 ;  /* 0x0000007d03097220 */ /* 0x000fe20000410000 */
[C---:B------:R-:W-:Y:S01]  /*153d0*/  @P0 LEA R148, P2, R8.reuse, c[0x0][0x1c8], 0x1 ;  /* 0x0000720008940a11 */ /* 0x040fe200078408ff */
[----:B------:R4:W-:Y:S01]  /*153e0*/  @P0 LDGSTS.E.BYPASS.LTC128B.128 [R206+0x7100], [R146.64], !P5 ;  /* 0x0710000092ce0fae */ /* 0x0009e2000e901d46 */
[----:B------:R-:W-:Y:S01]  /*153f0*/  @P0 IADD3.X R5, R5, R218, RZ, P1, !PT ;  /* 0x000000da05050210 */ /* 0x000fe20000ffe4ff */
[----:B------:R-:W5:Y:S01]  /*15400*/  MUFU.EX2 R161, R161 ;  /* 0x000000a100a17308 */ /* 0x000f620000000800 */
[----:B------:R-:W-:Y:S01]  /*15410*/  @P0 LEA.HI.X R149, R8, c[0x0][0x1cc], R137, 0x1, P2 ;  /* 0x0000730008950a11 */ /* 0x000fe200010f0c89 */
[C---:B------:R-:W-:Y:S01]  /*15420*/  FMUL.FTZ R8, R3.reuse, R124 ;  /* 0x0000007c03087220 */ /* 0x040fe20000410000 */
[----:B------:R-:W-:Y:S01]  /*15430*/  @P0 LEA R150, P1, R136, c[0x0][0x1c8], 0x1 ;  /* 0x0000720088960a11 */ /* 0x000fe200078208ff */
[C---:B------:R-:W-:Y:S01]  /*15440*/  FMUL.FTZ R112, R3.reuse, R112 ;  /* 0x0000007003707220 */ /* 0x040fe20000410000 */
[----:B-1----:R-:W-:Y:S01]  /*15450*/  F2FP.BF16.PACK_AB R128, R160, R135 ;  /* 0x00000087a080723e */ /* 0x002fe200000010ff */
[----:B------:R1:W-:Y:S01]  /*15460*/  @P0 LDGSTS.E.BYPASS.LTC128B.128 [R206+0x9100], [R148.64], !P6 ;  /* 0x0910000094ce0fae */ /* 0x0003e2000f101d46 */
[----:B------:R-:W-:Y:S01]  /*15470*/  @P0 LEA.HI.X R151, R136, c[0x0][0x1cc], R5, 0x1, P1 ;  /* 0x0000730088970a11 */ /* 0x000fe200008f0c05 */
[C---:B------:R-:W-:Y:S01]  /*15480*/  FMUL.FTZ R5, R3.reuse, R129 ;  /* 0x0000008103057220 */ /* 0x040fe20000410000 */
[----:B---3--:R-:W-:Y:S01]  /*15490*/  F2FP.BF16.PACK_AB R130, R162, R133 ;  /* 0x00000085a282723e */ /* 0x008fe200000010ff */
[----:B------:R-:W-:Y:S01]  /*154a0*/  MUFU.EX2 R163, R163 ;  /* 0x000000a300a37308 */ /* 0x000fe20000000800 */
[C---:B------:R-:W-:Y:S02]  /*154b0*/  FMUL.FTZ R113, R3.reuse, R113 ;  /* 0x0000007103717220 */ /* 0x040fe40000410000 */
[C---:B------:R-:W-:Y:S01]  /*154c0*/  FMUL.FTZ R114, R2.reuse, R114 ;  /* 0x0000007202727220 */ /* 0x040fe20000410000 */
[----:B------:R1:W-:Y:S01]  /*154d0*/  @P0 LDGSTS.E.BYPASS.LTC128B.128 [R206+0xb100], [R150.64], !P4 ;  /* 0x0b10000096ce0fae */ /* 0x0003e2000e101d46 */
[C---:B------:R-:W-:Y:S02]  /*154e0*/  FMUL.FTZ R115, R2.reuse, R115 ;  /* 0x0000007302737220 */ /* 0x040fe40000410000 */
[C---:B------:R-:W-:Y:S02]  /*154f0*/  FMUL.FTZ R116, R3.reuse, R116 ;  /* 0x0000007403747220 */ /* 0x040fe40000410000 */
[----:B------:R-:W-:Y:S01]  /*15500*/  FMUL.FTZ R117, R3, R117 ;  /* 0x0000007503757220 */ /* 0x000fe20000410000 */
[----:B------:R-:W3:Y:S01]  /*15510*/  MUFU.EX2 R166, R166 ;  /* 0x000000a600a67308 */ /* 0x000ee20000000800 */
[C---:B------:R-:W-:Y:S01]  /*15520*/  FMUL.FTZ R118, R2.reuse, R118 ;  /* 0x0000007602767220 */ /* 0x040fe20000410000 */
[----:B------:R-:W1:Y:S01]  /*15530*/  LDSM.16.MT88.4 R136, [R195+0x100] ;  /* 0x00010000c388783b */ /* 0x000e620000004200 */
[C---:B------:R-:W-:Y:S01]  /*15540*/  FMUL.FTZ R119, R2.reuse, R119 ;  /* 0x0000007702777220 */ /* 0x040fe20000410000 */
[----:B-----5:R-:W-:Y:S01]  /*15550*/  F2FP.BF16.PACK_AB R129, R161, R164 ;  /* 0x000000a4a181723e */ /* 0x020fe200000010ff */
[C---:B------:R-:W-:Y:S02]  /*15560*/  FMUL.FTZ R120, R3.reuse, R120 ;  /* 0x0000007803787220 */ /* 0x040fe40000410000 */
[C---:B------:R-:W-:Y:S02]  /*15570*/  FMUL.FTZ R121, R3.reuse, R121 ;  /* 0x0000007903797220 */ /* 0x040fe40000410000 */
[C---:B------:R-:W-:Y:S01]  /*15580*/  FMUL.FTZ R122, R2.reuse, R122 ;  /* 0x0000007a027a7220 */ /* 0x040fe20000410000 */
[----:B--2---:R-:W2:Y:S01]  /*15590*/  LDSM.16.MT88.4 R140, [R190+0x100] ;  /* 0x00010000be8c783b */ /* 0x004ea20000004200 */
[C---:B------:R-:W-:Y:S01]  /*155a0*/  FMUL.FTZ R123, R2.reuse, R123 ;  /* 0x0000007b027b7220 */ /* 0x040fe20000410000 */
[----:B------:R-:W-:Y:S01]  /*155b0*/  MUFU.EX2 R170, R170 ;  /* 0x000000aa00aa7308 */ /* 0x000fe20000000800 */
[C---:B------:R-:W-:Y:S02]  /*155c0*/  FMUL.FTZ R36, R3.reuse, R36 ;  /* 0x0000002403247220 */ /* 0x040fe40000410000 */
[C---:B------:R-:W-:Y:S02]  /*155d0*/  FMUL.FTZ R37, R3.reuse, R37 ;  /* 0x0000002503257220 */ /* 0x040fe40000410000 */
[C---:B------:R-:W-:Y:S01]  /*155e0*/  FMUL.FTZ R38, R2.reuse, R38 ;  /* 0x0000002602267220 */ /* 0x040fe20000410000 */
[----:B----4-:R-:W4:Y:S01]  /*155f0*/  LDSM.16.MT88.4 R144, [R189+0x100] ;  /* 0x00010000bd90783b */ /* 0x010f220000004200 */
[----:B------:R-:W-:Y:S02]  /*15600*/  FMUL.FTZ R39, R2, R39 ;  /* 0x0000002702277220 */ /* 0x000fe40000410000 */
[C---:B------:R-:W-:Y:S01]  /*15610*/  FMUL.FTZ R40, R3.reuse, R40 ;  /* 0x0000002803287220 */ /* 0x040fe20000410000 */
[----:B------:R-:W5:Y:S01]  /*15620*/  MUFU.EX2 R171, R171 ;  /* 0x000000ab00ab7308 */ /* 0x000f620000000800 */
[C---:B------:R-:W-:Y:S01]  /*15630*/  FMUL.FTZ R41, R3.reuse, R41 ;  /* 0x0000002903297220 */ /* 0x040fe20000410000 */
[----:B---3--:R-:W-:Y:S01]  /*15640*/  F2FP.BF16.PACK_AB R131, R166, R163 ;  /* 0x000000a3a683723e */ /* 0x008fe200000010ff */
[C---:B------:R-:W-:Y:S01]  /*15650*/  FMUL.FTZ R42, R2.reuse, R42 ;  /* 0x0000002a022a7220 */ /* 0x040fe20000410000 */
[----:B------:R-:W3:Y:S01]  /*15660*/  LDSM.16.MT88.4 R124, [R188+0x100] ;  /* 0x00010000bc7c783b */ /* 0x000ee20000004200 */
        /* <DEDUP_REMOVED lines=9> */
[C---:B------:R-:W-:Y:S01]  /*15700*/  FMUL.FTZ R50, R2.reuse, R50 ;  /* 0x0000003202327220 */ /* 0x040fe20000410000 */
[C---:B-1----:R-:W-:Y:S01]  /*15710*/  HMMA.16816.F32.BF16 R4, R128.reuse, R136, R4 ;  /* 0x000000888004723c */ /* 0x042fe20000041804 */
[----:B------:R-:W-:Y:S01]  /*15720*/  LDSM.16.MT88.4 R148, [R195+0x2900] ;  /* 0x00290000c394783b */ /* 0x000fe20000004200 */
[----:B------:R-:W1:Y:S03]  /*15730*/  MUFU.EX2 R175, R175 ;  /* 0x000000af00af7308 */ /* 0x000e660000000800 */
[C---:B------:R-:W-:Y:S02]  /*15740*/  FMUL.FTZ R51, R2.reuse, R51 ;  /* 0x0000003302337220 */ /* 0x040fe40000410000 */
[C---:B------:R-:W-:Y:S01]  /*15750*/  FMUL.FTZ R52, R3.reuse, R52 ;  /* 0x0000003403347220 */ /* 0x040fe20000410000 */
[C---:B------:R-:W-:Y:S01]  /*15760*/  HMMA.16816.F32.BF16 R8, R128.reuse, R138, R8 ;  /* 0x0000008a8008723c */ /* 0x040fe20000041808 */
[----:B------:R-:W1:Y:S03]  /*15770*/  LDSM.16.MT88.4 R136, [R195+0x2100] ;  /* 0x00210000c388783b */ /* 0x000e660000004200 */
[C---:B------:R-:W-:Y:S01]  /*15780*/  FMUL.FTZ R53, R3.reuse, R53 ;  /* 0x0000003503357220 */ /* 0x040fe20000410000 */
[----:B------:R-:W-:Y:S01]  /*15790*/  MUFU.EX2 R224, R224 ;  /* 0x000000e000e07308 */ /* 0x000fe20000000800 */
[C---:B------:R-:W-:Y:S02]  /*157a0*/  FMUL.FTZ R54, R2.reuse, R54 ;  /* 0x0000003602367220 */ /* 0x040fe40000410000 */
[C---:B--2---:R-:W-:Y:S01]  /*157b0*/  HMMA.16816.F32.BF16 R100, R128.reuse, R140, R100 ;  /* 0x0000008c8064723c */ /* 0x044fe20000041864 */
[----:B------:R-:W-:Y:S03]  /*157c0*/  LDSM.16.MT88.4 R152, [R190+0x2900] ;  /* 0x00290000be98783b */ /* 0x000fe60000004200 */
[C---:B------:R-:W-:Y:S02]  /*157d0*/  FMUL.FTZ R55, R2.reuse, R55 ;  /* 0x0000003702377220 */ /* 0x040fe40000410000 */
[C---:B------:R-:W-:Y:S01]  /*157e0*/  FMUL.FTZ R56, R3.reuse, R56 ;  /* 0x0000003803387220 */ /* 0x040fe20000410000 */
[----:B------:R-:W-:Y:S01]  /*157f0*/  MUFU.EX2 R225, R225 ;  /* 0x000000e100e17308 */ /* 0x000fe20000000800 */
[C---:B------:R-:W-:Y:S01]  /*15800*/  HMMA.16816.F32.BF16 R104, R128.reuse, R142, R104 ;  /* 0x0000008e8068723c */ /* 0x040fe20000041868 */
[----:B------:R-:W2:Y:S03]  /*15810*/  LDSM.16.MT88.4 R140, [R190+0x2100] ;  /* 0x00210000be8c783b */ /* 0x000ea60000004200 */
[C---:B------:R-:W-:Y:S02]  /*15820*/  FMUL.FTZ R57, R3.reuse, R57 ;  /* 0x0000003903397220 */ /* 0x040fe40000410000 */
[C---:B------:R-:W-:Y:S02]  /*15830*/  FMUL.FTZ R58, R2.reuse, R58 ;  /* 0x0000003a023a7220 */ /* 0x040fe40000410000 */
[C---:B----4-:R-:W-:Y:S01]  /*15840*/  HMMA.16816.F32.BF16 R108, R128.reuse, R144, R108 ;  /* 0x00000090806c723c */ /* 0x050fe2000004186c */
[----:B------:R-:W-:Y:S03]  /*15850*/  LDSM.16.MT88.4 R156, [R189+0x2900] ;  /* 0x00290000bd9c783b */ /* 0x000fe60000004200 */
[C---:B------:R-:W-:Y:S02]  /*15860*/  FMUL.FTZ R59, R2.reuse, R59 ;  /* 0x0000003b023b7220 */ /* 0x040fe40000410000 */
[C---:B------:R-:W-:Y:S02]  /*15870*/  FMUL.FTZ R60, R3.reuse, R60 ;  /* 0x0000003c033c7220 */ /* 0x040fe40000410000 */
[C---:B------:R-:W-:Y:S01]  /*15880*/  HMMA.16816.F32.BF16 R112, R128.reuse, R146, R112 ;  /* 0x000000928070723c */ /* 0x040fe20000041870 */
[----:B------:R-:W-:Y:S03]  /*15890*/  LDSM.16.MT88.4 R144, [R188+0x900] ;  /* 0x00090000bc90783b */ /* 0x000fe60000004200 */
[C---:B------:R-:W-:Y:S02]  /*158a0*/  FMUL.FTZ R61, R3.reuse, R61 ;  /* 0x0000003d033d7220 */ /* 0x040fe40000410000 */
[C---:B------:R-:W-:Y:S02]  /*158b0*/  FMUL.FTZ R62, R2.reuse, R62 ;  /* 0x0000003e023e7220 */ /* 0x040fe40000410000 */
[C---:B---3--:R-:W-:Y:S01]  /*158c0*/  HMMA.16816.F32.BF16 R116, R128.reuse, R124, R116 ;  /* 0x0000007c8074723c */ /* 0x048fe20000041874 */
[----:B------:R-:W0:Y:S03]  /*158d0*/  LDGDEPBAR ;  /* 0x00000000000079af */ /* 0x000e260000000000 */
[C---:B------:R-:W-:Y:S02]  /*158e0*/  FMUL.FTZ R63, R2.reuse, R63 ;  /* 0x0000003f023f7220 */ /* 0x040fe40000410000 */
[C---:B------:R-:W-:Y:S02]  /*158f0*/  FMUL.FTZ R64, R3.reuse, R64 ;  /* 0x0000004003407220 */ /* 0x040fe40000410000 */
[C---:B------:R-:W-:Y:S01]  /*15900*/  HMMA.16816.F32.BF16 R120, R128.reuse, R126, R120 ;  /* 0x0000007e8078723c */ /* 0x040fe20000041878 */
[----:B------:R-:W3:Y:S03]  /*15910*/  LDSM.16.MT88.4 R124, [R189+0x2100] ;  /* 0x00210000bd7c783b */ /* 0x000ee60000004200 */
[C---:B------:R-:W-:Y:S02]  /*15920*/  FMUL.FTZ R65, R3.reuse, R65 ;  /* 0x0000004103417220 */ /* 0x040fe40000410000 */
[C---:B------:R-:W-:Y:S02]  /*15930*/  FMUL.FTZ R66, R2.reuse, R66 ;  /* 0x0000004202427220 */ /* 0x040fe40000410000 */
[C---:B-1----:R-:W-:Y:S04]  /*15940*/  HMMA.16816.F32.BF16 R36, R128.reuse, R136, R36 ;  /* 0x000000888024723c */ /* 0x042fe80000041824 */
[C---:B------:R-:W-:Y:S02]  /*15950*/  FMUL.FTZ R67, R2.reuse, R67 ;  /* 0x0000004302437220 */ /* 0x040fe40000410000 */
[C---:B------:R-:W-:Y:S02]  /*15960*/  FMUL.FTZ R68, R3.reuse, R68 ;  /* 0x0000004403447220 */ /* 0x040fe40000410000 */
[C---:B------:R-:W-:Y:S01]  /*15970*/  HMMA.16816.F32.BF16 R40, R128.reuse, R138, R40 ;  /* 0x0000008a8028723c */ /* 0x040fe20000041828 */
[----:B------:R-:W1:Y:S03]  /*15980*/  LDSM.16.MT88.4 R136, [R188+0x2100] ;  /* 0x00210000bc88783b */ /* 0x000e660000004200 */
        /* <DEDUP_REMOVED lines=10> */
[C---:B---3--:R-:W-:Y:S03]  /*15a30*/  HMMA.16816.F32.BF16 R52, R128.reuse, R124, R52 ;  /* 0x0000007c8034723c */ /* 0x048fe60000041834 */
[C---:B------:R-:W-:Y:S02]  /*15a40*/  FMUL.FTZ R76, R3.reuse, R76 ;  /* 0x0000004c034c7220 */ /* 0x040fe40000410000 */
[C---:B------:R-:W-:Y:S02]  /*15a50*/  FMUL.FTZ R77, R3.reuse, R77 ;  /* 0x0000004d034d7220 */ /* 0x040fe40000410000 */
[C---:B------:R-:W-:Y:S01]  /*15a60*/  FMUL.FTZ R78, R2.reuse, R78 ;  /* 0x0000004e024e7220 */ /* 0x040fe20000410000 */
        /* <DEDUP_REMOVED lines=12> */
[----:B------:R-:W-:Y:S02]  /*15b30*/  FMUL.FTZ R85, R3, R85 ;  /* 0x0000005503557220 */ /* 0x000fe40000410000 */
[C---:B------:R-:W-:Y:S02]  /*15b40*/  FMUL.FTZ R86, R2.reuse, R86 ;  /* 0x0000005602567220 */ /* 0x040fe40000410000 */
[C---:B------:R-:W-:Y:S01]  /*15b50*/  HMMA.16816.F32.BF16 R72, R128.reuse, R142, R72 ;  /* 0x0000008e8048723c */ /* 0x040fe20000041848 */
[----:B------:R-:W2:Y:S03]  /*15b60*/  LDSM.16.MT88.4 R140, [R188+0x4100] ;  /* 0x00410000bc8c783b */ /* 0x000ea60000004200 */
[----:B------:R-:W-:Y:S02]  /*15b70*/  FMUL.FTZ R87, R2, R87 ;  /* 0x0000005702577220 */ /* 0x000fe40000410000 */
[--C-:B------:R-:W-:Y:S02]  /*15b80*/  FFMA.FTZ R168, R12, c[0x0][0x2d0], -R167.reuse ;  /* 0x0000b4000ca87a23 */ /* 0x100fe400000108a7 */
[----:B------:R-:W-:Y:S01]  /*15b90*/  FFMA.FTZ R169, R13, c[0x0][0x2d0], -R167 ;  /* 0x0000b4000da97a23 */ /* 0x000fe200000108a7 */
[C---:B---3--:R-:W-:Y:S03]  /*15ba0*/  HMMA.16816.F32.BF16 R76, R128.reuse, R124, R76 ;  /* 0x0000007c804c723c */ /* 0x048fe6000004184c */
[--C-:B------:R-:W-:Y:S01]  /*15bb0*/  FFMA.FTZ R172, R14, c[0x0][0x2d0], -R165.reuse ;  /* 0x0000b4000eac7a23 */ /* 0x100fe200000108a5 */
[----:B-----5:R-:W-:Y:S01]  /*15bc0*/  F2FP.BF16.PACK_AB R14, R171, R170 ;  /* 0x000000aaab0e723e */ /* 0x020fe200000010ff */
[----:B------:R-:W-:Y:S01]  /*15bd0*/  FFMA.FTZ R173, R15, c[0x0][0x2d0], -R165 ;  /* 0x0000b4000fad7a23 */ /* 0x000fe200000108a5 */
[----:B------:R-:W-:Y:S01]  /*15be0*/  F2FP.BF16.PACK_AB R15, R175, R174 ;  /* 0x000000aeaf0f723e */ /* 0x000fe200000010ff */
        /* <DEDUP_REMOVED lines=8> */
[----:B------:R-:W1:Y:S01]  /*15c70*/  MUFU.EX2 R169, R169 ;  /* 0x000000a900a97308 */ /* 0x000e620000000800 */
[C---:B------:R-:W-:Y:S02]  /*15c80*/  FMUL.FTZ R92, R3.reuse, R92 ;  /* 0x0000005c035c7220 */ /* 0x040fe40000410000 */
[C---:B------:R-:W-:Y:S03]  /*15c90*/  FMUL.FTZ R93, R3.reuse, R93 ;  /* 0x0000005d035d7220 */ /* 0x040fe60000410000 */
[C---:B------:R-:W-:Y:S01]  /*15ca0*/  HMMA.16816.F32.BF16 R88, R128.reuse, R138, R88 ;  /* 0x0000008a8058723c */ /* 0x040fe20000041858 */
[----:B------:R-:W4:Y:S02]  /*15cb0*/  LDSM.16.MT88.4 R136, [R189+0x900] ;  /* 0x00090000bd88783b */ /* 0x000f240000004200 */
[C---:B------:R-:W-:Y:S01]  /*15cc0*/  FMUL.FTZ R94, R2.reuse, R94 ;  /* 0x0000005e025e7220 */ /* 0x040fe20000410000 */
[----:B------:R-:W-:Y:S01]  /*15cd0*/  MUFU.EX2 R172, R172 ;  /* 0x000000ac00ac7308 */ /* 0x000fe20000000800 */
[C---:B------:R-:W-:Y:S02]  /*15ce0*/  FMUL.FTZ R95, R2.reuse, R95 ;  /* 0x0000005f025f7220 */ /* 0x040fe40000410000 */
[C---:B------:R-:W-:Y:S02]  /*15cf0*/  FMUL.FTZ R96, R3.reuse, R96 ;  /* 0x0000006003607220 */ /* 0x040fe40000410000 */
[----:B------:R-:W-:Y:S03]  /*15d00*/  FMUL.FTZ R97, R3, R97 ;  /* 0x0000006103617220 */ /* 0x000fe60000410000 */
[C---:B--2---:R-:W-:Y:S02]  /*15d10*/  HMMA.16816.F32.BF16 R92, R128.reuse, R140, R92 ;  /* 0x0000008c805c723c */ /* 0x044fe4000004185c */
[----:B------:R-:W2:Y:S01]  /*15d20*/  MUFU.EX2 R173, R173 ;  /* 0x000000ad00ad7308 */ /* 0x000ea20000000800 */
[C---:B------:R-:W-:Y:S02]  /*15d30*/  FMUL.FTZ R98, R2.reuse, R98 ;  /* 0x0000006202627220 */ /* 0x040fe40000410000 */
[C---:B------:R-:W-:Y:S01]  /*15d40*/  FMUL.FTZ R99, R2.reuse, R99 ;  /* 0x0000006302637220 */ /* 0x040fe20000410000 */
[----:B-1----:R-:W-:Y:S01]  /*15d50*/  F2FP.BF16.PACK_AB R12, R169, R168 ;  /* 0x000000a8a90c723e */ /* 0x002fe200000010ff */
[----:B------:R-:W-:Y:S02]  /*15d60*/  FFMA.FTZ R135, R3, R214, R135 ;  /* 0x000000d603877223 */ /* 0x000fe40000010087 */
[----:B------:R-:W-:Y:S03]  /*15d70*/  FFMA.FTZ R164, R2, R215, R164 ;  /* 0x000000d702a47223 */ /* 0x000fe600000100a4 */
[----:B------:R-:W-:Y:S01]  /*15d80*/  HMMA.16816.F32.BF16 R96, R128, R142, R96 ;  /* 0x0000008e8060723c */ /* 0x000fe20000041860 */
[----:B------:R-:W-:Y:S02]  /*15d90*/  LDSM.16.MT88.4 R128, [R190+0x4900] ;  /* 0x00490000be80783b */ /* 0x000fe40000004200 */
[----:B------:R-:W-:Y:S02]  /*15da0*/  FADD.FTZ R160, R160, R135 ;  /* 0x00000087a0a07221 */ /* 0x000fe40000010000 */
[----:B------:R-:W-:Y:S02]  /*15db0*/  FADD.FTZ R164, R161, R164 ;  /* 0x000000a4a1a47221 */ /* 0x000fe40000010000 */
[----:B------:R-:W-:Y:S01]  /*15dc0*/  FADD.FTZ R3, R133, R160 ;  /* 0x000000a085037221 */ /* 0x000fe20000010000 */
[----:B------:R-:W-:Y:S01]  /*15dd0*/  MOV R133, R132 ;  /* 0x0000008400857202 */ /* 0x000fe20000000f00 */
[----:B------:R-:W-:Y:S03]  /*15de0*/  LDSM.16.MT88.4 R140, [R189+0x1100] ;  /* 0x00110000bd8c783b */ /* 0x000fe60000004200 */
[----:B------:R-:W-:Y:S01]  /*15df0*/  FADD.FTZ R3, R162, R3 ;  /* 0x00000003a2037221 */ /* 0x000fe20000010000 */
[----:B--2---:R-:W-:Y:S03]  /*15e00*/  F2FP.BF16.PACK_AB R13, R173, R172 ;  /* 0x000000acad0d723e */ /* 0x004fe600000010ff */
[----:B------:R-:W-:Y:S01]  /*15e10*/  FADD.FTZ R168, R168, R3 ;  /* 0x00000003a8a87221 */ /* 0x000fe20000010000 */
[----:B------:R-:W-:Y:S03]  /*15e20*/  MOV R3, R0 ;  /* 0x0000000000037202 */ /* 0x000fe60000000f00 */
[----:B------:R-:W-:Y:S01]  /*15e30*/  FADD.FTZ R169, R169, R168 ;  /* 0x000000a8a9a97221 */ /* 0x000fe20000010000 */
[C---:B---3--:R-:W-:Y:S05]  /*15e40*/  HMMA.16816.F32.BF16 R4, R12.reuse, R124, R4 ;  /* 0x0000007c0c04723c */ /* 0x048fea0000041804 */
[----:B------:R-:W-:Y:S03]  /*15e50*/  FADD.FTZ R170, R170, R169 ;  /* 0x000000a9aaaa7221 */ /* 0x000fe60000010000 */
[C---:B------:R-:W-:Y:S01]  /*15e60*/  HMMA.16816.F32.BF16 R8, R12.reuse, R126, R8 ;  /* 0x0000007e0c08723c */ /* 0x040fe20000041808 */
[----:B------:R-:W1:Y:S03]  /*15e70*/  LDSM.16.MT88.4 R124, [R188+0x2900] ;  /* 0x00290000bc7c783b */ /* 0x000e660000004200 */
[----:B------:R-:W-:Y:S04]  /*15e80*/  FADD.FTZ R171, R171, R170 ;  /* 0x000000aaabab7221 */ /* 0x000fe80000010000 */
        /* <DEDUP_REMOVED lines=16> */
[----:B------:R-:W-:Y:S03]  /*15f90*/  FFMA.FTZ R151, R25, c[0x0][0x2d0], -R167 ;  /* 0x0000b40019977a23 */ /* 0x000fe600000108a7 */
[--C-:B------:R-:W-:Y:S01]  /*15fa0*/  FFMA.FTZ R152, R22, c[0x0][0x2d0], -R165.reuse ;  /* 0x0000b40016987a23 */ /* 0x100fe200000108a5 */
[C---:B------:R-:W-:Y:S01]  /*15fb0*/  HMMA.16816.F32.BF16 R48, R12.reuse, R154, R48 ;  /* 0x0000009a0c30723c */ /* 0x040fe20000041830 */
[----:B------:R-:W4:Y:S03]  /*15fc0*/  MUFU.EX2 R149, R149 ;  /* 0x0000009500957308 */ /* 0x000f260000000800 */
[--C-:B------:R-:W-:Y:S02]  /*15fd0*/  FFMA.FTZ R153, R23, c[0x0][0x2d0], -R165.reuse ;  /* 0x0000b40017997a23 */ /* 0x100fe400000108a5 */
[----:B------:R-:W-:Y:S01]  /*15fe0*/  LDSM.16.MT88.4 R20, [R190+0x1100] ;  /* 0x00110000be14783b */ /* 0x000fe20000004200 */
[--C-:B------:R-:W-:Y:S01]  /*15ff0*/  FFMA.FTZ R154, R26, c[0x0][0x2d0], -R165.reuse ;  /* 0x0000b4001a9a7a23 */ /* 0x100fe200000108a5 */
[C---:B------:R-:W-:Y:S03]  /*16000*/  HMMA.16816.F32.BF16 R52, R12.reuse, R156, R52 ;  /* 0x0000009c0c34723c */ /* 0x040fe60000041834 */
[----:B------:R-:W-:Y:S01]  /*16010*/  MUFU.EX2 R150, R150 ;  /* 0x0000009600967308 */ /* 0x000fe20000000800 */
[----:B------:R-:W-:Y:S02]  /*16020*/  FFMA.FTZ R155, R27, c[0x0][0x2d0], -R165 ;  /* 0x0000b4001b9b7a23 */ /* 0x000fe400000108a5 */
[----:B------:R-:W-:Y:S01]  /*16030*/  LDSM.16.MT88.4 R24, [R188+0x1100] ;  /* 0x00110000bc18783b */ /* 0x000fe20000004200 */
[--C-:B------:R-:W-:Y:S01]  /*16040*/  FFMA.FTZ R156, R28, c[0x0][0x2d0], -R167.reuse ;  /* 0x0000b4001c9c7a23 */ /* 0x100fe200000108a7 */
[C---:B------:R-:W-:Y:S04]  /*16050*/  HMMA.16816.F32.BF16 R56, R12.reuse, R158, R56 ;  /* 0x0000009e0c38723c */ /* 0x040fe80000041838 */
[--C-:B------:R-:W-:Y:S01]  /*16060*/  FFMA.FTZ R157, R29, c[0x0][0x2d0], -R167.reuse ;  /* 0x0000b4001d9d7a23 */ /* 0x100fe200000108a7 */
[----:B------:R-:W5:Y:S02]  /*16070*/  MUFU.EX2 R151, R151 ;  /* 0x0000009700977308 */ /* 0x000f640000000800 */
[--C-:B------:R-:W-:Y:S01]  /*16080*/  FFMA.FTZ R158, R32, c[0x0][0x2d0], -R167.reuse ;  /* 0x0000b400209e7a23 */ /* 0x100fe200000108a7 */
[C---:B-1----:R-:W-:Y:S04]  /*16090*/  HMMA.16816.F32.BF16 R60, R12.reuse, R124, R60 ;  /* 0x0000007c0c3c723c */ /* 0x042fe8000004183c */
[----:B------:R-:W-:Y:S02]  /*160a0*/  FFMA.FTZ R167, R33, c[0x0][0x2d0], -R167 ;  /* 0x0000b40021a77a23 */ /* 0x000fe400000108a7 */
[--C-:B------:R-:W-:Y:S01]  /*160b0*/  FFMA.FTZ R159, R30, c[0x0][0x2d0], -R165.reuse ;  /* 0x0000b4001e9f7a23 */ /* 0x100fe200000108a5 */
[----:B------:R-:W-:Y:S01]  /*160c0*/  MUFU.EX2 R152, R152 ;  /* 0x0000009800987308 */ /* 0x000fe20000000800 */
[C---:B------:R-:W-:Y:S01]  /*160d0*/  HMMA.16816.F32.BF16 R64, R12.reuse, R126, R64 ;  /* 0x0000007e0c40723c */ /* 0x040fe20000041840 */
[----:B------:R-:W1:Y:S03]  /*160e0*/  LDSM.16.MT88.4 R124, [R188+0x4900] ;  /* 0x00490000bc7c783b */ /* 0x000e660000004200 */
[----:B------:R-:W-:Y:S04]  /*160f0*/  FFMA.FTZ R165, R35, c[0x0][0x2d0], -R165 ;  /* 0x0000b40023a57a23 */ /* 0x000fe800000108a5 */
[C---:B--2---:R-:W-:Y:S01]  /*16100*/  HMMA.16816.F32.BF16 R68, R12.reuse, R16, R68 ;  /* 0x000000100c44723c */ /* 0x044fe20000041844 */
[----:B------:R-:W-:Y:S01]  /*16110*/  LDSM.16.MT88.4 R28, [R189+0x1900] ;  /* 0x00190000bd1c783b */ /* 0x000fe20000004200 */
[----:B------:R-:W2:Y:S06]  /*16120*/  MUFU.EX2 R153, R153 ;  /* 0x0000009900997308 */ /* 0x000eac0000000800 */
[C---:B------:R-:W-:Y:S01]  /*16130*/  HMMA.16816.F32.BF16 R72, R12.reuse, R18, R72 ;  /* 0x000000120c48723c */ /* 0x040fe20000041848 */
[----:B------:R-:W2:Y:S03]  /*16140*/  LDSM.16.MT88.4 R16, [R195+0x1100] ;  /* 0x00110000c310783b */ /* 0x000ea60000004200 */
[----:B------:R-:W-:Y:S04]  /*16150*/  MUFU.EX2 R154, R154 ;  /* 0x0000009a009a7308 */ /* 0x000fe80000000800 */
[C---:B------:R-:W-:Y:S01]  /*16160*/  HMMA.16816.F32.BF16 R76, R12.reuse, R128, R76 ;  /* 0x000000800c4c723c */ /* 0x040fe2000004184c */
[----:B------:R-:W-:Y:S05]  /*16170*/  LDSM.16.MT88.4 R32, [R188+0x1900] ;  /* 0x00190000bc20783b */ /* 0x000fea0000004200 */
[----:B------:R-:W1:Y:S02]  /*16180*/  MUFU.EX2 R155, R155 ;  /* 0x0000009b009b7308 */ /* 0x000e640000000800 */
[C---:B------:R-:W-:Y:S01]  /*16190*/  HMMA.16816.F32.BF16 R80, R12.reuse, R130, R80 ;  /* 0x000000820c50723c */ /* 0x040fe20000041850 */
[----:B------:R-:W2:Y:S07]  /*161a0*/  LDSM.16.MT88.4 R128, [R195+0x3100] ;  /* 0x00310000c380783b */ /* 0x000eae0000004200 */
[C---:B---3--:R-:W-:Y:S01]  /*161b0*/  HMMA.16816.F32.BF16 R84, R12.reuse, R136, R84 ;  /* 0x000000880c54723c */ /* 0x048fe20000041854 */
[----:B------:R-:W-:Y:S07]  /*161c0*/  MUFU.EX2 R156, R156 ;  /* 0x0000009c009c7308 */ /* 0x000fee0000000800 */
[C---:B------:R-:W-:Y:S01]  /*161d0*/  HMMA.16816.F32.BF16 R88, R12.reuse, R138, R88 ;  /* 0x0000008a0c58723c */ /* 0x040fe20000041858 */
[----:B------:R-:W-:Y:S02]  /*161e0*/  LDSM.16.MT88.4 R136, [R189+0x3900] ;  /* 0x00390000bd88783b */ /* 0x000fe40000004200 */
[----:B------:R-:W3:Y:S05]  /*161f0*/  MUFU.EX2 R157, R157 ;  /* 0x0000009d009d7308 */ /* 0x000eea0000000800 */
[C---:B-1----:R-:W-:Y:S05]  /*16200*/  HMMA.16816.F32.BF16 R92, R12.reuse, R124, R92 ;  /* 0x0000007c0c5c723c */ /* 0x042fea000004185c */
[----:B------:R-:W-:Y:S03]  /*16210*/  MUFU.EX2 R158, R158 ;  /* 0x0000009e009e7308 */ /* 0x000fe60000000800 */
[----:B------:R-:W-:Y:S01]  /*16220*/  HMMA.16816.F32.BF16 R96, R12, R126, R96 ;  /* 0x0000007e0c60723c */ /* 0x000fe20000041860 */
[----:B------:R-:W1:Y:S06]  /*16230*/  LDSM.16.MT88.4 R124, [R190+0x3100] ;  /* 0x00310000be7c783b */ /* 0x000e6c0000004200 */
[----:B----4-:R-:W-:Y:S01]  /*16240*/  F2FP.BF16.PACK_AB R12, R149, R148 ;  /* 0x00000094950c723e */ /* 0x010fe200000010ff */
[----:B------:R-:W4:Y:S01]  /*16250*/  MUFU.EX2 R167, R167 ;  /* 0x000000a700a77308 */ /* 0x000f220000000800 */
[----:B-----5:R-:W-:Y:S03]  /*16260*/  F2FP.BF16.PACK_AB R14, R151, R150 ;  /* 0x00000096970e723e */ /* 0x020fe600000010ff */
[----:B--2---:R-:W-:Y:S01]  /*16270*/  F2FP.BF16.PACK_AB R13, R153, R152 ;  /* 0x00000098990d723e */ /* 0x004fe200000010ff */
[----:B------:R-:W-:Y:S01]  /*16280*/  FADD.FTZ R148, R148, R171 ;  /* 0x000000ab94947221 */ /* 0x000fe20000010000 */
[----:B------:R-:W-:Y:S03]  /*16290*/  F2FP.BF16.PACK_AB R15, R155, R154 ;  /* 0x0000009a9b0f723e */ /* 0x000fe600000010ff */
[----:B------:R-:W-:Y:S01]  /*162a0*/  FADD.FTZ R149, R149, R148 ;  /* 0x0000009495957221 */ /* 0x000fe20000010000 */
[----:B------:R-:W2:Y:S03]  /*162b0*/  MUFU.EX2 R159, R159 ;  /* 0x0000009f009f7308 */ /* 0x000ea60000000800 */
[C---:B------:R-:W-:Y:S03]  /*162c0*/  HMMA.16816.F32.BF16 R4, R12.reuse, R16, R4 ;  /* 0x000000100c04723c */ /* 0x040fe60000041804 */
[----:B------:R-:W-:Y:S04]  /*162d0*/  FADD.FTZ R150, R150, R149 ;  /* 0x0000009596967221 */ /* 0x000fe80000010000 */
[----:B------:R-:W5:Y:S01]  /*162e0*/  MUFU.EX2 R226, R165 ;  /* 0x000000a500e27308 */ /* 0x000f620000000800 */
[C---:B------:R-:W-:Y:S01]  /*162f0*/  HMMA.16816.F32.BF16 R8, R12.reuse, R18, R8 ;  /* 0x000000120c08723c */ /* 0x040fe20000041808 */
[----:B------:R-:W1:Y:S03]  /*16300*/  LDSM.16.MT88.4 R16, [R189+0x3100] ;  /* 0x00310000bd10783b */ /* 0x000e660000004200 */
[----:B------:R-:W-:Y:S04]  /*16310*/  FADD.FTZ R151, R151, R150 ;  /* 0x0000009697977221 */ /* 0x000fe80000010000 */
[C---:B------:R-:W-:Y:S08]  /*16320*/  HMMA.16816.F32.BF16 R100, R12.reuse, R20, R100 ;  /* 0x000000140c64723c */ /* 0x040ff00000041864 */
[C---:B------:R-:W-:Y:S01]  /*16330*/  HMMA.16816.F32.BF16 R104, R12.reuse, R22, R104 ;  /* 0x000000160c68723c */ /* 0x040fe20000041868 */
[----:B------:R-:W1:Y:S07]  /*16340*/  LDSM.16.MT88.4 R20, [R188+0x3100] ;  /* 0x00310000bc14783b */ /* 0x000e6e0000004200 */
[C---:B------:R-:W-:Y:S08]  /*16350*/  HMMA.16816.F32.BF16 R108, R12.reuse, R140, R108 ;  /* 0x0000008c0c6c723c */ /* 0x040ff0000004186c */
[C---:B------:R-:W-:Y:S01]  /*16360*/  HMMA.16816.F32.BF16 R112, R12.reuse, R142, R112 ;  /* 0x0000008e0c70723c */ /* 0x040fe20000041870 */
[----:B------:R-:W-:Y:S07]  /*16370*/  LDSM.16.MT88.4 R140, [R188+0x3900] ;  /* 0x00390000bc8c783b */ /* 0x000fee0000004200 */
[C---:B------:R-:W-:Y:S08]  /*16380*/  HMMA.16816.F32.BF16 R116, R12.reuse, R24, R116 ;  /* 0x000000180c74723c */ /* 0x040ff00000041874 */
[C---:B------:R-:W-:Y:S01]  /*16390*/  HMMA.16816.F32.BF16 R120, R12.reuse, R26, R120 ;  /* 0x0000001a0c78723c */ /* 0x040fe20000041878 */
[----:B------:R-:W2:Y:S07]  /*163a0*/  LDSM.16.MT88.4 R24, [R195+0x5100] ;  /* 0x00510000c318783b */ /* 0x000eae0000004200 */
[C---:B------:R-:W-:Y:S08]  /*163b0*/  HMMA.16816.F32.BF16 R36, R12.reuse, R128, R36 ;  /* 0x000000800c24723c */ /* 0x040ff00000041824 */
[C---:B------:R-:W-:Y:S08]  /*163c0*/  HMMA.16816.F32.BF16 R40, R12.reuse, R130, R40 ;  /* 0x000000820c28723c */ /* 0x040ff00000041828 */
[C---:B-1----:R-:W-:Y:S08]  /*163d0*/  HMMA.16816.F32.BF16 R44, R12.reuse, R124, R44 ;  /* 0x0000007c0c2c723c */ /* 0x042ff0000004182c */
[C---:B------:R-:W-:Y:S01]  /*163e0*/  HMMA.16816.F32.BF16 R48, R12.reuse, R126, R48 ;  /* 0x0000007e0c30723c */ /* 0x040fe20000041830 */
[----:B------:R-:W1:Y:S07]  /*163f0*/  LDSM.16.MT88.4 R124, [R190+0x5100] ;  /* 0x00510000be7c783b */ /* 0x000e6e0000004200 */
[C---:B------:R-:W-:Y:S08]  /*16400*/  HMMA.16816.F32.BF16 R52, R12.reuse, R16, R52 ;  /* 0x000000100c34723c */ /* 0x040ff00000041834 */
        /* <DEDUP_REMOVED lines=11> */
[C---:B---3--:R-:W-:Y:S08]  /*164c0*/  HMMA.16816.F32.BF16 R84, R12.reuse, R16, R84 ;  /* 0x000000100c54723c */ /* 0x048ff00000041854 */
[C---:B------:R-:W-:Y:S01]  /*164d0*/  HMMA.16816.F32.BF16 R88, R12.reuse, R18, R88 ;  /* 0x000000120c58723c */ /* 0x040fe20000041858 */
[----:B------:R-:W2:Y:S07]  /*164e0*/  LDSM.16.MT88.4 R16, [R195+0x3900] ;  /* 0x00390000c310783b */ /* 0x000eae0000004200 */
[C---:B----4-:R-:W-:Y:S08]  /*164f0*/  HMMA.16816.F32.BF16 R92, R12.reuse, R20, R92 ;  /* 0x000000140c5c723c */ /* 0x050ff0000004185c */
[----:B------:R-:W-:Y:S01]  /*16500*/  HMMA.16816.F32.BF16 R96, R12, R22, R96 ;  /* 0x000000160c60723c */ /* 0x000fe20000041860 */
[----:B------:R-:W3:Y:S06]  /*16510*/  LDSM.16.MT88.4 R20, [R190+0x3900] ;  /* 0x00390000be14783b */ /* 0x000eec0000004200 */
[----:B------:R-:W-:Y:S01]  /*16520*/  F2FP.BF16.PACK_AB R12, R157, R156 ;  /* 0x0000009c9d0c723e */ /* 0x000fe200000010ff */
[----:B------:R-:W-:Y:S01]  /*16530*/  FADD.FTZ R156, R156, R151 ;  /* 0x000000979c9c7221 */ /* 0x000fe20000010000 */
[----:B------:R-:W-:Y:S03]  /*16540*/  F2FP.BF16.PACK_AB R14, R167, R158 ;  /* 0x0000009ea70e723e */ /* 0x000fe600000010ff */
[----:B------:R-:W-:Y:S01]  /*16550*/  F2FP.BF16.PACK_AB R13, R224, R159 ;  /* 0x0000009fe00d723e */ /* 0x000fe200000010ff */
[----:B------:R-:W-:Y:S01]  /*16560*/  FADD.FTZ R157, R157, R156 ;  /* 0x0000009c9d9d7221 */ /* 0x000fe20000010000 */
[----:B-----5:R-:W-:Y:S03]  /*16570*/  F2FP.BF16.PACK_AB R15, R226, R225 ;  /* 0x000000e1e20f723e */ /* 0x020fe600000010ff */
[----:B------:R-:W-:Y:S04]  /*16580*/  FADD.FTZ R158, R158, R157 ;  /* 0x0000009d9e9e7221 */ /* 0x000fe80000010000 */
[C---:B-1----:R-:W-:Y:S01]  /*16590*/  HMMA.16816.F32.BF16 R128, R12.reuse, R124, R4 ;  /* 0x0000007c0c80723c */ /* 0x042fe20000041804 */
[----:B------:R-:W1:Y:S02]  /*165a0*/  LDSM.16.MT88.4 R4, [R190+0x5900] ;  /* 0x00590000be04783b */ /* 0x000e640000004200 */
[----:B------:R-:W-:Y:S05]  /*165b0*/  FADD.FTZ R214, R167, R158 ;  /* 0x0000009ea7d67221 */ /* 0x000fea0000010000 */
[C---:B------:R-:W-:Y:S01]  /*165c0*/  HMMA.16816.F32.BF16 R124, R12.reuse, R126, R8 ;  /* 0x0000007e0c7c723c */ /* 0x040fe20000041808 */
[----:B------:R-:W4:Y:S07]  /*165d0*/  LDSM.16.MT88.4 R8, [R189+0x5900] ;  /* 0x00590000bd08783b */ /* 0x000f2e0000004200 */
        /* <DEDUP_REMOVED lines=21> */
[C---:B----4-:R-:W-:Y:S04]  /*16730*/  HMMA.16816.F32.BF16 R84, R12.reuse, R8, R84 ;  /* 0x000000080c54723c */ /* 0x050fe80000041854 */
[----:B------:R-:W-:Y:S04]  /*16740*/  FADD.FTZ R172, R172, R5 ;  /* 0x00000005acac7221 */ /* 0x000fe80000010000 */
[C---:B------:R-:W-:Y:S04]  /*16750*/  HMMA.16816.F32.BF16 R88, R12.reuse, R10, R88 ;  /* 0x0000000a0c58723c */ /* 0x040fe80000041858 */
[----:B------:R-:W-:Y:S04]  /*16760*/  FADD.FTZ R173, R173, R172 ;  /* 0x000000acadad7221 */ /* 0x000fe80000010000 */
[----:B------:R-:W-:Y:S01]  /*16770*/  FADD.FTZ R174, R174, R173 ;  /* 0x000000adaeae7221 */ /* 0x000fe20000010000 */
[C---:B--2---:R-:W-:Y:S03]  /*16780*/  HMMA.16816.F32.BF16 R92, R12.reuse, R16, R92 ;  /* 0x000000100c5c723c */ /* 0x044fe6000004185c */
        /* <DEDUP_REMOVED lines=11> */
.L_x_616:
        /* <DEDUP_REMOVED lines=17> */
[----:B------:R-:W2:Y:S08]  /*16950*/  @P0 MUFU.LG2 R7, R2 ;  /* 0x0000000200070308 */ /* 0x000eb00000000c00 */
[----:B------:R-:W3:Y:S01]  /*16960*/  @P1 MUFU.LG2 R5, R5 ;  /* 0x0000000500051308 */ /* 0x000ee20000000c00 */
[----:B-1----:R-:W-:-:S02]  /*16970*/  FMUL.FTZ R128, R4, R128 ;  /* 0x0000008004807220 */ /* 0x002fc40000410000 */
[C---:B------:R-:W-:Y:S02]  /*16980*/  FMUL.FTZ R129, R4.reuse, R129 ;  /* 0x0000008104817220 */ /* 0x040fe40000410000 */
[C---:B------:R-:W-:Y:S02]  /*16990*/  FMUL.FTZ R124, R4.reuse, R124 ;  /* 0x0000007c047c7220 */ /* 0x040fe40000410000 */
[C---:B------:R-:W-:Y:S01]  /*169a0*/  FMUL.FTZ R125, R4.reuse, R125 ;  /* 0x0000007d047d7220 */ /* 0x040fe20000410000 */
[----:B------:R1:W4:Y:S01]  /*169b0*/  @P0 MUFU.RCP R3, R2 ;  /* 0x0000000200030308 */ /* 0x0003220000001000 */
[----:B--2---:R-:W-:Y:S02]  /*169c0*/  @P0 FMUL.FTZ R12, R7, 0.69314718246459960938 ;  /* 0x3f317218070c0820 */ /* 0x004fe40000410000 */
[----:B------:R-:W-:Y:S02]  /*169d0*/  @P0 FMUL.FTZ R7, R13, c[0x0][0x2d0] ;  /* 0x0000b4000d070a20 */ /* 0x000fe40000410000 */
[----:B------:R-:W-:-:S02]  /*169e0*/  FMUL.FTZ R100, R4, R100 ;  /* 0x0000006404647220 */ /* 0x000fc40000410000 */
[C---:B------:R-:W-:Y:S02]  /*169f0*/  FMUL.FTZ R101, R4.reuse, R101 ;  /* 0x0000006504657220 */ /* 0x040fe40000410000 */
[----:B---3--:R-:W-:Y:S02]  /*16a00*/  @P1 FMUL.FTZ R5, R5, 0.69314718246459960938 ;  /* 0x3f31721805051820 */ /* 0x008fe40000410000 */
[C---:B------:R-:W-:Y:S02]  /*16a10*/  FMUL.FTZ R104, R4.reuse, R104 ;  /* 0x0000006804687220 */ /* 0x040fe40000410000 */
[C---:B------:R-:W-:Y:S02]  /*16a20*/  FMUL.FTZ R105, R4.reuse, R105 ;  /* 0x0000006904697220 */ /* 0x040fe40000410000 */
[C---:B------:R-:W-:Y:S01]  /*16a30*/  FMUL.FTZ R108, R4.reuse, R108 ;  /* 0x0000006c046c7220 */ /* 0x040fe20000410000 */
[----:B-1----:R-:W-:Y:S01]  /*16a40*/  MOV R2, 0xff800000 ;  /* 0xff80000000027802 */ /* 0x002fe20000000f00 */
        /* <DEDUP_REMOVED lines=40> */
[C---:B----4-:R-:W-:Y:S02]  /*16cd0*/  FMUL.FTZ R130, R3.reuse, R130 ;  /* 0x0000008203827220 */ /* 0x050fe40000410000 */
        /* <DEDUP_REMOVED lines=49> */
.L_x_563:
[----:B------:R-:W-:Y:S01]  /*16ff0*/  SHF.R.S32.HI R0, RZ, 0x1f, R199 ;  /* 0x0000001fff007819 */ /* 0x000fe200000114c7 */
        /* <DEDUP_REMOVED lines=129> */
[----:B------:R1:W-:Y:S01]  /*17810*/  STS [R19+0x8080], R6 ;  /* 0x0080800613007388 */ /* 0x0003e20000000800 */
        /* <DEDUP_REMOVED lines=9> */
[----:B-1----:R-:W-:-:S02]  /*178b0*/  IMAD.MOV.U32 R6, RZ, RZ, c[0x0][0x388] ;  /* 0x0000e200ff067624 */ /* 0x002fc400078e00ff */
[----:B--2---:R-:W-:-:S03]  /*178c0*/  @P1 IMAD.WIDE R18, R200, R15, c[0x0][0x508] ;  /* 0x00014200c8121625 */ /* 0x004fc600078e020f */
[----:B------:R-:W2:Y:S04]  /*178d0*/  @P0 LDG.E R9, [R26.64] ;  /* 0x000000061a090981 */ /* 0x000ea8000c1e1900 */
[----:B------:R3:W5:Y:S01]  /*178e0*/  @P1 LDG.E R6, [R18.64] ;  /* 0x0000000612061981 */ /* 0x000762000c1e1900 */
[----:B------:R-:W-:Y:S02]  /*178f0*/  CS2R R16, SRZ ;  /* 0x0000000000107805 */ /* 0x000fe4000001ff00 */
[--C-:B--2---:R-:W-:Y:S01]  /*17900*/  @P0 SHF.R.S32.HI R17, RZ, 0x1f, R9.reuse ;  /* 0x0000001fff110819 */ /* 0x104fe20000011409 */
[----:B------:R-:W-:Y:S01]  /*17910*/  @P0 IMAD.MOV.U32 R16, RZ, RZ, R9 ;  /* 0x000000ffff100224 */ /* 0x000fe200078e0009 */
[----:B------:R-:W-:Y:S05]  /*17920*/  @P1 BRA `(.L_x_619) ;  /* 0x0000004000001947 */ /* 0x000fea0003800000 */
[----:B---3--:R-:W-:Y:S05]  /*17930*/  @!P0 BRA `(.L_x_619) ;  /* 0x0000003000008947 */ /* 0x008fea0003800000 */
[----:B-----5:R-:W2:Y:S04]  /*17940*/  LDG.E R6, [R26.64] ;  /* 0x000000061a067981 */ /* 0x020ea8000c1e1900 */
[----:B------:R-:W2:Y:S02]  /*17950*/  LDG.E R3, [R26.64+0x4] ;  /* 0x000004061a037981 */ /* 0x000ea4000c1e1900 */
[----:B--2---:R-:W-:-:S02]  /*17960*/  IADD3 R6, -R6, R3, RZ ;  /* 0x0000000306067210 */ /* 0x004fc40007ffe1ff */
.L_x_619:
[----:B---3--:R-:W-:Y:S01]  /*17970*/  LOP3.LUT R8, R12, 0xffffffe0, RZ, 0xc0, !PT ;  /* 0xffffffe00c087812 */ /* 0x008fe200078ec0ff */
[----:B------:R-:W1:Y:S01]  /*17980*/  S2R R58, SR_CTAID.X ;  /* 0x00000000003a7919 */ /* 0x000e620000002500 */
[----:B------:R-:W-:Y:S01]  /*17990*/  SHF.R.S32.HI R12, RZ, 0x1f, R7 ;  /* 0x0000001fff0c7819 */ /* 0x000fe20000011407 */
[----:B------:R-:W-:Y:S01]  /*179a0*/  IMAD.MOV.U32 R11, RZ, RZ, c[0x0][0x4e8] ;  /* 0x00013a00ff0b7624 */ /* 0x000fe200078e00ff */
[----:B------:R-:W-:Y:S01]  /*179b0*/  LEA.HI R3, R14, R14, RZ, 0x1 ;  /* 0x0000000e0e037211 */ /* 0x000fe200078f08ff */
[----:B------:R-:W-:Y:S01]  /*179c0*/  IMAD.IADD R9, R5, 0x1, -R8 ;  /* 0x0000000105097824 */ /* 0x000fe200078e0a08 */
[----:B------:R-:W-:Y:S01]  /*179d0*/  LEA.HI R12, R12, R7, RZ, 0x3 ;  /* 0x000000070c0c7211 */ /* 0x000fe200078f18ff */
[----:B------:R-:W-:Y:S01]  /*179e0*/  IMAD.MOV.U32 R19, RZ, RZ, R17 ;  /* 0x000000ffff137224 */ /* 0x000fe200078e0011 */
[----:B------:R-:W-:Y:S01]  /*179f0*/  LOP3.LUT R3, R3, 0x1ffffffe, RZ, 0xc0, !PT ;  /* 0x1ffffffe03037812 */ /* 0x000fe200078ec0ff */
[----:B------:R-:W-:Y:S01]  /*17a00*/  BSSY B0, `(.L_x_620) ;  /* 0x0000080000007945 */ /* 0x000fe20003800000 */
[----:B------:R-:W-:-:S02]  /*17a10*/  SHF.R.S32.HI R8, RZ, 0x1f, R9 ;  /* 0x0000001fff087819 */ /* 0x000fc40000011409 */
[----:B------:R-:W-:Y:S01]  /*17a20*/  LOP3.LUT R12, R12, 0xffffff8, RZ, 0xc0, !PT ;  /* 0x0ffffff80c0c7812 */ /* 0x000fe200078ec0ff */
[----:B------:R-:W-:Y:S01]  /*17a30*/  IMAD.IADD R14, R14, 0x1, -R3 ;  /* 0x000000010e0e7824 */ /* 0x000fe200078e0a03 */
[----:B------:R-:W-:Y:S02]  /*17a40*/  LEA.HI R8, R8, R9, RZ, 0x2 ;  /* 0x0000000908087211 */ /* 0x000fe400078f10ff */
[----:B------:R-:W-:Y:S02]  /*17a50*/  IADD3 R7, -R12, R7, RZ ;  /* 0x000000070c077210 */ /* 0x000fe40007ffe1ff */
[----:B------:R-:W-:Y:S02]  /*17a60*/  SHF.R.S32.HI R8, RZ, 0x2, R8 ;  /* 0x00000002ff087819 */ /* 0x000fe40000011408 */
[----:B------:R-:W-:Y:S02]  /*17a70*/  ISETP.NE.AND P1, PT, R11, 0x1, PT ;  /* 0x000000010b00780c */ /* 0x000fe40003f25270 */
[-C--:B------:R-:W-:Y:S01]  /*17a80*/  LEA.HI R12, R10, R5.reuse, RZ, 0x3 ;  /* 0x000000050a0c7211 */ /* 0x080fe200078f18ff */
[----:B------:R-:W-:Y:S01]  /*17a90*/  IMAD R3, R7, 0x10, R8 ;  /* 0x0000001007037824 */ /* 0x000fe200078e0208 */
[----:B------:R-:W-:Y:S01]  /*17aa0*/  LOP3.LUT P2, RZ, R9, 0x3, RZ, 0xc0, !PT ;  /* 0x0000000309ff7812 */ /* 0x000fe2000784c0ff */
[----:B------:R-:W-:Y:S01]  /*17ab0*/  IMAD R8, R0, c[0x0][0x490], RZ ;  /* 0x0001240000087a24 */ /* 0x000fe200078e02ff */
[----:B------:R-:W-:Y:S01]  /*17ac0*/  MOV R18, R16 ;  /* 0x0000001000127202 */ /* 0x000fe20000000f00 */
[----:B------:R-:W-:Y:S01]  /*17ad0*/  IMAD R11, R14, 0x8, R3 ;  /* 0x000000080e0b7824 */ /* 0x000fe200078e0203 */
[----:B------:R-:W-:Y:S01]  /*17ae0*/  LEA.HI R10, R10, R5, RZ, 0x6 ;  /* 0x000000050a0a7211 */ /* 0x000fe200078f30ff */
[----:B------:R-:W-:Y:S01]  /*17af0*/  IMAD R9, R199, c[0x0][0x494], R8 ;  /* 0x00012500c7097a24 */ /* 0x000fe200078e0208 */
[----:B------:R-:W-:Y:S01]  /*17b00*/  LOP3.LUT R8, R12, 0xfffffff8, RZ, 0xc0, !PT ;  /* 0xfffffff80c087812 */ /* 0x000fe200078ec0ff */
[----:B------:R-:W-:Y:S01]  /*17b10*/  IMAD R7, R17, c[0x0][0x3a0], RZ ;  /* 0x0000e80011077a24 */ /* 0x000fe200078e02ff */
[----:B-1----:R-:W-:Y:S01]  /*17b20*/  LEA R11, R58, R11, 0x7 ;  /* 0x0000000b3a0b7211 */ /* 0x002fe200078e38ff */
[----:B------:R-:W-:Y:S01]  /*17b30*/  IMAD.WIDE.U32 R18, R199, c[0x0][0x490], R18 ;  /* 0x00012400c7127a25 */ /* 0x000fe200078e0012 */
[----:B------:R-:W-:-:S03]  /*17b40*/  SHF.L.U32 R10, R10, 0x3, RZ ;  /* 0x000000030a0a7819 */ /* 0x000fc600000006ff */
[----:B------:R-:W-:Y:S02]  /*17b50*/  IMAD.IADD R8, R5, 0x1, -R8 ;  /* 0x0000000105087824 */ /* 0x000fe400078e0a08 */
[C---:B------:R-:W-:Y:S02]  /*17b60*/  IMAD R7, R16.reuse, c[0x0][0x3a4], R7 ;  /* 0x0000e90010077a24 */ /* 0x040fe400078e0207 */
[----:B------:R-:W-:-:S04]  /*17b70*/  IMAD.WIDE.U32 R14, R16, c[0x0][0x3a0], RZ ;  /* 0x0000e800100e7a25 */ /* 0x000fc800078e00ff */
[----:B------:R-:W-:Y:S01]  /*17b80*/  @P1 IMAD.HI.U32 R5, R11, c[0x0][0x4ec], RZ ;  /* 0x00013b000b051a27 */ /* 0x000fe200078e00ff */
[----:B------:R-:W-:Y:S02]  /*17b90*/  IADD3 R15, R15, R7, RZ ;  /* 0x000000070f0f7210 */ /* 0x000fe40007ffe0ff */
[----:B------:R-:W-:Y:S01]  /*17ba0*/  SHF.R.S32.HI R7, RZ, 0x1f, R200 ;  /* 0x0000001fff077819 */ /* 0x000fe200000114c8 */
[----:B------:R-:W-:Y:S01]  /*17bb0*/  IMAD.IADD R19, R19, 0x1, R9 ;  /* 0x0000000113137824 */ /* 0x000fe200078e0209 */
[----:B------:R-:W-:Y:S01]  /*17bc0*/  SEL R200, R200, RZ, !P0 ;  /* 0x000000ffc8c87207 */ /* 0x000fe20004000000 */
[----:B------:R-:W-:Y:S01]  /*17bd0*/  IMAD.MOV.U32 R9, RZ, RZ, R11 ;  /* 0x000000ffff097224 */ /* 0x000fe200078e000b */
[----:B------:R-:W-:Y:S01]  /*17be0*/  @P1 SHF.R.U32.HI R9, RZ, c[0x0][0x4f0], R5 ;  /* 0x00013c00ff091a19 */ /* 0x000fe20000011605 */
[----:B------:R-:W-:Y:S01]  /*17bf0*/  IMAD R0, R0, c[0x0][0x3e8], RZ ;  /* 0x0000fa0000007a24 */ /* 0x000fe200078e02ff */
[----:B------:R-:W-:Y:S01]  /*17c00*/  SHF.R.S32.HI R5, RZ, 0x3, R12 ;  /* 0x00000003ff057819 */ /* 0x000fe2000001140c */
[----:B------:R-:W-:Y:S01]  /*17c10*/  IMAD.WIDE.U32 R14, R199, c[0x0][0x3e8], R14 ;  /* 0x0000fa00c70e7a25 */ /* 0x000fe200078e000e */
[----:B------:R-:W-:-:S02]  /*17c20*/  SEL R7, R7, RZ, !P0 ;  /* 0x000000ff07077207 */ /* 0x000fc40004000000 */
[----:B------:R-:W-:Y:S01]  /*17c30*/  LEA R21, R8, R5, 0x5 ;  /* 0x0000000508157211 */ /* 0x000fe200078e28ff */
[--C-:B------:R-:W-:Y:S01]  /*17c40*/  IMAD.MOV R12, RZ, RZ, -R9.reuse ;  /* 0x000000ffff0c7224 */ /* 0x100fe200078e0a09 */
[----:B------:R-:W-:Y:S01]  /*17c50*/  SHF.R.S32.HI R16, RZ, 0x1f, R9 ;  /* 0x0000001fff107819 */ /* 0x000fe20000011409 */
[----:B------:R-:W-:Y:S02]  /*17c60*/  IMAD R17, R199, c[0x0][0x3ec], R0 ;  /* 0x0000fb00c7117a24 */ /* 0x000fe400078e0200 */
[----:B------:R-:W-:Y:S02]  /*17c70*/  IMAD R12, R12, c[0x0][0x4e8], R11 ;  /* 0x00013a000c0c7a24 */ /* 0x000fe400078e020b */
[----:B------:R-:W-:Y:S01]  /*17c80*/  IMAD.WIDE.U32 R18, R200, c[0x0][0x498], R18 ;  /* 0x00012600c8127a25 */ /* 0x000fe200078e0012 */
[----:B------:R-:W-:-:S03]  /*17c90*/  IADD3 R15, R15, R17, RZ ;  /* 0x000000110f0f7210 */ /* 0x000fc60007ffe0ff */
[----:B------:R-:W-:Y:S01]  /*17ca0*/  IMAD R13, R7, c[0x0][0x498], RZ ;  /* 0x00012600070d7a24 */ /* 0x000fe200078e02ff */
[----:B------:R-:W-:Y:S01]  /*17cb0*/  IADD3 R20, P0, R9, R18, RZ ;  /* 0x0000001209147210 */ /* 0x000fe20007f1e0ff */
[----:B------:R-:W-:Y:S01]  /*17cc0*/  IMAD R11, R58, 0x80, R21 ;  /* 0x000000803a0b7824 */ /* 0x000fe200078e0215 */
[----:B------:R-:W-:Y:S01]  /*17cd0*/  SHF.R.S32.HI R18, RZ, 0x1f, R12 ;  /* 0x0000001fff127819 */ /* 0x000fe2000001140c */
[----:B------:R-:W-:Y:S02]  /*17ce0*/  IMAD R13, R200, c[0x0][0x49c], R13 ;  /* 0x00012700c80d7a24 */ /* 0x000fe400078e020d */
[----:B------:R-:W-:-:S03]  /*17cf0*/  @P1 IMAD.HI.U32 R17, R11, c[0x0][0x4ec], RZ ;  /* 0x00013b000b111a27 */ /* 0x000fc600078e00ff */
[----:B------:R-:W-:Y:S01]  /*17d00*/  IADD3.X R21, R16, R19, R13, P0, !PT ;  /* 0x0000001310157210 */ /* 0x000fe200007fe40d */
[----:B------:R-:W-:Y:S01]  /*17d10*/  IMAD.MOV.U32 R9, RZ, RZ, R11 ;  /* 0x000000ffff097224 */ /* 0x000fe200078e000b */
[----:B------:R-:W-:Y:S01]  /*17d20*/  @P1 SHF.R.U32.HI R9, RZ, c[0x0][0x4f0], R17 ;  /* 0x00013c00ff091a19 */ /* 0x000fe20000011611 */
[----:B------:R-:W-:Y:S02]  /*17d30*/  IMAD R17, R18, c[0x0][0x488], RZ ;  /* 0x0001220012117a24 */ /* 0x000fe400078e02ff */
[----:B------:R-:W-:-:S04]  /*17d40*/  IMAD.WIDE.U32 R20, R12, c[0x0][0x488], R20 ;  /* 0x000122000c147a25 */ /* 0x000fc800078e0014 */
[----:B------:R-:W-:Y:S01]  /*17d50*/  IMAD R17, R12, c[0x0][0x48c], R17 ;  /* 0x000123000c117a24 */ /* 0x000fe200078e0211 */
[----:B------:R-:W-:Y:S01]  /*17d60*/  LEA R12, P0, R20, c[0x0][0x450], 0x2 ;  /* 0x00011400140c7a11 */ /* 0x000fe200078010ff */
[----:B------:R-:W-:Y:S02]  /*17d70*/  IMAD.SHL.U32 R0, R5, 0x40, RZ ;  /* 0x0000004005007824 */ /* 0x000fe400078e00ff */
[----:B------:R-:W-:Y:S01]  /*17d80*/  IMAD R19, R7, c[0x0][0x3f0], RZ ;  /* 0x0000fc0007137a24 */ /* 0x000fe200078e02ff */
[----:B------:R-:W-:Y:S01]  /*17d90*/  IADD3 R17, R21, R17, RZ ;  /* 0x0000001115117210 */ /* 0x000fe20007ffe0ff */
[----:B------:R-:W-:Y:S01]  /*17da0*/  SHFL.IDX PT, R32, R12, RZ, 0x1c1f ;  /* 0x001c1fff0c207589 */ /* 0x000fe200000e0000 */
[----:B------:R-:W-:Y:S01]  /*17db0*/  LOP3.LUT R13, R0, 0x1c0, RZ, 0xc0, !PT ;  /* 0x000001c0000d7812 */ /* 0x000fe200078ec0ff */
[----:B------:R-:W-:Y:S01]  /*17dc0*/  IMAD.SHL.U32 R0, R8, 0x8, RZ ;  /* 0x0000000808007824 */ /* 0x000fe200078e00ff */
[----:B------:R-:W-:Y:S01]  /*17dd0*/  LEA.HI.X R17, R20, c[0x0][0x454], R17, 0x2, P0 ;  /* 0x0001150014117a11 */ /* 0x000fe200000f1411 */
[----:B------:R-:W-:Y:S01]  /*17de0*/  SHFL.IDX PT, R34, R12, 0x1, 0x1c1f ;  /* 0x003c1f000c227f89 */ /* 0x000fe200000e0000 */
[----:B------:R-:W-:Y:S01]  /*17df0*/  SHF.R.U32.HI R7, RZ, 0x3, R13 ;  /* 0x00000003ff077819 */ /* 0x000fe2000001160d */
[----:B------:R-:W-:Y:S01]  /*17e00*/  IMAD R16, R58, 0x80, R3 ;  /* 0x000000803a107824 */ /* 0x000fe200078e0203 */
[----:B------:R-:W-:Y:S01]  /*17e10*/  LOP3.LUT R8, R13, 0x38, R0, 0xf8, !PT ;  /* 0x000000380d087812 */ /* 0x000fe200078ef800 */
[----:B------:R-:W1:Y:S01]  /*17e20*/  SHFL.IDX PT, R33, R17, RZ, 0x1c1f ;  /* 0x001c1fff11217589 */ /* 0x000e6200000e0000 */
[C---:B------:R-:W-:Y:S01]  /*17e30*/  IMAD R19, R200.reuse, c[0x0][0x3f4], R19 ;  /* 0x0000fd00c8137a24 */ /* 0x040fe200078e0213 */
[----:B------:R-:W-:Y:S01]  /*17e40*/  SHF.R.S32.HI R13, RZ, 0x1f, R9 ;  /* 0x0000001fff0d7819 */ /* 0x000fe20000011409 */
[----:B------:R-:W-:Y:S01]  /*17e50*/  IMAD.WIDE.U32 R14, R200, c[0x0][0x3f0], R14 ;  /* 0x0000fc00c80e7a25 */ /* 0x000fe200078e000e */
[----:B------:R-:W2:Y:S01]  /*17e60*/  SHFL.IDX PT, R35, R17, 0x1, 0x1c1f ;  /* 0x003c1f0011237f89 */ /* 0x000ea200000e0000 */
[----:B------:R-:W-:-:S02]  /*17e70*/  LOP3.LUT R7, R8, R7, RZ, 0x3c, !PT ;  /* 0x0000000708077212 */ /* 0x000fc400078e3cff */
[----:B------:R-:W-:Y:S01]  /*17e80*/  IMAD.MOV R8, RZ, RZ, -R9 ;  /* 0x000000ffff087224 */ /* 0x000fe200078e0a09 */
[----:B------:R-:W-:Y:S01]  /*17e90*/  IADD3 R15, R15, R19, RZ ;  /* 0x000000130f0f7210 */ /* 0x000fe20007ffe0ff */
[----:B-----5:R-:W-:Y:S01]  /*17ea0*/  IMAD R3, R6, c[0x0][0x4e8], RZ ;  /* 0x00013a0006037a24 */ /* 0x020fe200078e02ff */
[----:B------:R-:W-:Y:S01]  /*17eb0*/  IADD3 R6, R16, 0x8, RZ ;  /* 0x0000000810067810 */ /* 0x000fe20007ffe0ff */
[----:B------:R-:W-:Y:S01]  /*17ec0*/  IMAD R8, R8, c[0x0][0x4e8], R11 ;  /* 0x00013a0008087a24 */ /* 0x000fe200078e020b */
[----:B------:R-:W-:Y:S01]  /*17ed0*/  LOP3.LUT R7, R7, 0x7ffffe00, R10, 0xf8, !PT ;  /* 0x7ffffe0007077812 */ /* 0x000fe200078ef80a */
[----:B------:R-:W-:Y:S01]  /*17ee0*/  IMAD R18, R13, c[0x0][0x3e0], RZ ;  /* 0x0000f8000d127a24 */ /* 0x000fe200078e02ff */
[-C--:B------:R-:W-:Y:S01]  /*17ef0*/  ISETP.GE.OR P1, PT, R16, R3.reuse, P2 ;  /* 0x000000031000720c */ /* 0x080fe20001726670 */
[----:B------:R-:W-:Y:S01]  /*17f00*/  IMAD.WIDE.U32 R14, R9, c[0x0][0x3e0], R14 ;  /* 0x0000f800090e7a25 */ /* 0x000fe200078e000e */
[----:B------:R-:W-:Y:S02]  /*17f10*/  ISETP.GE.OR P0, PT, R6, R3, P2 ;  /* 0x000000030600720c */ /* 0x000fe40001706670 */
[----:B------:R-:W-:Y:S01]  /*17f20*/  SHF.L.U32 R57, R7, 0x1, RZ ;  /* 0x0000000107397819 */ /* 0x000fe200000006ff */
[----:B------:R-:W-:Y:S01]  /*17f30*/  IMAD R18, R9, c[0x0][0x3e4], R18 ;  /* 0x0000f90009127a24 */ /* 0x000fe200078e0212 */
[----:B------:R-:W-:-:S02]  /*17f40*/  SHF.R.S32.HI R9, RZ, 0x1f, R8 ;  /* 0x0000001fff097819 */ /* 0x000fc40000011408 */
[----:B------:R-:W-:Y:S01]  /*17f50*/  LEA R58, R58, R5, 0x7 ;  /* 0x000000053a3a7211 */ /* 0x000fe200078e38ff */
[----:B------:R-:W-:Y:S02]  /*17f60*/  IMAD.IADD R15, R15, 0x1, R18 ;  /* 0x000000010f0f7824 */ /* 0x000fe400078e0212 */
[----:B------:R-:W-:Y:S02]  /*17f70*/  IMAD R9, R9, c[0x0][0x3d8], RZ ;  /* 0x0000f60009097a24 */ /* 0x000fe400078e02ff */
[----:B-1----:R1:W-:Y:S01]  /*17f80*/  @!P1 ST.E [R32.64], R2 ;  /* 0x0000000220009985 */ /* 0x0023e2000c101906 */
[----:B------:R-:W-:-:S03]  /*17f90*/  IMAD.WIDE.U32 R54, R8, c[0x0][0x3d8], R14 ;  /* 0x0000f60008367a25 */ /* 0x000fc600078e000e */
[----:B--2---:R1:W-:Y:S01]  /*17fa0*/  @!P0 ST.E [R34.64], R4 ;  /* 0x0000000422008985 */ /* 0x0043e2000c101906 */
[----:B------:R-:W-:Y:S01]  /*17fb0*/  IMAD R6, R8, c[0x0][0x3dc], R9 ;  /* 0x0000f70008067a24 */ /* 0x000fe200078e0209 */
[----:B------:R-:W-:Y:S02]  /*17fc0*/  LEA R56, P0, R54, c[0x0][0x380], 0x1 ;  /* 0x0000e00036387a11 */ /* 0x000fe400078008ff */
[----:B------:R1:W2:Y:S01]  /*17fd0*/  LDS.128 R44, [R57+0x1080] ;  /* 0x00108000392c7984 */ /* 0x0002a20000000c00 */
[----:B------:R-:W-:-:S03]  /*17fe0*/  IMAD.IADD R6, R55, 0x1, R6 ;  /* 0x0000000137067824 */ /* 0x000fc600078e0206 */
[----:B------:R1:W3:Y:S02]  /*17ff0*/  LDS.128 R40, [R57+0x2080] ;  /* 0x0020800039287984 */ /* 0x0002e40000000c00 */
[----:B------:R-:W-:Y:S02]  /*18000*/  LEA.HI.X R54, R54, c[0x0][0x384], R6, 0x1, P0 ;  /* 0x0000e10036367a11 */ /* 0x000fe400000f0c06 */
[----:B------:R1:W4:Y:S01]  /*18010*/  LDS.128 R36, [R57+0x3080] ;  /* 0x0030800039247984 */ /* 0x0003220000000c00 */
[----:B------:R-:W-:-:S03]  /*18020*/  ISETP.GE.AND P0, PT, R58, R3, PT ;  /* 0x000000033a00720c */ /* 0x000fc60003f06270 */
        /* <DEDUP_REMOVED lines=9> */
[----:B--2---:R-:W2:Y:S01]  /*180c0*/  LDS.128 R48, [R57+0x80] ;  /* 0x0000800039307984 */ /* 0x004ea20000000c00 */
[----:B------:R-:W-:-:S02]  /*180d0*/  IADD3 R55, R0, 0x40, RZ ;  /* 0x0000004000377810 */ /* 0x000fc40007ffe0ff */
[C---:B------:R-:W-:Y:S01]  /*180e0*/  IADD3 R53, R0.reuse, 0x80, RZ ;  /* 0x0000008000357810 */ /* 0x040fe20007ffe0ff */
[----:B-1----:R-:W1:Y:S01]  /*180f0*/  LDS.128 R32, [R57+0x4080] ;  /* 0x0040800039207984 */ /* 0x002e620000000c00 */
[----:B------:R-:W-:Y:S02]  /*18100*/  ISETP.GE.AND P1, PT, R55, c[0x0][0x3c8], PT ;  /* 0x0000f20037007a0c */ /* 0x000fe40003f26270 */
[----:B------:R-:W-:Y:S01]  /*18110*/  ISETP.GE.AND P0, PT, R53, c[0x0][0x3c8], PT ;  /* 0x0000f20035007a0c */ /* 0x000fe20003f06270 */
[----:B------:R-:W5:Y:S01]  /*18120*/  LDS.128 R4, [R57+0x8080] ;  /* 0x0080800039047984 */ /* 0x000f620000000c00 */
[----:B------:R-:W-:-:S09]  /*18130*/  ISETP.GE.AND P2, PT, R0, c[0x0][0x3c8], PT ;  /* 0x0000f20000007a0c */ /* 0x000fd20003f46270 */
[----:B------:R-:W-:Y:S02]  /*18140*/  @!P1 SHF.R.S32.HI R52, RZ, 0x1f, R55 ;  /* 0x0000001fff349819 */ /* 0x000fe40000011437 */
[----:B------:R-:W-:Y:S02]  /*18150*/  @!P0 SHF.R.S32.HI R2, RZ, 0x1f, R53 ;  /* 0x0000001fff028819 */ /* 0x000fe40000011435 */
[----:B------:R-:W-:Y:S01]  /*18160*/  @!P1 LEA.HI R52, R52, R55, RZ, 0x3 ;  /* 0x0000003734349211 */ /* 0x000fe200078f18ff */
[----:B------:R-:W-:Y:S01]  /*18170*/  @!P2 IMAD.WIDE R62, R0, 0x2, R60 ;  /* 0x00000002003ea825 */ /* 0x000fe200078e023c */
[----:B------:R-:W-:Y:S02]  /*18180*/  @!P0 LEA.HI R2, R2, R53, RZ, 0x3 ;  /* 0x0000003502028211 */ /* 0x000fe400078f18ff */
[----:B------:R-:W-:Y:S02]  /*18190*/  @!P1 LOP3.LUT R52, R52, 0xfffffff8, RZ, 0xc0, !PT ;  /* 0xfffffff834349812 */ /* 0x000fe400078ec0ff */
[----:B------:R-:W-:-:S03]  /*181a0*/  @!P0 LOP3.LUT R2, R2, 0xfffffff8, RZ, 0xc0, !PT ;  /* 0xfffffff802028812 */ /* 0x000fc600078ec0ff */
[----:B------:R-:W-:-:S04]  /*181b0*/  @!P1 IMAD.WIDE R52, R52, 0x2, R60 ;  /* 0x0000000234349825 */ /* 0x000fc800078e023c */
[----:B------:R-:W-:Y:S01]  /*181c0*/  @!P0 IMAD.WIDE R60, R2, 0x2, R60 ;  /* 0x00000002023c8825 */ /* 0x000fe200078e023c */
[----:B--2---:R2:W-:Y:S04]  /*181d0*/  @!P2 ST.E.128 [R62.64], R48 ;  /* 0x000000303e00a985 */ /* 0x0045e8000c101d06 */
[----:B-1----:R2:W-:Y:S04]  /*181e0*/  @!P1 ST.E.128 [R52.64], R32 ;  /* 0x0000002034009985 */ /* 0x0025e8000c101d06 */
[----:B-----5:R2:W-:Y:S02]  /*181f0*/  @!P0 ST.E.128 [R60.64], R4 ;  /* 0x000000043c008985 */ /* 0x0205e4000c101d06 */
.L_x_621:
[----:B--2---:R-:W-:Y:S05]  /*18200*/  BSYNC B0 ;  /* 0x0000000000007941 */ /* 0x004fea0003800000 */
.L_x_620:
[----:B-1----:R-:W-:Y:S01]  /*18210*/  IADD3 R2, R58, 0x20, RZ ;  /* 0x000000203a027810 */ /* 0x002fe20007ffe0ff */
[----:B------:R1:W2:Y:S01]  /*18220*/  SHFL.IDX PT, R33, R54, 0x1, 0x181f ;  /* 0x00381f0036217f89 */ /* 0x0002a200000e0000 */
[----:B------:R-:W-:Y:S02]  /*18230*/  BSSY B0, `(.L_x_622) ;  /* 0x0000015000007945 */ /* 0x000fe40003800000 */
[----:B------:R-:W-:Y:S01]  /*18240*/  ISETP.GE.AND P0, PT, R2, R3, PT ;  /* 0x000000030200720c */ /* 0x000fe20003f06270 */
[----:B------:R1:W4:-:S12]  /*18250*/  SHFL.IDX PT, R32, R56, 0x1, 0x181f ;  /* 0x00381f0038207f89 */ /* 0x00031800000e0000 */
        /* <DEDUP_REMOVED lines=18> */
.L_x_623:
[----:B------:R-:W-:Y:S05]  /*18380*/  BSYNC B0 ;  /* 0x0000000000007941 */ /* 0x000fea0003800000 */
.L_x_622:
[----:B------:R-:W-:Y:S01]  /*18390*/  IADD3 R2, R58, 0x40, RZ ;  /* 0x000000403a027810 */ /* 0x000fe20007ffe0ff */
[----:B--2---:R2:W1:Y:S01]  /*183a0*/  SHFL.IDX PT, R17, R54, 0x2, 0x181f ;  /* 0x00581f0036117f89 */ /* 0x00446200000e0000 */
        /* <DEDUP_REMOVED lines=21> */
.L_x_625:
[----:B------:R-:W-:Y:S05]  /*18500*/  BSYNC B0 ;  /* 0x0000000000007941 */ /* 0x000fea0003800000 */
.L_x_624:
        /* <DEDUP_REMOVED lines=24> */
.L_x_618:
        /* <DEDUP_REMOVED lines=18> */
.L_x_626:
        /* <DEDUP_REMOVED lines=41> */
.L_x_628:
[----:B------:R-:W-:Y:S05]  /*18a40*/  BSYNC B0 ;  /* 0x0000000000007941 */ /* 0x000fea0003800000 */
.L_x_627:
        /* <DEDUP_REMOVED lines=64> */
.L_x_630:
[----:B------:R-:W-:Y:S05]  /*18e50*/  BSYNC B0 ;  /* 0x0000000000007941 */ /* 0x000fea0003800000 */
.L_x_629:
        /* <DEDUP_REMOVED lines=21> */
.L_x_632:
[----:B------:R-:W-:Y:S05]  /*18fb0*/  BSYNC B0 ;  /* 0x0000000000007941 */ /* 0x000fea0003800000 */
.L_x_631:
        /* <DEDUP_REMOVED lines=21> */
.L_x_634:
[----:B------:R-:W-:Y:S05]  /*19110*/  BSYNC B0 ;  /* 0x0000000000007941 */ /* 0x000fea0003800000 */
.L_x_633:
        /* <DEDUP_REMOVED lines=22> */
.L_x_635:
        /* <DEDUP_REMOVED lines=16> */
.L_x_1293:


//--------------------- .text._ZN7cutlass13device_kernelIN5flash19enable_sm80_to_sm89INS1_16FlashAttnFwdSm80INS1_25CollectiveMainloopFwdSm80ILi8ELi2ELb1EN4cute5tupleIJNS5_1CILi128EEENS7_ILi96EEENS7_ILi192EEEEEELi192ENS_10bfloat16_tEfNS_4arch4Sm80ELb0ELb0ELb0ELb0ELb0ELb0ELb1ELb0EEENS1_21CollectiveEpilogueFwdINS6_IJS8_SA_S9_EEENS6_IJNS7_ILi1EEESI_SI_EEESC_SE_Li256ELb0ELb1ELb0ELb0EEENS1_19SingleTileSchedulerILb0ELb0ELb1ELi128EEEEEEEEEvNT_6ParamsE --------------------------
	.section	.text._ZN7cutlass13device_kernelIN5flash19enable_sm80_to_sm89INS1_16FlashAttnFwdSm80INS1_25CollectiveMainloopFwdSm80ILi8ELi2ELb1EN4cute5tupleIJNS5_1CILi128EEENS7_ILi96EEENS7_ILi192EEEEEELi192ENS_10bfloat16_tEfNS_4arch4Sm80ELb0ELb0ELb0ELb0ELb0ELb0ELb1ELb0EEENS1_21CollectiveEpilogueFwdINS6_IJS8_SA_S9_EEENS6_IJNS7_ILi1EEESI_SI_EEESC_SE_Li256ELb0ELb1ELb0ELb0EEENS1_19SingleTileSchedulerILb0ELb0ELb1ELi128EEEEEEEEEvNT_6ParamsE,"ax",@progbits
	.sectioninfo	@"SHI_REGISTERS=255"
	.align	128
.text._ZN7cutlass13device_kernelIN5flash19enable_sm80_to_sm89INS1_16FlashAttnFwdSm80INS1_25CollectiveMainloopFwdSm80ILi8ELi2ELb1EN4cute5tupleIJNS5_1CILi128EEENS7_ILi96EEENS7_ILi192EEEEEELi192ENS_10bfloat16_tEfNS_4arch4Sm80ELb0ELb0ELb0ELb0ELb0ELb0ELb1ELb0EEENS1_21CollectiveEpilogueFwdINS6_IJS8_SA_S9_EEENS6_IJNS7_ILi1EEESI_SI_EEESC_SE_Li256ELb0ELb1ELb0ELb0EEENS1_19SingleTileSchedulerILb0ELb0ELb1ELi128EEEEEEEEEvNT_6ParamsE:
        .type           _ZN7cutlass13device_kernelIN5flash19enable_sm80_to_sm89INS1_16FlashAttnFwdSm80INS1_25CollectiveMainloopFwdSm80ILi8ELi2ELb1EN4cute5tupleIJNS5_1CILi128EEENS7_ILi96EEENS7_ILi192EEEEEELi192ENS_10bfloat16_tEfNS_4arch4Sm80ELb0ELb0ELb0ELb0ELb0ELb0ELb1ELb0EEENS1_21CollectiveEpilogueFwdINS6_IJS8_SA_S9_EEENS6_IJNS7_ILi1EEESI_SI_EEESC_SE_Li256ELb0ELb1ELb0ELb0EEENS1_19SingleTileSchedulerILb0ELb0ELb1ELi128EEEEEEEEEvNT_6ParamsE,@function
        .size           _ZN7cutlass13device_kernelIN5flash19enable_sm80_to_sm89INS1_16FlashAttnFwdSm80INS1_25CollectiveMainloopFwdSm80ILi8ELi2ELb1EN4cute5tupleIJNS5_1CILi128EEENS7_ILi96EEENS7_ILi192EEEEEELi192ENS_10bfloat16_tEfNS_4arch4Sm80ELb0ELb0ELb0ELb0ELb0ELb0ELb1ELb0EEENS1_21CollectiveEpilogueFwdINS6_IJS8_SA_S9_EEENS6_IJNS7_ILi1EEESI_SI_EEESC_SE_Li256ELb0ELb1ELb0ELb0EEENS1_19SingleTileSchedulerILb0ELb0ELb1ELi128EEEEEEEEEvNT_6ParamsE,(.L_x_1294 - _ZN7cutlass13device_kernelIN5flash19enable_sm80_to_sm89INS1_16FlashAttnFwdSm80INS1_25CollectiveMainloopFwdSm80ILi8ELi2ELb1EN4cute5tupleIJNS5_1CILi128EEENS7_ILi96EEENS7_ILi192EEEEEELi192ENS_10bfloat16_tEfNS_4arch4Sm80ELb0ELb0ELb0ELb0ELb0ELb0ELb1ELb0EEENS1_21CollectiveEpilogueFwdINS6_IJS8_SA_S9_EEENS6_IJNS7_ILi1EEESI_SI_EEESC_SE_Li256ELb0ELb1ELb0ELb0EEENS1_19SingleTileSchedulerILb0ELb0ELb1ELi128EEEEEEEEEvNT_6ParamsE)
        .other          _ZN7cutlass13device_kernelIN5flash19enable_sm80_to_sm89INS1_16FlashAttnFwdSm80INS1_25CollectiveMainloopFwdSm80ILi8ELi2ELb1EN4cute5tupleIJNS5_1CILi128EEENS7_ILi96EEENS7_ILi192EEEEEELi192ENS_10bfloat16_tEfNS_4arch4Sm80ELb0ELb0ELb0ELb0ELb0ELb0ELb1ELb0EEENS1_21CollectiveEpilogueFwdINS6_IJS8_SA_S9_EEENS6_IJNS7_ILi1EEESI_SI_EEESC_SE_Li256ELb0ELb1ELb0ELb0EEENS1_19SingleTileSchedulerILb0ELb0ELb1ELi128EEEEEEEEEvNT_6ParamsE,@"STO_CUDA_ENTRY STV_DEFAULT"
_ZN7cutlass13device_kernelIN5flash19enable_sm80_to_sm89INS1_16FlashAttnFwdSm80INS1_25CollectiveMainloopFwdSm80ILi8ELi2ELb1EN4cute5tupleIJNS5_1CILi128EEENS7_ILi96EEENS7_ILi192EEEEEELi192ENS_10bfloat16_tEfNS_4arch4Sm80ELb0ELb0ELb0ELb0ELb0ELb0ELb1ELb0EEENS1_21CollectiveEpilogueFwdINS6_IJS8_SA_S9_EEENS6_IJNS7_ILi1EEESI_SI_EEESC_SE_Li256ELb0ELb1ELb0ELb0EEENS1_19SingleTileSchedulerILb0ELb0ELb1ELi128EEEEEEEEEvNT_6ParamsE:
[----:B------:R-:W-:-:S03]  /*0000*/  MOV R1, c[0x0][0x28] ;  /* 0x00000a0000017a02 */ /* 0x000fc60000000f00 */
[----:B------:R-:W1:Y:S01]  /*0010*/  S2R R17, SR_CTAID.Z ;  /* 0x0000000000117919 */ /* 0x000e620000002700 */
[----:B------:R-:W-:Y:S02]  /*0020*/  IADD3 R1, R1, -0x28, RZ ;  /* 0xffffffd801017810 */ /* 0x000fe40007ffe0ff */
[----:B-1----:R-:W-:-:S13]  /*0030*/  ISETP.GE.AND P0, PT, R17, RZ, PT ;  /* 0x000000ff1100720c */ /* 0x002fda0003f06270 */
[----:B------:R-:W-:Y:S05]  /*0040*/  @!P0 EXIT ;  /* 0x000000000000894d */ /* 0x000fea0003800000 */
[----:B------:R-:W-:Y:S01]  /*0050*/  ISETP.NE.U32.AND P4, PT, RZ, c[0x0][0x340], PT ;  /* 0x0000d000ff007a0c */ /* 0x000fe20003f85070 */
[----:B------:R-:W-:Y:S01]  /*0060*/  ULDC.64 UR20, c[0x0][0x118] ;  /* 0x0000460000147ab9 */ /* 0x000fe20000000a00 */
[----:B------:R-:W1:Y:S04]  /*0070*/  S2R R33, SR_TID.X ;  /* 0x0000000000217919 */ /* 0x000e680000002100 */
[----:B------:R-:W2:Y:S01]  /*0080*/  S2R R24, SR_CTAID.Y ;  /* 0x0000000000187919 */ /* 0x000ea20000002600 */
[----:B------:R-:W-:-:S03]  /*0090*/  ISETP.NE.AND.EX P4, PT, RZ, c[0x0][0x344], PT, P4 ;  /* 0x0000d100ff007a0c */ /* 0x000fc60003f85340 */
[----:B------:R-:W3:Y:S01]  /*00a0*/  S2R R8, SR_CTAID.X ;  /* 0x0000000000087919 */ /* 0x000ee20000002500 */
[----:B------:R-:W-:Y:S01]  /*00b0*/  IMAD.MOV.U32 R9, RZ, RZ, c[0x0][0x2c4] ;  /* 0x0000b100ff097624 */ /* 0x000fe200078e00ff */
[----:B------:R-:W-:Y:S02]  /*00c0*/  UMOV UR6, 0x60 ;  /* 0x0000006000067882 */ /* 0x000fe40000000000 */
[----:B------:R-:W-:Y:S01]  /*00d0*/  ULDC.64 UR4, c[0x0][0x1e0] ;  /* 0x0000780000047ab9 */ /* 0x000fe20000000a00 */
[----:B------:R-:W-:Y:S01]  /*00e0*/  SHF.R.S32.HI R18, RZ, 0x1f, R17 ;  /* 0x0000001fff127819 */ /* 0x000fe20000011411 */
[----:B------:R-:W-:Y:S01]  /*00f0*/  IMAD.MOV.U32 R36, RZ, RZ, c[0x0][0x1e0] ;  /* 0x00007800ff247624 */ /* 0x000fe200078e00ff */
[----:B------:R-:W-:-:S03]  /*0100*/  ULDC.64 UR10, c[0x0][0x208] ;  /* 0x00008200000a7ab9 */ /* 0x000fc60000000a00 */
[----:B------:R-:W-:-:S04]  /*0110*/  @P4 IMAD.MOV.U32 R2, RZ, RZ, 0x4 ;  /* 0x00000004ff024424 */ /* 0x000fc800078e00ff */
[----:B------:R-:W-:-:S05]  /*0120*/  @P4 IMAD.WIDE R2, R17, R2, c[0x0][0x340] ;  /* 0x0000d00011024625 */ /* 0x000fca00078e0202 */
[----:B------:R4:W5:Y:S01]  /*0130*/  @P4 LDG.E R16, [R2.64] ;  /* 0x0000001402104981 */ /* 0x000962000c1e1900 */
[----:B-1----:R-:W-:Y:S01]  /*0140*/  SHF.R.S32.HI R32, RZ, 0x1f, R33 ;  /* 0x0000001fff207819 */ /* 0x002fe20000011421 */
[----:B------:R-:W-:Y:S01]  /*0150*/  UIMAD.WIDE.U32 UR18, UR6, UR4, URZ ;  /* 0x00000004061272a5 */ /* 0x000fe2000f8e003f */
[----:B------:R-:W-:Y:S01]  /*0160*/  ISETP.NE.AND P0, PT, R9, 0x1, PT ;  /* 0x000000010900780c */ /* 0x000fe20003f05270 */
[----:B--2---:R-:W-:Y:S01]  /*0170*/  IMAD.WIDE.U32 R6, R24, c[0x0][0x1b8], RZ ;  /* 0x00006e0018067a25 */ /* 0x004fe200078e00ff */
[CC--:B------:R-:W-:Y:S01]  /*0180*/  LEA.HI R31, R32.reuse, R33.reuse, RZ, 0x3 ;  /* 0x00000021201f7211 */ /* 0x0c0fe200078f18ff */
[----:B------:R-:W-:Y:S01]  /*0190*/  ULDC UR4, c[0x0][0x1d0] ;  /* 0x0000740000047ab9 */ /* 0x000fe20000000800 */
[----:B------:R-:W-:Y:S01]  /*01a0*/  SHF.R.S32.HI R27, RZ, 0x1f, R24 ;  /* 0x0000001fff1b7819 */ /* 0x000fe20000011418 */
[----:B------:R-:W-:Y:S01]  /*01b0*/  IMAD.U32 R4, RZ, RZ, UR18 ;  /* 0x00000012ff047e24 */ /* 0x000fe2000f8e00ff */
[----:B------:R-:W-:Y:S01]  /*01c0*/  LOP3.LUT R0, R31, 0xfffffff8, RZ, 0xc0, !PT ;  /* 0xfffffff81f007812 */ /* 0x000fe200078ec0ff */
[----:B------:R-:W-:Y:S01]  /*01d0*/  IMAD.U32 R5, RZ, RZ, UR19 ;  /* 0x00000013ff057e24 */ /* 0x000fe2000f8e00ff */
[----:B------:R-:W-:Y:S01]  /*01e0*/  SHF.R.S32.HI R22, RZ, 0x3, R31 ;  /* 0x00000003ff167819 */ /* 0x000fe2000001141f */
[----:B------:R-:W-:Y:S01]  /*01f0*/  IMAD.MOV.U32 R30, RZ, RZ, R4 ;  /* 0x000000ffff1e7224 */ /* 0x000fe200078e0004 */
[----:B------:R-:W-:Y:S01]  /*0200*/  LEA.HI R12, R32, R33, RZ, 0x4 ;  /* 0x00000021200c7211 */ /* 0x000fe200078f20ff */
[----:B------:R-:W-:Y:S01]  /*0210*/  IMAD.IADD R26, R33, 0x1, -R0 ;  /* 0x00000001211a7824 */ /* 0x000fe200078e0a00 */
[----:B------:R-:W-:Y:S01]  /*0220*/  UIADD3 UR7, UR4, 0x5f, URZ ;  /* 0x0000005f04077890 */ /* 0x000fe2000fffe03f */
[----:B------:R-:W-:Y:S01]  /*0230*/  IMAD R4, R18, c[0x0][0x1c0], RZ ;  /* 0x0000700012047a24 */ /* 0x000fe200078e02ff */
[----:B------:R-:W-:Y:S01]  /*0240*/  SHF.R.S32.HI R11, RZ, 0x4, R12 ;  /* 0x00000004ff0b7819 */ /* 0x000fe2000001140c */
[----:B------:R-:W-:Y:S01]  /*0250*/  IMAD R0, R26, 0x20, R22 ;  /* 0x000000201a007824 */ /* 0x000fe200078e0216 */
[----:B------:R-:W-:Y:S01]  /*0260*/  UIMAD.WIDE UR8, UR7, 0x2aaaaaab, URZ ;  /* 0x2aaaaaab070878a5 */ /* 0x000fe2000f8e023f */
[----:B------:R-:W-:Y:S01]  /*0270*/  IMAD R4, R17, c[0x0][0x1c4], R4 ;  /* 0x0000710011047a24 */ /* 0x000fe200078e0204 */
[----:B------:R-:W-:Y:S01]  /*0280*/  UIMAD UR5, UR6, UR5, URZ ;  /* 0x00000005060572a4 */ /* 0x000fe2000f8e023f */
[C---:B---3--:R-:W-:Y:S01]  /*0290*/  IMAD R13, R8.reuse, 0x80, R0 ;  /* 0x00000080080d7824 */ /* 0x048fe200078e0200 */
[----:B------:R-:W-:Y:S01]  /*02a0*/  UIMAD.WIDE.U32 UR14, UR6, UR10, URZ ;  /* 0x0000000a060e72a5 */ /* 0x000fe2000f8e003f */
[----:B------:R-:W-:Y:S01]  /*02b0*/  IMAD R10, R8, 0x80, R22 ;  /* 0x00000080080a7824 */ /* 0x000fe200078e0216 */
[----:B------:R-:W-:Y:S01]  /*02c0*/  UIADD3 UR5, UR19, UR5, URZ ;  /* 0x0000000513057290 */ /* 0x000fe2000fffe03f */
[----:B----4-:R-:W-:Y:S01]  /*02d0*/  IMAD R2, R27, c[0x0][0x1b8], RZ ;  /* 0x00006e001b027a24 */ /* 0x010fe200078e02ff */
[----:B------:R-:W-:Y:S01]  /*02e0*/  STL [R1+0x18], R13 ;  /* 0x0000180d01007387 */ /* 0x000fe20000100800 */
[----:B------:R-:W-:Y:S01]  /*02f0*/  @P0 IMAD.HI.U32 R5, R13, c[0x0][0x2c8], RZ ;  /* 0x0000b2000d050a27 */ /* 0x000fe200078e00ff */
[----:B------:R-:W-:-:S02]  /*0300*/  UMOV UR7, UR9 ;  /* 0x0000000900077c82 */ /* 0x000fc40008000000 */
[----:B------:R1:W-:Y:S01]  /*0310*/  STL [R1+0x1c], R10 ;  /* 0x00001c0a01007387 */ /* 0x0003e20000100800 */
[----:B------:R-:W-:Y:S01]  /*0320*/  IMAD R2, R24, c[0x0][0x1bc], R2 ;  /* 0x00006f0018027a24 */ /* 0x000fe200078e0202 */
[----:B------:R-:W-:Y:S01]  /*0330*/  USHF.R.U32.HI UR16, URZ, 0x1f, UR7 ;  /* 0x0000001f3f107899 */ /* 0x000fe20008011607 */
[----:B------:R-:W-:Y:S01]  /*0340*/  IMAD.MOV.U32 R0, RZ, RZ, R13 ;  /* 0x000000ffff007224 */ /* 0x000fe200078e000d */
[----:B------:R-:W-:Y:S01]  /*0350*/  @P0 SHF.R.U32.HI R0, RZ, c[0x0][0x2cc], R5 ;  /* 0x0000b300ff000a19 */ /* 0x000fe20000011605 */
[----:B------:R-:W-:Y:S01]  /*0360*/  IMAD.IADD R3, R7, 0x1, R2 ;  /* 0x0000000107037824 */ /* 0x000fe200078e0202 */
[C---:B------:R-:W-:Y:S01]  /*0370*/  IADD3 R7, R10.reuse, 0x20, RZ ;  /* 0x000000200a077810 */ /* 0x040fe20007ffe0ff */
[----:B------:R-:W-:Y:S01]  /*0380*/  IMAD.MOV.U32 R2, RZ, RZ, R6 ;  /* 0x000000ffff027224 */ /* 0x000fe200078e0006 */
[----:B------:R-:W-:Y:S01]  /*0390*/  SHF.R.S32.HI R5, RZ, 0x1f, R0 ;  /* 0x0000001fff057819 */ /* 0x000fe20000011400 */
[----:B------:R-:W-:Y:S01]  /*03a0*/  IMAD R8, R9, c[0x0][0x168], RZ ;  /* 0x00005a0009087a24 */ /* 0x000fe200078e02ff */
[----:B------:R-:W-:Y:S01]  /*03b0*/  IADD3 R6, R10, 0x40, RZ ;  /* 0x000000400a067810 */ /* 0x000fe20007ffe0ff */
[----:B------:R-:W-:Y:S01]  /*03c0*/  IMAD.WIDE.U32 R2, R17, c[0x0][0x1c0], R2 ;  /* 0x0000700011027a25 */ /* 0x000fe200078e0002 */
[----:B------:R-:W-:-:S02]  /*03d0*/  ULEA.HI.SX32 UR16, UR7, UR16, 0x1c ;  /* 0x0000001007107291 */ /* 0x000fc4000f8fe23f */
[-C--:B------:R-:W-:Y:S01]  /*03e0*/  ISETP.GE.AND P1, PT, R6, R8.reuse, PT ;  /* 0x000000080600720c */ /* 0x080fe20003f26270 */
[----:B------:R-:W-:Y:S01]  /*03f0*/  IMAD.IADD R3, R3, 0x1, R4 ;  /* 0x0000000103037824 */ /* 0x000fe200078e0204 */
[-C--:B------:R-:W-:Y:S01]  /*0400*/  ISETP.GE.AND P5, PT, R7, R8.reuse, PT ;  /* 0x000000080700720c */ /* 0x080fe20003fa6270 */
[----:B------:R-:W-:Y:S01]  /*0410*/  IMAD.SHL.U32 R4, R22, 0x40, RZ ;  /* 0x0000004016047824 */ /* 0x000fe200078e00ff */
[C---:B------:R-:W-:Y:S01]  /*0420*/  IADD3 R7, R10.reuse, 0x60, RZ ;  /* 0x000000600a077810 */ /* 0x040fe20007ffe0ff */
[----:B------:R-:W-:Y:S01]  /*0430*/  IMAD R5, R5, c[0x0][0x1b0], RZ ;  /* 0x00006c0005057a24 */ /* 0x000fe200078e02ff */
[-C--:B------:R-:W-:Y:S01]  /*0440*/  ISETP.GE.AND P0, PT, R10, R8.reuse, PT ;  /* 0x000000080a00720c */ /* 0x080fe20003f06270 */
[----:B------:R-:W-:Y:S01]  /*0450*/  IMAD.SHL.U32 R246, R26, 0x8, RZ ;  /* 0x000000081af67824 */ /* 0x000fe200078e00ff */
[----:B------:R-:W-:Y:S01]  /*0460*/  LOP3.LUT R4, R4, 0x1c0, RZ, 0xc0, !PT ;  /* 0x000001c004047812 */ /* 0x000fe200078ec0ff */
[----:B------:R-:W-:Y:S01]  /*0470*/  IMAD.WIDE.U32 R2, R0, c[0x0][0x1b0], R2 ;  /* 0x00006c0000027a25 */ /* 0x000fe200078e0002 */
[----:B------:R-:W-:Y:S01]  /*0480*/  ISETP.GE.AND P2, PT, R7, R8, PT ;  /* 0x000000080700720c */ /* 0x000fe20003f46270 */
[----:B------:R-:W-:Y:S01]  /*0490*/  UIMAD UR7, UR16, -0x60, UR6 ;  /* 0xffffffa0100778a4 */ /* 0x000fe2000f8e0206 */
[----:B------:R-:W-:Y:S01]  /*04a0*/  LOP3.LUT R6, R4, 0x38, R246, 0xf8, !PT ;  /* 0x0000003804067812 */ /* 0x000fe200078ef8f6 */
[----:B------:R-:W-:Y:S01]  /*04b0*/  IMAD R5, R0, c[0x0][0x1b4], R5 ;  /* 0x00006d0000057a24 */ /* 0x000fe200078e0205 */
[----:B------:R-:W-:Y:S01]  /*04c0*/  SHF.R.U32.HI R4, RZ, 0x3, R4 ;  /* 0x00000003ff047819 */ /* 0x000fe20000011604 */
[----:B------:R-:W-:Y:S01]  /*04d0*/  IMAD.MOV R0, RZ, RZ, -R0 ;  /* 0x000000ffff007224 */ /* 0x000fe200078e0a00 */
[----:B------:R-:W-:Y:S01]  /*04e0*/  SHF.R.S32.HI R247, RZ, 0x1f, R246 ;  /* 0x0000001ffff77819 */ /* 0x000fe200000114f6 */
[----:B------:R-:W-:Y:S01]  /*04f0*/  IMAD.IADD R3, R3, 0x1, R5 ;  /* 0x0000000103037824 */ /* 0x000fe200078e0205 */
[----:B-1----:R-:W-:Y:S01]  /*0500*/  LOP3.LUT R10, R6, R4, RZ, 0x3c, !PT ;  /* 0x00000004060a7212 */ /* 0x002fe200078e3cff */
[----:B------:R-:W-:Y:S01]  /*0510*/  IMAD R0, R0, c[0x0][0x2c4], R13 ;  /* 0x0000b10000007a24 */ /* 0x000fe200078e020d */
[----:B------:R-:W-:Y:S01]  /*0520*/  LEA.HI R6, R32, R33, RZ, 0x6 ;  /* 0x0000002120067211 */ /* 0x000fe200078f30ff */
[----:B------:R-:W-:Y:S01]  /*0530*/  UIADD3 UR9, UR16, -0x1, URZ ;  /* 0xffffffff10097890 */ /* 0x000fe2000fffe03f */
[----:B------:R-:W-:Y:S01]  /*0540*/  LEA.HI R5, R12, R11, RZ, 0x1 ;  /* 0x0000000b0c057211 */ /* 0x000fe200078f08ff */
[----:B------:R-:W-:Y:S01]  /*0550*/  IMAD.WIDE.U32 R2, R0, c[0x0][0x1a8], R2 ;  /* 0x00006a0000027a25 */ /* 0x000fe200078e0002 */
[----:B------:R-:W-:Y:S01]  /*0560*/  SHF.R.S32.HI R4, RZ, 0x1f, R0 ;  /* 0x0000001fff047819 */ /* 0x000fe20000011400 */
[----:B------:R-:W-:Y:S01]  /*0570*/  USHF.R.S32.HI UR12, URZ, 0x1f, UR9 ;  /* 0x0000001f3f0c7899 */ /* 0x000fe20008011409 */
[----:B------:R-:W-:Y:S01]  /*0580*/  LOP3.LUT R8, R5, 0xfffffffe, RZ, 0xc0, !PT ;  /* 0xfffffffe05087812 */ /* 0x000fe200078ec0ff */
[----:B------:R-:W-:Y:S01]  /*0590*/  IMAD.SHL.U32 R9, R6, 0x8, RZ ;  /* 0x0000000806097824 */ /* 0x000fe200078e00ff */
[----:B------:R-:W-:Y:S01]  /*05a0*/  LEA R14, P3, R2, c[0x0][0x160], 0x1 ;  /* 0x00005800020e7a11 */ /* 0x000fe200078608ff */
[----:B------:R-:W-:Y:S01]  /*05b0*/  IMAD R6, R4, c[0x0][0x1a8], RZ ;  /* 0x00006a0004067a24 */ /* 0x000fe200078e02ff */
[----:B------:R-:W-:Y:S01]  /*05c0*/  SHF.R.S32.HI R13, RZ, 0x1f, R22 ;  /* 0x0000001fff0d7819 */ /* 0x000fe20000011416 */
[----:B------:R-:W-:Y:S01]  /*05d0*/  IMAD.IADD R29, R11, 0x1, -R8 ;  /* 0x000000010b1d7824 */ /* 0x000fe200078e0a08 */
[----:B------:R-:W-:Y:S01]  /*05e0*/  LOP3.LUT R252, R10, 0xfffffe00, R9, 0xf8, !PT ;  /* 0xfffffe000afc7812 */ /* 0x000fe200078ef809 */
[----:B------:R-:W-:Y:S01]  /*05f0*/  IMAD R6, R0, c[0x0][0x1ac], R6 ;  /* 0x00006b0000067a24 */ /* 0x000fe200078e0206 */
[----:B------:R-:W-:Y:S01]  /*0600*/  LOP3.LUT R10, R12, 0xfffffff0, RZ, 0xc0, !PT ;  /* 0xfffffff00c0a7812 */ /* 0x000fe200078ec0ff */
[----:B------:R-:W1:Y:S01]  /*0610*/  SHFL.IDX PT, R8, R14, RZ, 0x181f ;  /* 0x00181fff0e087589 */ /* 0x000e6200000e0000 */
[----:B------:R-:W-:Y:S01]  /*0620*/  IMAD R7, R13, c[0x0][0x1e0], RZ ;  /* 0x000078000d077a24 */ /* 0x000fe200078e02ff */
[C---:B------:R-:W-:Y:S01]  /*0630*/  IADD3 R251, R246.reuse, 0x40, RZ ;  /* 0x00000040f6fb7810 */ /* 0x040fe20007ffe0ff */
[----:B------:R-:W-:Y:S01]  /*0640*/  IMAD.IADD R0, R3, 0x1, R6 ;  /* 0x0000000103007824 */ /* 0x000fe200078e0206 */
[C---:B------:R-:W-:Y:S01]  /*0650*/  IADD3 R250, R246.reuse, 0x80, RZ ;  /* 0x00000080f6fa7810 */ /* 0x040fe20007ffe0ff */
[----:B------:R-:W-:Y:S01]  /*0660*/  IMAD.IADD R10, R33, 0x1, -R10 ;  /* 0x00000001210a7824 */ /* 0x000fe200078e0a0a */
[----:B------:R-:W-:Y:S01]  /*0670*/  ISETP.GE.AND P6, PT, R246, c[0x0][0x198], PT ;  /* 0x00006600f6007a0c */ /* 0x000fe20003fc6270 */
[----:B------:R-:W-:Y:S01]  /*0680*/  IMAD R7, R22, c[0x0][0x1e4], R7 ;  /* 0x0000790016077a24 */ /* 0x000fe200078e0207 */
[----:B------:R-:W-:Y:S01]  /*0690*/  LEA.HI.X R15, R2, c[0x0][0x164], R0, 0x1, P3 ;  /* 0x00005900020f7a11 */ /* 0x000fe200018f0c00 */
[----:B------:R-:W-:Y:S01]  /*06a0*/  IMAD.WIDE.U32 R4, R22, c[0x0][0x1e0], R246 ;  /* 0x0000780016047a25 */ /* 0x000fe200078e00f6 */
[----:B------:R-:W-:Y:S01]  /*06b0*/  SHF.R.S32.HI R2, RZ, 0x1f, R10 ;  /* 0x0000001fff027819 */ /* 0x000fe2000001140a */
[----:B------:R-:W-:-:S02]  /*06c0*/  UIMAD UR8, UR5, UR9, URZ ;  /* 0x00000009050872a4 */ /* 0x000fc4000f8e023f */
[----:B------:R-:W2:Y:S01]  /*06d0*/  SHFL.IDX PT, R9, R15, RZ, 0x181f ;  /* 0x00181fff0f097589 */ /* 0x000ea200000e0000 */
[----:B------:R-:W-:Y:S01]  /*06e0*/  IMAD R3, R27, c[0x0][0x1e8], RZ ;  /* 0x00007a001b037a24 */ /* 0x000fe200078e02ff */
[----:B------:R-:W-:Y:S01]  /*06f0*/  LEA.HI R28, R2, R10, RZ, 0x3 ;  /* 0x0000000a021c7211 */ /* 0x000fe200078f18ff */
[----:B------:R-:W-:Y:S01]  /*0700*/  IMAD R0, R13, c[0x0][0x208], RZ ;  /* 0x000082000d007a24 */ /* 0x000fe200078e02ff */
[----:B------:R-:W-:Y:S01]  /*0710*/  UIMAD UR8, UR12, UR18, UR8 ;  /* 0x000000120c0872a4 */ /* 0x000fe2000f8e0208 */
[----:B------:R-:W-:Y:S01]  /*0720*/  IMAD.IADD R5, R5, 0x1, R7 ;  /* 0x0000000105057824 */ /* 0x000fe200078e0207 */
[----:B------:R-:W-:Y:S01]  /*0730*/  LOP3.LUT R12, R28, 0xfffffff8, RZ, 0xc0, !PT ;  /* 0xfffffff81c0c7812 */ /* 0x000fe200078ec0ff */
[----:B------:R-:W-:Y:S01]  /*0740*/  IMAD R13, R24, c[0x0][0x1ec], R3 ;  /* 0x00007b00180d7a24 */ /* 0x000fe200078e0203 */
[----:B------:R-:W-:Y:S01]  /*0750*/  UIMAD UR6, UR6, UR11, URZ ;  /* 0x0000000b060672a4 */ /* 0x000fe2000f8e023f */
[C---:B------:R-:W-:Y:S01]  /*0760*/  IMAD R0, R22.reuse, c[0x0][0x20c], R0 ;  /* 0x0000830016007a24 */ /* 0x040fe200078e0200 */
[----:B------:R-:W-:Y:S01]  /*0770*/  UISETP.GE.AND UP1, UPT, UR4, 0x61, UPT ;  /* 0x000000610400788c */ /* 0x000fe2000bf26270 */
[----:B------:R-:W-:Y:S01]  /*0780*/  IMAD.WIDE.U32 R2, R22, c[0x0][0x208], R246 ;  /* 0x0000820016027a25 */ /* 0x000fe200078e00f6 */
[----:B------:R-:W-:-:S03]  /*0790*/  UIADD3 UR6, UR15, UR6, URZ ;  /* 0x000000060f067290 */ /* 0x000fc6000fffe03f */
[----:B------:R-:W-:-:S04]  /*07a0*/  IMAD.WIDE.U32 R6, R24, c[0x0][0x1e8], R4 ;  /* 0x00007a0018067a25 */ /* 0x000fc800078e0004 */
[----:B------:R-:W-:Y:S02]  /*07b0*/  IMAD R27, R27, c[0x0][0x210], RZ ;  /* 0x000084001b1b7a24 */ /* 0x000fe400078e02ff */
[----:B------:R-:W-:Y:S01]  /*07c0*/  IMAD.IADD R5, R3, 0x1, R0 ;  /* 0x0000000103057824 */ /* 0x000fe200078e0200 */
[----:B------:R-:W-:Y:S01]  /*07d0*/  @!P0 SHF.R.S32.HI R0, RZ, 0x1f, R250 ;  /* 0x0000001fff008819 */ /* 0x000fe200000114fa */
[----:B------:R-:W-:Y:S02]  /*07e0*/  IMAD.MOV.U32 R4, RZ, RZ, R2 ;  /* 0x000000ffff047224 */ /* 0x000fe400078e0002 */
[----:B------:R-:W-:Y:S01]  /*07f0*/  IMAD R27, R24, c[0x0][0x214], R27 ;  /* 0x00008500181b7a24 */ /* 0x000fe200078e021b */
[----:B------:R-:W-:Y:S01]  /*0800*/  @!P0 LEA.HI R0, R0, R250, RZ, 0x3 ;  /* 0x000000fa00008211 */ /* 0x000fe200078f18ff */
[----:B------:R-:W-:Y:S02]  /*0810*/  IMAD.U32 R11, RZ, RZ, UR7 ;  /* 0x00000007ff0b7e24 */ /* 0x000fe4000f8e00ff */
[----:B------:R-:W-:Y:S01]  /*0820*/  IMAD.WIDE.U32 R24, R24, c[0x0][0x210], R4 ;  /* 0x0000840018187a25 */ /* 0x000fe200078e0004 */
[----:B------:R-:W-:Y:S01]  /*0830*/  @!P0 SHF.R.S32.HI R4, RZ, 0x1f, R251 ;  /* 0x0000001fff048819 */ /* 0x000fe200000114fb */
[----:B------:R-:W-:Y:S01]  /*0840*/  SHFL.IDX PT, R5, R15, 0x2, 0x181f ;  /* 0x00581f000f057f89 */ /* 0x000fe200000e0000 */
[----:B------:R-:W-:Y:S01]  /*0850*/  IADD3 R22, R11, c[0x0][0x1d0], -R22 ;  /* 0x000074000b167a10 */ /* 0x000fe20007ffe816 */
[----:B------:R-:W-:Y:S01]  /*0860*/  IMAD.IADD R23, R10, 0x1, -R12 ;  /* 0x000000010a177824 */ /* 0x000fe200078e0a0c */
[----:B-1----:R-:W-:Y:S01]  /*0870*/  @!P0 LEA R10, P3, R246, R8, 0x1 ;  /* 0x00000008f60a8211 */ /* 0x002fe200078608ff */
[----:B------:R-:W-:Y:S01]  /*0880*/  IMAD.IADD R21, R7, 0x1, R13 ;  /* 0x0000000107157824 */ /* 0x000fe200078e020d */
[----:B------:R-:W-:Y:S01]  /*0890*/  @!P0 LEA.HI R4, R4, R251, RZ, 0x3 ;  /* 0x000000fb04048211 */ /* 0x000fe200078f18ff */
[----:B------:R-:W-:Y:S01]  /*08a0*/  IMAD.SHL.U32 R239, R252, 0x2, RZ ;  /* 0x00000002fcef7824 */ /* 0x000fe200078e00ff */
[----:B--2---:R-:W-:Y:S01]  /*08b0*/  @!P0 LEA.HI.X R11, R246, R9, R247, 0x1, P3 ;  /* 0x00000009f60b8211 */ /* 0x004fe200018f0cf7 */
[----:B------:R-:W-:Y:S01]  /*08c0*/  BAR.SYNC.DEFER_BLOCKING 0x0 ;  /* 0x0000000000007b1d */ /* 0x000fe20000010000 */
[----:B------:R-:W-:Y:S01]  /*08d0*/  ISETP.GE.AND P3, PT, R250, c[0x0][0x198], PT ;  /* 0x00006600fa007a0c */ /* 0x000fe20003f66270 */
[----:B------:R-:W-:Y:S01]  /*08e0*/  IMAD.MOV.U32 R20, RZ, RZ, R6 ;  /* 0x000000ffff147224 */ /* 0x000fe200078e0006 */
[----:B------:R-:W-:Y:S01]  /*08f0*/  @!P0 LOP3.LUT R4, R4, 0xfffffff8, RZ, 0xc0, !PT ;  /* 0xfffffff804048812 */ /* 0x000fe200078ec0ff */
[----:B------:R-:W-:Y:S01]  /*0900*/  IMAD.MOV.U32 R37, RZ, RZ, c[0x0][0x1e4] ;  /* 0x00007900ff257624 */ /* 0x000fe200078e00ff */
[----:B------:R-:W-:Y:S01]  /*0910*/  @!P0 LOP3.LUT R0, R0, 0xfffffff8, RZ, 0xc0, !PT ;  /* 0xfffffff800008812 */ /* 0x000fe200078ec0ff */
[----:B------:R-:W-:Y:S01]  /*0920*/  SHFL.IDX PT, R6, R14, 0x1, 0x181f ;  /* 0x00381f000e067f89 */ /* 0x000fe200000e0000 */
[----:B------:R-:W-:-:S02]  /*0930*/  IMAD.MOV.U32 R237, RZ, RZ, 0x20 ;  /* 0x00000020ffed7424 */ /* 0x000fc400078e00ff */
[--C-:B------:R-:W-:Y:S01]  /*0940*/  @!P0 IMAD.WIDE R12, R4, 0x2, R8.reuse ;  /* 0x00000002040c8825 */ /* 0x100fe200078e0208 */
[----:B------:R-:W1:Y:S03]  /*0950*/  SHFL.IDX PT, R7, R15, 0x1, 0x181f ;  /* 0x00381f000f077f89 */ /* 0x000e6600000e0000 */
[----:B------:R-:W-:Y:S01]  /*0960*/  @!P0 IMAD.WIDE R8, R0, 0x2, R8 ;  /* 0x0000000200088825 */ /* 0x000fe200078e0208 */
[----:B------:R-:W2:Y:S01]  /*0970*/  SHFL.IDX PT, R4, R14, 0x2, 0x181f ;  /* 0x00581f000e047f89 */ /* 0x000ea200000e0000 */
[----:B------:R-:W-:-:S04]  /*0980*/  @!P1 SHF.R.S32.HI R0, RZ, 0x1f, R250 ;  /* 0x0000001fff009819 */ /* 0x000fc800000114fa */
[----:B------:R-:W-:Y:S01]  /*0990*/  @!P1 LEA.HI R0, R0, R250, RZ, 0x3 ;  /* 0x000000fa00009211 */ /* 0x000fe200078f18ff */
[----:B------:R3:W-:Y:S02]  /*09a0*/  @!P0 LDGSTS.E.BYPASS.LTC128B.128 [R239+0x100], [R10.64], !P6 ;  /* 0x001000000aef8fae */ /* 0x0007e4000f101d54 */
[----:B---3--:R-:W-:-:S04]  /*09b0*/  @!P5 SHF.R.S32.HI R10, RZ, 0x1f, R251 ;  /* 0x0000001fff0ad819 */ /* 0x008fc800000114fb */
[----:B------:R-:W-:Y:S02]  /*09c0*/  @!P5 LEA.HI R10, R10, R251, RZ, 0x3 ;  /* 0x000000fb0a0ad211 */ /* 0x000fe400078f18ff */
[--C-:B-----5:R-:W-:Y:S01]  /*09d0*/  @P4 SHF.R.S32.HI R3, RZ, 0x1f, R16.reuse ;  /* 0x0000001fff034819 */ /* 0x120fe20000011410 */
[----:B------:R-:W-:Y:S01]  /*09e0*/  @P4 IMAD.MOV.U32 R2, RZ, RZ, R16 ;  /* 0x000000ffff024224 */ /* 0x000fe200078e0010 */
[----:B------:R-:W-:Y:S01]  /*09f0*/  @!P5 LOP3.LUT R16, R10, 0xfffffff8, RZ, 0xc0, !PT ;  /* 0xfffffff80a10d812 */ /* 0x000fe200078ec0ff */
[----:B------:R-:W-:Y:S02]  /*0a00*/  @!P4 IMAD.MOV.U32 R2, RZ, RZ, R17 ;  /* 0x000000ffff02c224 */ /* 0x000fe400078e0011 */
[----:B------:R-:W-:Y:S01]  /*0a10*/  @!P4 IMAD.MOV.U32 R3, RZ, RZ, R18 ;  /* 0x000000ffff03c224 */ /* 0x000fe200078e0012 */
[----:B------:R-:W-:Y:S01]  /*0a20*/  ISETP.GE.AND P4, PT, R251, c[0x0][0x198], PT ;  /* 0x00006600fb007a0c */ /* 0x000fe20003f86270 */
[----:B-1----:R-:W-:Y:S01]  /*0a30*/  @!P5 IMAD.WIDE R16, R16, 0x2, R6 ;  /* 0x000000021010d825 */ /* 0x002fe200078e0206 */
[----:B------:R-:W-:-:S03]  /*0a40*/  @!P1 LOP3.LUT R18, R0, 0xfffffff8, RZ, 0xc0, !PT ;  /* 0xfffffff800129812 */ /* 0x000fc600078ec0ff */
[----:B------:R-:W-:Y:S02]  /*0a50*/  IMAD R0, R3, c[0x0][0x1f0], RZ ;  /* 0x00007c0003007a24 */ /* 0x000fe400078e02ff */
[----:B--2---:R-:W-:-:S04]  /*0a60*/  @!P1 IMAD.WIDE R18, R18, 0x2, R4 ;  /* 0x0000000212129825 */ /* 0x004fc800078e0204 */
[C---:B------:R-:W-:Y:S02]  /*0a70*/  IMAD R0, R2.reuse, c[0x0][0x1f4], R0 ;  /* 0x00007d0002007a24 */ /* 0x040fe400078e0200 */
[----:B------:R1:W-:Y:S01]  /*0a80*/  @!P0 LDGSTS.E.BYPASS.LTC128B.128 [R239+0x4100], [R12.64], !P4 ;  /* 0x041000000cef8fae */ /* 0x0003e2000e101d54 */
[----:B------:R-:W-:-:S03]  /*0a90*/  IMAD.WIDE.U32 R38, R2, c[0x0][0x1f0], R20 ;  /* 0x00007c0002267a25 */ /* 0x000fc600078e0014 */
[----:B------:R2:W-:Y:S01]  /*0aa0*/  @!P0 LDGSTS.E.BYPASS.LTC128B.128 [R239+0x8100], [R8.64], !P3 ;  /* 0x0810000008ef8fae */ /* 0x0005e2000d901d54 */
[C---:B------:R-:W-:Y:S01]  /*0ab0*/  @!P5 LEA R10, P0, R246.reuse, R6, 0x1 ;  /* 0x00000006f60ad211 */ /* 0x040fe200078008ff */
[----:B------:R-:W-:Y:S02]  /*0ac0*/  IMAD.IADD R249, R39, 0x1, R0 ;  /* 0x0000000127f97824 */ /* 0x000fe400078e0200 */
[----:B------:R-:W-:Y:S01]  /*0ad0*/  IMAD.MOV.U32 R248, RZ, RZ, R38 ;  /* 0x000000fffff87224 */ /* 0x000fe200078e0026 */
[----:B------:R-:W-:Y:S01]  /*0ae0*/  @!P5 LEA.HI.X R11, R246, R7, R247, 0x1, P0 ;  /* 0x00000007f60bd211 */ /* 0x000fe200000f0cf7 */
[----:B------:R-:W-:Y:S01]  /*0af0*/  IMAD R3, R3, c[0x0][0x218], RZ ;  /* 0x0000860003037a24 */ /* 0x000fe200078e02ff */
[----:B------:R-:W-:Y:S04]  /*0b00*/  STL.64 [R1+0x10], R38 ;  /* 0x0000102601007387 */ /* 0x000fe80000100a00 */
[----:B------:R3:W-:Y:S04]  /*0b10*/  @!P5 LDGSTS.E.BYPASS.LTC128B.128 [R239+0x1100], [R10.64], !P6 ;  /* 0x011000000aefdfae */ /* 0x0007e8000f101d54 */
[----:B------:R4:W-:Y:S01]  /*0b20*/  @!P5 LDGSTS.E.BYPASS.LTC128B.128 [R239+0x5100], [R16.64], !P4 ;  /* 0x0510000010efdfae */ /* 0x0009e2000e101d54 */
[----:B--2---:R-:W-:-:S02]  /*0b30*/  @!P5 SHF.R.S32.HI R9, RZ, 0x1f, R250 ;  /* 0x0000001fff09d819 */ /* 0x004fc400000114fa */
[----:B------:R-:W-:Y:S02]  /*0b40*/  @!P1 SHF.R.S32.HI R8, RZ, 0x1f, R251 ;  /* 0x0000001fff089819 */ /* 0x000fe400000114fb */
[----:B------:R-:W-:Y:S02]  /*0b50*/  @!P5 LEA.HI R9, R9, R250, RZ, 0x3 ;  /* 0x000000fa0909d211 */ /* 0x000fe400078f18ff */
[----:B-1----:R-:W-:Y:S02]  /*0b60*/  @!P1 LEA.HI R12, R8, R251, RZ, 0x3 ;  /* 0x000000fb080c9211 */ /* 0x002fe400078f18ff */
[----:B------:R1:W2:Y:S02]  /*0b70*/  SHFL.IDX PT, R8, R14, 0x3, 0x181f ;  /* 0x00781f000e087f89 */ /* 0x0002a400000e0000 */
[----:B------:R-:W-:-:S05]  /*0b80*/  @!P1 LOP3.LUT R12, R12, 0xfffffff8, RZ, 0xc0, !PT ;  /* 0xfffffff80c0c9812 */ /* 0x000fca00078ec0ff */
[----:B------:R-:W-:-:S04]  /*0b90*/  @!P1 IMAD.WIDE R12, R12, 0x2, R4 ;  /* 0x000000020c0c9825 */ /* 0x000fc800078e0204 */
[----:B----4-:R-:W-:Y:S01]  /*0ba0*/  IMAD.WIDE.U32 R16, R36, 0x40, RZ ;  /* 0x0000004024107825 */ /* 0x010fe200078e00ff */
[----:B-1----:R-:W-:Y:S02]  /*0bb0*/  @!P5 LOP3.LUT R14, R9, 0xfffffff8, RZ, 0xc0, !PT ;  /* 0xfffffff8090ed812 */ /* 0x002fe400078ec0ff */
[----:B------:R1:W4:Y:S03]  /*0bc0*/  SHFL.IDX PT, R9, R15, 0x3, 0x181f ;  /* 0x00781f000f097f89 */ /* 0x00032600000e0000 */
[----:B-1----:R-:W-:Y:S01]  /*0bd0*/  @!P5 IMAD.WIDE R14, R14, 0x2, R6 ;  /* 0x000000020e0ed825 */ /* 0x002fe200078e0206 */
[----:B------:R-:W-:-:S04]  /*0be0*/  @!P1 LEA R6, P0, R246, R4, 0x1 ;  /* 0x00000004f6069211 */ /* 0x000fc800078008ff */
[C-C-:B------:R-:W-:Y:S01]  /*0bf0*/  @!P1 LEA.HI.X R7, R246.reuse, R5, R247.reuse, 0x1, P0 ;  /* 0x00000005f6079211 */ /* 0x140fe200000f0cf7 */
[----:B------:R1:W-:Y:S01]  /*0c00*/  @!P5 LDGSTS.E.BYPASS.LTC128B.128 [R239+0x9100], [R14.64], !P3 ;  /* 0x091000000eefdfae */ /* 0x0003e2000d901d54 */
[----:B--2---:R-:W-:Y:S02]  /*0c10*/  @!P2 LEA R4, P0, R246, R8, 0x1 ;  /* 0x00000008f604a211 */ /* 0x004fe400078008ff */
[----:B------:R-:W-:Y:S01]  /*0c20*/  ISETP.GE.AND P5, PT, R22, 0x21, PT ;  /* 0x000000211600780c */ /* 0x000fe20003fa6270 */
[----:B------:R2:W-:Y:S01]  /*0c30*/  @!P1 LDGSTS.E.BYPASS.LTC128B.128 [R239+0x2100], [R6.64], !P6 ;  /* 0x0210000006ef9fae */ /* 0x0005e2000f101d54 */
[----:B----4-:R-:W-:-:S03]  /*0c40*/  @!P2 LEA.HI.X R5, R246, R9, R247, 0x1, P0 ;  /* 0x00000009f605a211 */ /* 0x010fc600000f0cf7 */
[----:B------:R4:W-:Y:S04]  /*0c50*/  @!P1 LDGSTS.E.BYPASS.LTC128B.128 [R239+0x6100], [R12.64], !P4 ;  /* 0x061000000cef9fae */ /* 0x0009e8000e101d54 */
[----:B------:R5:W-:Y:S01]  /*0c60*/  @!P1 LDGSTS.E.BYPASS.LTC128B.128 [R239+0xa100], [R18.64], !P3 ;  /* 0x0a10000012ef9fae */ /* 0x000be2000d901d54 */
[----:B------:R-:W-:-:S03]  /*0c70*/  ISETP.GE.AND P1, PT, R22, 0x41, PT ;  /* 0x000000411600780c */ /* 0x000fc60003f26270 */
[----:B------:R1:W-:Y:S01]  /*0c80*/  @!P2 LDGSTS.E.BYPASS.LTC128B.128 [R239+0x3100], [R4.64], !P6 ;  /* 0x0310000004efafae */ /* 0x0003e2000f101d54 */
[----:B------:R-:W-:Y:S02]  /*0c90*/  ISETP.GE.AND P6, PT, R22, 0x1, PT ;  /* 0x000000011600780c */ /* 0x000fe40003fc6270 */
[----:B--2---:R-:W-:Y:S02]  /*0ca0*/  @!P2 SHF.R.S32.HI R7, RZ, 0x1f, R251 ;  /* 0x0000001fff07a819 */ /* 0x004fe400000114fb */
[----:B------:R-:W-:Y:S01]  /*0cb0*/  @!P2 SHF.R.S32.HI R6, RZ, 0x1f, R250 ;  /* 0x0000001fff06a819 */ /* 0x000fe200000114fa */
[----:B----4-:R-:W-:-:S03]  /*0cc0*/  IMAD.IADD R13, R25, 0x1, R27 ;  /* 0x00000001190d7824 */ /* 0x010fc600078e021b */
[----:B------:R-:W-:Y:S01]  /*0cd0*/  @!P2 LEA.HI R6, R6, R250, RZ, 0x3 ;  /* 0x000000fa0606a211 */ /* 0x000fe200078f18ff */
[----:B------:R-:W-:-:S03]  /*0ce0*/  IMAD.MOV.U32 R12, RZ, RZ, R24 ;  /* 0x000000ffff0c7224 */ /* 0x000fc600078e0018 */
[----:B------:R-:W-:Y:S01]  /*0cf0*/  @!P2 LOP3.LUT R6, R6, 0xfffffff8, RZ, 0xc0, !PT ;  /* 0xfffffff80606a812 */ /* 0x000fe200078ec0ff */
[----:B-----5:R-:W-:-:S04]  /*0d00*/  IMAD.WIDE.U32 R18, R2, c[0x0][0x218], R12 ;  /* 0x0000860002127a25 */ /* 0x020fc800078e000c */
[----:B-1----:R-:W-:Y:S01]  /*0d10*/  IMAD.WIDE.U32 R4, R30, UR9, R248 ;  /* 0x000000091e047c25 */ /* 0x002fe2000f8e00f8 */
[----:B------:R1:W-:Y:S03]  /*0d20*/  STL.64 [R1+0x8], R18 ;  /* 0x0000081201007387 */ /* 0x0003e60000100a00 */
[----:B------:R-:W-:Y:S01]  /*0d30*/  IMAD.MOV.U32 R34, RZ, RZ, R18 ;  /* 0x000000ffff227224 */ /* 0x000fe200078e0012 */
[----:B------:R-:W-:Y:S01]  /*0d40*/  IADD3 R0, R5, UR8, RZ ;  /* 0x0000000805007c10 */ /* 0x000fe2000fffe0ff */
[----:B------:R-:W-:Y:S01]  /*0d50*/  UIMAD UR8, UR6, UR9, URZ ;  /* 0x00000009060872a4 */ /* 0x000fe2000f8e023f */
[C---:B---3--:R-:W-:Y:S02]  /*0d60*/  @P6 LEA R10, P0, R4.reuse, c[0x0][0x1c8], 0x1 ;  /* 0x00007200040a6a11 */ /* 0x048fe400078008ff */
[----:B------:R-:W-:Y:S01]  /*0d70*/  @!P2 LEA.HI R5, R7, R251, RZ, 0x3 ;  /* 0x000000fb0705a211 */ /* 0x000fe200078f18ff */
[----:B------:R-:W-:Y:S01]  /*0d80*/  UIMAD UR8, UR12, UR14, UR8 ;  /* 0x0000000e0c0872a4 */ /* 0x000fe2000f8e0208 */
[----:B------:R-:W-:Y:S01]  /*0d90*/  @P6 LEA.HI.X R11, R4, c[0x0][0x1cc], R0, 0x1, P0 ;  /* 0x00007300040b6a11 */ /* 0x000fe200000f0c00 */
[----:B------:R-:W-:Y:S01]  /*0da0*/  USHF.L.U32 UR12, UR10, 0x6, URZ ;  /* 0x000000060a0c7899 */ /* 0x000fe2000800063f */
[----:B------:R-:W-:-:S02]  /*0db0*/  @P5 LEA R7, P0, R36, R4, 0x5 ;  /* 0x0000000424075211 */ /* 0x000fc400078028ff */
[----:B------:R-:W-:Y:S02]  /*0dc0*/  @!P2 LOP3.LUT R5, R5, 0xfffffff8, RZ, 0xc0, !PT ;  /* 0xfffffff80505a812 */ /* 0x000fe400078ec0ff */
[----:B------:R-:W-:Y:S02]  /*0dd0*/  @P5 LEA.HI.X R15, R36, R0, R37, 0x5, P0 ;  /* 0x00000000240f5211 */ /* 0x000fe400000f2c25 */
[----:B------:R-:W-:Y:S01]  /*0de0*/  @P1 IADD3 R14, P0, R4, R16, RZ ;  /* 0x00000010040e1210 */ /* 0x000fe20007f1e0ff */
[----:B------:R-:W-:-:S04]  /*0df0*/  @!P2 IMAD.WIDE R4, R5, 0x2, R8 ;  /* 0x000000020504a825 */ /* 0x000fc800078e0208 */
[----:B------:R-:W-:Y:S01]  /*0e00*/  @!P2 IMAD.WIDE R8, R6, 0x2, R8 ;  /* 0x000000020608a825 */ /* 0x000fe200078e0208 */
[----:B------:R2:W-:Y:S01]  /*0e10*/  @!P2 LDGSTS.E.BYPASS.LTC128B.128 [R239+0x7100], [R4.64], !P4 ;  /* 0x0710000004efafae */ /* 0x0005e2000e101d54 */
[----:B------:R-:W-:Y:S02]  /*0e20*/  ISETP.GE.AND P4, PT, R246, c[0x0][0x1d4], PT ;  /* 0x00007500f6007a0c */ /* 0x000fe40003f86270 */
[----:B------:R-:W-:Y:S01]  /*0e30*/  IMAD.SHL.U32 R16, R37, 0x40, RZ ;  /* 0x0000004025107824 */ /* 0x000fe200078e00ff */
[----:B------:R3:W-:Y:S01]  /*0e40*/  @!P2 LDGSTS.E.BYPASS.LTC128B.128 [R239+0xb100], [R8.64], !P3 ;  /* 0x0b10000008efafae */ /* 0x0007e2000d901d54 */
[----:B------:R-:W-:Y:S02]  /*0e50*/  ISETP.GE.AND P3, PT, R251, c[0x0][0x1d4], PT ;  /* 0x00007500fb007a0c */ /* 0x000fe40003f66270 */
[----:B------:R-:W-:Y:S01]  /*0e60*/  ISETP.GE.AND P2, PT, R250, c[0x0][0x1d4], PT ;  /* 0x00007500fa007a0c */ /* 0x000fe20003f46270 */
[----:B------:R-:W0:Y:S01]  /*0e70*/  LDGDEPBAR ;  /* 0x00000000000079af */ /* 0x000e220000000000 */
[----:B------:R-:W-:Y:S01]  /*0e80*/  @P1 IADD3.X R17, R0, R17, R16, P0, !PT ;  /* 0x0000001100111210 */ /* 0x000fe200007fe410 */
[----:B------:R-:W-:Y:S01]  /*0e90*/  IMAD.SHL.U32 R0, R23, 0x40, RZ ;  /* 0x0000004017007824 */ /* 0x000fe200078e00ff */
[----:B------:R-:W-:Y:S01]  /*0ea0*/  @P5 LEA R6, P0, R7, c[0x0][0x1c8], 0x1 ;  /* 0x0000720007065a11 */ /* 0x000fe200078008ff */
[----:B------:R-:W-:-:S02]  /*0eb0*/  IMAD R16, R2, c[0x0][0x21c], R3 ;  /* 0x0000870002107a24 */ /* 0x000fc400078e0203 */
[----:B------:R4:W-:Y:S01]  /*0ec0*/  @P6 LDGSTS.E.BYPASS.LTC128B.128 [R239+0x12100], [R10.64], !P4 ;  /* 0x121000000aef6fae */ /* 0x0009e2000e101d54 */
[----:B------:R-:W-:Y:S01]  /*0ed0*/  @P5 LEA.HI.X R7, R7, c[0x0][0x1cc], R15, 0x1, P0 ;  /* 0x0000730007075a11 */ /* 0x000fe200000f0c0f */
[----:B------:R-:W-:Y:S01]  /*0ee0*/  IMAD.SHL.U32 R2, R29, 0x8, RZ ;  /* 0x000000081d027824 */ /* 0x000fe200078e00ff */
[----:B------:R-:W-:Y:S01]  /*0ef0*/  LOP3.LUT R0, R0, 0x1c0, RZ, 0xc0, !PT ;  /* 0x000001c000007812 */ /* 0x000fe200078ec0ff */
[----:B------:R4:W-:Y:S01]  /*0f00*/  @P6 LDGSTS.E.BYPASS.LTC128B.128 [R239+0x15100], [R10.64+0x80], !P3 ;  /* 0x151000800aef6fae */ /* 0x0009e2000d901d54 */
[----:B------:R-:W-:Y:S02]  /*0f10*/  IMAD.IADD R35, R19, 0x1, R16 ;  /* 0x0000000113237824 */ /* 0x000fe400078e0210 */
[----:B------:R-:W-:Y:S01]  /*0f20*/  LOP3.LUT R2, R0, 0x8, R2, 0xf8, !PT ;  /* 0x0000000800027812 */ /* 0x000fe200078ef802 */
[----:B------:R4:W-:Y:S01]  /*0f30*/  @P6 LDGSTS.E.BYPASS.LTC128B.128 [R239+0x18100], [R10.64+0x100], !P2 ;  /* 0x181001000aef6fae */ /* 0x0009e2000d101d54 */
[----:B------:R-:W-:Y:S02]  /*0f40*/  SHF.R.U32.HI R0, RZ, 0x3, R0 ;  /* 0x00000003ff007819 */ /* 0x000fe40000011600 */
[----:B------:R-:W-:Y:S01]  /*0f50*/  LOP3.LUT P6, RZ, R23, 0x4, RZ, 0xc0, !PT ;  /* 0x0000000417ff7812 */ /* 0x000fe200078cc0ff */
[----:B------:R5:W-:Y:S01]  /*0f60*/  @P5 LDGSTS.E.BYPASS.LTC128B.128 [R239+0x13100], [R6.64], !P4 ;  /* 0x1310000006ef5fae */ /* 0x000be2000e101d54 */
[----:B--2---:R-:W-:-:S02]  /*0f70*/  @P1 LEA R4, P0, R14, c[0x0][0x1c8], 0x1 ;  /* 0x000072000e041a11 */ /* 0x004fc400078008ff */
[----:B------:R-:W-:Y:S01]  /*0f80*/  LOP3.LUT R3, R2, R0, RZ, 0x3c, !PT ;  /* 0x0000000002037212 */ /* 0x000fe200078e3cff */
[----:B------:R5:W-:Y:S01]  /*0f90*/  @P5 LDGSTS.E.BYPASS.LTC128B.128 [R239+0x16100], [R6.64+0x80], !P3 ;  /* 0x1610008006ef5fae */ /* 0x000be2000d901d54 */
[----:B------:R-:W-:Y:S01]  /*0fa0*/  @P1 LEA.HI.X R5, R14, c[0x0][0x1cc], R17, 0x1, P0 ;  /* 0x000073000e051a11 */ /* 0x000fe200000f0c11 */
[----:B---3--:R-:W-:Y:S01]  /*0fb0*/  IMAD.U32 R8, RZ, RZ, UR14 ;  /* 0x0000000eff087e24 */ /* 0x008fe2000f8e00ff */
[----:B------:R-:W-:Y:S01]  /*0fc0*/  LEA.HI R14, R32, R33, RZ, 0x5 ;  /* 0x00000021200e7211 */ /* 0x000fe200078f28ff */
[----:B------:R5:W-:Y:S01]  /*0fd0*/  @P5 LDGSTS.E.BYPASS.LTC128B.128 [R239+0x19100], [R6.64+0x100], !P2 ;  /* 0x1910010006ef5fae */ /* 0x000be2000d101d54 */
[----:B------:R-:W-:Y:S01]  /*0fe0*/  IMAD.U32 R9, RZ, RZ, UR15 ;  /* 0x0000000fff097e24 */ /* 0x000fe2000f8e00ff */
[----:B------:R-:W-:Y:S01]  /*0ff0*/  LOP3.LUT P5, RZ, R23, 0x2, RZ, 0xc0, !PT ;  /* 0x0000000217ff7812 */ /* 0x000fe200078ac0ff */
[----:B------:R-:W-:Y:S01]  /*1000*/  IMAD.MOV.U32 R15, RZ, RZ, R8 ;  /* 0x000000ffff0f7224 */ /* 0x000fe200078e0008 */
[----:B------:R2:W-:Y:S01]  /*1010*/  @P1 LDGSTS.E.BYPASS.LTC128B.128 [R239+0x14100], [R4.64], !P4 ;  /* 0x1410000004ef1fae */ /* 0x0005e2000e101d54 */
[----:B------:R-:W-:Y:S01]  /*1020*/  IMAD.SHL.U32 R2, R28, 0x40, RZ ;  /* 0x000000401c027824 */ /* 0x000fe200078e00ff */
[----:B------:R-:W-:Y:S01]  /*1030*/  SHF.R.S32.HI R208, RZ, 0x5, R14 ;  /* 0x00000005ffd07819 */ /* 0x000fe2000001140e */
[----:B------:R-:W-:Y:S01]  /*1040*/  IMAD.WIDE.U32 R8, R15, UR9, R34 ;  /* 0x000000090f087c25 */ /* 0x000fe2000f8e0022 */
[----:B------:R2:W-:Y:S02]  /*1050*/  @P1 LDGSTS.E.BYPASS.LTC128B.128 [R239+0x17100], [R4.64+0x80], !P3 ;  /* 0x1710008004ef1fae */ /* 0x0005e4000d901d54 */
[----:B------:R-:W-:Y:S01]  /*1060*/  LOP3.LUT R2, R3, 0xfffffe00, R2, 0xf8, !PT ;  /* 0xfffffe0003027812 */ /* 0x000fe200078ef802 */
[----:B------:R-:W-:Y:S01]  /*1070*/  IMAD.MOV.U32 R3, RZ, RZ, 0x10 ;  /* 0x00000010ff037424 */ /* 0x000fe200078e00ff */
[----:B------:R2:W-:Y:S01]  /*1080*/  @P1 LDGSTS.E.BYPASS.LTC128B.128 [R239+0x1a100], [R4.64+0x100], !P2 ;  /* 0x1a10010004ef1fae */ /* 0x0005e2000d101d54 */
[----:B------:R-:W-:Y:S01]  /*1090*/  IADD3 R0, R9, UR8, RZ ;  /* 0x0000000809007c10 */ /* 0x000fe2000fffe0ff */
[----:B------:R-:W-:Y:S01]  /*10a0*/  UMOV UR8, 0x6 ;  /* 0x0000000600087882 */ /* 0x000fe20000000000 */
[----:B------:R-:W-:Y:S01]  /*10b0*/  IMAD R208, R208, 0x400, R2 ;  /* 0x00000400d0d07824 */ /* 0x000fe200078e0202 */
[----:B------:R-:W0:Y:S01]  /*10c0*/  LDGDEPBAR ;  /* 0x00000000000079af */ /* 0x000e220000000000 */
[----:B------:R-:W-:-:S03]  /*10d0*/  USHF.L.U64.HI UR11, UR10, UR8, UR11 ;  /* 0x000000080a0b7299 */ /* 0x000fc6000801020b */
[C---:B------:R-:W-:Y:S01]  /*10e0*/  LEA R220, R208.reuse, 0x100, 0x1 ;  /* 0x00000100d0dc7811 */ /* 0x040fe200078e08ff */
[----:B------:R-:W-:Y:S01]  /*10f0*/  IMAD.SHL.U32 R208, R208, 0x2, RZ ;  /* 0x00000002d0d07824 */ /* 0x000fe200078e00ff */
[----:B------:R1:W-:Y:S01]  /*1100*/  STL.64 [R1], R34 ;  /* 0x0000002201007387 */ /* 0x0003e20000100a00 */
[----:B-----5:R-:W-:-:S04]  /*1110*/  LEA R6, P0, R8, c[0x0][0x1f8], 0x1 ;  /* 0x00007e0008067a11 */ /* 0x020fc800078008ff */
[----:B------:R-:W-:Y:S01]  /*1120*/  LEA.HI.X R7, R8, c[0x0][0x1fc], R0, 0x1, P0 ;  /* 0x00007f0008077a11 */ /* 0x000fe200000f0c00 */
[----:B------:R-:W-:-:S05]  /*1130*/  IMAD.U32 R0, RZ, RZ, UR12 ;  /* 0x0000000cff007e24 */ /* 0x000fca000f8e00ff */
[----:B------:R-:W-:Y:S01]  /*1140*/  IADD3 R12, P1, P0, R0, 0x80, R6 ;  /* 0x00000080000c7810 */ /* 0x000fe2000783e006 */
[----:B------:R-:W-:-:S04]  /*1150*/  DEPBAR.LE SB0, 0x1 ;  /* 0x000080400000791a */ /* 0x000fc80000000000 */
[----:B------:R-:W-:Y:S01]  /*1160*/  IADD3.X R13, RZ, UR11, R7, P1, P0 ;  /* 0x0000000bff0d7c10 */ /* 0x000fe20008fe0407 */
[----:B------:R-:W-:Y:S01]  /*1170*/  BAR.SYNC.DEFER_BLOCKING 0x0 ;  /* 0x0000000000007b1d */ /* 0x000fe20000010000 */
[----:B------:R-:W-:-:S04]  /*1180*/  IADD3 R8, P0, R6, UR12, RZ ;  /* 0x0000000c06087c10 */ /* 0x000fc8000ff1e0ff */
[----:B------:R-:W-:Y:S02]  /*1190*/  IADD3.X R9, R7, UR11, RZ, P0, !PT ;  /* 0x0000000b07097c10 */ /* 0x000fe400087fe4ff */
[----:B----4-:R-:W-:Y:S02]  /*11a0*/  IADD3 R10, P1, P0, R0, 0x100, R6 ;  /* 0x00000100000a7810 */ /* 0x010fe4000783e006 */
[----:B------:R-:W-:Y:S01]  /*11b0*/  SEL R0, R3, 0xfffffff0, !P5 ;  /* 0xfffffff003007807 */ /* 0x000fe20006800000 */
[----:B------:R-:W-:Y:S01]  /*11c0*/  IMAD.SHL.U32 R3, R26, 0x40, RZ ;  /* 0x000000401a037824 */ /* 0x000fe200078e00ff */
[----:B------:R-:W-:Y:S02]  /*11d0*/  IADD3.X R11, RZ, UR11, R7, P1, P0 ;  /* 0x0000000bff0b7c10 */ /* 0x000fe40008fe0407 */
[----:B--2---:R-:W-:Y:S01]  /*11e0*/  IADD3 R4, P0, R8, UR12, RZ ;  /* 0x0000000c08047c10 */ /* 0x004fe2000ff1e0ff */
[----:B------:R-:W-:Y:S01]  /*11f0*/  IMAD.SHL.U32 R235, R0, 0x2, RZ ;  /* 0x0000000200eb7824 */ /* 0x000fe200078e00ff */
[----:B------:R-:W-:-:S02]  /*1200*/  SEL R0, R237, 0xffffffe0, !P6 ;  /* 0xffffffe0ed007807 */ /* 0x000fc40007000000 */
[----:B------:R-:W-:Y:S01]  /*1210*/  ISETP.GE.AND P5, PT, R246, c[0x0][0x1d4], PT ;  /* 0x00007500f6007a0c */ /* 0x000fe20003fa6270 */
[----:B------:R-:W-:Y:S01]  /*1220*/  IMAD.IADD R216, R220, 0x1, R235 ;  /* 0x00000001dcd87824 */ /* 0x000fe200078e02eb */
[----:B------:R-:W-:Y:S01]  /*1230*/  IADD3.X R5, R9, UR11, RZ, P0, !PT ;  /* 0x0000000b09057c10 */ /* 0x000fe200087fe4ff */
[C---:B------:R-:W-:Y:S01]  /*1240*/  IMAD R220, R0.reuse, 0x2, R220 ;  /* 0x0000000200dc7824 */ /* 0x040fe200078e02dc */
[----:B------:R-:W-:Y:S01]  /*1250*/  ISETP.GE.AND P1, PT, R251, c[0x0][0x1d4], PT ;  /* 0x00007500fb007a0c */ /* 0x000fe20003f26270 */
[----:B------:R-:W-:Y:S01]  /*1260*/  IMAD R224, R0, 0x2, R216 ;  /* 0x0000000200e07824 */ /* 0x000fe200078e02d8 */
[C---:B------:R-:W-:Y:S01]  /*1270*/  ISETP.LT.OR P0, PT, R22.reuse, 0x1, P5 ;  /* 0x000000011600780c */ /* 0x040fe20002f01670 */
[----:B------:R1:W2:Y:S01]  /*1280*/  LDSM.16.M88.4 R152, [R208+0x100] ;  /* 0x00010000d098783b */ /* 0x0002a20000000200 */
[----:B------:R-:W-:Y:S02]  /*1290*/  ISETP.LT.OR P6, PT, R22, 0x1, P1 ;  /* 0x000000011600780c */ /* 0x000fe40000fc1670 */
[----:B------:R-:W-:Y:S01]  /*12a0*/  LOP3.LUT R3, R3, 0x1c0, RZ, 0xc0, !PT ;  /* 0x000001c003037812 */ /* 0x000fe200078ec0ff */
[----:B------:R1:W3:Y:S03]  /*12b0*/  LDSM.16.M88.4 R192, [R208+0x4100] ;  /* 0x00410000d0c0783b */ /* 0x0002e60000000200 */
[----:B------:R-:W-:Y:S01]  /*12c0*/  SHF.R.U32.HI R232, RZ, 0x3, R3 ;  /* 0x00000003ffe87819 */ /* 0x000fe20000011603 */
[----:B------:R1:W4:Y:S04]  /*12d0*/  LDSM.16.M88.4 R156, [R216] ;  /* 0x00000000d89c783b */ /* 0x0003280000000200 */
[----:B------:R1:W1:Y:S04]  /*12e0*/  LDSM.16.M88.4 R196, [R216+0x4000] ;  /* 0x00400000d8c4783b */ /* 0x0002680000000200 */
[----:B------:R1:W1:Y:S04]  /*12f0*/  LDSM.16.M88.4 R184, [R220] ;  /* 0x00000000dcb8783b */ /* 0x0002680000000200 */
[----:B------:R1:W1:Y:S04]  /*1300*/  LDSM.16.M88.4 R200, [R220+0x4000] ;  /* 0x00400000dcc8783b */ /* 0x0002680000000200 */
[----:B------:R1:W1:Y:S04]  /*1310*/  LDSM.16.M88.4 R188, [R224] ;  /* 0x00000000e0bc783b */ /* 0x0002680000000200 */
[----:B------:R1:W1:Y:S04]  /*1320*/  LDSM.16.M88.4 R204, [R224+0x4000] ;  /* 0x00400000e0cc783b */ /* 0x0002680000000200 */
[----:B------:R-:W1:Y:S04]  /*1330*/  LDSM.16.M88.4 R208, [R208+0x8100] ;  /* 0x00810000d0d0783b */ /* 0x000e680000000200 */
[----:B------:R-:W1:Y:S04]  /*1340*/  LDSM.16.M88.4 R216, [R216+0x8000] ;  /* 0x00800000d8d8783b */ /* 0x000e680000000200 */
[----:B------:R-:W1:Y:S04]  /*1350*/  LDSM.16.M88.4 R220, [R220+0x8000] ;  /* 0x00800000dcdc783b */ /* 0x000e680000000200 */
[----:B------:R-:W1:Y:S04]  /*1360*/  LDSM.16.M88.4 R224, [R224+0x8000] ;  /* 0x00800000e0e0783b */ /* 0x000e680000000200 */
[----:B------:R-:W-:Y:S06]  /*1370*/  BAR.SYNC.DEFER_BLOCKING 0x0 ;  /* 0x0000000000007b1d */ /* 0x000fec0000010000 */
[----:B------:R-:W-:Y:S01]  /*1380*/  @!PT LDS RZ, [RZ] ;  /* 0x00000000fffff984 */ /* 0x000fe20000000800 */
[----:B------:R-:W-:Y:S01]  /*1390*/  @!PT LDS RZ, [RZ] ;  /* 0x00000000fffff984 */ /* 0x000fe20000000800 */
[----:B------:R-:W-:Y:S01]  /*13a0*/  @!PT LDS RZ, [RZ] ;  /* 0x00000000fffff984 */ /* 0x000fe20000000800 */
[----:B------:R1:W-:Y:S01]  /*13b0*/  LDGSTS.E.BYPASS.LTC128B.128 [R239+0x100], [R6.64], !P0 ;  /* 0x0010000006ef7fae */ /* 0x0003e2000c101d54 */
[----:B------:R-:W-:-:S03]  /*13c0*/  ISETP.GE.AND P0, PT, R250, c[0x0][0x1d4], PT ;  /* 0x00007500fa007a0c */ /* 0x000fc60003f06270 */
[----:B------:R1:W-:Y:S01]  /*13d0*/  LDGSTS.E.BYPASS.LTC128B.128 [R239+0x3100], [R6.64+0x80], !P6 ;  /* 0x0310008006ef7fae */ /* 0x0003e2000f101d54 */
[----:B------:R-:W-:-:S13]  /*13e0*/  ISETP.LT.OR P6, PT, R22, 0x1, P0 ;  /* 0x000000011600780c */ /* 0x000fda00007c1670 */
[----:B------:R1:W-:Y:S01]  /*13f0*/  LDGSTS.E.BYPASS.LTC128B.128 [R239+0x6100], [R6.64+0x100], !P6 ;  /* 0x0610010006ef7fae */ /* 0x0003e2000f101d54 */
[C---:B------:R-:W-:Y:S02]  /*1400*/  ISETP.LT.OR P6, PT, R22.reuse, 0x21, P5 ;  /* 0x000000211600780c */ /* 0x040fe40002fc1670 */
[----:B------:R-:W-:-:S11]  /*1410*/  ISETP.LT.OR P5, PT, R22, 0x41, P5 ;  /* 0x000000411600780c */ /* 0x000fd60002fa1670 */
[----:B------:R1:W-:Y:S01]  /*1420*/  LDGSTS.E.BYPASS.LTC128B.128 [R239+0x1100], [R8.64], !P6 ;  /* 0x0110000008ef7fae */ /* 0x0003e2000f101d54 */
[C---:B------:R-:W-:Y:S02]  /*1430*/  ISETP.LT.OR P6, PT, R22.reuse, 0x21, P1 ;  /* 0x000000211600780c */ /* 0x040fe40000fc1670 */
[----:B------:R-:W-:-:S11]  /*1440*/  ISETP.LT.OR P1, PT, R22, 0x41, P1 ;  /* 0x000000411600780c */ /* 0x000fd60000f21670 */
[----:B------:R1:W-:Y:S01]  /*1450*/  LDGSTS.E.BYPASS.LTC128B.128 [R239+0x4100], [R12.64], !P6 ;  /* 0x041000000cef7fae */ /* 0x0003e2000f101d54 */
[C---:B------:R-:W-:Y:S02]  /*1460*/  ISETP.LT.OR P6, PT, R22.reuse, 0x21, P0 ;  /* 0x000000211600780c */ /* 0x040fe400007c1670 */
[----:B------:R-:W-:-:S11]  /*1470*/  ISETP.LT.OR P0, PT, R22, 0x41, P0 ;  /* 0x000000411600780c */ /* 0x000fd60000701670 */
[----:B------:R1:W-:Y:S04]  /*1480*/  LDGSTS.E.BYPASS.LTC128B.128 [R239+0x7100], [R10.64], !P6 ;  /* 0x071000000aef7fae */ /* 0x0003e8000f101d54 */
[----:B------:R5:W-:Y:S01]  /*1490*/  LDGSTS.E.BYPASS.LTC128B.128 [R239+0x2100], [R4.64], !P5 ;  /* 0x0210000004ef7fae */ /* 0x000be2000e901d54 */
[----:B------:R-:W-:-:S03]  /*14a0*/  PLOP3.LUT P5, PT, PT, PT, UP1, 0x40, 0x0 ;  /* 0x000000000000781c */ /* 0x000fc60003fae818 */
[----:B------:R5:W-:Y:S01]  /*14b0*/  LDGSTS.E.BYPASS.LTC128B.128 [R239+0x5100], [R4.64+0x80], !P1 ;  /* 0x0510008004ef7fae */ /* 0x000be2000c901d54 */
[----:B------:R-:W-:-:S03]  /*14c0*/  LOP3.LUT P1, RZ, R26, 0x4, RZ, 0xc0, !PT ;  /* 0x000000041aff7812 */ /* 0x000fc6000782c0ff */
[----:B------:R5:W-:Y:S01]  /*14d0*/  LDGSTS.E.BYPASS.LTC128B.128 [R239+0x8100], [R4.64+0x100], !P0 ;  /* 0x0810010004ef7fae */ /* 0x000be2000c101d54 */
[----:B------:R-:W-:-:S03]  /*14e0*/  LOP3.LUT P0, RZ, R26, 0x2, RZ, 0xc0, !PT ;  /* 0x000000021aff7812 */ /* 0x000fc6000780c0ff */
[----:B------:R-:W0:Y:S01]  /*14f0*/  LDGDEPBAR ;  /* 0x00000000000079af */ /* 0x000e220000000000 */
[----:B-----5:R-:W-:Y:S02]  /*1500*/  LOP3.LUT R4, R3, 0x8, R31, 0xf8, !PT ;  /* 0x0000000803047812 */ /* 0x020fe400078ef81f */
[----:B------:R-:W-:Y:S02]  /*1510*/  LOP3.LUT R3, R14, 0xffffffe0, RZ, 0xc0, !PT ;  /* 0xffffffe00e037812 */ /* 0x000fe400078ec0ff */
[----:B------:R-:W-:-:S03]  /*1520*/  LOP3.LUT R232, R4, R232, RZ, 0x3c, !PT ;  /* 0x000000e804e87212 */ /* 0x000fc600078e3cff */
[----:B------:R-:W-:Y:S02]  /*1530*/  IMAD.IADD R116, R33, 0x1, -R3 ;  /* 0x0000000121747824 */ /* 0x000fe400078e0a03 */
[----:B------:R-:W-:Y:S01]  /*1540*/  IMAD R232, R29, 0x200, R232 ;  /* 0x000002001de87824 */ /* 0x000fe200078e02e8 */
[----:B------:R-:W-:Y:S05]  /*1550*/  @P5 BRA `(.L_x_636) ;  /* 0x000001b000005947 */ /* 0x000fea0003800000 */
[----:B-1234-:R-:W-:Y:S01]  /*1560*/  UIADD3 UR9, UR16, -0x2, URZ ;  /* 0xfffffffe10097890 */ /* 0x01efe2000fffe03f */
[C---:B------:R-:W-:Y:S01]  /*1570*/  IMAD.SHL.U32 R8, R36.reuse, 0x40, RZ ;  /* 0x0000004024087824 */ /* 0x040fe200078e00ff */
[----:B------:R-:W-:Y:S02]  /*1580*/  SHF.L.U64.HI R9, R36, 0x6, R37 ;  /* 0x0000000624097819 */ /* 0x000fe40000010225 */
[----:B------:R-:W-:Y:S02]  /*1590*/  USHF.R.S32.HI UR8, URZ, 0x1f, UR9 ;  /* 0x0000001f3f087899 */ /* 0x000fe40008011409 */
[----:B------:R-:W-:Y:S01]  /*15a0*/  UIMAD UR5, UR5, UR9, URZ ;  /* 0x00000009050572a4 */ /* 0x000fe2000f8e023f */
[----:B------:R-:W-:-:S03]  /*15b0*/  IMAD.WIDE.U32 R6, R30, UR9, R248 ;  /* 0x000000091e067c25 */ /* 0x000fc6000f8e00f8 */
[----:B------:R-:W-:Y:S02]  /*15c0*/  UIMAD UR5, UR8, UR18, UR5 ;  /* 0x00000012080572a4 */ /* 0x000fe4000f8e0205 */
[----:B------:R-:W-:-:S04]  /*15d0*/  LEA R4, P5, R6, c[0x0][0x1c8], 0x1 ;  /* 0x0000720006047a11 */ /* 0x000fc800078a08ff */
[----:B------:R-:W-:-:S04]  /*15e0*/  IADD3 R3, R7, UR5, RZ ;  /* 0x0000000507037c10 */ /* 0x000fc8000fffe0ff */
[----:B------:R-:W-:Y:S02]  /*15f0*/  LEA.HI.X R5, R6, c[0x0][0x1cc], R3, 0x1, P5 ;  /* 0x0000730006057a11 */ /* 0x000fe400028f0c03 */
[----:B------:R-:W-:-:S03]  /*1600*/  IADD3 R12, P6, P5, R8, 0x80, R4 ;  /* 0x00000080080c7810 */ /* 0x000fc60007dde004 */
[----:B------:R1:W-:Y:S01]  /*1610*/  LDGSTS.E.BYPASS.LTC128B.128 [R239+0x1b100], [R4.64], !P4 ;  /* 0x1b10000004ef7fae */ /* 0x0003e2000e101d54 */
[C-C-:B------:R-:W-:Y:S02]  /*1620*/  IADD3.X R13, R9.reuse, RZ, R5.reuse, P6, P5 ;  /* 0x000000ff090d7210 */ /* 0x140fe400037ea405 */
[C---:B------:R-:W-:Y:S01]  /*1630*/  IADD3 R10, P6, P5, R8.reuse, 0x100, R4 ;  /* 0x00000100080a7810 */ /* 0x040fe20007dde004 */
[----:B------:R1:W-:Y:S03]  /*1640*/  LDGSTS.E.BYPASS.LTC128B.128 [R239+0x1e100], [R4.64+0x80], !P3 ;  /* 0x1e10008004ef7fae */ /* 0x0003e6000d901d54 */
[----:B------:R-:W-:Y:S01]  /*1650*/  IADD3.X R11, R9, RZ, R5, P6, P5 ;  /* 0x000000ff090b7210 */ /* 0x000fe200037ea405 */
[----:B------:R1:W-:Y:S01]  /*1660*/  LDGSTS.E.BYPASS.LTC128B.128 [R239+0x21100], [R4.64+0x100], !P2 ;  /* 0x2110010004ef7fae */ /* 0x0003e2000d101d54 */
[----:B------:R-:W-:-:S04]  /*1670*/  IADD3 R6, P6, R8, R4, RZ ;  /* 0x0000000408067210 */ /* 0x000fc80007fde0ff */
[----:B------:R-:W-:Y:S01]  /*1680*/  IADD3 R8, P5, R6, R8, RZ ;  /* 0x0000000806087210 */ /* 0x000fe20007fbe0ff */
[----:B------:R-:W-:-:S04]  /*1690*/  IMAD.X R7, R9, 0x1, R5, P6 ;  /* 0x0000000109077824 */ /* 0x000fc800030e0605 */
[----:B------:R-:W-:Y:S01]  /*16a0*/  IMAD.X R9, R7, 0x1, R9, P5 ;  /* 0x0000000107097824 */ /* 0x000fe200028e0609 */
[----:B------:R1:W-:Y:S04]  /*16b0*/  LDGSTS.E.BYPASS.LTC128B.128 [R239+0x1c100], [R6.64], !P4 ;  /* 0x1c10000006ef7fae */ /* 0x0003e8000e101d54 */
[----:B------:R1:W-:Y:S04]  /*16c0*/  LDGSTS.E.BYPASS.LTC128B.128 [R239+0x1f100], [R12.64], !P3 ;  /* 0x1f1000000cef7fae */ /* 0x0003e8000d901d54 */
[----:B------:R1:W-:Y:S04]  /*16d0*/  LDGSTS.E.BYPASS.LTC128B.128 [R239+0x22100], [R10.64], !P2 ;  /* 0x221000000aef7fae */ /* 0x0003e8000d101d54 */
[----:B------:R1:W-:Y:S04]  /*16e0*/  LDGSTS.E.BYPASS.LTC128B.128 [R239+0x1d100], [R8.64], !P4 ;  /* 0x1d10000008ef7fae */ /* 0x0003e8000e101d54 */
[----:B------:R1:W-:Y:S04]  /*16f0*/  LDGSTS.E.BYPASS.LTC128B.128 [R239+0x20100], [R8.64+0x80], !P3 ;  /* 0x2010008008ef7fae */ /* 0x0003e8000d901d54 */
[----:B------:R1:W-:Y:S02]  /*1700*/  LDGSTS.E.BYPASS.LTC128B.128 [R239+0x23100], [R8.64+0x100], !P2 ;  /* 0x2310010008ef7fae */ /* 0x0003e4000d101d54 */
.L_x_636:
[----:B-1234-:R-:W0:Y:S01]  /*1710*/  LDGDEPBAR ;  /* 0x00000000000079af */ /* 0x01ee220000000000 */
[----:B------:R-:W-:Y:S01]  /*1720*/  PLOP3.LUT P5, PT, PT, PT, UP1, 0x40, 0x0 ;  /* 0x000000000000781c */ /* 0x000fe20003fae818 */
[----:B------:R-:W-:Y:S01]  /*1730*/  IMAD.SHL.U32 R232, R232, 0x2, RZ ;  /* 0x00000002e8e87824 */ /* 0x000fe200078e00ff */
[----:B------:R-:W-:-:S05]  /*1740*/  SEL R4, R237, 0xffffffe0, !P0 ;  /* 0xffffffe0ed047807 */ /* 0x000fca0004000000 */
[----:B------:R-:W-:Y:S01]  /*1750*/  IMAD.IADD R4, R232, 0x1, R4 ;  /* 0x00000001e8047824 */ /* 0x000fe200078e0204 */
[----:B------:R-:W-:-:S04]  /*1760*/  DEPBAR.LE SB0, 0x2 ;  /* 0x000080800000791a */ /* 0x000fc80000000000 */
[----:B------:R-:W-:Y:S06]  /*1770*/  BAR.SYNC.DEFER_BLOCKING 0x0 ;  /* 0x0000000000007b1d */ /* 0x000fec0000010000 */
[----:B------:R1:W2:Y:S04]  /*1780*/  LDSM.16.M88.4 R16, [R232+0x12100] ;  /* 0x01210000e810783b */ /* 0x0002a80000000200 */
[----:B------:R1:W3:Y:S04]  /*1790*/  LDSM.16.M88.4 R20, [R232+0x12900] ;  /* 0x01290000e814783b */ /* 0x0002e80000000200 */
[----:B------:R1:W4:Y:S04]  /*17a0*/  LDSM.16.M88.4 R36, [R232+0x13100] ;  /* 0x01310000e824783b */ /* 0x0003280000000200 */
[----:B------:R1:W1:Y:S04]  /*17b0*/  LDSM.16.M88.4 R40, [R232+0x13900] ;  /* 0x01390000e828783b */ /* 0x0002680000000200 */
[----:B------:R1:W1:Y:S04]  /*17c0*/  LDSM.16.M88.4 R56, [R232+0x14100] ;  /* 0x01410000e838783b */ /* 0x0002680000000200 */
[----:B------:R1:W1:Y:S04]  /*17d0*/  LDSM.16.M88.4 R64, [R232+0x14900] ;  /* 0x01490000e840783b */ /* 0x0002680000000200 */
[----:B------:R1:W1:Y:S04]  /*17e0*/  LDSM.16.M88.4 R52, [R4+0x12100] ;  /* 0x012100000434783b */ /* 0x0002680000000200 */
[----:B------:R1:W1:Y:S04]  /*17f0*/  LDSM.16.M88.4 R48, [R4+0x12900] ;  /* 0x012900000430783b */ /* 0x0002680000000200 */
[----:B------:R1:W1:Y:S04]  /*1800*/  LDSM.16.M88.4 R44, [R4+0x13100] ;  /* 0x01310000042c783b */ /* 0x0002680000000200 */
[----:B------:R1:W1:Y:S04]  /*1810*/  LDSM.16.M88.4 R60, [R4+0x13900] ;  /* 0x01390000043c783b */ /* 0x0002680000000200 */
[----:B------:R1:W1:Y:S04]  /*1820*/  LDSM.16.M88.4 R100, [R4+0x14100] ;  /* 0x014100000464783b */ /* 0x0002680000000200 */
[----:B------:R1:W1:Y:S01]  /*1830*/  LDSM.16.M88.4 R104, [R4+0x14900] ;  /* 0x014900000468783b */ /* 0x0002620000000200 */
[----:B------:R-:W-:Y:S05]  /*1840*/  @P5 BRA `(.L_x_637) ;  /* 0x000001e000005947 */ /* 0x000fea0003800000 */
[----:B--23--:R-:W-:Y:S01]  /*1850*/  UIADD3 UR8, UR16, -0x2, URZ ;  /* 0xfffffffe10087890 */ /* 0x00cfe2000fffe03f */
[----:B------:R-:W-:-:S03]  /*1860*/  IMAD.U32 R5, RZ, RZ, UR12 ;  /* 0x0000000cff057e24 */ /* 0x000fc6000f8e00ff */
[----:B------:R-:W-:Y:S02]  /*1870*/  USHF.R.S32.HI UR5, URZ, 0x1f, UR8 ;  /* 0x0000001f3f057899 */ /* 0x000fe40008011408 */
[----:B------:R-:W-:Y:S01]  /*1880*/  UIMAD UR6, UR6, UR8, URZ ;  /* 0x00000008060672a4 */ /* 0x000fe2000f8e023f */
[----:B------:R-:W-:-:S03]  /*1890*/  IMAD.WIDE.U32 R8, R15, UR8, R34 ;  /* 0x000000080f087c25 */ /* 0x000fc6000f8e0022 */
[----:B------:R-:W-:Y:S02]  /*18a0*/  UIMAD UR5, UR5, UR14, UR6 ;  /* 0x0000000e050572a4 */ /* 0x000fe4000f8e0206 */
[----:B------:R-:W-:-:S04]  /*18b0*/  LEA R6, P5, R8, c[0x0][0x1f8], 0x1 ;  /* 0x00007e0008067a11 */ /* 0x000fc800078a08ff */
[----:B------:R-:W-:-:S04]  /*18c0*/  IADD3 R3, R9, UR5, RZ ;  /* 0x0000000509037c10 */ /* 0x000fc8000fffe0ff */
[----:B------:R-:W-:Y:S01]  /*18d0*/  LEA.HI.X R7, R8, c[0x0][0x1fc], R3, 0x1, P5 ;  /* 0x00007f0008077a11 */ /* 0x000fe200028f0c03 */
[----:B------:R-:W-:Y:S01]  /*18e0*/  IMAD.U32 R3, RZ, RZ, UR12 ;  /* 0x0000000cff037e24 */ /* 0x000fe2000f8e00ff */
[----:B------:R-:W-:-:S03]  /*18f0*/  IADD3 R14, P6, P5, R5, 0x80, R6 ;  /* 0x00000080050e7810 */ /* 0x000fc60007dde006 */
[----:B------:R-:W-:Y:S01]  /*1900*/  @!PT LDS RZ, [RZ] ;  /* 0x00000000fffff984 */ /* 0x000fe20000000800 */
[----:B------:R-:W-:Y:S01]  /*1910*/  @!PT LDS RZ, [RZ] ;  /* 0x00000000fffff984 */ /* 0x000fe20000000800 */
[----:B------:R-:W-:Y:S01]  /*1920*/  @!PT LDS RZ, [RZ] ;  /* 0x00000000fffff984 */ /* 0x000fe20000000800 */
[----:B------:R2:W-:Y:S01]  /*1930*/  LDGSTS.E.BYPASS.LTC128B.128 [R239+0x9100], [R6.64], !P4 ;  /* 0x0910000006ef7fae */ /* 0x0005e2000e101d54 */
[--C-:B------:R-:W-:Y:S02]  /*1940*/  IADD3.X R15, RZ, UR11, R7.reuse, P6, P5 ;  /* 0x0000000bff0f7c10 */ /* 0x100fe4000b7ea407 */
[----:B------:R-:W-:Y:S01]  /*1950*/  IADD3 R12, P6, P5, R3, 0x100, R6 ;  /* 0x00000100030c7810 */ /* 0x000fe20007dde006 */
[----:B------:R2:W-:Y:S03]  /*1960*/  LDGSTS.E.BYPASS.LTC128B.128 [R239+0xc100], [R6.64+0x80], !P3 ;  /* 0x0c10008006ef7fae */ /* 0x0005e6000d901d54 */
[----:B------:R-:W-:Y:S01]  /*1970*/  IADD3.X R13, RZ, UR11, R7, P6, P5 ;  /* 0x0000000bff0d7c10 */ /* 0x000fe2000b7ea407 */
[----:B------:R2:W-:Y:S01]  /*1980*/  LDGSTS.E.BYPASS.LTC128B.128 [R239+0xf100], [R6.64+0x100], !P2 ;  /* 0x0f10010006ef7fae */ /* 0x0005e2000d101d54 */
[----:B------:R-:W-:-:S04]  /*1990*/  IADD3 R8, P6, R6, UR12, RZ ;  /* 0x0000000c06087c10 */ /* 0x000fc8000ffde0ff */
[----:B------:R-:W-:Y:S02]  /*19a0*/  IADD3 R10, P5, R8, UR12, RZ ;  /* 0x0000000c080a7c10 */ /* 0x000fe4000ffbe0ff */
[----:B------:R-:W-:-:S04]  /*19b0*/  IADD3.X R9, R7, UR11, RZ, P6, !PT ;  /* 0x0000000b07097c10 */ /* 0x000fc8000b7fe4ff */
[----:B------:R-:W-:Y:S01]  /*19c0*/  IADD3.X R11, R9, UR11, RZ, P5, !PT ;  /* 0x0000000b090b7c10 */ /* 0x000fe2000affe4ff */
[----:B------:R2:W-:Y:S04]  /*19d0*/  LDGSTS.E.BYPASS.LTC128B.128 [R239+0xa100], [R8.64], !P4 ;  /* 0x0a10000008ef7fae */ /* 0x0005e8000e101d54 */
[----:B------:R2:W-:Y:S04]  /*19e0*/  LDGSTS.E.BYPASS.LTC128B.128 [R239+0xd100], [R14.64], !P3 ;  /* 0x0d1000000eef7fae */ /* 0x0005e8000d901d54 */
[----:B------:R2:W-:Y:S04]  /*19f0*/  LDGSTS.E.BYPASS.LTC128B.128 [R239+0x10100], [R12.64], !P2 ;  /* 0x101000000cef7fae */ /* 0x0005e8000d101d54 */
[----:B------:R2:W-:Y:S04]  /*1a00*/  LDGSTS.E.BYPASS.LTC128B.128 [R239+0xb100], [R10.64], !P4 ;  /* 0x0b1000000aef7fae */ /* 0x0005e8000e101d54 */
[----:B------:R2:W-:Y:S04]  /*1a10*/  LDGSTS.E.BYPASS.LTC128B.128 [R239+0xe100], [R10.64+0x80], !P3 ;  /* 0x0e1000800aef7fae */ /* 0x0005e8000d901d54 */
[----:B------:R2:W-:Y:S02]  /*1a20*/  LDGSTS.E.BYPASS.LTC128B.128 [R239+0x11100], [R10.64+0x100], !P2 ;  /* 0x111001000aef7fae */ /* 0x0005e4000d101d54 */
.L_x_637:
[----:B--23--:R-:W-:Y:S01]  /*1a30*/  HMMA.16816.F32.BF16 R32, R152, R16, RZ ;  /* 0x000000109820723c */ /* 0x00cfe200000418ff */
[----:B------:R-:W-:Y:S01]  /*1a40*/  IMAD.MOV.U32 R3, RZ, RZ, 0x40 ;  /* 0x00000040ff037424 */ /* 0x000fe200078e00ff */
[----:B------:R-:W-:Y:S01]  /*1a50*/  ULDC UR5, c[0x0][0x1d0] ;  /* 0x0000740000057ab9 */ /* 0x000fe20000000800 */
[----:B------:R-:W-:Y:S01]  /*1a60*/  STL [R1+0x24], R239 ;  /* 0x000024ef01007387 */ /* 0x000fe20000100800 */
[----:B------:R-:W-:Y:S01]  /*1a70*/  UIADD3 UR5, UR7, UR5, URZ ;  /* 0x0000000507057290 */ /* 0x000fe2000fffe03f */
[----:B------:R-:W-:-:S02]  /*1a80*/  SHF.L.U32 R135, R2, 0x1, RZ ;  /* 0x0000000102877819 */ /* 0x000fc400000006ff */
[----:B------:R-:W-:Y:S01]  /*1a90*/  SEL R234, R3, 0xffffffc0, !P1 ;  /* 0xffffffc003ea7807 */ /* 0x000fe20004800000 */
[C---:B------:R-:W-:Y:S01]  /*1aa0*/  HMMA.16816.F32.BF16 R28, R152.reuse, R18, RZ ;  /* 0x00000012981c723c */ /* 0x040fe200000418ff */
[----:B------:R-:W0:Y:S01]  /*1ab0*/  LDGDEPBAR ;  /* 0x00000000000079af */ /* 0x000e220000000000 */
[C-C-:B------:R-:W-:Y:S01]  /*1ac0*/  IMAD.IADD R2, R235.reuse, 0x1, R135.reuse ;  /* 0x00000001eb027824 */ /* 0x140fe200078e0287 */
[----:B------:R-:W-:Y:S01]  /*1ad0*/  IADD3 R3, R234, R4, RZ ;  /* 0x00000004ea037210 */ /* 0x000fe20007ffe0ff */
[----:B------:R-:W-:Y:S02]  /*1ae0*/  IMAD.IADD R5, R232, 0x1, R234 ;  /* 0x00000001e8057824 */ /* 0x000fe400078e02ea */
[----:B------:R-:W-:Y:S02]  /*1af0*/  IMAD R233, R0, 0x2, R135 ;  /* 0x0000000200e97824 */ /* 0x000fe400078e0287 */
[----:B------:R-:W-:Y:S01]  /*1b00*/  HMMA.16816.F32.BF16 R24, R152, R20, RZ ;  /* 0x000000149818723c */ /* 0x000fe200000418ff */
[----:B------:R-:W-:Y:S02]  /*1b10*/  LDSM.16.M88.4 R68, [R5+0x13900] ;  /* 0x013900000544783b */ /* 0x000fe40000000200 */
[----:B------:R-:W-:-:S02]  /*1b20*/  IADD3 R0, R235, R233, RZ ;  /* 0x000000e9eb007210 */ /* 0x000fc40007ffe0ff */
[----:B------:R-:W-:Y:S03]  /*1b30*/  LDSM.16.M88.4 R108, [R3+0x12100] ;  /* 0x01210000036c783b */ /* 0x000fe60000000200 */
[C---:B----4-:R-:W-:Y:S01]  /*1b40*/  HMMA.16816.F32.BF16 R16, R152.reuse, R36, RZ ;  /* 0x000000249810723c */ /* 0x050fe200000418ff */
[----:B------:R-:W-:Y:S07]  /*1b50*/  LDSM.16.M88.4 R112, [R3+0x13900] ;  /* 0x013900000370783b */ /* 0x000fee0000000200 */
[C---:B------:R-:W-:Y:S08]  /*1b60*/  HMMA.16816.F32.BF16 R12, R152.reuse, R38, RZ ;  /* 0x00000026980c723c */ /* 0x040ff000000418ff */
[C---:B-1----:R-:W-:Y:S08]  /*1b70*/  HMMA.16816.F32.BF16 R8, R152.reuse, R40, RZ ;  /* 0x000000289808723c */ /* 0x042ff000000418ff */
[----:B------:R-:W-:Y:S08]  /*1b80*/  HMMA.16816.F32.BF16 R20, R152, R22, RZ ;  /* 0x000000169814723c */ /* 0x000ff000000418ff */
[C---:B------:R-:W-:Y:S08]  /*1b90*/  HMMA.16816.F32.BF16 R88, R156.reuse, R48, R24 ;  /* 0x000000309c58723c */ /* 0x040ff00000041818 */
[C---:B------:R-:W-:Y:S08]  /*1ba0*/  HMMA.16816.F32.BF16 R80, R156.reuse, R44, R16 ;  /* 0x0000002c9c50723c */ /* 0x040ff00000041810 */
[C---:B------:R-:W-:Y:S01]  /*1bb0*/  HMMA.16816.F32.BF16 R72, R156.reuse, R46, R12 ;  /* 0x0000002e9c48723c */ /* 0x040fe2000004180c */
[----:B------:R-:W1:Y:S07]  /*1bc0*/  LDSM.16.M88.4 R44, [R5+0x12900] ;  /* 0x01290000052c783b */ /* 0x000e6e0000000200 */
[----:B------:R-:W-:Y:S08]  /*1bd0*/  HMMA.16816.F32.BF16 R76, R156, R60, R8 ;  /* 0x0000003c9c4c723c */ /* 0x000ff00000041808 */
[----:B------:R-:W-:Y:S08]  /*1be0*/  HMMA.16816.F32.BF16 R24, R152, R42, RZ ;  /* 0x0000002a9818723c */ /* 0x000ff000000418ff */
[C---:B------:R-:W-:Y:S01]  /*1bf0*/  HMMA.16816.F32.BF16 R92, R156.reuse, R52, R32 ;  /* 0x000000349c5c723c */ /* 0x040fe20000041820 */
[----:B------:R-:W-:Y:S07]  /*1c00*/  LDSM.16.M88.4 R32, [R5+0x12100] ;  /* 0x012100000520783b */ /* 0x000fee0000000200 */
[----:B------:R-:W-:Y:S01]  /*1c10*/  HMMA.16816.F32.BF16 R96, R156, R54, R28 ;  /* 0x000000369c60723c */ /* 0x000fe2000004181c */
[----:B------:R-:W2:Y:S07]  /*1c20*/  LDSM.16.M88.4 R52, [R5+0x13100] ;  /* 0x013100000534783b */ /* 0x000eae0000000200 */
[C---:B------:R-:W-:Y:S08]  /*1c30*/  HMMA.16816.F32.BF16 R12, R152.reuse, R64, RZ ;  /* 0x00000040980c723c */ /* 0x040ff000000418ff */
[----:B------:R-:W-:Y:S01]  /*1c40*/  HMMA.16816.F32.BF16 R8, R152, R66, RZ ;  /* 0x000000429808723c */ /* 0x000fe200000418ff */
[----:B------:R-:W3:Y:S07]  /*1c50*/  LDSM.16.M88.4 R64, [R5+0x14100] ;  /* 0x014100000540783b */ /* 0x000eee0000000200 */
[----:B------:R-:W-:Y:S08]  /*1c60*/  HMMA.16816.F32.BF16 R84, R156, R50, R20 ;  /* 0x000000329c54723c */ /* 0x000ff00000041814 */
[C---:B------:R-:W-:Y:S08]  /*1c70*/  HMMA.16816.F32.BF16 R20, R152.reuse, R56, RZ ;  /* 0x000000389814723c */ /* 0x040ff000000418ff */
[----:B------:R-:W-:Y:S08]  /*1c80*/  HMMA.16816.F32.BF16 R16, R152, R58, RZ ;  /* 0x0000003a9810723c */ /* 0x000ff000000418ff */
[C---:B------:R-:W-:Y:S01]  /*1c90*/  HMMA.16816.F32.BF16 R56, R156.reuse, R62, R24 ;  /* 0x0000003e9c38723c */ /* 0x040fe20000041818 */
[----:B------:R-:W4:Y:S07]  /*1ca0*/  LDSM.16.M88.4 R60, [R5+0x14900] ;  /* 0x01490000053c783b */ /* 0x000f2e0000000200 */
[C---:B------:R-:W-:Y:S08]  /*1cb0*/  HMMA.16816.F32.BF16 R36, R156.reuse, R104, R12 ;  /* 0x000000689c24723c */ /* 0x040ff0000004180c */
[C---:B------:R-:W-:Y:S01]  /*1cc0*/  HMMA.16816.F32.BF16 R28, R156.reuse, R106, R8 ;  /* 0x0000006a9c1c723c */ /* 0x040fe20000041808 */
[----:B------:R-:W3:Y:S07]  /*1cd0*/  LDSM.16.M88.4 R104, [R3+0x13100] ;  /* 0x013100000368783b */ /* 0x000eee0000000200 */
[C---:B------:R-:W-:Y:S08]  /*1ce0*/  HMMA.16816.F32.BF16 R48, R156.reuse, R100, R20 ;  /* 0x000000649c30723c */ /* 0x040ff00000041814 */
[----:B------:R-:W-:Y:S01]  /*1cf0*/  HMMA.16816.F32.BF16 R40, R156, R102, R16 ;  /* 0x000000669c28723c */ /* 0x000fe20000041810 */
[----:B------:R-:W3:Y:S07]  /*1d00*/  LDSM.16.M88.4 R100, [R3+0x12900] ;  /* 0x012900000364783b */ /* 0x000eee0000000200 */
[C---:B-1----:R-:W-:Y:S08]  /*1d10*/  HMMA.16816.F32.BF16 R16, R184.reuse, R44, R88 ;  /* 0x0000002cb810723c */ /* 0x042ff00000041858 */
[C---:B------:R-:W-:Y:S08]  /*1d20*/  HMMA.16816.F32.BF16 R12, R184.reuse, R46, R84 ;  /* 0x0000002eb80c723c */ /* 0x040ff00000041854 */
[C---:B--2---:R-:W-:Y:S08]  /*1d30*/  HMMA.16816.F32.BF16 R44, R184.reuse, R54, R72 ;  /* 0x00000036b82c723c */ /* 0x044ff00000041848 */
[C---:B------:R-:W-:Y:S08]  /*1d40*/  HMMA.16816.F32.BF16 R24, R184.reuse, R32, R92 ;  /* 0x00000020b818723c */ /* 0x040ff0000004185c */
[C---:B------:R-:W-:Y:S08]  /*1d50*/  HMMA.16816.F32.BF16 R20, R184.reuse, R34, R96 ;  /* 0x00000022b814723c */ /* 0x040ff00000041860 */
[C---:B------:R-:W-:Y:S01]  /*1d60*/  HMMA.16816.F32.BF16 R8, R184.reuse, R52, R80 ;  /* 0x00000034b808723c */ /* 0x040fe20000041850 */
[----:B------:R-:W-:Y:S07]  /*1d70*/  LDSM.16.M88.4 R52, [R3+0x14100] ;  /* 0x014100000334783b */ /* 0x000fee0000000200 */
[C---:B---3--:R-:W-:Y:S08]  /*1d80*/  HMMA.16816.F32.BF16 R92, R184.reuse, R64, R48 ;  /* 0x00000040b85c723c */ /* 0x048ff00000041830 */
[C---:B------:R-:W-:Y:S01]  /*1d90*/  HMMA.16816.F32.BF16 R88, R184.reuse, R66, R40 ;  /* 0x00000042b858723c */ /* 0x040fe20000041828 */
[----:B------:R-:W1:Y:S04]  /*1da0*/  LDSM.16.M88.4 R64, [R3+0x14900] ;  /* 0x014900000340783b */ /* 0x000e680000000200 */
[----:B------:R-:W-:Y:S03]  /*1db0*/  LDSM.16.M88.4 R40, [R232+0x16100] ;  /* 0x01610000e828783b */ /* 0x000fe60000000200 */
[C---:B----4-:R-:W-:Y:S01]  /*1dc0*/  HMMA.16816.F32.BF16 R84, R184.reuse, R60, R36 ;  /* 0x0000003cb854723c */ /* 0x050fe20000041824 */
[----:B------:R-:W-:Y:S07]  /*1dd0*/  LDSM.16.M88.4 R36, [R232+0x16900] ;  /* 0x01690000e824783b */ /* 0x000fee0000000200 */
[C---:B------:R-:W-:Y:S01]  /*1de0*/  HMMA.16816.F32.BF16 R80, R184.reuse, R62, R28 ;  /* 0x0000003eb850723c */ /* 0x040fe2000004181c */
[----:B------:R-:W2:Y:S07]  /*1df0*/  LDSM.16.M88.4 R60, [R232+0x15100] ;  /* 0x01510000e83c783b */ /* 0x000eae0000000200 */
[C---:B------:R-:W-:Y:S08]  /*1e00*/  HMMA.16816.F32.BF16 R76, R184.reuse, R68, R76 ;  /* 0x00000044b84c723c */ /* 0x040ff0000004184c */
[----:B------:R-:W-:Y:S08]  /*1e10*/  HMMA.16816.F32.BF16 R96, R184, R70, R56 ;  /* 0x00000046b860723c */ /* 0x000ff00000041838 */
[C---:B------:R-:W-:Y:S01]  /*1e20*/  HMMA.16816.F32.BF16 R28, R188.reuse, R106, R44 ;  /* 0x0000006abc1c723c */ /* 0x040fe2000004182c */
[----:B------:R-:W3:Y:S07]  /*1e30*/  LDSM.16.M88.4 R44, [R232+0x15900] ;  /* 0x01590000e82c783b */ /* 0x000eee0000000200 */
[C---:B------:R-:W-:Y:S08]  /*1e40*/  HMMA.16816.F32.BF16 R72, R188.reuse, R108, R24 ;  /* 0x0000006cbc48723c */ /* 0x040ff00000041818 */
[C---:B------:R-:W-:Y:S01]  /*1e50*/  HMMA.16816.F32.BF16 R68, R188.reuse, R110, R20 ;  /* 0x0000006ebc44723c */ /* 0x040fe20000041814 */
[----:B------:R-:W4:Y:S07]  /*1e60*/  LDSM.16.M88.4 R108, [R232+0x17900] ;  /* 0x01790000e86c783b */ /* 0x000f2e0000000200 */
[C---:B------:R-:W-:Y:S08]  /*1e70*/  HMMA.16816.F32.BF16 R56, R188.reuse, R100, R16 ;  /* 0x00000064bc38723c */ /* 0x040ff00000041810 */
[C---:B------:R-:W-:Y:S01]  /*1e80*/  HMMA.16816.F32.BF16 R48, R188.reuse, R102, R12 ;  /* 0x00000066bc30723c */ /* 0x040fe2000004180c */
[----:B------:R-:W2:Y:S07]  /*1e90*/  LDSM.16.M88.4 R100, [R232+0x17100] ;  /* 0x01710000e864783b */ /* 0x000eae0000000200 */
[C---:B------:R-:W-:Y:S01]  /*1ea0*/  HMMA.16816.F32.BF16 R32, R188.reuse, R104, R8 ;  /* 0x00000068bc20723c */ /* 0x040fe20000041808 */
[----:B------:R-:W2:Y:S07]  /*1eb0*/  LDSM.16.M88.4 R104, [R4+0x15100] ;  /* 0x015100000468783b */ /* 0x000eae0000000200 */
[C---:B------:R-:W-:Y:S08]  /*1ec0*/  HMMA.16816.F32.BF16 R24, R188.reuse, R112, R76 ;  /* 0x00000070bc18723c */ /* 0x040ff0000004184c */
[C---:B------:R-:W-:Y:S01]  /*1ed0*/  HMMA.16816.F32.BF16 R20, R188.reuse, R114, R96 ;  /* 0x00000072bc14723c */ /* 0x040fe20000041860 */
[----:B------:R-:W3:Y:S04]  /*1ee0*/  LDSM.16.M88.4 R96, [R4+0x15900] ;  /* 0x015900000460783b */ /* 0x000ee80000000200 */
[----:B------:R-:W3:Y:S03]  /*1ef0*/  LDSM.16.M88.4 R112, [R4+0x16100] ;  /* 0x016100000470783b */ /* 0x000ee60000000200 */
[C---:B-1----:R-:W-:Y:S08]  /*1f00*/  HMMA.16816.F32.BF16 R8, R188.reuse, R64, R84 ;  /* 0x00000040bc08723c */ /* 0x042ff00000041854 */
[C---:B------:R-:W-:Y:S08]  /*1f10*/  HMMA.16816.F32.BF16 R12, R188.reuse, R54, R88 ;  /* 0x00000036bc0c723c */ /* 0x040ff00000041858 */
[----:B------:R-:W-:Y:S08]  /*1f20*/  HMMA.16816.F32.BF16 R80, R188, R66, R80 ;  /* 0x00000042bc50723c */ /* 0x000ff00000041850 */
[C---:B--2---:R-:W-:Y:S08]  /*1f30*/  HMMA.16816.F32.BF16 R72, R192.reuse, R60, R72 ;  /* 0x0000003cc048723c */ /* 0x044ff00000041848 */
[C---:B------:R-:W-:Y:S08]  /*1f40*/  HMMA.16816.F32.BF16 R76, R192.reuse, R62, R68 ;  /* 0x0000003ec04c723c */ /* 0x040ff00000041844 */
[C---:B---3--:R-:W-:Y:S08]  /*1f50*/  HMMA.16816.F32.BF16 R88, R192.reuse, R44, R56 ;  /* 0x0000002cc058723c */ /* 0x048ff00000041838 */
[----:B------:R-:W-:Y:S01]  /*1f60*/  HMMA.16816.F32.BF16 R68, R192, R46, R48 ;  /* 0x0000002ec044723c */ /* 0x000fe20000041830 */
[----:B------:R-:W1:Y:S04]  /*1f70*/  LDSM.16.M88.4 R48, [R4+0x16900] ;  /* 0x016900000430783b */ /* 0x000e680000000200 */
[----:B------:R-:W-:Y:S03]  /*1f80*/  LDSM.16.M88.4 R44, [R4+0x17100] ;  /* 0x01710000042c783b */ /* 0x000fe60000000200 */
[----:B------:R-:W-:Y:S08]  /*1f90*/  HMMA.16816.F32.BF16 R16, R188, R52, R92 ;  /* 0x00000034bc10723c */ /* 0x000ff0000004185c */
[C---:B------:R-:W-:Y:S08]  /*1fa0*/  HMMA.16816.F32.BF16 R84, R192.reuse, R40, R32 ;  /* 0x00000028c054723c */ /* 0x040ff00000041820 */
[C---:B------:R-:W-:Y:S01]  /*1fb0*/  HMMA.16816.F32.BF16 R92, R192.reuse, R42, R28 ;  /* 0x0000002ac05c723c */ /* 0x040fe2000004181c */
[----:B------:R-:W2:Y:S04]  /*1fc0*/  LDSM.16.M88.4 R40, [R4+0x17900] ;  /* 0x017900000428783b */ /* 0x000ea80000000200 */
[----:B------:R-:W3:Y:S03]  /*1fd0*/  LDSM.16.M88.4 R28, [R5+0x15100] ;  /* 0x01510000051c783b */ /* 0x000ee60000000200 */
[C---:B------:R-:W-:Y:S01]  /*1fe0*/  HMMA.16816.F32.BF16 R64, R192.reuse, R36, R24 ;  /* 0x00000024c040723c */ /* 0x040fe20000041818 */
[----:B------:R-:W1:Y:S07]  /*1ff0*/  LDSM.16.M88.4 R24, [R5+0x15900] ;  /* 0x015900000518783b */ /* 0x000e6e0000000200 */
[C---:B------:R-:W-:Y:S08]  /*2000*/  HMMA.16816.F32.BF16 R60, R192.reuse, R38, R20 ;  /* 0x00000026c03c723c */ /* 0x040ff00000041814 */
[C---:B----4-:R-:W-:Y:S08]  /*2010*/  HMMA.16816.F32.BF16 R36, R192.reuse, R108, R8 ;  /* 0x0000006cc024723c */ /* 0x050ff00000041808 */
[C---:B------:R-:W-:Y:S08]  /*2020*/  HMMA.16816.F32.BF16 R52, R192.reuse, R102, R12 ;  /* 0x00000066c034723c */ /* 0x040ff0000004180c */
[----:B------:R-:W-:Y:S01]  /*2030*/  HMMA.16816.F32.BF16 R32, R192, R110, R80 ;  /* 0x0000006ec020723c */ /* 0x000fe20000041850 */
[----:B------:R-:W4:Y:S07]  /*2040*/  LDSM.16.M88.4 R80, [R5+0x16100] ;  /* 0x016100000550783b */ /* 0x000f2e0000000200 */
[C---:B------:R-:W-:Y:S01]  /*2050*/  HMMA.16816.F32.BF16 R20, R196.reuse, R104, R72 ;  /* 0x00000068c414723c */ /* 0x040fe20000041848 */
[----:B------:R-:W1:Y:S07]  /*2060*/  LDSM.16.M88.4 R72, [R5+0x16900] ;  /* 0x016900000548783b */ /* 0x000e6e0000000200 */
[C---:B------:R-:W-:Y:S08]  /*2070*/  HMMA.16816.F32.BF16 R12, R196.reuse, R96, R88 ;  /* 0x00000060c40c723c */ /* 0x040ff00000041858 */
[----:B------:R-:W-:Y:S08]  /*2080*/  HMMA.16816.F32.BF16 R8, R196, R98, R68 ;  /* 0x00000062c408723c */ /* 0x000ff00000041844 */
[----:B------:R-:W-:Y:S08]  /*2090*/  HMMA.16816.F32.BF16 R56, R192, R100, R16 ;  /* 0x00000064c038723c */ /* 0x000ff00000041810 */
[C---:B------:R-:W-:Y:S01]  /*20a0*/  HMMA.16816.F32.BF16 R16, R196.reuse, R106, R76 ;  /* 0x0000006ac410723c */ /* 0x040fe2000004184c */
[----:B------:R-:W3:Y:S07]  /*20b0*/  LDSM.16.M88.4 R76, [R5+0x17100] ;  /* 0x01710000054c783b */ /* 0x000eee0000000200 */
[C---:B------:R-:W-:Y:S08]  /*20c0*/  HMMA.16816.F32.BF16 R68, R196.reuse, R112, R84 ;  /* 0x00000070c444723c */ /* 0x040ff00000041854 */
[C---:B------:R-:W-:Y:S08]  /*20d0*/  HMMA.16816.F32.BF16 R100, R196.reuse, R114, R92 ;  /* 0x00000072c464723c */ /* 0x040ff0000004185c */
[C---:B-1----:R-:W-:Y:S08]  /*20e0*/  HMMA.16816.F32.BF16 R88, R196.reuse, R48, R64 ;  /* 0x00000030c458723c */ /* 0x042ff00000041840 */
[C---:B------:R-:W-:Y:S08]  /*20f0*/  HMMA.16816.F32.BF16 R96, R196.reuse, R50, R60 ;  /* 0x00000032c460723c */ /* 0x040ff0000004183c */
[C---:B--2---:R-:W-:Y:S01]  /*2100*/  HMMA.16816.F32.BF16 R84, R196.reuse, R40, R36 ;  /* 0x00000028c454723c */ /* 0x044fe20000041824 */
[----:B------:R-:W1:Y:S07]  /*2110*/  LDSM.16.M88.4 R36, [R5+0x17900] ;  /* 0x017900000524783b */ /* 0x000e6e0000000200 */
[----:B------:R-:W-:Y:S01]  /*2120*/  HMMA.16816.F32.BF16 R64, R196, R42, R32 ;  /* 0x0000002ac440723c */ /* 0x000fe20000041820 */
[----:B------:R-:W2:Y:S04]  /*2130*/  LDSM.16.M88.4 R32, [R3+0x15100] ;  /* 0x015100000320783b */ /* 0x000ea80000000200 */
[----:B------:R-:W-:Y:S03]  /*2140*/  LDSM.16.M88.4 R40, [R3+0x16900] ;  /* 0x016900000328783b */ /* 0x000fe60000000200 */
[C---:B---3--:R-:W-:Y:S08]  /*2150*/  HMMA.16816.F32.BF16 R60, R200.reuse, R28, R20 ;  /* 0x0000001cc83c723c */ /* 0x048ff00000041814 */
[C---:B------:R-:W-:Y:S08]  /*2160*/  HMMA.16816.F32.BF16 R48, R200.reuse, R24, R12 ;  /* 0x00000018c830723c */ /* 0x040ff0000004180c */
[----:B------:R-:W-:Y:S01]  /*2170*/  HMMA.16816.F32.BF16 R20, R200, R26, R8 ;  /* 0x0000001ac814723c */ /* 0x000fe20000041808 */
[----:B------:R-:W3:Y:S07]  /*2180*/  LDSM.16.M88.4 R24, [R3+0x16100] ;  /* 0x016100000318783b */ /* 0x000eee0000000200 */
[----:B------:R-:W-:Y:S08]  /*2190*/  HMMA.16816.F32.BF16 R104, R196, R44, R56 ;  /* 0x0000002cc468723c */ /* 0x000ff00000041838 */
[----:B------:R-:W-:Y:S01]  /*21a0*/  HMMA.16816.F32.BF16 R56, R200, R30, R16 ;  /* 0x0000001ec838723c */ /* 0x000fe20000041810 */
[----:B------:R-:W1:Y:S07]  /*21b0*/  LDSM.16.M88.4 R28, [R3+0x15900] ;  /* 0x01590000031c783b */ /* 0x000e6e0000000200 */
[----:B------:R-:W-:Y:S08]  /*21c0*/  HMMA.16816.F32.BF16 R92, R196, R46, R52 ;  /* 0x0000002ec45c723c */ /* 0x000ff00000041834 */
[C---:B----4-:R-:W-:Y:S01]  /*21d0*/  HMMA.16816.F32.BF16 R16, R200.reuse, R80, R68 ;  /* 0x00000050c810723c */ /* 0x050fe20000041844 */
[----:B------:R-:W-:Y:S07]  /*21e0*/  LDSM.16.M88.4 R68, [R232+0x18100] ;  /* 0x01810000e844783b */ /* 0x000fee0000000200 */
[C---:B------:R-:W-:Y:S08]  /*21f0*/  HMMA.16816.F32.BF16 R12, R200.reuse, R82, R100 ;  /* 0x00000052c80c723c */ /* 0x040ff00000041864 */
[C---:B------:R-:W-:Y:S08]  /*2200*/  HMMA.16816.F32.BF16 R8, R200.reuse, R72, R88 ;  /* 0x00000048c808723c */ /* 0x040ff00000041858 */
[C---:B------:R-:W-:Y:S01]  /*2210*/  HMMA.16816.F32.BF16 R44, R200.reuse, R74, R96 ;  /* 0x0000004ac82c723c */ /* 0x040fe20000041860 */
[----:B------:R-:W4:Y:S07]  /*2220*/  LDSM.16.M88.4 R72, [R3+0x17100] ;  /* 0x017100000348783b */ /* 0x000f2e0000000200 */
[C---:B------:R-:W-:Y:S01]  /*2230*/  HMMA.16816.F32.BF16 R52, R200.reuse, R76, R104 ;  /* 0x0000004cc834723c */ /* 0x040fe20000041868 */
[----:B------:R-:W4:Y:S07]  /*2240*/  LDSM.16.M88.4 R104, [R3+0x17900] ;  /* 0x017900000368783b */ /* 0x000f2e0000000200 */
[C---:B------:R-:W-:Y:S08]  /*2250*/  HMMA.16816.F32.BF16 R76, R200.reuse, R78, R92 ;  /* 0x0000004ec84c723c */ /* 0x040ff0000004185c */
[----:B-1----:R-:W-:Y:S01]  /*2260*/  HMMA.16816.F32.BF16 R92, R200, R38, R64 ;  /* 0x00000026c85c723c */ /* 0x002fe20000041840 */
[----:B------:R-:W1:Y:S07]  /*2270*/  LDSM.16.M88.4 R64, [R232+0x18900] ;  /* 0x01890000e840783b */ /* 0x000e6e0000000200 */
[C---:B--2---:R-:W-:Y:S08]  /*2280*/  HMMA.16816.F32.BF16 R96, R204.reuse, R32, R60 ;  /* 0x00000020cc60723c */ /* 0x044ff0000004183c */
[C---:B------:R-:W-:Y:S01]  /*2290*/  HMMA.16816.F32.BF16 R88, R204.reuse, R34, R56 ;  /* 0x00000022cc58723c */ /* 0x040fe20000041838 */
[----:B------:R-:W-:Y:S07]  /*22a0*/  LDSM.16.M88.4 R32, [R232+0x19100] ;  /* 0x01910000e820783b */ /* 0x000fee0000000200 */
[C---:B---3--:R-:W-:Y:S08]  /*22b0*/  HMMA.16816.F32.BF16 R60, R204.reuse, R24, R16 ;  /* 0x00000018cc3c723c */ /* 0x048ff00000041810 */
[----:B------:R-:W-:Y:S01]  /*22c0*/  HMMA.16816.F32.BF16 R56, R204, R26, R12 ;  /* 0x0000001acc38723c */ /* 0x000fe2000004180c */
[----:B------:R-:W2:Y:S07]  /*22d0*/  LDSM.16.M88.4 R24, [R232+0x1a100] ;  /* 0x01a10000e818783b */ /* 0x000eae0000000200 */
[----:B------:R-:W-:Y:S08]  /*22e0*/  HMMA.16816.F32.BF16 R80, R200, R36, R84 ;  /* 0x00000024c850723c */ /* 0x000ff00000041854 */
[C---:B------:R-:W-:Y:S08]  /*22f0*/  HMMA.16816.F32.BF16 R84, R204.reuse, R28, R48 ;  /* 0x0000001ccc54723c */ /* 0x040ff00000041830 */
[C---:B------:R-:W-:Y:S01]  /*2300*/  HMMA.16816.F32.BF16 R100, R204.reuse, R30, R20 ;  /* 0x0000001ecc64723c */ /* 0x040fe20000041814 */
[----:B------:R-:W3:Y:S07]  /*2310*/  LDSM.16.M88.4 R28, [R232+0x19900] ;  /* 0x01990000e81c783b */ /* 0x000eee0000000200 */
[C---:B------:R-:W-:Y:S08]  /*2320*/  HMMA.16816.F32.BF16 R20, R204.reuse, R40, R8 ;  /* 0x00000028cc14723c */ /* 0x040ff00000041808 */
[C---:B----4-:R-:W-:Y:S08]  /*2330*/  HMMA.16816.F32.BF16 R12, R204.reuse, R72, R52 ;  /* 0x00000048cc0c723c */ /* 0x050ff00000041834 */
[C---:B------:R-:W-:Y:S01]  /*2340*/  HMMA.16816.F32.BF16 R16, R204.reuse, R42, R44 ;  /* 0x0000002acc10723c */ /* 0x040fe2000004182c */
[----:B------:R-:W4:Y:S07]  /*2350*/  LDSM.16.M88.4 R40, [R232+0x1a900] ;  /* 0x01a90000e828783b */ /* 0x000f2e0000000200 */
[C---:B------:R-:W-:Y:S01]  /*2360*/  HMMA.16816.F32.BF16 R8, R204.reuse, R74, R76 ;  /* 0x0000004acc08723c */ /* 0x040fe2000004184c */
[----:B------:R-:W2:Y:S07]  /*2370*/  LDSM.16.M88.4 R72, [R4+0x18100] ;  /* 0x018100000448783b */ /* 0x000eae0000000200 */
[C---:B------:R-:W-:Y:S08]  /*2380*/  HMMA.16816.F32.BF16 R36, R204.reuse, R104, R80 ;  /* 0x00000068cc24723c */ /* 0x040ff00000041850 */
[----:B------:R-:W-:Y:S01]  /*2390*/  HMMA.16816.F32.BF16 R44, R204, R106, R92 ;  /* 0x0000006acc2c723c */ /* 0x000fe2000004185c */
[----:B------:R-:W3:Y:S04]  /*23a0*/  LDSM.16.M88.4 R92, [R4+0x19100] ;  /* 0x01910000045c783b */ /* 0x000ee80000000200 */
[----:B------:R-:W-:Y:S03]  /*23b0*/  LDSM.16.M88.4 R104, [R3+0x1a100] ;  /* 0x01a100000368783b */ /* 0x000fe60000000200 */
[C---:B------:R-:W-:Y:S01]  /*23c0*/  HMMA.16816.F32.BF16 R48, R208.reuse, R68, R96 ;  /* 0x00000044d030723c */ /* 0x040fe20000041860 */
[----:B------:R-:W-:Y:S07]  /*23d0*/  LDSM.16.M88.4 R96, [R4+0x19900] ;  /* 0x019900000460783b */ /* 0x000fee0000000200 */
[C---:B-1----:R-:W-:Y:S08]  /*23e0*/  HMMA.16816.F32.BF16 R80, R208.reuse, R64, R84 ;  /* 0x00000040d050723c */ /* 0x042ff00000041854 */
[C---:B------:R-:W-:Y:S01]  /*23f0*/  HMMA.16816.F32.BF16 R84, R208.reuse, R66, R100 ;  /* 0x00000042d054723c */ /* 0x040fe20000041864 */
[----:B------:R-:W1:Y:S07]  /*2400*/  LDSM.16.M88.4 R100, [R4+0x1a100] ;  /* 0x01a100000464783b */ /* 0x000e6e0000000200 */
[C---:B------:R-:W-:Y:S01]  /*2410*/  HMMA.16816.F32.BF16 R68, R208.reuse, R70, R88 ;  /* 0x00000046d044723c */ /* 0x040fe20000041858 */
[----:B------:R-:W1:Y:S07]  /*2420*/  LDSM.16.M88.4 R88, [R4+0x18900] ;  /* 0x018900000458783b */ /* 0x000e6e0000000200 */
[C---:B--2---:R-:W-:Y:S08]  /*2430*/  HMMA.16816.F32.BF16 R52, R208.reuse, R24, R12 ;  /* 0x00000018d034723c */ /* 0x044ff0000004180c */
[C---:B------:R-:W-:Y:S08]  /*2440*/  HMMA.16816.F32.BF16 R76, R208.reuse, R32, R60 ;  /* 0x00000020d04c723c */ /* 0x040ff0000004183c */
[C---:B------:R-:W-:Y:S08]  /*2450*/  HMMA.16816.F32.BF16 R64, R208.reuse, R34, R56 ;  /* 0x00000022d040723c */ /* 0x040ff00000041838 */
        /* <DEDUP_REMOVED lines=9> */
[C---:B------:R-:W-:Y:S08]  /*24f0*/  HMMA.16816.F32.BF16 R32, R216.reuse, R74, R68 ;  /* 0x0000004ad820723c */ /* 0x040ff00000041844 */
[C---:B------:R-:W-:Y:S01]  /*2500*/  HMMA.16816.F32.BF16 R72, R216.reuse, R92, R76 ;  /* 0x0000005cd848723c */ /* 0x040fe2000004184c */
[----:B------:R-:W-:Y:S07]  /*2510*/  LDSM.16.M88.4 R76, [R3+0x18900] ;  /* 0x01890000034c783b */ /* 0x000fee0000000200 */
[C---:B------:R-:W-:Y:S08]  /*2520*/  HMMA.16816.F32.BF16 R68, R216.reuse, R94, R64 ;  /* 0x0000005ed844723c */ /* 0x040ff00000041840 */
[C---:B-1----:R-:W-:Y:S01]  /*2530*/  HMMA.16816.F32.BF16 R92, R216.reuse, R100, R52 ;  /* 0x00000064d85c723c */ /* 0x042fe20000041834 */
[----:B------:R-:W1:Y:S07]  /*2540*/  LDSM.16.M88.4 R52, [R5+0x19100] ;  /* 0x019100000534783b */ /* 0x000e6e0000000200 */
[C---:B------:R-:W-:Y:S08]  /*2550*/  HMMA.16816.F32.BF16 R64, R216.reuse, R96, R60 ;  /* 0x00000060d840723c */ /* 0x040ff0000004183c */
[C---:B------:R-:W-:Y:S08]  /*2560*/  HMMA.16816.F32.BF16 R36, R216.reuse, R88, R80 ;  /* 0x00000058d824723c */ /* 0x040ff00000041850 */
[C---:B------:R-:W-:Y:S01]  /*2570*/  HMMA.16816.F32.BF16 R60, R216.reuse, R98, R56 ;  /* 0x00000062d83c723c */ /* 0x040fe20000041838 */
[----:B------:R-:W1:Y:S04]  /*2580*/  LDSM.16.M88.4 R56, [R5+0x19900] ;  /* 0x019900000538783b */ /* 0x000e680000000200 */
[----:B------:R-:W-:Y:S03]  /*2590*/  LDSM.16.M88.4 R96, [R3+0x19100] ;  /* 0x019100000360783b */ /* 0x000fe60000000200 */
[C---:B--2---:R-:W-:Y:S08]  /*25a0*/  HMMA.16816.F32.BF16 R80, R216.reuse, R8, R20 ;  /* 0x00000008d850723c */ /* 0x044ff00000041814 */
[----:B------:R-:W-:Y:S01]  /*25b0*/  HMMA.16816.F32.BF16 R44, R216, R10, R16 ;  /* 0x0000000ad82c723c */ /* 0x000fe20000041810 */
[----:B------:R-:W2:Y:S07]  /*25c0*/  LDSM.16.M88.4 R16, [R5+0x1a900] ;  /* 0x01a900000510783b */ /* 0x000eae0000000200 */
[----:B---3--:R-:W-:Y:S01]  /*25d0*/  HMMA.16816.F32.BF16 R20, R220, R28, R12 ;  /* 0x0000001cdc14723c */ /* 0x008fe2000004180c */
[----:B------:R-:W3:Y:S07]  /*25e0*/  LDSM.16.M88.4 R12, [R3+0x18100] ;  /* 0x01810000030c783b */ /* 0x000eee0000000200 */
[----:B------:R-:W-:Y:S01]  /*25f0*/  HMMA.16816.F32.BF16 R48, R216, R90, R84 ;  /* 0x0000005ad830723c */ /* 0x000fe20000041854 */
[----:B------:R4:W2:Y:S07]  /*2600*/  LDSM.16.M88.4 R84, [R5+0x1a100] ;  /* 0x01a100000554783b */ /* 0x0008ae0000000200 */
[----:B------:R-:W-:Y:S08]  /*2610*/  HMMA.16816.F32.BF16 R8, R220, R30, R32 ;  /* 0x0000001edc08723c */ /* 0x000ff00000041820 */
[----:B------:R-:W-:Y:S01]  /*2620*/  HMMA.16816.F32.BF16 R88, R216, R102, R24 ;  /* 0x00000066d858723c */ /* 0x000fe20000041818 */
[----:B------:R-:W2:Y:S07]  /*2630*/  LDSM.16.M88.4 R100, [R3+0x19900] ;  /* 0x019900000364783b */ /* 0x000eae0000000200 */
[C---:B----4-:R-:W-:Y:S08]  /*2640*/  HMMA.16816.F32.BF16 R4, R220.reuse, R40, R36 ;  /* 0x00000028dc04723c */ /* 0x050ff00000041824 */
[C---:B------:R-:W-:Y:S08]  /*2650*/  HMMA.16816.F32.BF16 R24, R220.reuse, R42, R48 ;  /* 0x0000002adc18723c */ /* 0x040ff00000041830 */
[----:B-1----:R-:W-:Y:S01]  /*2660*/  HMMA.16816.F32.BF16 R32, R220, R54, R68 ;  /* 0x00000036dc20723c */ /* 0x002fe20000041844 */
[----:B------:R1:W4:Y:S01]  /*2670*/  LDSM.16.M88.4 R68, [R3+0x1a900] ;  /* 0x01a900000344783b */ /* 0x0003220000000200 */
[----:B------:R-:W-:-:S06]  /*2680*/  DEPBAR.LE SB0, 0x2 ;  /* 0x000080800000791a */ /* 0x000fcc0000000000 */
[C---:B------:R-:W-:Y:S08]  /*2690*/  HMMA.16816.F32.BF16 R40, R220.reuse, R56, R64 ;  /* 0x00000038dc28723c */ /* 0x040ff00000041840 */
[----:B------:R-:W-:Y:S01]  /*26a0*/  HMMA.16816.F32.BF16 R48, R220, R58, R60 ;  /* 0x0000003adc30723c */ /* 0x000fe2000004183c */
[----:B-1----:R-:W-:-:S07]  /*26b0*/  SHF.R.S32.HI R3, RZ, 0x1f, R116 ;  /* 0x0000001fff037819 */ /* 0x002fce0000011474 */
[----:B--2---:R-:W-:Y:S01]  /*26c0*/  HMMA.16816.F32.BF16 R56, R220, R18, R44 ;  /* 0x00000012dc38723c */ /* 0x004fe2000004182c */
[----:B------:R-:W-:-:S04]  /*26d0*/  LEA.HI R117, R3, R116, RZ, 0x2 ;  /* 0x0000007403757211 */ /* 0x000fc800078f10ff */
[----:B------:R-:W-:-:S03]  /*26e0*/  LOP3.LUT R3, R117, 0x7ffffffc, RZ, 0xc0, !PT ;  /* 0x7ffffffc75037812 */ /* 0x000fc600078ec0ff */
[----:B---3--:R-:W-:Y:S01]  /*26f0*/  HMMA.16816.F32.BF16 R44, R224, R12, R20 ;  /* 0x0000000ce02c723c */ /* 0x008fe20000041814 */
[----:B------:R-:W-:Y:S07]  /*2700*/  STL [R1+0x20], R117 ;  /* 0x0000207501007387 */ /* 0x000fee0000100800 */
[----:B------:R-:W-:Y:S08]  /*2710*/  HMMA.16816.F32.BF16 R28, R220, R52, R72 ;  /* 0x00000034dc1c723c */ /* 0x000ff00000041848 */
[C---:B------:R-:W-:Y:S08]  /*2720*/  HMMA.16816.F32.BF16 R36, R224.reuse, R14, R8 ;  /* 0x0000000ee024723c */ /* 0x040ff00000041808 */
[C---:B------:R-:W-:Y:S07]  /*2730*/  HMMA.16816.F32.BF16 R8, R224.reuse, R76, R4 ;  /* 0x0000004ce008723c */ /* 0x040fee0000041804 */
[----:B------:R-:W-:Y:S01]  /*2740*/  IMAD.IADD R4, R116, 0x1, -R3 ;  /* 0x0000000174047824 */ /* 0x000fe200078e0a03 */
[----:B------:R-:W-:Y:S01]  /*2750*/  HMMA.16816.F32.BF16 R12, R224, R78, R24 ;  /* 0x0000004ee00c723c */ /* 0x000fe20000041818 */
[----:B------:R-:W-:-:S04]  /*2760*/  IMAD.U32 R3, RZ, RZ, UR5 ;  /* 0x00000005ff037e24 */ /* 0x000fc8000f8e00ff */
[----:B------:R-:W-:-:S03]  /*2770*/  IMAD R3, R4, -0x2, R3 ;  /* 0xfffffffe04037824 */ /* 0x000fc600078e0203 */
[----:B------:R-:W-:Y:S02]  /*2780*/  HMMA.16816.F32.BF16 R64, R220, R16, R80 ;  /* 0x00000010dc40723c */ /* 0x000fe40000041850 */
[C---:B------:R-:W-:Y:S02]  /*2790*/  ISETP.GT.AND P5, PT, R3.reuse, RZ, PT ;  /* 0x000000ff0300720c */ /* 0x040fe40003fa4270 */
[C---:B------:R-:W-:Y:S02]  /*27a0*/  ISETP.GT.AND P1, PT, R3.reuse, 0x1, PT ;  /* 0x000000010300780c */ /* 0x040fe40003f24270 */
[----:B------:R-:W-:Y:S02]  /*27b0*/  ISETP.GT.AND P6, PT, R3, 0x8, PT ;  /* 0x000000080300780c */ /* 0x000fe40003fc4270 */
[----:B------:R-:W-:Y:S01]  /*27c0*/  FSEL R6, R44, -INF , P5 ;  /* 0xff8000002c067808 */ /* 0x000fe20002800000 */
[----:B------:R-:W-:Y:S01]  /*27d0*/  HMMA.16816.F32.BF16 R16, R224, R96, R28 ;  /* 0x00000060e010723c */ /* 0x000fe2000004181c */
[----:B------:R-:W-:-:S02]  /*27e0*/  FSEL R7, R45, -INF , P1 ;  /* 0xff8000002d077808 */ /* 0x000fc40000800000 */
[----:B------:R-:W-:Y:S02]  /*27f0*/  FSEL R38, R38, -INF , P6 ;  /* 0xff80000026267808 */ /* 0x000fe40003000000 */
[----:B------:R-:W-:Y:S02]  /*2800*/  FMNMX.FTZ R4, R6, R7, !PT ;  /* 0x0000000706047209 */ /* 0x000fe40007810000 */
[----:B------:R-:W-:Y:S01]  /*2810*/  FSEL R31, R47, -INF , P1 ;  /* 0xff8000002f1f7808 */ /* 0x000fe20000800000 */
[----:B------:R-:W-:Y:S01]  /*2820*/  HMMA.16816.F32.BF16 R52, R220, R84, R92 ;  /* 0x00000054dc34723c */ /* 0x000fe2000004185c */
[----:B------:R-:W-:Y:S02]  /*2830*/  ISETP.GT.AND P1, PT, R3, 0x9, PT ;  /* 0x000000090300780c */ /* 0x000fe40003f24270 */
[----:B------:R-:W-:Y:S02]  /*2840*/  FSEL R28, R36, -INF , P6 ;  /* 0xff800000241c7808 */ /* 0x000fe40003000000 */
[----:B------:R-:W-:-:S02]  /*2850*/  FSEL R30, R46, -INF , P5 ;  /* 0xff8000002e1e7808 */ /* 0x000fc40002800000 */
[----:B------:R-:W-:Y:S01]  /*2860*/  ISETP.GT.AND P5, PT, R3, 0x10, PT ;  /* 0x000000100300780c */ /* 0x000fe20003fa4270 */
[----:B------:R-:W-:Y:S01]  /*2870*/  HMMA.16816.F32.BF16 R20, R224, R98, R32 ;  /* 0x00000062e014723c */ /* 0x000fe20000041820 */
[----:B------:R-:W-:Y:S02]  /*2880*/  FSEL R29, R37, -INF , P1 ;  /* 0xff800000251d7808 */ /* 0x000fe40000800000 */
[----:B------:R-:W-:Y:S02]  /*2890*/  FMNMX.FTZ R4, R28, R4, !PT ;  /* 0x000000041c047209 */ /* 0x000fe40007810000 */
[----:B------:R-:W-:Y:S02]  /*28a0*/  FSEL R39, R39, -INF , P1 ;  /* 0xff80000027277808 */ /* 0x000fe40000800000 */
[----:B------:R-:W-:Y:S01]  /*28b0*/  ISETP.GT.AND P1, PT, R3, 0x11, PT ;  /* 0x000000110300780c */ /* 0x000fe20003f24270 */
[----:B------:R-:W-:Y:S01]  /*28c0*/  HMMA.16816.F32.BF16 R60, R220, R86, R88 ;  /* 0x00000056dc3c723c */ /* 0x000fe20000041858 */
[----:B------:R-:W-:-:S02]  /*28d0*/  FSEL R45, R8, -INF , P5 ;  /* 0xff800000082d7808 */ /* 0x000fc40002800000 */
[----:B------:R-:W-:Y:S02]  /*28e0*/  FMNMX.FTZ R4, R29, R4, !PT ;  /* 0x000000041d047209 */ /* 0x000fe40007810000 */
[----:B------:R-:W-:Y:S02]  /*28f0*/  ISETP.GT.AND P6, PT, R3, 0x18, PT ;  /* 0x000000180300780c */ /* 0x000fe40003fc4270 */
[----:B------:R-:W-:Y:S01]  /*2900*/  FSEL R44, R9, -INF , P1 ;  /* 0xff800000092c7808 */ /* 0x000fe20000800000 */
[----:B------:R-:W-:Y:S01]  /*2910*/  HMMA.16816.F32.BF16 R24, R224, R100, R40 ;  /* 0x00000064e018723c */ /* 0x000fe20000041828 */
[----:B------:R-:W-:Y:S02]  /*2920*/  FMNMX.FTZ R4, R45, R4, !PT ;  /* 0x000000042d047209 */ /* 0x000fe40007810000 */
[----:B------:R-:W-:Y:S02]  /*2930*/  FSEL R84, R10, -INF , P5 ;  /* 0xff8000000a547808 */ /* 0x000fe40002800000 */
[----:B------:R-:W-:-:S02]  /*2940*/  ISETP.GT.AND P5, PT, R3, 0x19, PT ;  /* 0x000000190300780c */ /* 0x000fc40003fa4270 */
[----:B------:R-:W-:Y:S01]  /*2950*/  FSEL R86, R14, -INF , P6 ;  /* 0xff8000000e567808 */ /* 0x000fe20003000000 */
[C---:B------:R-:W-:Y:S01]  /*2960*/  HMMA.16816.F32.BF16 R32, R224.reuse, R102, R48 ;  /* 0x00000066e020723c */ /* 0x040fe20000041830 */
[----:B------:R-:W-:Y:S02]  /*2970*/  FSEL R14, R12, -INF , P6 ;  /* 0xff8000000c0e7808 */ /* 0x000fe40003000000 */
[----:B------:R-:W-:Y:S02]  /*2980*/  FMNMX.FTZ R4, R44, R4, !PT ;  /* 0x000000042c047209 */ /* 0x000fe40007810000 */
[----:B------:R-:W-:Y:S01]  /*2990*/  FSEL R87, R11, -INF , P1 ;  /* 0xff8000000b577808 */ /* 0x000fe20000800000 */
[----:B------:R-:W-:Y:S01]  /*29a0*/  BAR.SYNC.DEFER_BLOCKING 0x0 ;  /* 0x0000000000007b1d */ /* 0x000fe20000010000 */
[----:B------:R-:W-:Y:S01]  /*29b0*/  FSEL R85, R15, -INF , P5 ;  /* 0xff8000000f557808 */ /* 0x000fe20002800000 */
[----:B------:R-:W-:Y:S01]  /*29c0*/  HMMA.16816.F32.BF16 R40, R224, R104, R52 ;  /* 0x00000068e028723c */ /* 0x000fe20000041834 */
[----:B------:R-:W-:-:S02]  /*29d0*/  ISETP.GT.AND P1, PT, R3, 0x20, PT ;  /* 0x000000200300780c */ /* 0x000fc40003f24270 */
[----:B------:R-:W-:Y:S02]  /*29e0*/  FSEL R15, R13, -INF , P5 ;  /* 0xff8000000d0f7808 */ /* 0x000fe40002800000 */
[----:B------:R-:W-:Y:S02]  /*29f0*/  FMNMX.FTZ R4, R14, R4, !PT ;  /* 0x000000040e047209 */ /* 0x000fe40007810000 */
[----:B------:R-:W-:Y:S01]  /*2a00*/  ISETP.GT.AND P5, PT, R3, 0x21, PT ;  /* 0x000000210300780c */ /* 0x000fe20003fa4270 */
[----:B------:R-:W-:Y:S01]  /*2a10*/  HMMA.16816.F32.BF16 R48, R224, R106, R60 ;  /* 0x0000006ae030723c */ /* 0x000fe2000004183c */
[----:B------:R-:W-:Y:S02]  /*2a20*/  FSEL R127, R16, -INF , P1 ;  /* 0xff800000107f7808 */ /* 0x000fe40000800000 */
[----:B------:R-:W-:Y:S02]  /*2a30*/  FMNMX.FTZ R4, R15, R4, !PT ;  /* 0x000000040f047209 */ /* 0x000fe40007810000 */
[----:B------:R-:W-:-:S02]  /*2a40*/  FMNMX.FTZ R5, R30, R31, !PT ;  /* 0x0000001f1e057209 */ /* 0x000fc40007810000 */
[----:B------:R-:W-:Y:S01]  /*2a50*/  FSEL R126, R17, -INF , P5 ;  /* 0xff800000117e7808 */ /* 0x000fe20002800000 */
[C---:B----4-:R-:W-:Y:S01]  /*2a60*/  HMMA.16816.F32.BF16 R52, R224.reuse, R68, R64 ;  /* 0x00000044e034723c */ /* 0x050fe20000041840 */
[----:B------:R-:W-:Y:S02]  /*2a70*/  ISETP.GT.AND P6, PT, R3, 0x28, PT ;  /* 0x000000280300780c */ /* 0x000fe40003fc4270 */
[----:B------:R-:W-:Y:S02]  /*2a80*/  FMNMX.FTZ R4, R127, R4, !PT ;  /* 0x000000047f047209 */ /* 0x000fe40007810000 */
[----:B------:R-:W-:Y:S01]  /*2a90*/  FMNMX.FTZ R5, R38, R5, !PT ;  /* 0x0000000526057209 */ /* 0x000fe20007810000 */
[----:B------:R-:W-:Y:S01]  /*2aa0*/  LDSM.16.MT88.4 R8, [R2+0x6100] ;  /* 0x006100000208783b */ /* 0x000fe20000004200 */
[----:B------:R-:W-:Y:S01]  /*2ab0*/  FSEL R145, R19, -INF , P5 ;  /* 0xff80000013917808 */ /* 0x000fe20002800000 */
[----:B------:R-:W-:Y:S01]  /*2ac0*/  HMMA.16816.F32.BF16 R56, R224, R70, R56 ;  /* 0x00000046e038723c */ /* 0x000fe20000041838 */
[----:B------:R-:W-:-:S02]  /*2ad0*/  ISETP.GT.AND P5, PT, R3, 0x29, PT ;  /* 0x000000290300780c */ /* 0x000fc40003fa4270 */
        /* <DEDUP_REMOVED lines=15> */
[----:B------:R-:W-:Y:S02]  /*2bd0*/  FSEL R182, R25, -INF , P5 ;  /* 0xff80000019b67808 */ /* 0x000fe40002800000 */
[----:B------:R-:W-:Y:S02]  /*2be0*/  ISETP.GT.AND P5, PT, R3, 0x38, PT ;  /* 0x000000380300780c */ /* 0x000fe40003fa4270 */
        /* <DEDUP_REMOVED lines=18> */
[----:B------:R-:W-:Y:S02]  /*2d10*/  FSEL R134, R22, -INF , P6 ;  /* 0xff80000016867808 */ /* 0x000fe40003000000 */
[----:B------:R-:W-:Y:S01]  /*2d20*/  FMNMX.FTZ R5, R145, R5, !PT ;  /* 0x0000000591057209 */ /* 0x000fe20007810000 */
[----:B------:R-:W-:Y:S01]  /*2d30*/  LDSM.16.MT88.4 R20, [R2+0x100] ;  /* 0x000100000214783b */ /* 0x000fe20000004200 */
        /* <DEDUP_REMOVED lines=31> */
[----:B------:R-:W-:Y:S02]  /*2f30*/  FMNMX.FTZ R132, R147, R132, !PT ;  /* 0x0000008493847209 */ /* 0x000fe40007810000 */
[----:B------:R-:W-:Y:S02]  /*2f40*/  FMNMX.FTZ R3, R130, R3, !PT ;  /* 0x0000000382037209 */ /* 0x000fe40007810000 */
[----:B------:R-:W-:-:S02]  /*2f50*/  FMNMX.FTZ R132, R238, R132, !PT ;  /* 0x00000084ee847209 */ /* 0x000fc40007810000 */
[----:B------:R-:W-:Y:S02]  /*2f60*/  FMNMX.FTZ R3, R244, R3, !PT ;  /* 0x00000003f4037209 */ /* 0x000fe40007810000 */
[----:B------:R-:W-:Y:S01]  /*2f70*/  FSEL R231, R55, -INF , P6 ;  /* 0xff80000037e77808 */ /* 0x000fe20003000000 */
[----:B------:R-:W1:Y:S01]  /*2f80*/  SHFL.BFLY PT, R4, R132, 0x2, 0x1f ;  /* 0x0c401f0084047f89 */ /* 0x000e6200000e0000 */
[----:B------:R-:W-:Y:S02]  /*2f90*/  FMNMX.FTZ R3, R163, R3, !PT ;  /* 0x00000003a3037209 */ /* 0x000fe40007810000 */
[----:B------:R-:W-:Y:S02]  /*2fa0*/  FSEL R236, R58, -INF , P5 ;  /* 0xff8000003aec7808 */ /* 0x000fe40002800000 */
[----:B------:R-:W-:Y:S02]  /*2fb0*/  FMNMX.FTZ R3, R245, R3, !PT ;  /* 0x00000003f5037209 */ /* 0x000fe40007810000 */
[----:B------:R-:W-:-:S02]  /*2fc0*/  FSEL R239, R59, -INF , P1 ;  /* 0xff8000003bef7808 */ /* 0x000fc40000800000 */
[----:B------:R-:W-:-:S04]  /*2fd0*/  FMNMX.FTZ R3, R160, R3, !PT ;  /* 0x00000003a0037209 */ /* 0x000fc80007810000 */
[----:B------:R-:W-:-:S04]  /*2fe0*/  FMNMX.FTZ R3, R231, R3, !PT ;  /* 0x00000003e7037209 */ /* 0x000fc80007810000 */
[----:B------:R-:W-:-:S04]  /*2ff0*/  FMNMX.FTZ R3, R236, R3, !PT ;  /* 0x00000003ec037209 */ /* 0x000fc80007810000 */
[----:B------:R-:W-:Y:S02]  /*3000*/  FMNMX.FTZ R3, R239, R3, !PT ;  /* 0x00000003ef037209 */ /* 0x000fe40007810000 */
[----:B-1----:R-:W-:-:S03]  /*3010*/  FMNMX.FTZ R132, R132, R4, !PT ;  /* 0x0000000484847209 */ /* 0x002fc60007810000 */
[----:B------:R-:W1:Y:S04]  /*3020*/  SHFL.BFLY PT, R4, R3, 0x2, 0x1f ;  /* 0x0c401f0003047f89 */ /* 0x000e6800000e0000 */
[----:B------:R-:W2:Y:S01]  /*3030*/  SHFL.BFLY PT, R5, R132, 0x1, 0x1f ;  /* 0x0c201f0084057f89 */ /* 0x000ea200000e0000 */
[----:B-1----:R-:W-:Y:S02]  /*3040*/  FMNMX.FTZ R3, R3, R4, !PT ;  /* 0x0000000403037209 */ /* 0x002fe40007810000 */
[----:B--2---:R-:W-:-:S03]  /*3050*/  FMNMX.FTZ R132, R132, R5, !PT ;  /* 0x0000000584847209 */ /* 0x004fc60007810000 */
[----:B------:R-:W1:Y:S01]  /*3060*/  SHFL.BFLY PT, R5, R3, 0x1, 0x1f ;  /* 0x0c201f0003057f89 */ /* 0x000e6200000e0000 */
[C---:B------:R-:W-:Y:S01]  /*3070*/  FSETP.NEU.FTZ.AND P1, PT, R132.reuse, -INF , PT ;  /* 0xff8000008400780b */ /* 0x040fe20003f3d000 */
[----:B------:R-:W-:-:S05]  /*3080*/  FMUL.FTZ R13, R132, c[0x0][0x2d0] ;  /* 0x0000b400840d7a20 */ /* 0x000fca0000410000 */
[----:B------:R-:W-:-:S05]  /*3090*/  FSEL R13, R13, RZ, P1 ;  /* 0x000000ff0d0d7208 */ /* 0x000fca0000800000 */
[----:B------:R-:W-:-:S04]  /*30a0*/  FFMA.FTZ R4, R6, c[0x0][0x2d0], -R13 ;  /* 0x0000b40006047a23 */ /* 0x000fc8000001080d */
[----:B------:R2:W-:Y:S01]  /*30b0*/  MUFU.EX2 R129, R4 ;  /* 0x0000000400817308 */ /* 0x0005e20000000800 */
[----:B-1----:R-:W-:-:S04]  /*30c0*/  FMNMX.FTZ R3, R3, R5, !PT ;  /* 0x0000000503037209 */ /* 0x002fc80007810000 */
[C---:B------:R-:W-:Y:S01]  /*30d0*/  FSETP.NEU.FTZ.AND P1, PT, R3.reuse, -INF , PT ;  /* 0xff8000000300780b */ /* 0x040fe20003f3d000 */
[----:B------:R-:W-:Y:S02]  /*30e0*/  FMUL.FTZ R12, R3, c[0x0][0x2d0] ;  /* 0x0000b400030c7a20 */ /* 0x000fe40000410000 */
[----:B--2---:R-:W-:-:S03]  /*30f0*/  FFMA.FTZ R4, R7, c[0x0][0x2d0], -R13 ;  /* 0x0000b40007047a23 */ /* 0x004fc6000001080d */
[----:B------:R-:W-:Y:S01]  /*3100*/  FSEL R12, R12, RZ, P1 ;  /* 0x000000ff0c0c7208 */ /* 0x000fe20000800000 */
[----:B------:R1:W-:Y:S02]  /*3110*/  MUFU.EX2 R146, R4 ;  /* 0x0000000400927308 */ /* 0x0003e40000000800 */
[----:B-1----:R-:W-:-:S06]  /*3120*/  FFMA.FTZ R4, R28, c[0x0][0x2d0], -R13 ;  /* 0x0000b4001c047a23 */ /* 0x002fcc000001080d */
[----:B------:R1:W-:Y:S02]  /*3130*/  MUFU.EX2 R164, R4 ;  /* 0x0000000400a47308 */ /* 0x0003e40000000800 */
[----:B-1----:R-:W-:-:S06]  /*3140*/  FFMA.FTZ R4, R29, c[0x0][0x2d0], -R13 ;  /* 0x0000b4001d047a23 */ /* 0x002fcc000001080d */
[----:B------:R1:W2:Y:S02]  /*3150*/  MUFU.EX2 R237, R4 ;  /* 0x0000000400ed7308 */ /* 0x0002a40000000800 */
[----:B-1----:R-:W-:Y:S01]  /*3160*/  FFMA.FTZ R4, R30, c[0x0][0x2d0], -R12 ;  /* 0x0000b4001e047a23 */ /* 0x002fe2000001080c */
[----:B--2---:R-:W-:-:S05]  /*3170*/  F2FP.BF16.PACK_AB R6, R237, R164 ;  /* 0x000000a4ed06723e */ /* 0x004fca00000010ff */
[----:B------:R1:W-:Y:S02]  /*3180*/  MUFU.EX2 R230, R4 ;  /* 0x0000000400e67308 */ /* 0x0003e40000000800 */
[--C-:B-1----:R-:W-:Y:S02]  /*3190*/  FFMA.FTZ R4, R31, c[0x0][0x2d0], -R12.reuse ;  /* 0x0000b4001f047a23 */ /* 0x102fe4000001080c */
[----:B------:R-:W1:Y:S04]  /*31a0*/  LDSM.16.MT88.4 R28, [R233+0x100] ;  /* 0x00010000e91c783b */ /* 0x000e680000004200 */
[----:B------:R2:W3:Y:S02]  /*31b0*/  MUFU.EX2 R128, R4 ;  /* 0x0000000400807308 */ /* 0x0004e40000000800 */
[----:B--2---:R-:W-:Y:S01]  /*31c0*/  FFMA.FTZ R4, R38, c[0x0][0x2d0], -R12 ;  /* 0x0000b40026047a23 */ /* 0x004fe2000001080c */
[----:B---3--:R-:W-:-:S05]  /*31d0*/  F2FP.BF16.PACK_AB R5, R128, R230 ;  /* 0x000000e68005723e */ /* 0x008fca00000010ff */
[----:B------:R2:W-:Y:S02]  /*31e0*/  MUFU.EX2 R131, R4 ;  /* 0x0000000400837308 */ /* 0x0005e40000000800 */
[----:B--2---:R-:W-:Y:S02]  /*31f0*/  FFMA.FTZ R4, R39, c[0x0][0x2d0], -R12 ;  /* 0x0000b40027047a23 */ /* 0x004fe4000001080c */
[----:B------:R-:W2:Y:S04]  /*3200*/  LDSM.16.MT88.4 R36, [R135+0x3100] ;  /* 0x003100008724783b */ /* 0x000ea80000004200 */
[----:B------:R3:W4:Y:S02]  /*3210*/  MUFU.EX2 R162, R4 ;  /* 0x0000000400a27308 */ /* 0x0007240000000800 */
[----:B---3--:R-:W-:-:S02]  /*3220*/  F2FP.BF16.PACK_AB R4, R146, R129 ;  /* 0x000000819204723e */ /* 0x008fc400000010ff */
[----:B----4-:R-:W-:-:S07]  /*3230*/  F2FP.BF16.PACK_AB R7, R162, R131 ;  /* 0x00000083a207723e */ /* 0x010fce00000010ff */
[C---:B------:R-:W-:Y:S08]  /*3240*/  HMMA.16816.F32.BF16 R88, R4.reuse, R16, RZ ;  /* 0x000000100458723c */ /* 0x040ff000000418ff */
[C---:B------:R-:W-:Y:S01]  /*3250*/  HMMA.16816.F32.BF16 R68, R4.reuse, R18, RZ ;  /* 0x000000120444723c */ /* 0x040fe200000418ff */
[----:B------:R-:W3:Y:S07]  /*3260*/  LDSM.16.MT88.4 R16, [R0+0x3100] ;  /* 0x003100000010783b */ /* 0x000eee0000004200 */
[C---:B------:R-:W-:Y:S07]  /*3270*/  HMMA.16816.F32.BF16 R56, R4.reuse, R8, RZ ;  /* 0x000000080438723c */ /* 0x040fee00000418ff */
[--C-:B------:R-:W-:Y:S01]  /*3280*/  FFMA.FTZ R8, R45, c[0x0][0x2d0], -R13.reuse ;  /* 0x0000b4002d087a23 */ /* 0x100fe2000001080d */
[C---:B------:R-:W-:Y:S03]  /*3290*/  HMMA.16816.F32.BF16 R104, R4.reuse, R32, RZ ;  /* 0x000000200468723c */ /* 0x040fe600000418ff */
[----:B------:R4:W-:Y:S05]  /*32a0*/  MUFU.EX2 R161, R8 ;  /* 0x0000000800a17308 */ /* 0x0009ea0000000800 */
[C---:B------:R-:W-:Y:S01]  /*32b0*/  HMMA.16816.F32.BF16 R80, R4.reuse, R34, RZ ;  /* 0x000000220450723c */ /* 0x040fe200000418ff */
[----:B------:R-:W3:Y:S07]  /*32c0*/  LDSM.16.MT88.4 R32, [R0+0x6100] ;  /* 0x006100000020783b */ /* 0x000eee0000004200 */
[----:B-1----:R-:W-:Y:S01]  /*32d0*/  HMMA.16816.F32.BF16 R96, R4, R28, RZ ;  /* 0x0000001c0460723c */ /* 0x002fe200000418ff */
[----:B----4-:R-:W-:-:S04]  /*32e0*/  FFMA.FTZ R8, R44, c[0x0][0x2d0], -R13 ;  /* 0x0000b4002c087a23 */ /* 0x010fc8000001080d */
[----:B------:R1:W4:Y:S03]  /*32f0*/  MUFU.EX2 R228, R8 ;  /* 0x0000000800e47308 */ /* 0x0003260000000800 */
[C---:B------:R-:W-:Y:S01]  /*3300*/  HMMA.16816.F32.BF16 R72, R4.reuse, R30, RZ ;  /* 0x0000001e0448723c */ /* 0x040fe200000418ff */
[----:B------:R-:W-:Y:S07]  /*3310*/  LDSM.16.MT88.4 R28, [R233+0x6100] ;  /* 0x00610000e91c783b */ /* 0x000fee0000004200 */
[----:B------:R-:W-:Y:S01]  /*3320*/  HMMA.16816.F32.BF16 R100, R4, R20, RZ ;  /* 0x000000140464723c */ /* 0x000fe200000418ff */
[----:B-1----:R-:W-:-:S07]  /*3330*/  FFMA.FTZ R8, R14, c[0x0][0x2d0], -R13 ;  /* 0x0000b4000e087a23 */ /* 0x002fce000001080d */
[C---:B------:R-:W-:Y:S01]  /*3340*/  HMMA.16816.F32.BF16 R76, R4.reuse, R22, RZ ;  /* 0x00000016044c723c */ /* 0x040fe200000418ff */
[----:B------:R-:W1:Y:S01]  /*3350*/  LDSM.16.MT88.4 R20, [R135+0x6100] ;  /* 0x006100008714783b */ /* 0x000e620000004200 */
[----:B------:R3:W-:Y:S06]  /*3360*/  MUFU.EX2 R14, R8 ;  /* 0x00000008000e7308 */ /* 0x0007ec0000000800 */
[C---:B--2---:R-:W-:Y:S08]  /*3370*/  HMMA.16816.F32.BF16 R92, R4.reuse, R36, RZ ;  /* 0x00000024045c723c */ /* 0x044ff000000418ff */
[----:B------:R-:W-:Y:S01]  /*3380*/  HMMA.16816.F32.BF16 R60, R4, R38, RZ ;  /* 0x00000026043c723c */ /* 0x000fe200000418ff */
[----:B---3--:R-:W-:-:S04]  /*3390*/  FFMA.FTZ R8, R15, c[0x0][0x2d0], -R13 ;  /* 0x0000b4000f087a23 */ /* 0x008fc8000001080d */
[----:B------:R2:W-:Y:S03]  /*33a0*/  MUFU.EX2 R138, R8 ;  /* 0x00000008008a7308 */ /* 0x0005e60000000800 */
[C---:B------:R-:W-:Y:S08]  /*33b0*/  HMMA.16816.F32.BF16 R36, R4.reuse, R16, RZ ;  /* 0x000000100424723c */ /* 0x040ff000000418ff */
[----:B------:R-:W-:Y:S01]  /*33c0*/  HMMA.16816.F32.BF16 R116, R4, R18, RZ ;  /* 0x000000120474723c */ /* 0x000fe200000418ff */
[----:B------:R-:W3:Y:S01]  /*33d0*/  LDSM.16.MT88.4 R16, [R2+0x3900] ;  /* 0x003900000210783b */ /* 0x000ee20000004200 */
[----:B--2---:R-:W-:-:S06]  /*33e0*/  FFMA.FTZ R8, R84, c[0x0][0x2d0], -R12 ;  /* 0x0000b40054087a23 */ /* 0x004fcc000001080c */
[C---:B------:R-:W-:Y:S01]  /*33f0*/  HMMA.16816.F32.BF16 R48, R4.reuse, R10, RZ ;  /* 0x0000000a0430723c */ /* 0x040fe200000418ff */
[----:B------:R2:W-:Y:S07]  /*3400*/  MUFU.EX2 R165, R8 ;  /* 0x0000000800a57308 */ /* 0x0005ee0000000800 */
[C---:B------:R-:W-:Y:S08]  /*3410*/  HMMA.16816.F32.BF16 R44, R4.reuse, R40, RZ ;  /* 0x00000028042c723c */ /* 0x040ff000000418ff */
[----:B------:R-:W-:Y:S01]  /*3420*/  HMMA.16816.F32.BF16 R120, R4, R32, RZ ;  /* 0x000000200478723c */ /* 0x000fe200000418ff */
[----:B--2---:R-:W-:-:S04]  /*3430*/  FFMA.FTZ R8, R87, c[0x0][0x2d0], -R12 ;  /* 0x0000b40057087a23 */ /* 0x004fc8000001080c */
[----:B------:R2:W1:Y:S03]  /*3440*/  MUFU.EX2 R229, R8 ;  /* 0x0000000800e57308 */ /* 0x0004660000000800 */
[C---:B------:R-:W-:Y:S08]  /*3450*/  HMMA.16816.F32.BF16 R64, R4.reuse, R24, RZ ;  /* 0x000000180440723c */ /* 0x040ff000000418ff */
[----:B------:R-:W-:Y:S01]  /*3460*/  HMMA.16816.F32.BF16 R52, R4, R26, RZ ;  /* 0x0000001a0434723c */ /* 0x000fe200000418ff */
[----:B------:R-:W3:Y:S01]  /*3470*/  LDSM.16.MT88.4 R24, [R2+0x900] ;  /* 0x000900000218783b */ /* 0x000ee20000004200 */
[----:B--2---:R-:W-:-:S06]  /*3480*/  FFMA.FTZ R8, R86, c[0x0][0x2d0], -R12 ;  /* 0x0000b40056087a23 */ /* 0x004fcc000001080c */
[C---:B------:R-:W-:Y:S01]  /*3490*/  HMMA.16816.F32.BF16 R40, R4.reuse, R42, RZ ;  /* 0x0000002a0428723c */ /* 0x040fe200000418ff */
[----:B------:R2:W-:Y:S07]  /*34a0*/  MUFU.EX2 R15, R8 ;  /* 0x00000008000f7308 */ /* 0x0005ee0000000800 */
[C---:B-1----:R-:W-:Y:S08]  /*34b0*/  HMMA.16816.F32.BF16 R112, R4.reuse, R20, RZ ;  /* 0x000000140470723c */ /* 0x042ff000000418ff */
[----:B------:R-:W-:Y:S01]  /*34c0*/  HMMA.16816.F32.BF16 R108, R4, R22, RZ ;  /* 0x00000016046c723c */ /* 0x000fe200000418ff */
[----:B------:R-:W-:Y:S01]  /*34d0*/  LDSM.16.MT88.4 R20, [R135+0x900] ;  /* 0x000900008714783b */ /* 0x000fe20000004200 */
[----:B--2---:R-:W-:-:S04]  /*34e0*/  FFMA.FTZ R8, R85, c[0x0][0x2d0], -R12 ;  /* 0x0000b40055087a23 */ /* 0x004fc8000001080c */
[----:B------:R1:W2:Y:S02]  /*34f0*/  MUFU.EX2 R139, R8 ;  /* 0x00000008008b7308 */ /* 0x0002a40000000800 */
[C---:B------:R-:W-:Y:S08]  /*3500*/  HMMA.16816.F32.BF16 R84, R4.reuse, R28, RZ ;  /* 0x0000001c0454723c */ /* 0x040ff000000418ff */
[C---:B------:R-:W-:Y:S01]  /*3510*/  HMMA.16816.F32.BF16 R28, R4.reuse, R30, RZ ;  /* 0x0000001e041c723c */ /* 0x040fe200000418ff */
[----:B-1----:R-:W1:Y:S07]  /*3520*/  LDSM.16.MT88.4 R8, [R2+0x6900] ;  /* 0x006900000208783b */ /* 0x002e6e0000004200 */
[----:B------:R-:W-:Y:S07]  /*3530*/  HMMA.16816.F32.BF16 R32, R4, R34, RZ ;  /* 0x000000220420723c */ /* 0x000fee00000418ff */
[----:B----4-:R-:W-:-:S02]  /*3540*/  F2FP.BF16.PACK_AB R4, R228, R161 ;  /* 0x000000a1e404723e */ /* 0x010fc400000010ff */
[----:B------:R-:W-:Y:S02]  /*3550*/  F2FP.BF16.PACK_AB R5, R229, R165 ;  /* 0x000000a5e505723e */ /* 0x000fe400000010ff */
[----:B------:R-:W-:Y:S02]  /*3560*/  F2FP.BF16.PACK_AB R6, R138, R14 ;  /* 0x0000000e8a06723e */ /* 0x000fe400000010ff */
[----:B--2---:R-:W-:-:S07]  /*3570*/  F2FP.BF16.PACK_AB R7, R139, R15 ;  /* 0x0000000f8b07723e */ /* 0x004fce00000010ff */
[C---:B---3--:R-:W-:Y:S08]  /*3580*/  HMMA.16816.F32.BF16 R140, R4.reuse, R16, R88 ;  /* 0x00000010048c723c */ /* 0x048ff00000041858 */
[C---:B------:R-:W-:Y:S01]  /*3590*/  HMMA.16816.F32.BF16 R88, R4.reuse, R18, R68 ;  /* 0x000000120458723c */ /* 0x040fe20000041844 */
[----:B------:R-:W2:Y:S06]  /*35a0*/  LDSM.16.MT88.4 R16, [R233+0x900] ;  /* 0x00090000e910783b */ /* 0x000eac0000004200 */
[----:B------:R-:W-:Y:S01]  /*35b0*/  IMAD.MOV.U32 R71, RZ, RZ, R139 ;  /* 0x000000ffff477224 */ /* 0x000fe200078e008b */
[----:B------:R-:W-:Y:S01]  /*35c0*/  MOV R69, R137 ;  /* 0x0000008900457202 */ /* 0x000fe20000000f00 */
[----:B------:R-:W-:Y:S01]  /*35d0*/  IMAD.MOV.U32 R70, RZ, RZ, R138 ;  /* 0x000000ffff467224 */ /* 0x000fe200078e008a */
[----:B------:R-:W-:Y:S01]  /*35e0*/  HMMA.16816.F32.BF16 R148, R4, R24, R100 ;  /* 0x000000180494723c */ /* 0x000fe20000041864 */
[----:B------:R-:W-:-:S07]  /*35f0*/  IMAD.MOV.U32 R68, RZ, RZ, R136 ;  /* 0x000000ffff447224 */ /* 0x000fce00078e0088 */
[C---:B-1----:R-:W-:Y:S07]  /*3600*/  HMMA.16816.F32.BF16 R136, R4.reuse, R8, R56 ;  /* 0x000000080488723c */ /* 0x042fee0000041838 */
[----:B------:R-:W-:Y:S01]  /*3610*/  IMAD.MOV.U32 R56, RZ, RZ, R131 ;  /* 0x000000ffff387224 */ /* 0x000fe200078e0083 */
[----:B------:R-:W-:Y:S01]  /*3620*/  MOV R57, R130 ;  /* 0x0000008200397202 */ /* 0x000fe20000000f00 */
[----:B------:R-:W-:Y:S01]  /*3630*/  IMAD.MOV.U32 R58, RZ, RZ, R129 ;  /* 0x000000ffff3a7224 */ /* 0x000fe200078e0081 */
[C---:B------:R-:W-:Y:S01]  /*3640*/  HMMA.16816.F32.BF16 R76, R4.reuse, R26, R76 ;  /* 0x0000001a044c723c */ /* 0x040fe2000004184c */
[----:B------:R-:W-:Y:S01]  /*3650*/  IMAD.MOV.U32 R59, RZ, RZ, R128 ;  /* 0x000000ffff3b7224 */ /* 0x000fe200078e0080 */
[----:B------:R-:W-:Y:S06]  /*3660*/  LDSM.16.MT88.4 R24, [R135+0x3900] ;  /* 0x003900008718783b */ /* 0x000fec0000004200 */
[C---:B------:R-:W-:Y:S01]  /*3670*/  HMMA.16816.F32.BF16 R128, R4.reuse, R10, R48 ;  /* 0x0000000a0480723c */ /* 0x040fe20000041830 */
[----:B------:R-:W1:Y:S06]  /*3680*/  LDSM.16.MT88.4 R8, [R0+0x900] ;  /* 0x000900000008783b */ /* 0x000e6c0000004200 */
[----:B------:R-:W-:Y:S01]  /*3690*/  MOV R50, R165 ;  /* 0x000000a500327202 */ /* 0x000fe20000000f00 */
[----:B------:R-:W-:Y:S01]  /*36a0*/  IMAD.MOV.U32 R51, RZ, RZ, R164 ;  /* 0x000000ffff337224 */ /* 0x000fe200078e00a4 */
[C---:B--2---:R-:W-:Y:S07]  /*36b0*/  HMMA.16816.F32.BF16 R168, R4.reuse, R16, R96 ;  /* 0x0000001004a8723c */ /* 0x044fee0000041860 */
[----:B------:R-:W-:Y:S01]  /*36c0*/  IMAD.MOV.U32 R99, RZ, RZ, R163 ;  /* 0x000000ffff637224 */ /* 0x000fe200078e00a3 */
[----:B------:R-:W-:Y:S01]  /*36d0*/  HMMA.16816.F32.BF16 R164, R4, R18, R72 ;  /* 0x0000001204a4723c */ /* 0x000fe20000041848 */
[----:B------:R-:W2:Y:S01]  /*36e0*/  LDSM.16.MT88.4 R16, [R0+0x3900] ;  /* 0x003900000010783b */ /* 0x000ea20000004200 */
[----:B------:R-:W-:Y:S01]  /*36f0*/  MOV R98, R162 ;  /* 0x000000a200627202 */ /* 0x000fe20000000f00 */
[----:B------:R-:W-:-:S02]  /*3700*/  IMAD.MOV.U32 R97, RZ, RZ, R161 ;  /* 0x000000ffff617224 */ /* 0x000fc400078e00a1 */
[----:B------:R-:W-:-:S03]  /*3710*/  IMAD.MOV.U32 R96, RZ, RZ, R160 ;  /* 0x000000ffff607224 */ /* 0x000fc600078e00a0 */
[C---:B------:R-:W-:Y:S08]  /*3720*/  HMMA.16816.F32.BF16 R172, R4.reuse, R20, R104 ;  /* 0x0000001404ac723c */ /* 0x040ff00000041868 */
[C---:B------:R-:W-:Y:S01]  /*3730*/  HMMA.16816.F32.BF16 R176, R4.reuse, R22, R80 ;  /* 0x0000001604b0723c */ /* 0x040fe20000041850 */
[----:B------:R-:W3:Y:S07]  /*3740*/  LDSM.16.MT88.4 R20, [R233+0x3900] ;  /* 0x00390000e914783b */ /* 0x000eee0000004200 */
[C---:B-1----:R-:W-:Y:S08]  /*3750*/  HMMA.16816.F32.BF16 R104, R4.reuse, R8, R64 ;  /* 0x000000080468723c */ /* 0x042ff00000041840 */
[C---:B------:R-:W-:Y:S01]  /*3760*/  HMMA.16816.F32.BF16 R160, R4.reuse, R10, R52 ;  /* 0x0000000a04a0723c */ /* 0x040fe20000041834 */
[----:B------:R-:W1:Y:S07]  /*3770*/  LDSM.16.MT88.4 R8, [R135+0x6900] ;  /* 0x006900008708783b */ /* 0x000e6e0000004200 */
[C---:B------:R-:W-:Y:S07]  /*3780*/  HMMA.16816.F32.BF16 R100, R4.reuse, R24, R92 ;  /* 0x000000180464723c */ /* 0x040fee000004185c */
[----:B------:R-:W-:Y:S01]  /*3790*/  MOV R25, R50 ;  /* 0x0000003200197202 */ /* 0x000fe20000000f00 */
[----:B------:R-:W-:Y:S01]  /*37a0*/  HMMA.16816.F32.BF16 R92, R4, R26, R60 ;  /* 0x0000001a045c723c */ /* 0x000fe2000004183c */
[----:B------:R-:W-:-:S06]  /*37b0*/  IMAD.MOV.U32 R24, RZ, RZ, R51 ;  /* 0x000000ffff187224 */ /* 0x000fcc00078e0033 */
[----:B------:R-:W-:Y:S01]  /*37c0*/  IMAD.MOV.U32 R27, RZ, RZ, R56 ;  /* 0x000000ffff1b7224 */ /* 0x000fe200078e0038 */
[----:B--2---:R-:W-:Y:S01]  /*37d0*/  HMMA.16816.F32.BF16 R52, R4, R16, R36 ;  /* 0x000000100434723c */ /* 0x004fe20000041824 */
[----:B------:R-:W-:-:S07]  /*37e0*/  MOV R26, R57 ;  /* 0x00000039001a7202 */ /* 0x000fce0000000f00 */
[C---:B------:R-:W-:Y:S01]  /*37f0*/  HMMA.16816.F32.BF16 R60, R4.reuse, R18, R116 ;  /* 0x00000012043c723c */ /* 0x040fe20000041874 */
[----:B------:R-:W2:Y:S06]  /*3800*/  LDSM.16.MT88.4 R16, [R0+0x6900] ;  /* 0x006900000010783b */ /* 0x000eac0000004200 */
[----:B------:R-:W-:Y:S01]  /*3810*/  IMAD.MOV.U32 R117, RZ, RZ, R27 ;  /* 0x000000ffff757224 */ /* 0x000fe200078e001b */
[----:B---3--:R-:W-:Y:S01]  /*3820*/  HMMA.16816.F32.BF16 R64, R4, R22, R40 ;  /* 0x000000160440723c */ /* 0x008fe20000041828 */
[----:B------:R-:W-:Y:S01]  /*3830*/  MOV R119, R25 ;  /* 0x0000001900777202 */ /* 0x000fe20000000f00 */
[----:B------:R-:W-:-:S02]  /*3840*/  IMAD.MOV.U32 R27, RZ, RZ, R97 ;  /* 0x000000ffff1b7224 */ /* 0x000fc400078e0061 */
[----:B------:R-:W-:-:S03]  /*3850*/  IMAD.MOV.U32 R25, RZ, RZ, R99 ;  /* 0x000000ffff197224 */ /* 0x000fc600078e0063 */
[----:B------:R-:W-:Y:S01]  /*3860*/  MOV R43, R228 ;  /* 0x000000e4002b7202 */ /* 0x000fe20000000f00 */
[----:B-1----:R-:W-:Y:S01]  /*3870*/  HMMA.16816.F32.BF16 R72, R4, R8, R112 ;  /* 0x000000080448723c */ /* 0x002fe20000041870 */
[----:B------:R-:W-:Y:S02]  /*3880*/  IMAD.MOV.U32 R41, RZ, RZ, R58 ;  /* 0x000000ffff297224 */ /* 0x000fe400078e003a */
[----:B------:R-:W-:-:S04]  /*3890*/  IMAD.MOV.U32 R42, RZ, RZ, R59 ;  /* 0x000000ffff2a7224 */ /* 0x000fc800078e003b */
[----:B------:R-:W-:Y:S01]  /*38a0*/  FFMA.FTZ R8, R127, c[0x0][0x2d0], -R13 ;  /* 0x0000b4007f087a23 */ /* 0x000fe2000001080d */
[C---:B------:R-:W-:Y:S01]  /*38b0*/  HMMA.16816.F32.BF16 R80, R4.reuse, R20, R44 ;  /* 0x000000140450723c */ /* 0x040fe2000004182c */
[----:B------:R-:W1:Y:S01]  /*38c0*/  LDSM.16.MT88.4 R20, [R233+0x6900] ;  /* 0x00690000e914783b */ /* 0x000e620000004200 */
[----:B------:R-:W-:Y:S01]  /*38d0*/  MOV R127, R41 ;  /* 0x00000029007f7202 */ /* 0x000fe20000000f00 */
[----:B------:R3:W4:Y:S01]  /*38e0*/  MUFU.EX2 R40, R8 ;  /* 0x0000000800287308 */ /* 0x0007220000000800 */
[----:B------:R-:W-:Y:S01]  /*38f0*/  IMAD.MOV.U32 R112, RZ, RZ, R42 ;  /* 0x000000ffff707224 */ /* 0x000fe200078e002a */
[----:B------:R-:W-:Y:S01]  /*3900*/  MOV R114, R26 ;  /* 0x0000001a00727202 */ /* 0x000fe20000000f00 */
[----:B------:R-:W-:Y:S02]  /*3910*/  IMAD.MOV.U32 R113, RZ, RZ, R43 ;  /* 0x000000ffff717224 */ /* 0x000fe400078e002b */
[----:B------:R-:W-:Y:S01]  /*3920*/  HMMA.16816.F32.BF16 R56, R4, R10, R108 ;  /* 0x0000000a0438723c */ /* 0x000fe2000004186c */
[----:B------:R-:W-:Y:S01]  /*3930*/  IMAD.MOV.U32 R115, RZ, RZ, R24 ;  /* 0x000000ffff737224 */ /* 0x000fe200078e0018 */
[----:B------:R-:W-:Y:S01]  /*3940*/  MOV R24, R98 ;  /* 0x0000006200187202 */ /* 0x000fe20000000f00 */
[----:B------:R-:W-:-:S05]  /*3950*/  IMAD.MOV.U32 R26, RZ, RZ, R96 ;  /* 0x000000ffff1a7224 */ /* 0x000fca00078e0060 */
[----:B--2---:R-:W-:Y:S01]  /*3960*/  HMMA.16816.F32.BF16 R36, R4, R18, R32 ;  /* 0x000000120424723c */ /* 0x004fe20000041820 */
[----:B------:R-:W-:Y:S01]  /*3970*/  LDSM.16.MT88.4 R32, [R135+0x1100] ;  /* 0x001100008720783b */ /* 0x000fe20000004200 */
[----:B---3--:R-:W-:-:S04]  /*3980*/  FFMA.FTZ R8, R126, c[0x0][0x2d0], -R13 ;  /* 0x0000b4007e087a23 */ /* 0x008fc8000001080d */
[----:B------:R2:W3:Y:S02]  /*3990*/  MUFU.EX2 R126, R8 ;  /* 0x00000008007e7308 */ /* 0x0004e40000000800 */
[----:B--2---:R-:W-:Y:S01]  /*39a0*/  FFMA.FTZ R8, R125, c[0x0][0x2d0], -R13 ;  /* 0x0000b4007d087a23 */ /* 0x004fe2000001080d */
[C---:B-1----:R-:W-:Y:S05]  /*39b0*/  HMMA.16816.F32.BF16 R48, R4.reuse, R20, R84 ;  /* 0x000000140430723c */ /* 0x042fea0000041854 */
[----:B------:R1:W-:Y:S03]  /*39c0*/  MUFU.EX2 R228, R8 ;  /* 0x0000000800e47308 */ /* 0x0003e60000000800 */
[----:B------:R-:W-:Y:S01]  /*39d0*/  HMMA.16816.F32.BF16 R44, R4, R22, R28 ;  /* 0x00000016042c723c */ /* 0x000fe2000004181c */
[----:B------:R-:W-:Y:S06]  /*39e0*/  LDSM.16.MT88.4 R20, [R2+0x1100] ;  /* 0x001100000214783b */ /* 0x000fec0000004200 */
[----:B------:R-:W-:Y:S01]  /*39f0*/  IMAD.MOV.U32 R31, RZ, RZ, R68 ;  /* 0x000000ffff1f7224 */ /* 0x000fe200078e0044 */
[----:B------:R-:W-:Y:S01]  /*3a00*/  MOV R30, R69 ;  /* 0x00000045001e7202 */ /* 0x000fe20000000f00 */
[----:B------:R-:W-:-:S02]  /*3a10*/  IMAD.MOV.U32 R29, RZ, RZ, R70 ;  /* 0x000000ffff1d7224 */ /* 0x000fc400078e0046 */
[----:B-1----:R-:W-:Y:S02]  /*3a20*/  FFMA.FTZ R8, R124, c[0x0][0x2d0], -R13 ;  /* 0x0000b4007c087a23 */ /* 0x002fe4000001080d */
[----:B------:R-:W-:Y:S02]  /*3a30*/  IMAD.MOV.U32 R28, RZ, RZ, R71 ;  /* 0x000000ffff1c7224 */ /* 0x000fe400078e0047 */
[----:B------:R1:W2:Y:S02]  /*3a40*/  MUFU.EX2 R118, R8 ;  /* 0x0000000800767308 */ /* 0x0002a40000000800 */
[----:B-1----:R-:W-:Y:S02]  /*3a50*/  FFMA.FTZ R8, R133, c[0x0][0x2d0], -R12 ;  /* 0x0000b40085087a23 */ /* 0x002fe4000001080c */
[----:B----4-:R-:W-:-:S04]  /*3a60*/  IMAD.MOV.U32 R133, RZ, RZ, R40 ;  /* 0x000000ffff857224 */ /* 0x010fc800078e0028 */
[----:B------:R1:W4:Y:S01]  /*3a70*/  MUFU.EX2 R9, R8 ;  /* 0x0000000800097308 */ /* 0x0003220000000800 */
[----:B------:R-:W-:Y:S01]  /*3a80*/  HMMA.16816.F32.BF16 R40, R4, R16, R120 ;  /* 0x000000100428723c */ /* 0x000fe20000041878 */
[----:B------:R-:W4:Y:S06]  /*3a90*/  LDSM.16.MT88.4 R16, [R2+0x4100] ;  /* 0x004100000210783b */ /* 0x000f2c0000004200 */
[----:B---3--:R-:W-:Y:S02]  /*3aa0*/  F2FP.BF16.PACK_AB R4, R126, R133 ;  /* 0x000000857e04723e */ /* 0x008fe400000010ff */
[----:B--2---:R-:W-:Y:S01]  /*3ab0*/  F2FP.BF16.PACK_AB R6, R118, R228 ;  /* 0x000000e47606723e */ /* 0x004fe200000010ff */
[----:B-1----:R-:W-:-:S04]  /*3ac0*/  FFMA.FTZ R8, R145, c[0x0][0x2d0], -R12 ;  /* 0x0000b40091087a23 */ /* 0x002fc8000001080c */
[----:B------:R1:W2:Y:S02]  /*3ad0*/  MUFU.EX2 R124, R8 ;  /* 0x00000008007c7308 */ /* 0x0002a40000000800 */
[----:B-1----:R-:W-:Y:S02]  /*3ae0*/  FFMA.FTZ R8, R134, c[0x0][0x2d0], -R12 ;  /* 0x0000b40086087a23 */ /* 0x002fe4000001080c */
[----:B----4-:R-:W-:-:S04]  /*3af0*/  IMAD.MOV.U32 R134, RZ, RZ, R9 ;  /* 0x000000ffff867224 */ /* 0x010fc800078e0009 */
[----:B------:R1:W-:Y:S01]  /*3b00*/  MUFU.EX2 R125, R8 ;  /* 0x00000008007d7308 */ /* 0x0003e20000000800 */
[----:B--2---:R-:W-:Y:S01]  /*3b10*/  F2FP.BF16.PACK_AB R5, R124, R134 ;  /* 0x000000867c05723e */ /* 0x004fe200000010ff */
[----:B-1----:R-:W-:-:S06]  /*3b20*/  FFMA.FTZ R8, R144, c[0x0][0x2d0], -R12 ;  /* 0x0000b40090087a23 */ /* 0x002fcc000001080c */
[----:B------:R1:W2:Y:S02]  /*3b30*/  MUFU.EX2 R116, R8 ;  /* 0x0000000800747308 */ /* 0x0002a40000000800 */
[----:B-1----:R-:W1:Y:S01]  /*3b40*/  LDSM.16.MT88.4 R8, [R2+0x7100] ;  /* 0x007100000208783b */ /* 0x002e620000004200 */
[----:B--2---:R-:W-:-:S07]  /*3b50*/  F2FP.BF16.PACK_AB R7, R116, R125 ;  /* 0x0000007d7407723e */ /* 0x004fce00000010ff */
[C---:B------:R-:W-:Y:S07]  /*3b60*/  HMMA.16816.F32.BF16 R84, R4.reuse, R16, R140 ;  /* 0x000000100454723c */ /* 0x040fee000004188c */
[----:B------:R-:W-:Y:S01]  /*3b70*/  IMAD.MOV.U32 R143, RZ, RZ, R119 ;  /* 0x000000ffff8f7224 */ /* 0x000fe200078e0077 */
[----:B------:R-:W-:Y:S01]  /*3b80*/  MOV R142, R27 ;  /* 0x0000001b008e7202 */ /* 0x000fe20000000f00 */
[----:B------:R-:W-:Y:S01]  /*3b90*/  IMAD.MOV.U32 R119, RZ, RZ, R26 ;  /* 0x000000ffff777224 */ /* 0x000fe200078e001a */
[----:B------:R-:W-:Y:S01]  /*3ba0*/  HMMA.16816.F32.BF16 R88, R4, R18, R88 ;  /* 0x000000120458723c */ /* 0x000fe20000041858 */
[----:B------:R-:W-:Y:S01]  /*3bb0*/  IMAD.MOV.U32 R140, RZ, RZ, R24 ;  /* 0x000000ffff8c7224 */ /* 0x000fe200078e0018 */
[----:B------:R-:W-:Y:S01]  /*3bc0*/  LDSM.16.MT88.4 R16, [R135+0x4100] ;  /* 0x004100008710783b */ /* 0x000fe20000004200 */
[----:B------:R-:W-:-:S03]  /*3bd0*/  IMAD.MOV.U32 R141, RZ, RZ, R25 ;  /* 0x000000ffff8d7224 */ /* 0x000fc600078e0019 */
[----:B------:R-:W2:Y:S02]  /*3be0*/  LDSM.16.MT88.4 R24, [R233+0x1100] ;  /* 0x00110000e918783b */ /* 0x000ea40000004200 */
[C---:B------:R-:W-:Y:S08]  /*3bf0*/  HMMA.16816.F32.BF16 R68, R4.reuse, R20, R148 ;  /* 0x000000140444723c */ /* 0x040ff00000041894 */
[C---:B------:R-:W-:Y:S01]  /*3c00*/  HMMA.16816.F32.BF16 R76, R4.reuse, R22, R76 ;  /* 0x00000016044c723c */ /* 0x040fe2000004184c */
[----:B------:R-:W3:Y:S07]  /*3c10*/  LDSM.16.MT88.4 R20, [R0+0x1100] ;  /* 0x001100000014783b */ /* 0x000eee0000004200 */
[C---:B-1----:R-:W-:Y:S07]  /*3c20*/  HMMA.16816.F32.BF16 R96, R4.reuse, R8, R136 ;  /* 0x000000080460723c */ /* 0x042fee0000041888 */
[----:B------:R-:W-:Y:S01]  /*3c30*/  MOV R139, R112 ;  /* 0x00000070008b7202 */ /* 0x000fe20000000f00 */
[----:B------:R-:W-:Y:S01]  /*3c40*/  HMMA.16816.F32.BF16 R108, R4, R10, R128 ;  /* 0x0000000a046c723c */ /* 0x000fe20000041880 */
[----:B------:R-:W1:Y:S01]  /*3c50*/  LDSM.16.MT88.4 R8, [R233+0x4100] ;  /* 0x00410000e908783b */ /* 0x000e620000004200 */
[----:B------:R-:W-:Y:S01]  /*3c60*/  IMAD.MOV.U32 R138, RZ, RZ, R113 ;  /* 0x000000ffff8a7224 */ /* 0x000fe200078e0071 */
[----:B------:R-:W-:Y:S01]  /*3c70*/  MOV R136, R115 ;  /* 0x0000007300887202 */ /* 0x000fe20000000f00 */
[----:B------:R-:W-:-:S04]  /*3c80*/  IMAD.MOV.U32 R137, RZ, RZ, R114 ;  /* 0x000000ffff897224 */ /* 0x000fc800078e0072 */
[C---:B------:R-:W-:Y:S07]  /*3c90*/  HMMA.16816.F32.BF16 R120, R4.reuse, R34, R176 ;  /* 0x000000220478723c */ /* 0x040fee00000418b0 */
[----:B------:R-:W-:Y:S01]  /*3ca0*/  IMAD.MOV.U32 R176, RZ, RZ, R125 ;  /* 0x000000ffffb07224 */ /* 0x000fe200078e007d */
[----:B------:R-:W-:Y:S01]  /*3cb0*/  MOV R178, R126 ;  /* 0x0000007e00b27202 */ /* 0x000fe20000000f00 */
[----:B------:R-:W-:Y:S01]  /*3cc0*/  IMAD.MOV.U32 R177, RZ, RZ, R124 ;  /* 0x000000ffffb17224 */ /* 0x000fe200078e007c */
[----:B------:R-:W-:Y:S01]  /*3cd0*/  HMMA.16816.F32.BF16 R112, R4, R32, R172 ;  /* 0x000000200470723c */ /* 0x000fe200000418ac */
[----:B------:R-:W-:-:S06]  /*3ce0*/  IMAD.MOV.U32 R179, RZ, RZ, R127 ;  /* 0x000000ffffb37224 */ /* 0x000fcc00078e007f */
[----:B------:R-:W-:Y:S01]  /*3cf0*/  MOV R172, R28 ;  /* 0x0000001c00ac7202 */ /* 0x000fe20000000f00 */
[C---:B--2---:R-:W-:Y:S01]  /*3d00*/  HMMA.16816.F32.BF16 R124, R4.reuse, R24, R168 ;  /* 0x00000018047c723c */ /* 0x044fe200000418a8 */
[----:B------:R-:W-:Y:S01]  /*3d10*/  IMAD.MOV.U32 R173, RZ, RZ, R29 ;  /* 0x000000ffffad7224 */ /* 0x000fe200078e001d */
[----:B------:R-:W-:Y:S01]  /*3d20*/  MOV R175, R31 ;  /* 0x0000001f00af7202 */ /* 0x000fe20000000f00 */
[----:B------:R-:W-:Y:S02]  /*3d30*/  IMAD.MOV.U32 R174, RZ, RZ, R30 ;  /* 0x000000ffffae7224 */ /* 0x000fe400078e001e */
[----:B------:R-:W2:Y:S02]  /*3d40*/  LDSM.16.MT88.4 R28, [R0+0x4100] ;  /* 0x00410000001c783b */ /* 0x000ea40000004200 */
[----:B------:R-:W-:Y:S01]  /*3d50*/  IMAD.MOV.U32 R170, RZ, RZ, R147 ;  /* 0x000000ffffaa7224 */ /* 0x000fe200078e0093 */
[----:B------:R-:W-:Y:S01]  /*3d60*/  MOV R171, R146 ;  /* 0x0000009200ab7202 */ /* 0x000fe20000000f00 */
[----:B---3--:R-:W-:Y:S01]  /*3d70*/  HMMA.16816.F32.BF16 R148, R4, R20, R104 ;  /* 0x000000140494723c */ /* 0x008fe20000041868 */
[----:B------:R-:W-:Y:S01]  /*3d80*/  MOV R25, R176 ;  /* 0x000000b000197202 */ /* 0x000fe20000000f00 */
[----:B------:R-:W-:-:S06]  /*3d90*/  IMAD.MOV.U32 R24, RZ, RZ, R177 ;  /* 0x000000ffff187224 */ /* 0x000fcc00078e00b1 */
[C---:B------:R-:W-:Y:S07]  /*3da0*/  HMMA.16816.F32.BF16 R144, R4.reuse, R16, R100 ;  /* 0x000000100490723c */ /* 0x040fee0000041864 */
[----:B------:R-:W-:Y:S01]  /*3db0*/  IMAD.MOV.U32 R103, RZ, RZ, R134 ;  /* 0x000000ffff677224 */ /* 0x000fe200078e0086 */
[----:B------:R-:W-:Y:S01]  /*3dc0*/  MOV R101, R118 ;  /* 0x0000007600657202 */ /* 0x000fe20000000f00 */
[----:B------:R-:W-:Y:S01]  /*3dd0*/  IMAD.MOV.U32 R102, RZ, RZ, R117 ;  /* 0x000000ffff667224 */ /* 0x000fe200078e0075 */
[----:B-1----:R-:W-:Y:S01]  /*3de0*/  HMMA.16816.F32.BF16 R32, R4, R10, R64 ;  /* 0x0000000a0420723c */ /* 0x002fe20000041840 */
[----:B------:R-:W-:-:S02]  /*3df0*/  IMAD.MOV.U32 R100, RZ, RZ, R116 ;  /* 0x000000ffff647224 */ /* 0x000fc400078e0074 */
[----:B------:R-:W-:-:S04]  /*3e00*/  IMAD.MOV.U32 R134, RZ, RZ, R119 ;  /* 0x000000ffff867224 */ /* 0x000fc800078e0077 */
[----:B------:R-:W-:Y:S01]  /*3e10*/  IMAD.MOV.U32 R64, RZ, RZ, R170 ;  /* 0x000000ffff407224 */ /* 0x000fe200078e00aa */
[----:B------:R-:W-:Y:S01]  /*3e20*/  HMMA.16816.F32.BF16 R116, R4, R18, R92 ;  /* 0x000000120474723c */ /* 0x000fe2000004185c */
[----:B------:R-:W1:Y:S01]  /*3e30*/  LDSM.16.MT88.4 R16, [R233+0x7100] ;  /* 0x00710000e910783b */ /* 0x000e620000004200 */
[----:B------:R-:W-:Y:S01]  /*3e40*/  IMAD.MOV.U32 R65, RZ, RZ, R171 ;  /* 0x000000ffff417224 */ /* 0x000fe200078e00ab */
[----:B------:R-:W-:Y:S01]  /*3e50*/  MOV R66, R137 ;  /* 0x0000008900427202 */ /* 0x000fe20000000f00 */
[----:B------:R-:W-:-:S03]  /*3e60*/  IMAD.MOV.U32 R67, RZ, RZ, R136 ;  /* 0x000000ffff437224 */ /* 0x000fc600078e0088 */
[----:B------:R-:W-:Y:S01]  /*3e70*/  MOV R95, R140 ;  /* 0x0000008c005f7202 */ /* 0x000fe20000000f00 */
[----:B------:R-:W-:Y:S01]  /*3e80*/  IMAD.MOV.U32 R94, RZ, RZ, R141 ;  /* 0x000000ffff5e7224 */ /* 0x000fe200078e008d */
[----:B------:R-:W-:Y:S01]  /*3e90*/  MOV R92, R143 ;  /* 0x0000008f005c7202 */ /* 0x000fe20000000f00 */
[----:B------:R-:W-:Y:S01]  /*3ea0*/  IMAD.MOV.U32 R93, RZ, RZ, R142 ;  /* 0x000000ffff5d7224 */ /* 0x000fe200078e008e */
[C---:B------:R-:W-:Y:S01]  /*3eb0*/  HMMA.16816.F32.BF16 R160, R4.reuse, R22, R160 ;  /* 0x0000001604a0723c */ /* 0x040fe200000418a0 */
[----:B------:R-:W-:Y:S07]  /*3ec0*/  LDSM.16.MT88.4 R20, [R0+0x7100] ;  /* 0x007100000014783b */ /* 0x000fee0000004200 */
[C---:B------:R-:W-:Y:S01]  /*3ed0*/  HMMA.16816.F32.BF16 R140, R4.reuse, R8, R80 ;  /* 0x00000008048c723c */ /* 0x040fe20000041850 */
[----:B------:R-:W3:Y:S06]  /*3ee0*/  LDSM.16.MT88.4 R8, [R135+0x7100] ;  /* 0x007100008708783b */ /* 0x000eec0000004200 */
[----:B------:R-:W-:Y:S01]  /*3ef0*/  IMAD.MOV.U32 R83, RZ, RZ, R172 ;  /* 0x000000ffff537224 */ /* 0x000fe200078e00ac */
[----:B--2---:R-:W-:Y:S01]  /*3f00*/  HMMA.16816.F32.BF16 R168, R4, R28, R52 ;  /* 0x0000001c04a8723c */ /* 0x004fe20000041834 */
[----:B------:R-:W-:Y:S01]  /*3f10*/  IMAD.MOV.U32 R82, RZ, RZ, R173 ;  /* 0x000000ffff527224 */ /* 0x000fe200078e00ad */
[----:B------:R-:W-:Y:S01]  /*3f20*/  MOV R81, R174 ;  /* 0x000000ae00517202 */ /* 0x000fe20000000f00 */
[----:B------:R-:W-:-:S04]  /*3f30*/  IMAD.MOV.U32 R80, RZ, RZ, R175 ;  /* 0x000000ffff507224 */ /* 0x000fc800078e00af */
[----:B------:R-:W-:Y:S01]  /*3f40*/  IMAD.MOV.U32 R54, RZ, RZ, R236 ;  /* 0x000000ffff367224 */ /* 0x000fe200078e00ec */
[----:B------:R-:W-:Y:S01]  /*3f50*/  MOV R53, R238 ;  /* 0x000000ee00357202 */ /* 0x000fe20000000f00 */
[----:B------:R-:W-:Y:S01]  /*3f60*/  IMAD.MOV.U32 R29, RZ, RZ, R138 ;  /* 0x000000ffff1d7224 */ /* 0x000fe200078e008a */
[----:B------:R-:W-:Y:S01]  /*3f70*/  HMMA.16816.F32.BF16 R128, R4, R26, R164 ;  /* 0x0000001a0480723c */ /* 0x000fe200000418a4 */
[----:B------:R-:W-:Y:S02]  /*3f80*/  IMAD.MOV.U32 R55, RZ, RZ, R231 ;  /* 0x000000ffff377224 */ /* 0x000fe400078e00e7 */
[----:B------:R-:W-:-:S04]  /*3f90*/  IMAD.MOV.U32 R52, RZ, RZ, R139 ;  /* 0x000000ffff347224 */ /* 0x000fc800078e008b */
[----:B------:R-:W-:Y:S01]  /*3fa0*/  IMAD.MOV.U32 R27, RZ, RZ, R178 ;  /* 0x000000ffff1b7224 */ /* 0x000fe200078e00b2 */
[----:B------:R-:W-:Y:S01]  /*3fb0*/  HMMA.16816.F32.BF16 R136, R4, R30, R60 ;  /* 0x0000001e0488723c */ /* 0x000fe2000004183c */
[----:B------:R-:W-:-:S06]  /*3fc0*/  MOV R26, R179 ;  /* 0x000000b3001a7202 */ /* 0x000fcc0000000f00 */
[----:B------:R-:W-:Y:S01]  /*3fd0*/  IMAD.MOV.U32 R60, RZ, RZ, R93 ;  /* 0x000000ffff3c7224 */ /* 0x000fe200078e005d */
[----:B------:R-:W-:Y:S01]  /*3fe0*/  MOV R62, R95 ;  /* 0x0000005f003e7202 */ /* 0x000fe20000000f00 */
[----:B------:R-:W-:Y:S01]  /*3ff0*/  IMAD.MOV.U32 R61, RZ, RZ, R94 ;  /* 0x000000ffff3d7224 */ /* 0x000fe200078e005e */
[----:B-1----:R-:W-:Y:S01]  /*4000*/  HMMA.16816.F32.BF16 R172, R4, R16, R48 ;  /* 0x0000001004ac723c */ /* 0x002fe20000041830 */
[----:B------:R-:W-:-:S07]  /*4010*/  IMAD.MOV.U32 R63, RZ, RZ, R100 ;  /* 0x000000ffff3f7224 */ /* 0x000fce00078e0064 */
[C---:B---3--:R-:W-:Y:S07]  /*4020*/  HMMA.16816.F32.BF16 R104, R4.reuse, R8, R72 ;  /* 0x000000080468723c */ /* 0x048fee0000041848 */
[----:B------:R-:W-:Y:S01]  /*4030*/  FFMA.FTZ R8, R183, c[0x0][0x2d0], -R13 ;  /* 0x0000b400b7087a23 */ /* 0x000fe2000001080d */
[C---:B------:R-:W-:Y:S01]  /*4040*/  HMMA.16816.F32.BF16 R176, R4.reuse, R10, R56 ;  /* 0x0000000a04b0723c */ /* 0x040fe20000041838 */
[----:B------:R-:W-:Y:S01]  /*4050*/  IMAD.MOV.U32 R73, RZ, RZ, R55 ;  /* 0x000000ffff497224 */ /* 0x000fe200078e0037 */
[----:B------:R-:W-:Y:S01]  /*4060*/  MOV R72, R54 ;  /* 0x0000003600487202 */ /* 0x000fe20000000f00 */
[----:B------:R1:W-:Y:S01]  /*4070*/  MUFU.EX2 R236, R8 ;  /* 0x0000000800ec7308 */ /* 0x0003e20000000800 */
        /* <DEDUP_REMOVED lines=9> */
[----:B------:R-:W-:Y:S01]  /*4110*/  LDSM.16.MT88.4 R16, [R2+0x4900] ;  /* 0x004900000210783b */ /* 0x000fe20000004200 */
[----:B------:R-:W-:Y:S01]  /*4120*/  IMAD.MOV.U32 R74, RZ, RZ, R64 ;  /* 0x000000ffff4a7224 */ /* 0x000fe200078e0040 */
[----:B------:R-:W-:Y:S01]  /*4130*/  MOV R11, R61 ;  /* 0x0000003d000b7202 */ /* 0x000fe20000000f00 */
[----:B------:R-:W-:-:S02]  /*4140*/  IMAD.MOV.U32 R64, RZ, RZ, R229 ;  /* 0x000000ffff407224 */ /* 0x000fc400078e00e5 */
[----:B------:R-:W-:Y:S01]  /*4150*/  IMAD.MOV.U32 R56, RZ, RZ, R62 ;  /* 0x000000ffff387224 */ /* 0x000fe200078e003e */
[C---:B------:R-:W-:Y:S01]  /*4160*/  HMMA.16816.F32.BF16 R100, R4.reuse, R20, R40 ;  /* 0x000000140464723c */ /* 0x040fe20000041828 */
[----:B-1----:R-:W-:Y:S01]  /*4170*/  FFMA.FTZ R8, R182, c[0x0][0x2d0], -R13 ;  /* 0x0000b400b6087a23 */ /* 0x002fe2000001080d */
[----:B------:R-:W-:Y:S01]  /*4180*/  MOV R62, R228 ;  /* 0x000000e4003e7202 */ /* 0x000fe20000000f00 */
[----:B------:R-:W-:Y:S01]  /*4190*/  IMAD.MOV.U32 R58, RZ, RZ, R75 ;  /* 0x000000ffff3a7224 */ /* 0x000fe200078e004b */
[----:B------:R-:W-:Y:S01]  /*41a0*/  MOV R182, R9 ;  /* 0x0000000900b67202 */ /* 0x000fe20000000f00 */
[----:B------:R1:W-:Y:S01]  /*41b0*/  MUFU.EX2 R238, R8 ;  /* 0x0000000800ee7308 */ /* 0x0003e20000000800 */
[----:B------:R-:W-:Y:S01]  /*41c0*/  MOV R10, R74 ;  /* 0x0000004a000a7202 */ /* 0x000fe20000000f00 */
[----:B------:R-:W-:Y:S01]  /*41d0*/  IMAD.MOV.U32 R57, RZ, RZ, R63 ;  /* 0x000000ffff397224 */ /* 0x000fe200078e003f */
[----:B------:R-:W-:Y:S01]  /*41e0*/  HMMA.16816.F32.BF16 R92, R4, R22, R36 ;  /* 0x00000016045c723c */ /* 0x000fe20000041824 */
[----:B------:R-:W-:Y:S01]  /*41f0*/  MOV R9, R52 ;  /* 0x0000003400097202 */ /* 0x000fe20000000f00 */
[----:B------:R-:W-:Y:S01]  /*4200*/  IMAD.MOV.U32 R75, RZ, RZ, R64 ;  /* 0x000000ffff4b7224 */ /* 0x000fe200078e0040 */
[----:B------:R-:W-:Y:S01]  /*4210*/  MOV R74, R55 ;  /* 0x00000037004a7202 */ /* 0x000fe20000000f00 */
[----:B------:R-:W-:Y:S01]  /*4220*/  IMAD.MOV.U32 R63, RZ, RZ, R24 ;  /* 0x000000ffff3f7224 */ /* 0x000fe200078e0018 */
[----:B------:R-:W-:Y:S01]  /*4230*/  MOV R64, R27 ;  /* 0x0000001b00407202 */ /* 0x000fe20000000f00 */
[----:B------:R-:W-:Y:S01]  /*4240*/  IMAD.MOV.U32 R61, RZ, RZ, R25 ;  /* 0x000000ffff3d7224 */ /* 0x000fe200078e0019 */
[----:B------:R-:W-:Y:S01]  /*4250*/  LDSM.16.MT88.4 R20, [R233+0x1900] ;  /* 0x00190000e914783b */ /* 0x000fe20000004200 */
[----:B------:R-:W-:-:S02]  /*4260*/  FFMA.FTZ R4, R215, c[0x0][0x2d0], -R12 ;  /* 0x0000b400d7047a23 */ /* 0x000fc4000001080c */
[----:B------:R-:W-:Y:S02]  /*4270*/  IMAD.MOV.U32 R39, RZ, RZ, R73 ;  /* 0x000000ffff277224 */ /* 0x000fe400078e0049 */
[----:B------:R-:W-:Y:S02]  /*4280*/  IMAD.MOV.U32 R73, RZ, RZ, R54 ;  /* 0x000000ffff497224 */ /* 0x000fe400078e0036 */
[----:B-1----:R-:W-:Y:S01]  /*4290*/  FFMA.FTZ R8, R180, c[0x0][0x2d0], -R13 ;  /* 0x0000b400b4087a23 */ /* 0x002fe2000001080d */
[----:B------:R-:W-:Y:S01]  /*42a0*/  MOV R180, R75 ;  /* 0x0000004b00b47202 */ /* 0x000fe20000000f00 */
[----:B------:R-:W-:Y:S02]  /*42b0*/  IMAD.MOV.U32 R36, RZ, RZ, R59 ;  /* 0x000000ffff247224 */ /* 0x000fe400078e003b */
[----:B------:R1:W-:Y:S01]  /*42c0*/  MUFU.EX2 R231, R8 ;  /* 0x0000000800e77308 */ /* 0x0003e20000000800 */
[----:B------:R-:W-:Y:S02]  /*42d0*/  IMAD.MOV.U32 R59, RZ, RZ, R60 ;  /* 0x000000ffff3b7224 */ /* 0x000fe400078e003c */
[----:B------:R-:W-:-:S02]  /*42e0*/  IMAD.MOV.U32 R60, RZ, RZ, R26 ;  /* 0x000000ffff3c7224 */ /* 0x000fc400078e001a */
[----:B------:R-:W-:Y:S01]  /*42f0*/  LDSM.16.MT88.4 R24, [R2+0x7900] ;  /* 0x007900000218783b */ /* 0x000fe20000004200 */
[----:B------:R-:W-:Y:S02]  /*4300*/  IMAD.MOV.U32 R183, RZ, RZ, R66 ;  /* 0x000000ffffb77224 */ /* 0x000fe400078e0042 */
[----:B------:R-:W-:Y:S02]  /*4310*/  IMAD.MOV.U32 R215, RZ, RZ, R57 ;  /* 0x000000ffffd77224 */ /* 0x000fe400078e0039 */
[----:B------:R-:W-:Y:S02]  /*4320*/  IMAD.MOV.U32 R38, RZ, RZ, R60 ;  /* 0x000000ffff267224 */ /* 0x000fe400078e003c */
[----:B-1----:R-:W-:Y:S01]  /*4330*/  FFMA.FTZ R8, R181, c[0x0][0x2d0], -R13 ;  /* 0x0000b400b5087a23 */ /* 0x002fe2000001080d */
[----:B------:R-:W-:Y:S02]  /*4340*/  MOV R181, R29 ;  /* 0x0000001d00b57202 */ /* 0x000fe40000000f00 */
[----:B------:R-:W1:Y:S01]  /*4350*/  LDSM.16.MT88.4 R28, [R2+0x1900] ;  /* 0x00190000021c783b */ /* 0x000e620000004200 */
[----:B------:R2:W3:Y:S02]  /*4360*/  MUFU.EX2 R230, R8 ;  /* 0x0000000800e67308 */ /* 0x0004e40000000800 */
[----:B--2---:R-:W-:Y:S01]  /*4370*/  FFMA.FTZ R8, R212, c[0x0][0x2d0], -R12 ;  /* 0x0000b400d4087a23 */ /* 0x004fe2000001080c */
[----:B---3--:R-:W-:Y:S01]  /*4380*/  F2FP.BF16.PACK_AB R6, R230, R231 ;  /* 0x000000e7e606723e */ /* 0x008fe200000010ff */
[----:B------:R-:W-:-:S04]  /*4390*/  IMAD.MOV.U32 R212, RZ, RZ, R72 ;  /* 0x000000ffffd47224 */ /* 0x000fc800078e0048 */
[----:B------:R2:W-:Y:S01]  /*43a0*/  MUFU.EX2 R229, R8 ;  /* 0x0000000800e57308 */ /* 0x0005e20000000800 */
[----:B------:R-:W-:-:S05]  /*43b0*/  IMAD.MOV.U32 R72, RZ, RZ, R53 ;  /* 0x000000ffff487224 */ /* 0x000fca00078e0035 */
[----:B------:R-:W-:Y:S01]  /*43c0*/  MOV R37, R72 ;  /* 0x0000004800257202 */ /* 0x000fe20000000f00 */
[--C-:B--2---:R-:W-:Y:S02]  /*43d0*/  FFMA.FTZ R8, R213, c[0x0][0x2d0], -R12.reuse ;  /* 0x0000b400d5087a23 */ /* 0x104fe4000001080c */
[----:B------:R2:W-:Y:S08]  /*43e0*/  MUFU.EX2 R213, R4 ;  /* 0x0000000400d57308 */ /* 0x0005f00000000800 */
[----:B------:R-:W3:Y:S01]  /*43f0*/  MUFU.EX2 R228, R8 ;  /* 0x0000000800e47308 */ /* 0x000ee20000000800 */
[----:B--2---:R-:W-:-:S07]  /*4400*/  FFMA.FTZ R4, R214, c[0x0][0x2d0], -R12 ;  /* 0x0000b400d6047a23 */ /* 0x004fce000001080c */
[----:B------:R2:W4:Y:S01]  /*4410*/  MUFU.EX2 R214, R4 ;  /* 0x0000000400d67308 */ /* 0x0005220000000800 */
[----:B---3--:R-:W-:Y:S02]  /*4420*/  F2FP.BF16.PACK_AB R5, R228, R229 ;  /* 0x000000e5e405723e */ /* 0x008fe400000010ff */
[----:B--2---:R-:W-:Y:S02]  /*4430*/  F2FP.BF16.PACK_AB R4, R238, R236 ;  /* 0x000000ecee04723e */ /* 0x004fe400000010ff */
[----:B----4-:R-:W-:-:S07]  /*4440*/  F2FP.BF16.PACK_AB R7, R214, R213 ;  /* 0x000000d5d607723e */ /* 0x010fce00000010ff */
[C---:B-1----:R-:W-:Y:S07]  /*4450*/  HMMA.16816.F32.BF16 R52, R4.reuse, R28, R68 ;  /* 0x0000001c0434723c */ /* 0x042fee0000041844 */
[----:B------:R-:W-:Y:S01]  /*4460*/  IMAD.MOV.U32 R71, RZ, RZ, R9 ;  /* 0x000000ffff477224 */ /* 0x000fe200078e0009 */
[----:B------:R-:W-:Y:S01]  /*4470*/  HMMA.16816.F32.BF16 R40, R4, R30, R76 ;  /* 0x0000001e0428723c */ /* 0x000fe2000004184c */
[----:B------:R-:W1:Y:S01]  /*4480*/  LDSM.16.MT88.4 R28, [R135+0x1900] ;  /* 0x00190000871c783b */ /* 0x000e620000004200 */
[----:B------:R-:W-:-:S05]  /*4490*/  MOV R70, R56 ;  /* 0x0000003800467202 */ /* 0x000fca0000000f00 */
[----:B------:R-:W-:Y:S01]  /*44a0*/  IMAD.MOV.U32 R79, RZ, RZ, R10 ;  /* 0x000000ffff4f7224 */ /* 0x000fe200078e000a */
[C---:B------:R-:W-:Y:S01]  /*44b0*/  HMMA.16816.F32.BF16 R84, R4.reuse, R16, R84 ;  /* 0x000000100454723c */ /* 0x040fe20000041854 */
[----:B------:R-:W-:Y:S02]  /*44c0*/  IMAD.MOV.U32 R78, RZ, RZ, R11 ;  /* 0x000000ffff4e7224 */ /* 0x000fe400078e000b */
[----:B------:R-:W2:Y:S01]  /*44d0*/  LDSM.16.MT88.4 R8, [R135+0x4900] ;  /* 0x004900008708783b */ /* 0x000ea20000004200 */
[----:B------:R-:W-:Y:S02]  /*44e0*/  IMAD.MOV.U32 R76, RZ, RZ, R73 ;  /* 0x000000ffff4c7224 */ /* 0x000fe400078e0049 */
[----:B------:R-:W-:Y:S02]  /*44f0*/  IMAD.MOV.U32 R77, RZ, RZ, R74 ;  /* 0x000000ffff4d7224 */ /* 0x000fe400078e004a */
[C---:B------:R-:W-:Y:S01]  /*4500*/  HMMA.16816.F32.BF16 R44, R4.reuse, R18, R88 ;  /* 0x00000012042c723c */ /* 0x040fe20000041858 */
[----:B------:R-:W-:Y:S06]  /*4510*/  LDSM.16.MT88.4 R16, [R0+0x1900] ;  /* 0x001900000010783b */ /* 0x000fec0000004200 */
[----:B------:R-:W-:Y:S01]  /*4520*/  IMAD.MOV.U32 R91, RZ, RZ, R64 ;  /* 0x000000ffff5b7224 */ /* 0x000fe200078e0040 */
[----:B------:R-:W-:Y:S01]  /*4530*/  HMMA.16816.F32.BF16 R48, R4, R24, R96 ;  /* 0x000000180430723c */ /* 0x000fe20000041860 */
[----:B------:R-:W-:Y:S01]  /*4540*/  IMAD.MOV.U32 R88, RZ, RZ, R61 ;  /* 0x000000ffff587224 */ /* 0x000fe200078e003d */
[----:B------:R-:W-:Y:S01]  /*4550*/  MOV R89, R62 ;  /* 0x0000003e00597202 */ /* 0x000fe20000000f00 */
[----:B------:R-:W-:-:S04]  /*4560*/  IMAD.MOV.U32 R90, RZ, RZ, R63 ;  /* 0x000000ffff5a7224 */ /* 0x000fc800078e003f */
[----:B------:R-:W-:Y:S01]  /*4570*/  IMAD.MOV.U32 R98, RZ, RZ, R182 ;  /* 0x000000ffff627224 */ /* 0x000fe200078e00b6 */
[----:B------:R-:W-:Y:S01]  /*4580*/  MOV R96, R81 ;  /* 0x0000005100607202 */ /* 0x000fe20000000f00 */
[----:B------:R-:W-:Y:S01]  /*4590*/  IMAD.MOV.U32 R97, RZ, RZ, R80 ;  /* 0x000000ffff617224 */ /* 0x000fe200078e0050 */
[----:B------:R-:W-:Y:S01]  /*45a0*/  HMMA.16816.F32.BF16 R60, R4, R26, R108 ;  /* 0x0000001a043c723c */ /* 0x000fe2000004186c */
[----:B------:R-:W3:Y:S01]  /*45b0*/  LDSM.16.MT88.4 R24, [R233+0x4900] ;  /* 0x00490000e918783b */ /* 0x000ee20000004200 */
[----:B------:R-:W-:-:S06]  /*45c0*/  MOV R99, R212 ;  /* 0x000000d400637202 */ /* 0x000fcc0000000f00 */
[C---:B-1----:R-:W-:Y:S07]  /*45d0*/  HMMA.16816.F32.BF16 R72, R4.reuse, R28, R112 ;  /* 0x0000001c0448723c */ /* 0x042fee0000041870 */
[----:B------:R-:W-:Y:S01]  /*45e0*/  MOV R29, R65 ;  /* 0x00000041001d7202 */ /* 0x000fe20000000f00 */
[----:B------:R-:W-:Y:S01]  /*45f0*/  IMAD.MOV.U32 R28, RZ, RZ, R67 ;  /* 0x000000ffff1c7224 */ /* 0x000fe200078e0043 */
[C---:B--2---:R-:W-:Y:S07]  /*4600*/  HMMA.16816.F32.BF16 R112, R4.reuse, R8, R144 ;  /* 0x000000080470723c */ /* 0x044fee0000041890 */
[----:B------:R-:W-:Y:S01]  /*4610*/  FFMA.FTZ R8, R243, c[0x0][0x2d0], -R13 ;  /* 0x0000b400f3087a23 */ /* 0x000fe2000001080d */
[----:B------:R-:W-:Y:S03]  /*4620*/  HMMA.16816.F32.BF16 R64, R4, R30, R120 ;  /* 0x0000001e0440723c */ /* 0x000fe60000041878 */
[----:B------:R1:W-:Y:S04]  /*4630*/  MUFU.EX2 R182, R8 ;  /* 0x0000000800b67308 */ /* 0x0003e80000000800 */
[----:B------:R-:W-:Y:S01]  /*4640*/  MOV R31, R58 ;  /* 0x0000003a001f7202 */ /* 0x000fe20000000f00 */
[----:B------:R-:W-:-:S02]  /*4650*/  IMAD.MOV.U32 R30, RZ, RZ, R59 ;  /* 0x000000ffff1e7224 */ /* 0x000fc400078e003b */
[C---:B------:R-:W-:Y:S07]  /*4660*/  HMMA.16816.F32.BF16 R56, R4.reuse, R20, R124 ;  /* 0x000000140438723c */ /* 0x040fee000004187c */
[----:B------:R-:W-:Y:S01]  /*4670*/  IMAD.MOV.U32 R127, RZ, RZ, R82 ;  /* 0x000000ffff7f7224 */ /* 0x000fe200078e0052 */
[----:B------:R-:W-:Y:S01]  /*4680*/  MOV R20, R71 ;  /* 0x0000004700147202 */ /* 0x000fe20000000f00 */
[----:B-1----:R-:W-:Y:S01]  /*4690*/  FFMA.FTZ R8, R242, c[0x0][0x2d0], -R13 ;  /* 0x0000b400f2087a23 */ /* 0x002fe2000001080d */
[----:B------:R-:W-:Y:S01]  /*46a0*/  MOV R125, R77 ;  /* 0x0000004d007d7202 */ /* 0x000fe20000000f00 */
[----:B------:R-:W-:Y:S01]  /*46b0*/  IMAD.MOV.U32 R126, RZ, RZ, R83 ;  /* 0x000000ffff7e7224 */ /* 0x000fe200078e0053 */
[----:B---3--:R-:W-:Y:S01]  /*46c0*/  HMMA.16816.F32.BF16 R120, R4, R24, R140 ;  /* 0x000000180478723c */ /* 0x008fe2000004188c */
[----:B------:R-:W-:-:S02]  /*46d0*/  IMAD.MOV.U32 R21, RZ, RZ, R70 ;  /* 0x000000ffff157224 */ /* 0x000fc400078e0046 */
[----:B------:R-:W-:-:S05]  /*46e0*/  IMAD.MOV.U32 R124, RZ, RZ, R76 ;  /* 0x000000ffff7c7224 */ /* 0x000fca00078e004c */
[C---:B------:R-:W-:Y:S07]  /*46f0*/  HMMA.16816.F32.BF16 R80, R4.reuse, R16, R148 ;  /* 0x000000100450723c */ /* 0x040fee0000041894 */
[----:B------:R-:W-:Y:S01]  /*4700*/  MOV R150, R183 ;  /* 0x000000b700967202 */ /* 0x000fe20000000f00 */
[----:B------:R-:W-:Y:S01]  /*4710*/  HMMA.16816.F32.BF16 R68, R4, R22, R128 ;  /* 0x000000160444723c */ /* 0x000fe20000041880 */
[----:B------:R1:W-:Y:S01]  /*4720*/  MUFU.EX2 R183, R8 ;  /* 0x0000000800b77308 */ /* 0x0003e20000000800 */
[----:B------:R-:W-:-:S05]  /*4730*/  IMAD.MOV.U32 R151, RZ, RZ, R244 ;  /* 0x000000ffff977224 */ /* 0x000fca00078e00f4 */
[----:B------:R-:W-:Y:S01]  /*4740*/  IMAD.MOV.U32 R22, RZ, RZ, R78 ;  /* 0x000000ffff167224 */ /* 0x000fe200078e004e */
[----:B------:R-:W-:Y:S01]  /*4750*/  MOV R129, R90 ;  /* 0x0000005a00817202 */ /* 0x000fe20000000f00 */
[----:B------:R-:W-:Y:S01]  /*4760*/  IMAD.MOV.U32 R23, RZ, RZ, R79 ;  /* 0x000000ffff177224 */ /* 0x000fe200078e004f */
[----:B------:R-:W-:Y:S01]  /*4770*/  MOV R149, R151 ;  /* 0x0000009700957202 */ /* 0x000fe20000000f00 */
[----:B------:R-:W-:Y:S01]  /*4780*/  HMMA.16816.F32.BF16 R76, R4, R18, R160 ;  /* 0x00000012044c723c */ /* 0x000fe200000418a0 */
[----:B------:R-:W2:Y:S01]  /*4790*/  LDSM.16.MT88.4 R16, [R0+0x4900] ;  /* 0x004900000010783b */ /* 0x000ea20000004200 */
[----:B------:R-:W-:Y:S01]  /*47a0*/  IMAD.MOV.U32 R128, RZ, RZ, R91 ;  /* 0x000000ffff807224 */ /* 0x000fe200078e005b */
[----:B------:R-:W-:Y:S01]  /*47b0*/  MOV R151, R23 ;  /* 0x0000001700977202 */ /* 0x000fe20000000f00 */
[----:B------:R-:W-:Y:S01]  /*47c0*/  IMAD.MOV.U32 R130, RZ, RZ, R89 ;  /* 0x000000ffff827224 */ /* 0x000fe200078e0059 */
[----:B------:R-:W-:Y:S01]  /*47d0*/  MOV R23, R129 ;  /* 0x0000008100177202 */ /* 0x000fe20000000f00 */
[----:B-1----:R-:W-:-:S02]  /*47e0*/  FFMA.FTZ R8, R241, c[0x0][0x2d0], -R13 ;  /* 0x0000b400f1087a23 */ /* 0x002fc4000001080d */
[----:B------:R-:W-:Y:S01]  /*47f0*/  IMAD.MOV.U32 R131, RZ, RZ, R88 ;  /* 0x000000ffff837224 */ /* 0x000fe200078e0058 */
[C---:B------:R-:W-:Y:S01]  /*4800*/  HMMA.16816.F32.BF16 R108, R4.reuse, R26, R32 ;  /* 0x0000001a046c723c */ /* 0x040fe20000041820 */
[----:B------:R1:W-:Y:S01]  /*4810*/  MUFU.EX2 R212, R8 ;  /* 0x0000000800d47308 */ /* 0x0003e20000000800 */
[----:B------:R-:W-:Y:S01]  /*4820*/  IMAD.MOV.U32 R163, RZ, RZ, R23 ;  /* 0x000000ffffa37224 */ /* 0x000fe200078e0017 */
[----:B------:R-:W3:Y:S01]  /*4830*/  LDSM.16.MT88.4 R24, [R233+0x7900] ;  /* 0x00790000e918783b */ /* 0x000ee20000004200 */
[----:B------:R-:W-:Y:S02]  /*4840*/  MOV R129, R131 ;  /* 0x0000008300817202 */ /* 0x000fe40000000f00 */
[----:B------:R-:W-:Y:S01]  /*4850*/  MOV R131, R21 ;  /* 0x0000001500837202 */ /* 0x000fe20000000f00 */
[----:B------:R-:W-:Y:S01]  /*4860*/  IMAD.MOV.U32 R161, RZ, RZ, R151 ;  /* 0x000000ffffa17224 */ /* 0x000fe200078e0097 */
[----:B------:R-:W-:Y:S01]  /*4870*/  MOV R21, R31 ;  /* 0x0000001f00157202 */ /* 0x000fe20000000f00 */
[----:B------:R-:W-:Y:S01]  /*4880*/  HMMA.16816.F32.BF16 R88, R4, R10, R116 ;  /* 0x0000000a0458723c */ /* 0x000fe20000041874 */
[----:B------:R-:W-:Y:S01]  /*4890*/  MOV R31, R29 ;  /* 0x0000001d001f7202 */ /* 0x000fe20000000f00 */
[----:B------:R-:W4:Y:S01]  /*48a0*/  LDSM.16.MT88.4 R32, [R135+0x7900] ;  /* 0x007900008720783b */ /* 0x000f220000004200 */
[----:B-1----:R-:W-:Y:S01]  /*48b0*/  FFMA.FTZ R8, R240, c[0x0][0x2d0], -R13 ;  /* 0x0000b400f0087a23 */ /* 0x002fe2000001080d */
[----:B------:R-:W-:-:S03]  /*48c0*/  MOV R29, R181 ;  /* 0x000000b5001d7202 */ /* 0x000fc60000000f00 */
[----:B------:R1:W1:Y:S02]  /*48d0*/  MUFU.EX2 R244, R8 ;  /* 0x0000000800f47308 */ /* 0x0002640000000800 */
[----:B-1----:R-:W-:Y:S02]  /*48e0*/  FFMA.FTZ R8, R150, c[0x0][0x2d0], -R12 ;  /* 0x0000b40096087a23 */ /* 0x002fe4000001080c */
        /* <DEDUP_REMOVED lines=8> */
[----:B------:R1:W5:Y:S01]  /*4970*/  LDL.LU R239, [R1+0x24] ;  /* 0x0000240001ef7983 */ /* 0x0003620000300800 */
        /* <DEDUP_REMOVED lines=11> */
[----:B------:R-:W-:Y:S01]  /*4a30*/  IMAD.MOV.U32 R116, RZ, RZ, R23 ;  /* 0x000000ffff747224 */ /* 0x000fe200078e0017 */
[----:B------:R-:W-:Y:S01]  /*4a40*/  MOV R117, R22 ;  /* 0x0000001600757202 */ /* 0x000fe20000000f00 */
        /* <DEDUP_REMOVED lines=8> */
[C---:B---3--:R-:W-:Y:S01]  /*4ad0*/  HMMA.16816.F32.BF16 R144, R4.reuse, R24, R172 ;  /* 0x000000180490723c */ /* 0x048fe200000418ac */
[----:B------:R-:W-:Y:S01]  /*4ae0*/  F2FP.BF16.PACK_AB R10, R244, R212 ;  /* 0x000000d4f40a723e */ /* 0x000fe200000010ff */
[----:B------:R-:W-:Y:S01]  /*4af0*/  IMAD.MOV.U32 R240, RZ, RZ, R31 ;  /* 0x000000fffff07224 */ /* 0x000fe200078e001f */
[----:B------:R-:W-:Y:S01]  /*4b00*/  MOV R36, R237 ;  /* 0x000000ed00247202 */ /* 0x000fe20000000f00 */
[----:B-1----:R-:W-:Y:S01]  /*4b10*/  FFMA.FTZ R8, R149, c[0x0][0x2d0], -R12 ;  /* 0x0000b40095087a23 */ /* 0x002fe2000001080c */
[----:B------:R-:W-:Y:S01]  /*4b20*/  MOV R243, R128 ;  /* 0x0000008000f37202 */ /* 0x000fe20000000f00 */
[----:B------:R-:W-:Y:S01]  /*4b30*/  IMAD.MOV.U32 R128, RZ, RZ, R129 ;  /* 0x000000ffff807224 */ /* 0x000fe200078e0081 */
[----:B------:R-:W-:Y:S01]  /*4b40*/  MOV R175, R124 ;  /* 0x0000007c00af7202 */ /* 0x000fe20000000f00 */
[C---:B------:R-:W-:Y:S01]  /*4b50*/  HMMA.16816.F32.BF16 R148, R4.reuse, R18, R136 ;  /* 0x000000120494723c */ /* 0x040fe20000041888 */
[----:B------:R-:W-:Y:S01]  /*4b60*/  LDSM.16.MT88.4 R16, [R2+0x5100] ;  /* 0x005100000210783b */ /* 0x000fe20000004200 */
[----:B------:R1:W2:Y:S01]  /*4b70*/  MUFU.EX2 R180, R8 ;  /* 0x0000000800b47308 */ /* 0x0002a20000000800 */
[----:B------:R-:W-:Y:S01]  /*4b80*/  IMAD.MOV.U32 R174, RZ, RZ, R125 ;  /* 0x000000ffffae7224 */ /* 0x000fe200078e007d */
[----:B------:R-:W-:Y:S01]  /*4b90*/  MOV R173, R126 ;  /* 0x0000007e00ad7202 */ /* 0x000fe20000000f00 */
[----:B------:R-:W-:Y:S01]  /*4ba0*/  IMAD.MOV.U32 R172, RZ, RZ, R127 ;  /* 0x000000ffffac7224 */ /* 0x000fe200078e007f */
[----:B------:R-:W-:Y:S01]  /*4bb0*/  MOV R129, R36 ;  /* 0x0000002400817202 */ /* 0x000fe20000000f00 */
[----:B------:R-:W-:Y:S01]  /*4bc0*/  IMAD.MOV.U32 R138, RZ, RZ, R21 ;  /* 0x000000ffff8a7224 */ /* 0x000fe200078e0015 */
[----:B------:R-:W-:Y:S01]  /*4bd0*/  MOV R137, R20 ;  /* 0x0000001400897202 */ /* 0x000fe20000000f00 */
[C---:B----4-:R-:W-:Y:S01]  /*4be0*/  HMMA.16816.F32.BF16 R140, R4.reuse, R32, R104 ;  /* 0x00000020048c723c */ /* 0x050fe20000041868 */
[----:B------:R-:W3:Y:S01]  /*4bf0*/  LDSM.16.MT88.4 R20, [R0+0x7900] ;  /* 0x007900000014783b */ /* 0x000ee20000004200 */
[----:B------:R-:W-:Y:S01]  /*4c00*/  IMAD.MOV.U32 R136, RZ, RZ, R131 ;  /* 0x000000ffff887224 */ /* 0x000fe200078e0083 */
[----:B------:R-:W-:Y:S01]  /*4c10*/  MOV R139, R30 ;  /* 0x0000001e008b7202 */ /* 0x000fe20000000f00 */
[----:B------:R-:W-:Y:S01]  /*4c20*/  IMAD.MOV.U32 R131, RZ, RZ, R37 ;  /* 0x000000ffff837224 */ /* 0x000fe200078e0025 */
[----:B------:R-:W-:Y:S01]  /*4c30*/  MOV R242, R28 ;  /* 0x0000001c00f27202 */ /* 0x000fe20000000f00 */
[----:B------:R-:W-:Y:S01]  /*4c40*/  IMAD.MOV.U32 R24, RZ, RZ, R240 ;  /* 0x000000ffff187224 */ /* 0x000fe200078e00f0 */
[----:B------:R-:W-:Y:S01]  /*4c50*/  MOV R32, R137 ;  /* 0x0000008900207202 */ /* 0x000fe20000000f00 */
[C---:B------:R-:W-:Y:S01]  /*4c60*/  HMMA.16816.F32.BF16 R176, R4.reuse, R34, R176 ;  /* 0x0000002204b0723c */ /* 0x040fe200000418b0 */
[----:B-1----:R-:W-:Y:S01]  /*4c70*/  FFMA.FTZ R8, R160, c[0x0][0x2d0], -R12 ;  /* 0x0000b400a0087a23 */ /* 0x002fe2000001080c */
[----:B--2---:R-:W-:Y:S01]  /*4c80*/  F2FP.BF16.PACK_AB R9, R180, R181 ;  /* 0x000000b5b409723e */ /* 0x004fe200000010ff */
[----:B------:R-:W-:Y:S01]  /*4c90*/  IMAD.MOV.U32 R33, RZ, RZ, R136 ;  /* 0x000000ffff217224 */ /* 0x000fe200078e0088 */
[----:B------:R-:W-:Y:S01]  /*4ca0*/  MOV R160, R130 ;  /* 0x0000008200a07202 */ /* 0x000fe20000000f00 */
[----:B------:R1:W-:Y:S01]  /*4cb0*/  MUFU.EX2 R163, R8 ;  /* 0x0000000800a37308 */ /* 0x0003e20000000800 */
[----:B------:R-:W-:Y:S01]  /*4cc0*/  MOV R130, R38 ;  /* 0x0000002600827202 */ /* 0x000fe20000000f00 */
[----:B------:R-:W-:Y:S01]  /*4cd0*/  IMAD.MOV.U32 R35, RZ, RZ, R138 ;  /* 0x000000ffff237224 */ /* 0x000fe200078e008a */
[----:B------:R-:W-:Y:S01]  /*4ce0*/  HMMA.16816.F32.BF16 R164, R4, R26, R164 ;  /* 0x0000001a04a4723c */ /* 0x000fe200000418a4 */
[----:B------:R-:W-:Y:S01]  /*4cf0*/  MOV R34, R139 ;  /* 0x0000008b00227202 */ /* 0x000fe20000000f00 */
[----:B------:R-:W-:Y:S01]  /*4d00*/  LDSM.16.MT88.4 R28, [R2+0x2100] ;  /* 0x00210000021c783b */ /* 0x000fe20000004200 */
[----:B------:R-:W-:Y:S01]  /*4d10*/  MOV R240, R118 ;  /* 0x0000007600f07202 */ /* 0x000fe20000000f00 */
[----:B------:R-:W-:Y:S01]  /*4d20*/  UISETP.GE.AND UP0, UPT, UR4, 0xc1, UPT ;  /* 0x000000c10400788c */ /* 0x000fe2000bf06270 */
[----:B------:R-:W-:-:S02]  /*4d30*/  IMAD.MOV.U32 R237, RZ, RZ, 0x20 ;  /* 0x00000020ffed7424 */ /* 0x000fc400078e00ff */
[----:B------:R-:W-:Y:S01]  /*4d40*/  IMAD.MOV.U32 R26, RZ, RZ, R242 ;  /* 0x000000ffff1a7224 */ /* 0x000fe200078e00f2 */
[----:B------:R-:W-:Y:S01]  /*4d50*/  MOV R27, R241 ;  /* 0x000000f1001b7202 */ /* 0x000fe20000000f00 */
[----:B------:R-:W-:Y:S01]  /*4d60*/  IMAD.MOV.U32 R241, RZ, RZ, R117 ;  /* 0x000000fffff17224 */ /* 0x000fe200078e0075 */
[----:B------:R-:W-:Y:S02]  /*4d70*/  MOV R242, R116 ;  /* 0x0000007400f27202 */ /* 0x000fe40000000f00 */
[----:B------:R-:W-:Y:S01]  /*4d80*/  PLOP3.LUT P1, PT, PT, PT, UP0, 0x80, 0x0 ;  /* 0x000000000000781c */ /* 0x000fe20003f2f008 */
[----:B-1----:R-:W-:Y:S02]  /*4d90*/  FFMA.FTZ R8, R245, c[0x0][0x2d0], -R12 ;  /* 0x0000b400f5087a23 */ /* 0x002fe4000001080c */
[----:B------:R-:W-:Y:S02]  /*4da0*/  IMAD.MOV.U32 R245, RZ, RZ, R39 ;  /* 0x000000fffff57224 */ /* 0x000fe400078e0027 */
[----:B------:R1:W2:Y:S01]  /*4db0*/  MUFU.EX2 R162, R8 ;  /* 0x0000000800a27308 */ /* 0x0002a20000000800 */
[----:B------:R-:W4:Y:S02]  /*4dc0*/  LDSM.16.MT88.4 R36, [R2+0x8100] ;  /* 0x008100000224783b */ /* 0x000f240000004200 */
[----:B------:R-:W-:Y:S01]  /*4dd0*/  MOV R25, R245 ;  /* 0x000000f500197202 */ /* 0x000fe20000000f00 */
[----:B------:R-:W-:Y:S01]  /*4de0*/  IMAD.MOV.U32 R245, RZ, RZ, R119 ;  /* 0x000000fffff57224 */ /* 0x000fe200078e0077 */
[C---:B---3--:R-:W-:Y:S07]  /*4df0*/  HMMA.16816.F32.BF16 R124, R4.reuse, R20, R100 ;  /* 0x00000014047c723c */ /* 0x048fee0000041864 */
[----:B------:R-:W-:Y:S01]  /*4e00*/  MOV R100, R96 ;  /* 0x0000006000647202 */ /* 0x000fe20000000f00 */
[----:B------:R-:W-:Y:S01]  /*4e10*/  HMMA.16816.F32.BF16 R104, R4, R22, R92 ;  /* 0x000000160468723c */ /* 0x000fe2000004185c */
[----:B------:R-:W3:Y:S01]  /*4e20*/  LDSM.16.MT88.4 R4, [R135+0x2100] ;  /* 0x002100008704783b */ /* 0x000ee20000004200 */
[----:B-1----:R-:W-:Y:S01]  /*4e30*/  F2FP.BF16.PACK_AB R8, R183, R182 ;  /* 0x000000b6b708723e */ /* 0x002fe200000010ff */
[----:B------:R-:W-:Y:S01]  /*4e40*/  IMAD.MOV.U32 R101, RZ, RZ, R97 ;  /* 0x000000ffff657224 */ /* 0x000fe200078e0061 */
[----:B--2---:R-:W-:Y:S01]  /*4e50*/  F2FP.BF16.PACK_AB R11, R162, R163 ;  /* 0x000000a3a20b723e */ /* 0x004fe200000010ff */
[----:B------:R-:W-:Y:S01]  /*4e60*/  IMAD.MOV.U32 R103, RZ, RZ, R99 ;  /* 0x000000ffff677224 */ /* 0x000fe200078e0063 */
[----:B------:R-:W-:Y:S01]  /*4e70*/  MOV R102, R98 ;  /* 0x0000006200667202 */ /* 0x000fe20000000f00 */
[----:B------:R-:W-:Y:S04]  /*4e80*/  LDSM.16.MT88.4 R20, [R0+0x2100] ;  /* 0x002100000014783b */ /* 0x000fe80000004200 */
[C---:B------:R-:W-:Y:S08]  /*4e90*/  HMMA.16816.F32.BF16 R84, R8.reuse, R16, R84 ;  /* 0x000000100854723c */ /* 0x040ff00000041854 */
[C---:B------:R-:W-:Y:S01]  /*4ea0*/  HMMA.16816.F32.BF16 R96, R8.reuse, R18, R44 ;  /* 0x000000120860723c */ /* 0x040fe2000004182c */
[----:B------:R-:W1:Y:S07]  /*4eb0*/  LDSM.16.MT88.4 R16, [R233+0x2100] ;  /* 0x00210000e910783b */ /* 0x000e6e0000004200 */
[C---:B----4-:R-:W-:Y:S07]  /*4ec0*/  HMMA.16816.F32.BF16 R44, R8.reuse, R38, R60 ;  /* 0x00000026082c723c */ /* 0x050fee000004183c */
[----:B------:R-:W-:Y:S01]  /*4ed0*/  IMAD.MOV.U32 R38, RZ, RZ, R25 ;  /* 0x000000ffff267224 */ /* 0x000fe200078e0019 */
[C---:B------:R-:W-:Y:S07]  /*4ee0*/  HMMA.16816.F32.BF16 R116, R8.reuse, R36, R48 ;  /* 0x000000240874723c */ /* 0x040fee0000041830 */
[----:B------:R-:W-:Y:S01]  /*4ef0*/  MOV R37, R134 ;  /* 0x0000008600257202 */ /* 0x000fe20000000f00 */
[C---:B---3--:R-:W-:Y:S07]  /*4f00*/  HMMA.16816.F32.BF16 R136, R8.reuse, R4, R72 ;  /* 0x000000040888723c */ /* 0x048fee0000041848 */
        /* <DEDUP_REMOVED lines=10> */
[C---:B-1----:R-:W-:Y:S01]  /*4fb0*/  HMMA.16816.F32.BF16 R60, R8.reuse, R16, R56 ;  /* 0x00000010083c723c */ /* 0x042fe20000041838 */
[----:B------:R-:W-:Y:S01]  /*4fc0*/  MOV R95, R102 ;  /* 0x00000066005f7202 */ /* 0x000fe20000000f00 */
[----:B------:R-:W-:Y:S01]  /*4fd0*/  IMAD.MOV.U32 R102, RZ, RZ, R27 ;  /* 0x000000ffff667224 */ /* 0x000fe200078e001b */
[----:B------:R-:W-:Y:S01]  /*4fe0*/  MOV R101, R26 ;  /* 0x0000001a00657202 */ /* 0x000fe20000000f00 */
[----:B------:R-:W-:Y:S02]  /*4ff0*/  LDSM.16.MT88.4 R56, [R2+0x2900] ;  /* 0x002900000238783b */ /* 0x000fe40000004200 */
[----:B------:R-:W-:Y:S01]  /*5000*/  IMAD.MOV.U32 R39, RZ, RZ, R95 ;  /* 0x000000ffff277224 */ /* 0x000fe200078e005f */
[----:B------:R-:W-:Y:S01]  /*5010*/  MOV R93, R102 ;  /* 0x00000066005d7202 */ /* 0x000fe20000000f00 */
[----:B------:R-:W-:Y:S01]  /*5020*/  HMMA.16816.F32.BF16 R68, R8, R18, R68 ;  /* 0x000000120844723c */ /* 0x000fe20000041844 */
[----:B------:R-:W1:Y:S01]  /*5030*/  LDSM.16.MT88.4 R16, [R233+0x5100] ;  /* 0x00510000e910783b */ /* 0x000e620000004200 */
[----:B------:R-:W-:-:S02]  /*5040*/  IMAD.MOV.U32 R92, RZ, RZ, R101 ;  /* 0x000000ffff5c7224 */ /* 0x000fc400078e0065 */
[----:B--2---:R-:W-:-:S04]  /*5050*/  FFMA.FTZ R4, R100, c[0x0][0x2d0], -R13 ;  /* 0x0000b40064047a23 */ /* 0x004fc8000001080d */
[C---:B------:R-:W-:Y:S01]  /*5060*/  HMMA.16816.F32.BF16 R52, R8.reuse, R28, R52 ;  /* 0x0000001c0834723c */ /* 0x040fe20000041834 */
[----:B------:R-:W-:Y:S01]  /*5070*/  IMAD.MOV.U32 R100, RZ, RZ, R103 ;  /* 0x000000ffff647224 */ /* 0x000fe200078e0067 */
[----:B------:R-:W-:Y:S01]  /*5080*/  MOV R103, R34 ;  /* 0x0000002200677202 */ /* 0x000fe20000000f00 */
[----:B------:R-:W-:Y:S01]  /*5090*/  IMAD.MOV.U32 R34, RZ, RZ, R35 ;  /* 0x000000ffff227224 */ /* 0x000fe200078e0023 */
[----:B------:R-:W-:Y:S01]  /*50a0*/  MOV R35, R32 ;  /* 0x0000002000237202 */ /* 0x000fe20000000f00 */
[----:B------:R-:W-:Y:S01]  /*50b0*/  IMAD.MOV.U32 R32, RZ, RZ, R33 ;  /* 0x000000ffff207224 */ /* 0x000fe200078e0021 */
[----:B------:R-:W-:Y:S02]  /*50c0*/  MOV R33, R160 ;  /* 0x000000a000217202 */ /* 0x000fe40000000f00 */
[----:B------:R2:W3:Y:S01]  /*50d0*/  MUFU.EX2 R160, R4 ;  /* 0x0000000400a07308 */ /* 0x0004e20000000800 */
[----:B------:R-:W-:Y:S01]  /*50e0*/  MOV R36, R100 ;  /* 0x0000006400247202 */ /* 0x000fe20000000f00 */
[----:B------:R-:W-:Y:S01]  /*50f0*/  HMMA.16816.F32.BF16 R28, R8, R30, R40 ;  /* 0x0000001e081c723c */ /* 0x000fe20000041828 */
[----:B------:R-:W-:Y:S01]  /*5100*/  MOV R95, R34 ;  /* 0x00000022005f7202 */ /* 0x000fe20000000f00 */
[----:B------:R-:W-:Y:S01]  /*5110*/  IMAD.MOV.U32 R100, RZ, RZ, R35 ;  /* 0x000000ffff647224 */ /* 0x000fe200078e0023 */
[----:B------:R-:W-:Y:S01]  /*5120*/  MOV R101, R32 ;  /* 0x0000002000657202 */ /* 0x000fe20000000f00 */
[----:B------:R-:W-:Y:S01]  /*5130*/  IMAD.MOV.U32 R102, RZ, RZ, R33 ;  /* 0x000000ffff667224 */ /* 0x000fe200078e0021 */
[----:B------:R-:W-:Y:S01]  /*5140*/  MOV R74, R95 ;  /* 0x0000005f004a7202 */ /* 0x000fe20000000f00 */
[----:B------:R-:W-:-:S02]  /*5150*/  IMAD.MOV.U32 R73, RZ, RZ, R100 ;  /* 0x000000ffff497224 */ /* 0x000fc400078e0064 */
[----:B------:R-:W-:Y:S01]  /*5160*/  HMMA.16816.F32.BF16 R40, R8, R20, R80 ;  /* 0x000000140828723c */ /* 0x000fe20000041850 */
[----:B--2---:R-:W-:-:S06]  /*5170*/  FFMA.FTZ R4, R24, c[0x0][0x2d0], -R13 ;  /* 0x0000b40018047a23 */ /* 0x004fcc000001080d */
[----:B------:R-:W-:Y:S01]  /*5180*/  MOV R81, R93 ;  /* 0x0000005d00517202 */ /* 0x000fe20000000f00 */
[----:B------:R-:W2:Y:S01]  /*5190*/  LDSM.16.MT88.4 R24, [R135+0x5100] ;  /* 0x005100008718783b */ /* 0x000ea20000004200 */
[----:B------:R-:W-:Y:S01]  /*51a0*/  IMAD.MOV.U32 R80, RZ, RZ, R92 ;  /* 0x000000ffff507224 */ /* 0x000fe200078e005c */
[----:B------:R4:W-:Y:S01]  /*51b0*/  MUFU.EX2 R134, R4 ;  /* 0x0000000400867308 */ /* 0x0009e20000000800 */
[----:B------:R-:W-:Y:S01]  /*51c0*/  HMMA.16816.F32.BF16 R48, R8, R6, R64 ;  /* 0x000000060830723c */ /* 0x000fe20000041840 */
[----:B------:R-:W-:Y:S01]  /*51d0*/  MOV R82, R101 ;  /* 0x0000006500527202 */ /* 0x000fe20000000f00 */
[----:B------:R-:W-:-:S05]  /*51e0*/  IMAD.MOV.U32 R83, RZ, RZ, R102 ;  /* 0x000000ffff537224 */ /* 0x000fca00078e0066 */
[----:B------:R-:W-:Y:S01]  /*51f0*/  IMAD.MOV.U32 R66, RZ, RZ, R130 ;  /* 0x000000ffff427224 */ /* 0x000fe200078e0082 */
[----:B-1----:R-:W-:Y:S01]  /*5200*/  HMMA.16816.F32.BF16 R108, R8, R18, R108 ;  /* 0x00000012086c723c */ /* 0x002fe2000004186c */
[----:B------:R-:W-:Y:S01]  /*5210*/  MOV R67, R131 ;  /* 0x0000008300437202 */ /* 0x000fe20000000f00 */
[----:B----4-:R-:W-:-:S06]  /*5220*/  FFMA.FTZ R4, R94, c[0x0][0x2d0], -R13 ;  /* 0x0000b4005e047a23 */ /* 0x010fcc000001080d */
[C---:B------:R-:W-:Y:S01]  /*5230*/  HMMA.16816.F32.BF16 R32, R8.reuse, R22, R76 ;  /* 0x000000160820723c */ /* 0x040fe2000004184c */
[----:B------:R-:W-:Y:S01]  /*5240*/  IMAD.MOV.U32 R94, RZ, RZ, R103 ;  /* 0x000000ffff5e7224 */ /* 0x000fe200078e0067 */
[----:B------:R-:W-:Y:S01]  /*5250*/  MOV R103, R128 ;  /* 0x0000008000677202 */ /* 0x000fe20000000f00 */
[----:B------:R-:W-:Y:S01]  /*5260*/  IMAD.MOV.U32 R128, RZ, RZ, R129 ;  /* 0x000000ffff807224 */ /* 0x000fe200078e0081 */
[----:B------:R-:W-:Y:S01]  /*5270*/  MOV R129, R133 ;  /* 0x0000008500817202 */ /* 0x000fe20000000f00 */
[----:B------:R-:W-:Y:S01]  /*5280*/  IMAD.MOV.U32 R75, RZ, RZ, R94 ;  /* 0x000000ffff4b7224 */ /* 0x000fe200078e005e */
[----:B------:R1:W4:Y:S01]  /*5290*/  MUFU.EX2 R133, R4 ;  /* 0x0000000400857308 */ /* 0x0003220000000800 */
[----:B------:R-:W-:Y:S01]  /*52a0*/  LDSM.16.MT88.4 R20, [R0+0x8100] ;  /* 0x008100000014783b */ /* 0x000fe20000004200 */
[----:B------:R-:W-:Y:S01]  /*52b0*/  HMMA.16816.F32.BF16 R92, R8, R16, R120 ;  /* 0x00000010085c723c */ /* 0x000fe20000041878 */
[----:B------:R-:W-:Y:S01]  /*52c0*/  IMAD.MOV.U32 R65, RZ, RZ, R128 ;  /* 0x000000ffff417224 */ /* 0x000fe200078e0080 */
[----:B------:R-:W-:Y:S01]  /*52d0*/  MOV R72, R129 ;  /* 0x0000008100487202 */ /* 0x000fe20000000f00 */
[----:B------:R-:W4:Y:S01]  /*52e0*/  LDSM.16.MT88.4 R16, [R0+0x5100] ;  /* 0x005100000010783b */ /* 0x000f220000004200 */
[----:B------:R-:W-:-:S02]  /*52f0*/  MOV R64, R103 ;  /* 0x0000006700407202 */ /* 0x000fc40000000f00 */
[----:B---3--:R-:W-:Y:S01]  /*5300*/  F2FP.BF16.PACK_AB R128, R160, R161 ;  /* 0x000000a1a080723e */ /* 0x008fe200000010ff */
[----:B------:R-:W-:Y:S01]  /*5310*/  LDSM.16.MT88.4 R120, [R2+0x8900] ;  /* 0x008900000278783b */ /* 0x000fe20000004200 */
[----:B--2---:R-:W-:Y:S01]  /*5320*/  HMMA.16816.F32.BF16 R76, R8, R24, R112 ;  /* 0x00000018084c723c */ /* 0x004fe20000041870 */
[----:B-1----:R-:W-:Y:S01]  /*5330*/  FFMA.FTZ R4, R37, c[0x0][0x2d0], -R12 ;  /* 0x0000b40025047a23 */ /* 0x002fe2000001080c */
[----:B----4-:R-:W-:-:S03]  /*5340*/  F2FP.BF16.PACK_AB R130, R133, R134 ;  /* 0x000000868582723e */ /* 0x010fc600000010ff */
[----:B------:R1:W-:Y:S02]  /*5350*/  MUFU.EX2 R37, R4 ;  /* 0x0000000400257308 */ /* 0x0003e40000000800 */
[----:B------:R-:W-:Y:S01]  /*5360*/  IMAD.MOV.U32 R114, RZ, RZ, R15 ;  /* 0x000000ffff727224 */ /* 0x000fe200078e000f */
[----:B------:R-:W-:Y:S01]  /*5370*/  MOV R115, R14 ;  /* 0x0000000e00737202 */ /* 0x000fe20000000f00 */
[----:B------:R-:W-:Y:S01]  /*5380*/  HMMA.16816.F32.BF16 R24, R8, R26, R88 ;  /* 0x0000001a0818723c */ /* 0x000fe20000041858 */
[----:B------:R-:W-:Y:S01]  /*5390*/  LDSM.16.MT88.4 R88, [R2+0x5900] ;  /* 0x005900000258783b */ /* 0x000fe20000004200 */
[----:B-1----:R-:W-:-:S04]  /*53a0*/  FFMA.FTZ R4, R38, c[0x0][0x2d0], -R12 ;  /* 0x0000b40026047a23 */ /* 0x002fc8000001080c */
[----:B------:R1:W2:Y:S02]  /*53b0*/  MUFU.EX2 R38, R4 ;  /* 0x0000000400267308 */ /* 0x0002a40000000800 */
[C---:B------:R-:W-:Y:S07]  /*53c0*/  HMMA.16816.F32.BF16 R100, R8.reuse, R16, R168 ;  /* 0x000000100864723c */ /* 0x040fee00000418a8 */
[----:B------:R-:W-:Y:S01]  /*53d0*/  MOV R168, R81 ;  /* 0x0000005100a87202 */ /* 0x000fe20000000f00 */
[----:B------:R-:W-:Y:S01]  /*53e0*/  HMMA.16816.F32.BF16 R16, R8, R18, R148 ;  /* 0x000000120810723c */ /* 0x000fe20000041894 */
[----:B------:R-:W-:Y:S01]  /*53f0*/  IMAD.MOV.U32 R169, RZ, RZ, R80 ;  /* 0x000000ffffa97224 */ /* 0x000fe200078e0050 */
[----:B------:R-:W-:Y:S01]  /*5400*/  MOV R170, R115 ;  /* 0x0000007300aa7202 */ /* 0x000fe20000000f00 */
[----:B-1----:R-:W-:Y:S01]  /*5410*/  FFMA.FTZ R4, R39, c[0x0][0x2d0], -R12 ;  /* 0x0000b40027047a23 */ /* 0x002fe2000001080c */
[----:B--2---:R-:W-:Y:S01]  /*5420*/  F2FP.BF16.PACK_AB R129, R38, R37 ;  /* 0x000000252681723e */ /* 0x004fe200000010ff */
[----:B------:R-:W-:-:S02]  /*5430*/  IMAD.MOV.U32 R171, RZ, RZ, R114 ;  /* 0x000000ffffab7224 */ /* 0x000fc400078e0072 */
[----:B------:R1:W-:Y:S01]  /*5440*/  MUFU.EX2 R39, R4 ;  /* 0x0000000400277308 */ /* 0x0003e20000000800 */
[C---:B------:R-:W-:Y:S01]  /*5450*/  HMMA.16816.F32.BF16 R148, R8.reuse, R20, R124 ;  /* 0x000000140894723c */ /* 0x040fe2000004187c */
[----:B------:R-:W-:Y:S06]  /*5460*/  LDSM.16.MT88.4 R112, [R135+0x8900] ;  /* 0x008900008770783b */ /* 0x000fec0000004200 */
[----:B------:R-:W-:Y:S01]  /*5470*/  IMAD.MOV.U32 R126, RZ, RZ, R74 ;  /* 0x000000ffff7e7224 */ /* 0x000fe200078e004a */
[----:B------:R-:W-:Y:S01]  /*5480*/  MOV R127, R75 ;  /* 0x0000004b007f7202 */ /* 0x000fe20000000f00 */
[----:B------:R-:W-:Y:S01]  /*5490*/  HMMA.16816.F32.BF16 R20, R8, R22, R104 ;  /* 0x000000160814723c */ /* 0x000fe20000041868 */
[----:B------:R-:W-:Y:S01]  /*54a0*/  LDSM.16.MT88.4 R104, [R0+0x5900] ;  /* 0x005900000068783b */ /* 0x000fe20000004200 */
[----:B-1----:R-:W-:-:S03]  /*54b0*/  FFMA.FTZ R4, R36, c[0x0][0x2d0], -R12 ;  /* 0x0000b40024047a23 */ /* 0x002fc6000001080c */
[----:B------:R-:W1:Y:S01]  /*54c0*/  LDSM.16.MT88.4 R12, [R135+0x8100] ;  /* 0x00810000870c783b */ /* 0x000e620000004200 */
[----:B------:R2:W3:Y:S03]  /*54d0*/  MUFU.EX2 R36, R4 ;  /* 0x0000000400247308 */ /* 0x0004e60000000800 */
[----:B--2---:R-:W2:Y:S01]  /*54e0*/  LDSM.16.MT88.4 R4, [R233+0x8100] ;  /* 0x00810000e904783b */ /* 0x004ea20000004200 */
[----:B---3--:R-:W-:-:S07]  /*54f0*/  F2FP.BF16.PACK_AB R131, R36, R39 ;  /* 0x000000272483723e */ /* 0x008fce00000010ff */
[C---:B------:R-:W-:Y:S08]  /*5500*/  HMMA.16816.F32.BF16 R52, R128.reuse, R56, R52 ;  /* 0x000000388034723c */ /* 0x040ff00000041834 */
[----:B------:R-:W-:Y:S08]  /*5510*/  HMMA.16816.F32.BF16 R56, R128, R58, R28 ;  /* 0x0000003a8038723c */ /* 0x000ff0000004181c */
[C---:B-1----:R-:W-:Y:S01]  /*5520*/  HMMA.16816.F32.BF16 R28, R8.reuse, R12, R140 ;  /* 0x0000000c081c723c */ /* 0x042fe2000004188c */
[----:B------:R-:W1:Y:S07]  /*5530*/  LDSM.16.MT88.4 R140, [R135+0x2900] ;  /* 0x00290000878c783b */ /* 0x000e6e0000004200 */
[C---:B------:R-:W-:Y:S07]  /*5540*/  HMMA.16816.F32.BF16 R12, R8.reuse, R14, R176 ;  /* 0x0000000e080c723c */ /* 0x040fee00000418b0 */
[----:B------:R-:W-:Y:S01]  /*5550*/  MOV R176, R65 ;  /* 0x0000004100b07202 */ /* 0x000fe20000000f00 */
[----:B--2---:R-:W-:Y:S01]  /*5560*/  HMMA.16816.F32.BF16 R144, R8, R4, R144 ;  /* 0x000000040890723c */ /* 0x004fe20000041890 */
[----:B------:R-:W-:Y:S01]  /*5570*/  IMAD.MOV.U32 R177, RZ, RZ, R64 ;  /* 0x000000ffffb17224 */ /* 0x000fe200078e0040 */
[----:B------:R-:W-:Y:S01]  /*5580*/  MOV R178, R83 ;  /* 0x0000005300b27202 */ /* 0x000fe20000000f00 */
[----:B------:R-:W-:-:S02]  /*5590*/  IMAD.MOV.U32 R179, RZ, RZ, R82 ;  /* 0x000000ffffb37224 */ /* 0x000fc400078e0052 */
[----:B------:R-:W2:Y:S02]  /*55a0*/  LDSM.16.MT88.4 R80, [R135+0x5900] ;  /* 0x005900008750783b */ /* 0x000ea40000004200 */
[----:B------:R-:W-:Y:S01]  /*55b0*/  IMAD.MOV.U32 R4, RZ, RZ, R66 ;  /* 0x000000ffff047224 */ /* 0x000fe200078e0042 */
[----:B------:R-:W-:Y:S01]  /*55c0*/  HMMA.16816.F32.BF16 R164, R8, R6, R164 ;  /* 0x0000000608a4723c */ /* 0x000fe200000418a4 */
[----:B------:R-:W-:Y:S01]  /*55d0*/  MOV R5, R67 ;  /* 0x0000004300057202 */ /* 0x000fe20000000f00 */
[----:B------:R-:W-:Y:S01]  /*55e0*/  LDSM.16.MT88.4 R8, [R0+0x8900] ;  /* 0x008900000008783b */ /* 0x000fe20000004200 */
[----:B------:R-:W-:-:S03]  /*55f0*/  FADD.FTZ R4, R4, R126 ;  /* 0x0000007e04047221 */ /* 0x000fc60000010000 */
[----:B------:R-:W3:Y:S01]  /*5600*/  LDSM.16.MT88.4 R64, [R233+0x2900] ;  /* 0x00290000e940783b */ /* 0x000ee20000004200 */
[----:B------:R-:W-:Y:S01]  /*5610*/  IMAD.MOV.U32 R6, RZ, RZ, R72 ;  /* 0x000000ffff067224 */ /* 0x000fe200078e0048 */
[----:B------:R-:W-:Y:S01]  /*5620*/  MOV R7, R73 ;  /* 0x0000004900077202 */ /* 0x000fe20000000f00 */
[C---:B------:R-:W-:Y:S01]  /*5630*/  HMMA.16816.F32.BF16 R84, R128.reuse, R88, R84 ;  /* 0x000000588054723c */ /* 0x040fe20000041854 */
[----:B------:R4:W-:Y:S01]  /*5640*/  LDSM.16.MT88.4 R72, [R0+0x2900] ;  /* 0x002900000048783b */ /* 0x0009e20000004200 */
[----:B------:R-:W-:Y:S02]  /*5650*/  FADD.FTZ R2, R6, R127 ;  /* 0x0000007f06027221 */ /* 0x000fe40000010000 */
[----:B------:R-:W-:Y:S01]  /*5660*/  FADD.FTZ R4, R7, R4 ;  /* 0x0000000407047221 */ /* 0x000fe20000010000 */
[----:B------:R-:W-:Y:S01]  /*5670*/  LDSM.16.MT88.4 R124, [R233+0x8900] ;  /* 0x00890000e97c783b */ /* 0x000fe20000004200 */
[----:B------:R-:W-:Y:S02]  /*5680*/  FADD.FTZ R2, R5, R2 ;  /* 0x0000000205027221 */ /* 0x000fe40000010000 */
[----:B------:R-:W-:Y:S01]  /*5690*/  FADD.FTZ R4, R176, R4 ;  /* 0x00000004b0047221 */ /* 0x000fe20000010000 */
[----:B------:R-:W-:Y:S01]  /*56a0*/  HMMA.16816.F32.BF16 R88, R128, R90, R96 ;  /* 0x0000005a8058723c */ /* 0x000fe20000041860 */
[----:B------:R-:W-:Y:S01]  /*56b0*/  FADD.FTZ R2, R177, R2 ;  /* 0x00000002b1027221 */ /* 0x000fe20000010000 */
[----:B------:R-:W3:Y:S01]  /*56c0*/  LDSM.16.MT88.4 R96, [R233+0x5900] ;  /* 0x00590000e960783b */ /* 0x000ee20000004200 */
[----:B------:R-:W-:-:S02]  /*56d0*/  FADD.FTZ R4, R178, R4 ;  /* 0x00000004b2047221 */ /* 0x000fc40000010000 */
[----:B------:R-:W-:Y:S02]  /*56e0*/  FADD.FTZ R2, R179, R2 ;  /* 0x00000002b3027221 */ /* 0x000fe40000010000 */
[----:B------:R-:W-:Y:S01]  /*56f0*/  FADD.FTZ R4, R168, R4 ;  /* 0x00000004a8047221 */ /* 0x000fe20000010000 */
[C---:B------:R-:W-:Y:S01]  /*5700*/  HMMA.16816.F32.BF16 R116, R128.reuse, R120, R116 ;  /* 0x000000788074723c */ /* 0x040fe20000041874 */
[----:B------:R-:W-:Y:S02]  /*5710*/  FADD.FTZ R2, R169, R2 ;  /* 0x00000002a9027221 */ /* 0x000fe40000010000 */
[----:B------:R-:W-:Y:S02]  /*5720*/  FADD.FTZ R5, R170, R4 ;  /* 0x00000004aa057221 */ /* 0x000fe40000010000 */
[----:B------:R-:W-:Y:S02]  /*5730*/  FADD.FTZ R4, R171, R2 ;  /* 0x00000002ab047221 */ /* 0x000fe40000010000 */
[----:B------:R-:W-:Y:S01]  /*5740*/  FADD.FTZ R2, R172, R5 ;  /* 0x00000005ac027221 */ /* 0x000fe20000010000 */
[----:B-1----:R-:W-:Y:S01]  /*5750*/  HMMA.16816.F32.BF16 R136, R128, R140, R136 ;  /* 0x0000008c8088723c */ /* 0x002fe20000041888 */
[----:B----4-:R-:W-:-:S02]  /*5760*/  FADD.FTZ R0, R173, R4 ;  /* 0x00000004ad007221 */ /* 0x010fc40000010000 */
[----:B------:R-:W-:Y:S02]  /*5770*/  FADD.FTZ R2, R174, R2 ;  /* 0x00000002ae027221 */ /* 0x000fe40000010000 */
[----:B------:R-:W-:Y:S02]  /*5780*/  FADD.FTZ R0, R175, R0 ;  /* 0x00000000af007221 */ /* 0x000fe40000010000 */
[----:B------:R-:W-:Y:S01]  /*5790*/  FADD.FTZ R2, R245, R2 ;  /* 0x00000002f5027221 */ /* 0x000fe20000010000 */
[----:B--2---:R-:W-:Y:S01]  /*57a0*/  HMMA.16816.F32.BF16 R76, R128, R80, R76 ;  /* 0x00000050804c723c */ /* 0x004fe2000004184c */
[----:B------:R-:W-:Y:S02]  /*57b0*/  FADD.FTZ R0, R240, R0 ;  /* 0x00000000f0007221 */ /* 0x000fe40000010000 */
[----:B------:R-:W-:Y:S02]  /*57c0*/  FADD.FTZ R2, R241, R2 ;  /* 0x00000002f1027221 */ /* 0x000fe40000010000 */
[----:B------:R-:W-:-:S02]  /*57d0*/  FADD.FTZ R0, R242, R0 ;  /* 0x00000000f2007221 */ /* 0x000fc40000010000 */
[----:B------:R-:W-:Y:S01]  /*57e0*/  FADD.FTZ R2, R243, R2 ;  /* 0x00000002f3027221 */ /* 0x000fe20000010000 */
[C---:B---3--:R-:W-:Y:S01]  /*57f0*/  HMMA.16816.F32.BF16 R60, R128.reuse, R64, R60 ;  /* 0x00000040803c723c */ /* 0x048fe2000004183c */
        /* <DEDUP_REMOVED lines=29> */
[----:B------:R-:W-:Y:S01]  /*59d0*/  HMMA.16816.F32.BF16 R108, R128, R112, R28 ;  /* 0x00000070806c723c */ /* 0x000fe2000004181c */
[----:B------:R-:W-:-:S07]  /*59e0*/  FADD.FTZ R245, R36, R245 ;  /* 0x000000f524f57221 */ /* 0x000fce0000010000 */
        /* <DEDUP_REMOVED lines=11> */
[----:B------:R-:W-:Y:S01]  /*5aa0*/  IMAD.MOV.U32 R243, RZ, RZ, c[0x0][0x1e4] ;  /* 0x00007900fff37624 */ /* 0x000fe200078e00ff */
[----:B------:R-:W-:Y:S01]  /*5ab0*/  UIADD3 UR5, UR16, -0x3, URZ ;  /* 0xfffffffd10057890 */ /* 0x000fe2000fffe03f */
[----:B------:R-:W-:-:S02]  /*5ac0*/  IMAD.MOV.U32 R215, RZ, RZ, c[0x0][0x1e0] ;  /* 0x00007800ffd77624 */ /* 0x000fc400078e00ff */
[----:B------:R-:W-:Y:S01]  /*5ad0*/  IMAD R0, R243, 0x60, RZ ;  /* 0x00000060f3007824 */ /* 0x000fe200078e02ff */
[----:B------:R-:W-:Y:S01]  /*5ae0*/  USHF.R.S32.HI UR4, URZ, 0x1f, UR5 ;  /* 0x0000001f3f047899 */ /* 0x000fe20008011405 */
[C---:B------:R-:W-:Y:S01]  /*5af0*/  IMAD.WIDE.U32 R4, R215.reuse, 0x60, RZ ;  /* 0x00000060d7047825 */ /* 0x040fe200078e00ff */
[----:B------:R-:W-:-:S03]  /*5b00*/  SHF.L.U64.HI R2, R215, 0x6, R243 ;  /* 0x00000006d7027819 */ /* 0x000fc600000102f3 */
[----:B------:R-:W-:Y:S01]  /*5b10*/  IMAD.SHL.U32 R8, R215, 0x40, RZ ;  /* 0x00000040d7087824 */ /* 0x000fe200078e00ff */
[----:B------:R-:W-:Y:S01]  /*5b20*/  IADD3 R0, R5, R0, RZ ;  /* 0x0000000005007210 */ /* 0x000fe20007ffe0ff */
[----:B------:R-:W-:-:S04]  /*5b30*/  IMAD.WIDE.U32 R6, R4, UR5, R248 ;  /* 0x0000000504067c25 */ /* 0x000fc8000f8e00f8 */
[----:B------:R-:W-:-:S04]  /*5b40*/  IMAD R0, R0, UR5, RZ ;  /* 0x0000000500007c24 */ /* 0x000fc8000f8e02ff */
[----:B------:R-:W-:Y:S01]  /*5b50*/  IMAD R0, R4, UR4, R0 ;  /* 0x0000000404007c24 */ /* 0x000fe2000f8e0200 */
[----:B------:R-:W-:-:S04]  /*5b60*/  LEA R4, P1, R6, c[0x0][0x1c8], 0x1 ;  /* 0x0000720006047a11 */ /* 0x000fc800078208ff */
[----:B------:R-:W-:Y:S02]  /*5b70*/  IADD3 R0, R7, R0, RZ ;  /* 0x0000000007007210 */ /* 0x000fe40007ffe0ff */
[----:B------:R-:W-:Y:S02]  /*5b80*/  IADD3 R12, P6, P5, R8, 0x80, R4 ;  /* 0x00000080080c7810 */ /* 0x000fe40007dde004 */
[----:B------:R-:W-:Y:S02]  /*5b90*/  LEA.HI.X R5, R6, c[0x0][0x1cc], R0, 0x1, P1 ;  /* 0x0000730006057a11 */ /* 0x000fe400008f0c00 */
[-C--:B------:R-:W-:Y:S02]  /*5ba0*/  IADD3 R6, P1, R4, R8.reuse, RZ ;  /* 0x0000000804067210 */ /* 0x080fe40007f3e0ff */
[--C-:B------:R-:W-:Y:S01]  /*5bb0*/  IADD3.X R13, R2, RZ, R5.reuse, P6, P5 ;  /* 0x000000ff020d7210 */ /* 0x100fe200037ea405 */
[----:B------:R-:W-:Y:S01]  /*5bc0*/  @!PT LDS RZ, [RZ] ;  /* 0x00000000fffff984 */ /* 0x000fe20000000800 */
[----:B------:R-:W-:Y:S01]  /*5bd0*/  @!PT LDS RZ, [RZ] ;  /* 0x00000000fffff984 */ /* 0x000fe20000000800 */
[----:B------:R-:W-:Y:S01]  /*5be0*/  @!PT LDS RZ, [RZ] ;  /* 0x00000000fffff984 */ /* 0x000fe20000000800 */
[----:B-----5:R1:W-:Y:S01]  /*5bf0*/  LDGSTS.E.BYPASS.LTC128B.128 [R239+0x12100], [R4.64], !P4 ;  /* 0x1210000004ef7fae */ /* 0x0203e2000e101d54 */
[----:B------:R-:W-:Y:S01]  /*5c00*/  IADD3 R10, P6, P5, R8, 0x100, R4 ;  /* 0x00000100080a7810 */ /* 0x000fe20007dde004 */
[----:B------:R-:W-:Y:S01]  /*5c10*/  IMAD.X R7, R5, 0x1, R2, P1 ;  /* 0x0000000105077824 */ /* 0x000fe200008e0602 */
[----:B------:R-:W-:Y:S01]  /*5c20*/  IADD3 R8, P1, R6, R8, RZ ;  /* 0x0000000806087210 */ /* 0x000fe20007f3e0ff */
[----:B------:R1:W-:Y:S01]  /*5c30*/  LDGSTS.E.BYPASS.LTC128B.128 [R239+0x15100], [R4.64+0x80], !P3 ;  /* 0x1510008004ef7fae */ /* 0x0003e2000d901d54 */
[----:B------:R-:W-:-:S02]  /*5c40*/  IADD3.X R11, R2, RZ, R5, P6, P5 ;  /* 0x000000ff020b7210 */ /* 0x000fc400037ea405 */
[----:B------:R-:W-:Y:S01]  /*5c50*/  IADD3.X R9, R7, R2, RZ, P1, !PT ;  /* 0x0000000207097210 */ /* 0x000fe20000ffe4ff */
[----:B------:R1:W-:Y:S04]  /*5c60*/  LDGSTS.E.BYPASS.LTC128B.128 [R239+0x18100], [R4.64+0x100], !P2 ;  /* 0x1810010004ef7fae */ /* 0x0003e8000d101d54 */
[----:B------:R1:W-:Y:S04]  /*5c70*/  LDGSTS.E.BYPASS.LTC128B.128 [R239+0x13100], [R6.64], !P4 ;  /* 0x1310000006ef7fae */ /* 0x0003e8000e101d54 */
[----:B------:R1:W-:Y:S04]  /*5c80*/  LDGSTS.E.BYPASS.LTC128B.128 [R239+0x16100], [R12.64], !P3 ;  /* 0x161000000cef7fae */ /* 0x0003e8000d901d54 */
[----:B------:R1:W-:Y:S04]  /*5c90*/  LDGSTS.E.BYPASS.LTC128B.128 [R239+0x19100], [R10.64], !P2 ;  /* 0x191000000aef7fae */ /* 0x0003e8000d101d54 */
[----:B------:R1:W-:Y:S04]  /*5ca0*/  LDGSTS.E.BYPASS.LTC128B.128 [R239+0x14100], [R8.64], !P4 ;  /* 0x1410000008ef7fae */ /* 0x0003e8000e101d54 */
[----:B------:R1:W-:Y:S04]  /*5cb0*/  LDGSTS.E.BYPASS.LTC128B.128 [R239+0x17100], [R8.64+0x80], !P3 ;  /* 0x1710008008ef7fae */ /* 0x0003e8000d901d54 */
[----:B------:R1:W-:Y:S02]  /*5cc0*/  LDGSTS.E.BYPASS.LTC128B.128 [R239+0x1a100], [R8.64+0x100], !P2 ;  /* 0x1a10010008ef7fae */ /* 0x0003e4000d101d54 */
.L_x_638:
[----:B------:R-:W-:Y:S01]  /*5cd0*/  PLOP3.LUT P1, PT, PT, PT, UP1, 0x40, 0x0 ;  /* 0x000000000000781c */ /* 0x000fe20003f2e818 */
[----:B------:R-:W0:-:S12]  /*5ce0*/  LDGDEPBAR ;  /* 0x00000000000079af */ /* 0x000e180000000000 */
[----:B------:R-:W-:Y:S05]  /*5cf0*/  @P1 BRA `(.L_x_639) ;  /* 0x0000377000001947 */ /* 0x000fea0003800000 */
[----:B------:R-:W-:Y:S01]  /*5d00*/  IMAD.MOV.U32 R133, RZ, RZ, R3 ;  /* 0x000000ffff857224 */ /* 0x000fe200078e0003 */
[----:B------:R-:W-:Y:S01]  /*5d10*/  MOV R0, R132 ;  /* 0x0000008400007202 */ /* 0x000fe20000000f00 */
[----:B------:R-:W-:Y:S01]  /*5d20*/  UIADD3 UR16, UR16, -0x2, URZ ;  /* 0xfffffffe10107890 */ /* 0x000fe2000fffe03f */
[----:B------:R-:W-:Y:S01]  /*5d30*/  SEL R236, R237, 0xffffffe0, !P0 ;  /* 0xffffffe0edec7807 */ /* 0x000fe20004000000 */
[----:B------:R-:W-:Y:S02]  /*5d40*/  UMOV UR15, URZ ;  /* 0x0000003f000f7c82 */ /* 0x000fe40008000000 */
[----:B------:R-:W-:Y:S02]  /*5d50*/  UMOV UR5, 0x1 ;  /* 0x0000000100057882 */ /* 0x000fe40000000000 */
[----:B------:R-:W-:Y:S02]  /*5d60*/  ULDC.64 UR8, c[0x0][0x208] ;  /* 0x0000820000087ab9 */ /* 0x000fe40000000a00 */
[----:B------:R-:W-:-:S02]  /*5d70*/  ULDC.64 UR6, c[0x0][0x1e0] ;  /* 0x0000780000067ab9 */ /* 0x000fc40000000a00 */
.L_x_640:
[----:B------:R-:W2:Y:S01]  /*5d80*/  LDL.64 R38, [R1] ;  /* 0x0000000001267983 */ /* 0x000ea20000100a00 */
[----:B------:R-:W-:Y:S04]  /*5d90*/  DEPBAR.LE SB0, 0x2 ;  /* 0x000080800000791a */ /* 0x000fe80000000000 */
[----:B------:R-:W-:Y:S01]  /*5da0*/  UIMAD UR4, UR5, 0x9000, URZ ;  /* 0x00009000050478a4 */ /* 0x000fe2000f8e023f */
[----:B------:R-:W3:Y:S01]  /*5db0*/  LDL.64 R36, [R1+0x8] ;  /* 0x0000080001247983 */ /* 0x000ee20000100a00 */
[----:B------:R-:W-:Y:S01]  /*5dc0*/  UISETP.NE.AND UP0, UPT, UR16, URZ, UPT ;  /* 0x0000003f1000728c */ /* 0x000fe2000bf05270 */
[----:B------:R-:W-:Y:S01]  /*5dd0*/  MOV R134, UR15 ;  /* 0x0000000f00867c02 */ /* 0x000fe20008000f00 */
[----:B------:R-:W-:Y:S02]  /*5de0*/  UIADD3 UR14, UR16, -0x1, URZ ;  /* 0xffffffff100e7890 */ /* 0x000fe4000fffe03f */
[----:B------:R-:W-:Y:S01]  /*5df0*/  IADD3 R132, R232, UR4, RZ ;  /* 0x00000004e8847c10 */ /* 0x000fe2000fffe0ff */
[----:B------:R-:W-:Y:S01]  /*5e00*/  BAR.SYNC.DEFER_BLOCKING 0x0 ;  /* 0x0000000000007b1d */ /* 0x000fe20000010000 */
[----:B------:R-:W-:Y:S01]  /*5e10*/  PLOP3.LUT P0, PT, PT, PT, UP0, 0x80, 0x0 ;  /* 0x000000000000781c */ /* 0x000fe20003f0f008 */
[----:B------:R-:W-:Y:S01]  /*5e20*/  UISETP.GE.AND UP1, UPT, UR15, 0x1, UPT ;  /* 0x000000010f00788c */ /* 0x000fe2000bf26270 */
[----:B------:R-:W-:Y:S03]  /*5e30*/  IADD3 R2, R236, R132, RZ ;  /* 0x00000084ec027210 */ /* 0x000fe60007ffe0ff */
[----:B------:R-:W-:Y:S02]  /*5e40*/  @UP0 USHF.R.S32.HI UR10, URZ, 0x1f, UR14 ;  /* 0x0000001f3f0a0899 */ /* 0x000fe4000801140e */
[----:B------:R-:W-:Y:S02]  /*5e50*/  @UP0 UIMAD.WIDE.U32 UR18, UR14, UR8, URZ ;  /* 0x000000080e1202a5 */ /* 0x000fe4000f8e003f */
[----:B------:R-:W-:Y:S04]  /*5e60*/  @UP0 UIMAD UR10, UR10, UR8, URZ ;  /* 0x000000080a0a02a4 */ /* 0x000fe8000f8e023f */
[----:B------:R-:W-:Y:S01]  /*5e70*/  @UP0 UIMAD UR10, UR14, UR9, UR10 ;  /* 0x000000090e0a02a4 */ /* 0x000fe2000f8e020a */
[----:B------:R-:W-:Y:S01]  /*5e80*/  MOV R3, UR18 ;  /* 0x0000001200037c02 */ /* 0x000fe20008000f00 */
[----:B-----5:R-:W-:Y:S02]  /*5e90*/  @P0 IMAD R134, R134, 0x9000, R239 ;  /* 0x0000900086860824 */ /* 0x020fe400078e02ef */
[----:B------:R-:W-:Y:S04]  /*5ea0*/  @UP0 UIADD3 UR10, UR19, UR10, URZ ;  /* 0x0000000a130a0290 */ /* 0x000fe8000fffe03f */
[----:B------:R-:W-:Y:S01]  /*5eb0*/  @UP0 UIMAD UR10, UR10, 0x60, URZ ;  /* 0x000000600a0a08a4 */ /* 0x000fe2000f8e023f */
[----:B-1----:R-:W1:Y:S01]  /*5ec0*/  LDSM.16.M88.4 R8, [R232+UR4+0x12100] ;  /* 0x01210004e808783b */ /* 0x002e620008000200 */
[----:B------:R-:W-:Y:S07]  /*5ed0*/  UISETP.GE.AND UP0, UPT, UR16, 0x2, UPT ;  /* 0x000000021000788c */ /* 0x000fee000bf06270 */
[----:B------:R-:W4:Y:S04]  /*5ee0*/  LDSM.16.M88.4 R16, [R232+UR4+0x12900] ;  /* 0x01290004e810783b */ /* 0x000f280008000200 */
[----:B------:R-:W-:Y:S04]  /*5ef0*/  @UP0 UIADD3 UR13, UR16, -0x2, URZ ;  /* 0xfffffffe100d0890 */ /* 0x000fe8000fffe03f */
[----:B------:R-:W4:Y:S01]  /*5f00*/  LDSM.16.M88.4 R24, [R232+UR4+0x13100] ;  /* 0x01310004e818783b */ /* 0x000f220008000200 */
[----:B------:R-:W-:Y:S07]  /*5f10*/  @UP0 UIMAD.WIDE.U32 UR18, UR13, UR6, URZ ;  /* 0x000000060d1202a5 */ /* 0x000fee000f8e003f */
[----:B------:R-:W4:Y:S08]  /*5f20*/  LDSM.16.M88.4 R32, [R232+UR4+0x13900] ;  /* 0x01390004e820783b */ /* 0x000f300008000200 */
[----:B------:R-:W2:Y:S01]  /*5f30*/  LDSM.16.M88.4 R40, [R232+UR4+0x14100] ;  /* 0x01410004e828783b */ /* 0x000ea20008000200 */
[C---:B-1----:R-:W-:Y:S07]  /*5f40*/  HMMA.16816.F32.BF16 R4, R152.reuse, R8, RZ ;  /* 0x000000089804723c */ /* 0x042fee00000418ff */
[----:B------:R-:W1:Y:S01]  /*5f50*/  LDSM.16.M88.4 R48, [R232+UR4+0x14900] ;  /* 0x01490004e830783b */ /* 0x000e620008000200 */
[C---:B------:R-:W-:Y:S07]  /*5f60*/  HMMA.16816.F32.BF16 R8, R152.reuse, R10, RZ ;  /* 0x0000000a9808723c */ /* 0x040fee00000418ff */
[----:B------:R-:W1:Y:S01]  /*5f70*/  LDSM.16.M88.4 R160, [R2+0x12100] ;  /* 0x0121000002a0783b */ /* 0x000e620000000200 */
[C---:B----4-:R-:W-:Y:S07]  /*5f80*/  HMMA.16816.F32.BF16 R12, R152.reuse, R16, RZ ;  /* 0x00000010980c723c */ /* 0x050fee00000418ff */
[----:B------:R-:W4:Y:S01]  /*5f90*/  LDSM.16.M88.4 R164, [R2+0x12900] ;  /* 0x0129000002a4783b */ /* 0x000f220000000200 */
[C---:B------:R-:W-:Y:S07]  /*5fa0*/  HMMA.16816.F32.BF16 R16, R152.reuse, R18, RZ ;  /* 0x000000129810723c */ /* 0x040fee00000418ff */
[----:B------:R-:W1:Y:S01]  /*5fb0*/  LDSM.16.M88.4 R168, [R2+0x13100] ;  /* 0x0131000002a8783b */ /* 0x000e620000000200 */
[C---:B------:R-:W-:Y:S07]  /*5fc0*/  HMMA.16816.F32.BF16 R20, R152.reuse, R24, RZ ;  /* 0x000000189814723c */ /* 0x040fee00000418ff */
[----:B------:R-:W1:Y:S01]  /*5fd0*/  LDSM.16.M88.4 R172, [R2+0x13900] ;  /* 0x0139000002ac783b */ /* 0x000e620000000200 */
[C---:B------:R-:W-:Y:S07]  /*5fe0*/  HMMA.16816.F32.BF16 R24, R152.reuse, R26, RZ ;  /* 0x0000001a9818723c */ /* 0x040fee00000418ff */
[----:B------:R-:W1:Y:S01]  /*5ff0*/  LDSM.16.M88.4 R176, [R2+0x14100] ;  /* 0x0141000002b0783b */ /* 0x000e620000000200 */
[C---:B------:R-:W-:Y:S07]  /*6000*/  HMMA.16816.F32.BF16 R28, R152.reuse, R32, RZ ;  /* 0x00000020981c723c */ /* 0x040fee00000418ff */
[----:B------:R-:W1:Y:S01]  /*6010*/  LDSM.16.M88.4 R180, [R2+0x14900] ;  /* 0x0149000002b4783b */ /* 0x000e620000000200 */
[C---:B------:R-:W-:Y:S01]  /*6020*/  HMMA.16816.F32.BF16 R32, R152.reuse, R34, RZ ;  /* 0x000000229820723c */ /* 0x040fe200000418ff */
[----:B--2---:R-:W-:Y:S03]  /*6030*/  @P0 MOV R45, R39 ;  /* 0x00000027002d0202 */ /* 0x004fe60000000f00 */
[----:B---3--:R-:W-:Y:S04]  /*6040*/  @P0 MOV R44, R36 ;  /* 0x00000024002c0202 */ /* 0x008fe80000000f00 */
[C---:B------:R-:W-:Y:S01]  /*6050*/  HMMA.16816.F32.BF16 R36, R152.reuse, R40, RZ ;  /* 0x000000289824723c */ /* 0x040fe200000418ff */
[----:B------:R-:W-:Y:S07]  /*6060*/  @P0 IMAD.WIDE.U32 R44, R3, 0x60, R44 ;  /* 0x00000060032c0825 */ /* 0x000fee00078e002c */
[C---:B------:R-:W-:Y:S01]  /*6070*/  HMMA.16816.F32.BF16 R40, R152.reuse, R42, RZ ;  /* 0x0000002a9828723c */ /* 0x040fe200000418ff */
[----:B------:R-:W-:Y:S01]  /*6080*/  @P0 IADD3 R214, R45, UR10, RZ ;  /* 0x0000000a2dd60c10 */ /* 0x000fe2000fffe0ff */
[----:B------:R-:W-:Y:S02]  /*6090*/  @UP0 USHF.R.S32.HI UR10, URZ, 0x1f, UR13 ;  /* 0x0000001f3f0a0899 */ /* 0x000fe4000801140d */
[C---:B------:R-:W-:Y:S02]  /*60a0*/  @P0 SHF.L.U32 R3, R44.reuse, 0x1, RZ ;  /* 0x000000012c030819 */ /* 0x040fe400000006ff */
[----:B------:R-:W-:Y:S01]  /*60b0*/  @P0 SHF.L.U64.HI R214, R44, 0x1, R214 ;  /* 0x000000012cd60819 */ /* 0x000fe200000102d6 */
[----:B------:R-:W-:Y:S01]  /*60c0*/  @UP0 UIMAD UR10, UR10, UR6, URZ ;  /* 0x000000060a0a02a4 */ /* 0x000fe2000f8e023f */
[C---:B-1----:R-:W-:Y:S01]  /*60d0*/  HMMA.16816.F32.BF16 R44, R152.reuse, R48, RZ ;  /* 0x00000030982c723c */ /* 0x042fe200000418ff */
[C---:B------:R-:W-:Y:S02]  /*60e0*/  @P0 IADD3 R212, P1, R3.reuse, c[0x0][0x1f8], RZ ;  /* 0x00007e0003d40a10 */ /* 0x040fe40007f3e0ff */
[----:B------:R-:W-:Y:S01]  /*60f0*/  @UP0 UIMAD UR10, UR13, UR7, UR10 ;  /* 0x000000070d0a02a4 */ /* 0x000fe2000f8e020a */
[C---:B------:R-:W-:Y:S01]  /*6100*/  @P0 IADD3 R228, P5, R3.reuse, 0x80, RZ ;  /* 0x0000008003e40810 */ /* 0x040fe20007fbe0ff */
[----:B------:R-:W-:Y:S01]  /*6110*/  UIADD3 UR13, UR15, 0x1, URZ ;  /* 0x000000010f0d7890 */ /* 0x000fe2000fffe03f */
[----:B------:R-:W-:Y:S01]  /*6120*/  @P0 IADD3.X R213, R214, c[0x0][0x1fc], RZ, P1, !PT ;  /* 0x00007f00d6d50a10 */ /* 0x000fe20000ffe4ff */
[----:B------:R-:W-:Y:S01]  /*6130*/  @UP0 UIADD3 UR10, UR19, UR10, URZ ;  /* 0x0000000a130a0290 */ /* 0x000fe2000fffe03f */
[----:B------:R-:W-:Y:S01]  /*6140*/  HMMA.16816.F32.BF16 R48, R152, R50, RZ ;  /* 0x000000329830723c */ /* 0x000fe200000418ff */
[----:B------:R-:W-:Y:S01]  /*6150*/  @P0 IADD3 R228, P1, R228, c[0x0][0x1f8], RZ ;  /* 0x00007e00e4e40a10 */ /* 0x000fe20007f3e0ff */
[----:B------:R-:W-:Y:S01]  /*6160*/  USEL UR15, UR13, URZ, !UP1 ;  /* 0x0000003f0d0f7287 */ /* 0x000fe2000c800000 */
[----:B------:R-:W-:Y:S01]  /*6170*/  @!PT LDS RZ, [RZ] ;  /* 0x00000000fffff984 */ /* 0x000fe20000000800 */
[----:B------:R-:W-:Y:S01]  /*6180*/  @!PT LDS RZ, [RZ] ;  /* 0x00000000fffff984 */ /* 0x000fe20000000800 */
[----:B------:R-:W-:Y:S01]  /*6190*/  @!PT LDS RZ, [RZ] ;  /* 0x00000000fffff984 */ /* 0x000fe20000000800 */
[----:B------:R1:W-:Y:S01]  /*61a0*/  @P0 LDGSTS.E.BYPASS.LTC128B.128 [R134+0x100], [R212.64], !P4 ;  /* 0x00100000d4860fae */ /* 0x0003e2000e101d54 */
[----:B------:R-:W-:Y:S01]  /*61b0*/  @P0 IADD3 R3, P6, R3, 0x100, RZ ;  /* 0x0000010003030810 */ /* 0x000fe20007fde0ff */
[----:B------:R-:W-:Y:S01]  /*61c0*/  @UP0 UIMAD UR10, UR10, 0x60, URZ ;  /* 0x000000600a0a08a4 */ /* 0x000fe2000f8e023f */
[--C-:B------:R-:W-:Y:S01]  /*61d0*/  @P0 IADD3.X R229, RZ, c[0x0][0x1fc], R214.reuse, P1, P5 ;  /* 0x00007f00ffe50a10 */ /* 0x100fe20000fea4d6 */
[----:B------:R-:W-:Y:S01]  /*61e0*/  @UP0 UMOV UR13, 0x6 ;  /* 0x00000006000d0882 */ /* 0x000fe20000000000 */
[C---:B------:R-:W-:Y:S01]  /*61f0*/  HMMA.16816.F32.BF16 R4, R156.reuse, R160, R4 ;  /* 0x000000a09c04723c */ /* 0x040fe20000041804 */
[----:B------:R-:W-:Y:S02]  /*6200*/  @UP0 USHF.L.U64.HI UR13, UR6, UR13, UR7 ;  /* 0x0000000d060d0299 */ /* 0x000fe40008010207 */
[----:B------:R2:W-:Y:S04]  /*6210*/  @P0 LDGSTS.E.BYPASS.LTC128B.128 [R134+0x3100], [R228.64], !P3 ;  /* 0x03100000e4860fae */ /* 0x0005e8000d901d54 */
[----:B------:R-:W-:Y:S01]  /*6220*/  @P0 IADD3 R160, P1, R212, UR12, RZ ;  /* 0x0000000cd4a00c10 */ /* 0x000fe2000ff3e0ff */
[C---:B------:R-:W-:Y:S04]  /*6230*/  HMMA.16816.F32.BF16 R8, R156.reuse, R162, R8 ;  /* 0x000000a29c08723c */ /* 0x040fe80000041808 */
[----:B------:R-:W-:Y:S03]  /*6240*/  @P0 IADD3.X R161, R213, UR11, RZ, P1, !PT ;  /* 0x0000000bd5a10c10 */ /* 0x000fe60008ffe4ff */
[----:B------:R-:W-:Y:S01]  /*6250*/  @P0 IADD3 R162, P1, R160, UR12, RZ ;  /* 0x0000000ca0a20c10 */ /* 0x000fe2000ff3e0ff */
[C---:B----4-:R-:W-:Y:S04]  /*6260*/  HMMA.16816.F32.BF16 R12, R156.reuse, R164, R12 ;  /* 0x000000a49c0c723c */ /* 0x050fe8000004180c */
[----:B------:R-:W-:Y:S04]  /*6270*/  @P0 IADD3.X R163, R161, UR11, RZ, P1, !PT ;  /* 0x0000000ba1a30c10 */ /* 0x000fe80008ffe4ff */
[C---:B------:R-:W-:Y:S04]  /*6280*/  HMMA.16816.F32.BF16 R16, R156.reuse, R166, R16 ;  /* 0x000000a69c10723c */ /* 0x040fe80000041810 */
[----:B--2---:R-:W-:Y:S04]  /*6290*/  @P0 IADD3 R228, P5, R3, c[0x0][0x1f8], RZ ;  /* 0x00007e0003e40a10 */ /* 0x004fe80007fbe0ff */
[C---:B------:R-:W-:Y:S04]  /*62a0*/  HMMA.16816.F32.BF16 R20, R156.reuse, R168, R20 ;  /* 0x000000a89c14723c */ /* 0x040fe80000041814 */
[----:B------:R-:W-:Y:S02]  /*62b0*/  @P0 IADD3.X R229, RZ, c[0x0][0x1fc], R214, P5, P6 ;  /* 0x00007f00ffe50a10 */ /* 0x000fe40002fec4d6 */
[-C--:B------:R-:W-:Y:S02]  /*62c0*/  IADD3 R3, R234, R132.reuse, RZ ;  /* 0x00000084ea037210 */ /* 0x080fe40007ffe0ff */
[C---:B------:R-:W-:Y:S01]  /*62d0*/  HMMA.16816.F32.BF16 R24, R156.reuse, R170, R24 ;  /* 0x000000aa9c18723c */ /* 0x040fe20000041818 */
[----:B------:R2:W-:Y:S03]  /*62e0*/  @P0 LDGSTS.E.BYPASS.LTC128B.128 [R134+0x6100], [R228.64], !P2 ;  /* 0x06100000e4860fae */ /* 0x0005e6000d101d54 */
[----:B------:R-:W-:Y:S04]  /*62f0*/  IADD3 R132, R236, R132, R234 ;  /* 0x00000084ec847210 */ /* 0x000fe80007ffe0ea */
[C---:B------:R-:W-:Y:S01]  /*6300*/  HMMA.16816.F32.BF16 R28, R156.reuse, R172, R28 ;  /* 0x000000ac9c1c723c */ /* 0x040fe2000004181c */
[----:B------:R3:W-:Y:S07]  /*6310*/  @P0 LDGSTS.E.BYPASS.LTC128B.128 [R134+0x1100], [R160.64], !P4 ;  /* 0x01100000a0860fae */ /* 0x0007ee000e101d54 */
[C---:B------:R-:W-:Y:S01]  /*6320*/  HMMA.16816.F32.BF16 R32, R156.reuse, R174, R32 ;  /* 0x000000ae9c20723c */ /* 0x040fe20000041820 */
[----:B------:R3:W-:Y:S07]  /*6330*/  @P0 LDGSTS.E.BYPASS.LTC128B.128 [R134+0x4100], [R160.64+0x80], !P3 ;  /* 0x04100080a0860fae */ /* 0x0007ee000d901d54 */
[C---:B------:R-:W-:Y:S01]  /*6340*/  HMMA.16816.F32.BF16 R36, R156.reuse, R176, R36 ;  /* 0x000000b09c24723c */ /* 0x040fe20000041824 */
[----:B------:R3:W-:Y:S03]  /*6350*/  @P0 LDGSTS.E.BYPASS.LTC128B.128 [R134+0x7100], [R160.64+0x100], !P2 ;  /* 0x07100100a0860fae */ /* 0x0007e6000d101d54 */
[----:B--2---:R-:W-:Y:S04]  /*6360*/  IADD3 R228, R234, R2, RZ ;  /* 0x00000002eae47210 */ /* 0x004fe80007ffe0ff */
[C---:B------:R-:W-:Y:S01]  /*6370*/  HMMA.16816.F32.BF16 R40, R156.reuse, R178, R40 ;  /* 0x000000b29c28723c */ /* 0x040fe20000041828 */
[----:B------:R3:W-:Y:S07]  /*6380*/  @P0 LDGSTS.E.BYPASS.LTC128B.128 [R134+0x2100], [R162.64], !P4 ;  /* 0x02100000a2860fae */ /* 0x0007ee000e101d54 */
[C---:B------:R-:W-:Y:S01]  /*6390*/  HMMA.16816.F32.BF16 R44, R156.reuse, R180, R44 ;  /* 0x000000b49c2c723c */ /* 0x040fe2000004182c */
[----:B------:R3:W-:Y:S07]  /*63a0*/  @P0 LDGSTS.E.BYPASS.LTC128B.128 [R134+0x5100], [R162.64+0x80], !P3 ;  /* 0x05100080a2860fae */ /* 0x0007ee000d901d54 */
[----:B------:R-:W-:Y:S01]  /*63b0*/  HMMA.16816.F32.BF16 R48, R156, R182, R48 ;  /* 0x000000b69c30723c */ /* 0x000fe20000041830 */
[----:B------:R3:W-:Y:S01]  /*63c0*/  @P0 LDGSTS.E.BYPASS.LTC128B.128 [R134+0x8100], [R162.64+0x100], !P2 ;  /* 0x08100100a2860fae */ /* 0x0007e2000d101d54 */
[----:B------:R-:W-:Y:S07]  /*63d0*/  PLOP3.LUT P0, PT, PT, PT, UP0, 0x80, 0x0 ;  /* 0x000000000000781c */ /* 0x000fee0003f0f008 */
[----:B------:R-:W-:Y:S08]  /*63e0*/  LDSM.16.M88.4 R164, [R3+0x12900] ;  /* 0x0129000003a4783b */ /* 0x000ff00000000200 */
[----:B------:R-:W-:Y:S08]  /*63f0*/  LDSM.16.M88.4 R168, [R3+0x13100] ;  /* 0x0131000003a8783b */ /* 0x000ff00000000200 */
[----:B------:R-:W-:Y:S08]  /*6400*/  LDSM.16.M88.4 R172, [R3+0x13900] ;  /* 0x0139000003ac783b */ /* 0x000ff00000000200 */
[----:B---3--:R-:W2:Y:S08]  /*6410*/  LDSM.16.M88.4 R160, [R3+0x12100] ;  /* 0x0121000003a0783b */ /* 0x008eb00000000200 */
[----:B------:R-:W0:Y:S08]  /*6420*/  LDGDEPBAR ;  /* 0x00000000000079af */ /* 0x000e300000000000 */
[----:B------:R-:W3:Y:S08]  /*6430*/  LDSM.16.M88.4 R176, [R3+0x14100] ;  /* 0x0141000003b0783b */ /* 0x000ef00000000200 */
[----:B------:R-:W-:Y:S08]  /*6440*/  LDSM.16.M88.4 R180, [R3+0x16100] ;  /* 0x0161000003b4783b */ /* 0x000ff00000000200 */
[----:B-1----:R-:W-:Y:S01]  /*6450*/  LDSM.16.M88.4 R212, [R232+UR4+0x18100] ;  /* 0x01810004e8d4783b */ /* 0x002fe20008000200 */
[C---:B--2---:R-:W-:Y:S08]  /*6460*/  HMMA.16816.F32.BF16 R4, R184.reuse, R160, R4 ;  /* 0x000000a0b804723c */ /* 0x044ff00000041804 */
        /* <DEDUP_REMOVED lines=10> */
[----:B------:R-:W4:Y:S07]  /*6510*/  LDSM.16.M88.4 R172, [R228+0x13100] ;  /* 0x01310000e4ac783b */ /* 0x000f2e0000000200 */
[C---:B---3--:R-:W-:Y:S08]  /*6520*/  HMMA.16816.F32.BF16 R36, R184.reuse, R176, R36 ;  /* 0x000000b0b824723c */ /* 0x048ff00000041824 */
[C---:B------:R-:W-:Y:S01]  /*6530*/  HMMA.16816.F32.BF16 R40, R184.reuse, R178, R40 ;  /* 0x000000b2b828723c */ /* 0x040fe20000041828 */
[----:B------:R-:W3:Y:S07]  /*6540*/  LDSM.16.M88.4 R176, [R228+0x13900] ;  /* 0x01390000e4b0783b */ /* 0x000eee0000000200 */
[C---:B-1----:R-:W-:Y:S08]  /*6550*/  HMMA.16816.F32.BF16 R44, R184.reuse, R160, R44 ;  /* 0x000000a0b82c723c */ /* 0x042ff0000004182c */
[----:B------:R-:W-:Y:S01]  /*6560*/  HMMA.16816.F32.BF16 R48, R184, R162, R48 ;  /* 0x000000a2b830723c */ /* 0x000fe20000041830 */
[----:B------:R-:W1:Y:S07]  /*6570*/  LDSM.16.M88.4 R160, [R228+0x14100] ;  /* 0x01410000e4a0783b */ /* 0x000e6e0000000200 */
[C---:B--2---:R-:W-:Y:S08]  /*6580*/  HMMA.16816.F32.BF16 R4, R188.reuse, R164, R4 ;  /* 0x000000a4bc04723c */ /* 0x044ff00000041804 */
[C---:B------:R-:W-:Y:S01]  /*6590*/  HMMA.16816.F32.BF16 R8, R188.reuse, R166, R8 ;  /* 0x000000a6bc08723c */ /* 0x040fe20000041808 */
[----:B------:R-:W2:Y:S07]  /*65a0*/  LDSM.16.M88.4 R164, [R228+0x14900] ;  /* 0x01490000e4a4783b */ /* 0x000eae0000000200 */
[C---:B----4-:R-:W-:Y:S08]  /*65b0*/  HMMA.16816.F32.BF16 R12, R188.reuse, R168, R12 ;  /* 0x000000a8bc0c723c */ /* 0x050ff0000004180c */
[C---:B------:R-:W-:Y:S01]  /*65c0*/  HMMA.16816.F32.BF16 R16, R188.reuse, R170, R16 ;  /* 0x000000aabc10723c */ /* 0x040fe20000041810 */
[----:B------:R-:W4:Y:S07]  /*65d0*/  LDSM.16.M88.4 R168, [R232+UR4+0x15100] ;  /* 0x01510004e8a8783b */ /* 0x000f2e0008000200 */
[C---:B------:R-:W-:Y:S08]  /*65e0*/  HMMA.16816.F32.BF16 R20, R188.reuse, R172, R20 ;  /* 0x000000acbc14723c */ /* 0x040ff00000041814 */
[C---:B------:R-:W-:Y:S01]  /*65f0*/  HMMA.16816.F32.BF16 R24, R188.reuse, R174, R24 ;  /* 0x000000aebc18723c */ /* 0x040fe20000041818 */
[----:B------:R-:W4:Y:S07]  /*6600*/  LDSM.16.M88.4 R172, [R232+UR4+0x15900] ;  /* 0x01590004e8ac783b */ /* 0x000f2e0008000200 */
[C---:B---3--:R-:W-:Y:S08]  /*6610*/  HMMA.16816.F32.BF16 R28, R188.reuse, R176, R28 ;  /* 0x000000b0bc1c723c */ /* 0x048ff0000004181c */
[C---:B------:R-:W-:Y:S01]  /*6620*/  HMMA.16816.F32.BF16 R32, R188.reuse, R178, R32 ;  /* 0x000000b2bc20723c */ /* 0x040fe20000041820 */
[----:B------:R-:W3:Y:S07]  /*6630*/  LDSM.16.M88.4 R176, [R232+UR4+0x16100] ;  /* 0x01610004e8b0783b */ /* 0x000eee0008000200 */
[C---:B-1----:R-:W-:Y:S08]  /*6640*/  HMMA.16816.F32.BF16 R36, R188.reuse, R160, R36 ;  /* 0x000000a0bc24723c */ /* 0x042ff00000041824 */
[C---:B------:R-:W-:Y:S01]  /*6650*/  HMMA.16816.F32.BF16 R40, R188.reuse, R162, R40 ;  /* 0x000000a2bc28723c */ /* 0x040fe20000041828 */
[----:B------:R-:W1:Y:S07]  /*6660*/  LDSM.16.M88.4 R160, [R232+UR4+0x16900] ;  /* 0x01690004e8a0783b */ /* 0x000e6e0008000200 */
[C---:B--2---:R-:W-:Y:S08]  /*6670*/  HMMA.16816.F32.BF16 R44, R188.reuse, R164, R44 ;  /* 0x000000a4bc2c723c */ /* 0x044ff0000004182c */
[----:B------:R-:W-:Y:S01]  /*6680*/  HMMA.16816.F32.BF16 R48, R188, R166, R48 ;  /* 0x000000a6bc30723c */ /* 0x000fe20000041830 */
[----:B------:R-:W2:Y:S07]  /*6690*/  LDSM.16.M88.4 R164, [R232+UR4+0x17100] ;  /* 0x01710004e8a4783b */ /* 0x000eae0008000200 */
[C---:B----4-:R-:W-:Y:S08]  /*66a0*/  HMMA.16816.F32.BF16 R4, R192.reuse, R168, R4 ;  /* 0x000000a8c004723c */ /* 0x050ff00000041804 */
[C---:B------:R-:W-:Y:S01]  /*66b0*/  HMMA.16816.F32.BF16 R8, R192.reuse, R170, R8 ;  /* 0x000000aac008723c */ /* 0x040fe20000041808 */
[----:B------:R-:W4:Y:S07]  /*66c0*/  LDSM.16.M88.4 R168, [R232+UR4+0x17900] ;  /* 0x01790004e8a8783b */ /* 0x000f2e0008000200 */
[C---:B------:R-:W-:Y:S08]  /*66d0*/  HMMA.16816.F32.BF16 R12, R192.reuse, R172, R12 ;  /* 0x000000acc00c723c */ /* 0x040ff0000004180c */
        /* <DEDUP_REMOVED lines=8> */
[C---:B--2---:R-:W-:Y:S08]  /*6760*/  HMMA.16816.F32.BF16 R36, R192.reuse, R164, R36 ;  /* 0x000000a4c024723c */ /* 0x044ff00000041824 */
[C---:B------:R-:W-:Y:S01]  /*6770*/  HMMA.16816.F32.BF16 R40, R192.reuse, R166, R40 ;  /* 0x000000a6c028723c */ /* 0x040fe20000041828 */
[----:B------:R-:W2:Y:S07]  /*6780*/  LDSM.16.M88.4 R164, [R2+0x16900] ;  /* 0x0169000002a4783b */ /* 0x000eae0000000200 */
[C---:B----4-:R-:W-:Y:S08]  /*6790*/  HMMA.16816.F32.BF16 R44, R192.reuse, R168, R44 ;  /* 0x000000a8c02c723c */ /* 0x050ff0000004182c */
[----:B------:R-:W-:Y:S01]  /*67a0*/  HMMA.16816.F32.BF16 R48, R192, R170, R48 ;  /* 0x000000aac030723c */ /* 0x000fe20000041830 */
        /* <DEDUP_REMOVED lines=14> */
[C---:B------:R-:W-:Y:S01]  /*6890*/  HMMA.16816.F32.BF16 R40, R196.reuse, R170, R40 ;  /* 0x000000aac428723c */ /* 0x040fe20000041828 */
[----:B------:R-:W4:Y:S07]  /*68a0*/  LDSM.16.M88.4 R168, [R3+0x17100] ;  /* 0x0171000003a8783b */ /* 0x000f2e0000000200 */
[C---:B------:R-:W-:Y:S08]  /*68b0*/  HMMA.16816.F32.BF16 R44, R196.reuse, R172, R44 ;  /* 0x000000acc42c723c */ /* 0x040ff0000004182c */
[----:B------:R-:W-:Y:S01]  /*68c0*/  HMMA.16816.F32.BF16 R48, R196, R174, R48 ;  /* 0x000000aec430723c */ /* 0x000fe20000041830 */
[----:B------:R-:W-:Y:S07]  /*68d0*/  LDSM.16.M88.4 R172, [R228+0x15100] ;  /* 0x01510000e4ac783b */ /* 0x000fee0000000200 */
[C---:B---3--:R-:W-:Y:S01]  /*68e0*/  HMMA.16816.F32.BF16 R4, R200.reuse, R176, R4 ;  /* 0x000000b0c804723c */ /* 0x048fe20000041804 */
[----:B------:R-:W-:Y:S07]  /*68f0*/  LDSM.16.M88.4 R228, [R228+0x18100] ;  /* 0x01810000e4e4783b */ /* 0x000fee0000000200 */
        /* <DEDUP_REMOVED lines=9> */
[C---:B------:R-:W-:Y:S01]  /*6990*/  HMMA.16816.F32.BF16 R32, R200.reuse, R166, R32 ;  /* 0x000000a6c820723c */ /* 0x040fe20000041820 */
[----:B------:R-:W2:Y:S07]  /*69a0*/  LDSM.16.M88.4 R164, [R132+0x16100] ;  /* 0x0161000084a4783b */ /* 0x000eae0000000200 */
[C---:B----4-:R-:W-:Y:S08]  /*69b0*/  HMMA.16816.F32.BF16 R36, R200.reuse, R168, R36 ;  /* 0x000000a8c824723c */ /* 0x050ff00000041824 */
[C---:B------:R-:W-:Y:S01]  /*69c0*/  HMMA.16816.F32.BF16 R40, R200.reuse, R170, R40 ;  /* 0x000000aac828723c */ /* 0x040fe20000041828 */
[----:B------:R-:W3:Y:S07]  /*69d0*/  LDSM.16.M88.4 R168, [R132+0x17100] ;  /* 0x0171000084a8783b */ /* 0x000eee0000000200 */
[C---:B-1----:R-:W-:Y:S08]  /*69e0*/  HMMA.16816.F32.BF16 R44, R200.reuse, R160, R44 ;  /* 0x000000a0c82c723c */ /* 0x042ff0000004182c */
[----:B------:R-:W-:Y:S01]  /*69f0*/  HMMA.16816.F32.BF16 R48, R200, R162, R48 ;  /* 0x000000a2c830723c */ /* 0x000fe20000041830 */
[----:B------:R-:W1:Y:S07]  /*6a00*/  LDSM.16.M88.4 R160, [R132+0x17900] ;  /* 0x0179000084a0783b */ /* 0x000e6e0000000200 */
[C---:B------:R-:W-:Y:S08]  /*6a10*/  HMMA.16816.F32.BF16 R4, R204.reuse, R172, R4 ;  /* 0x000000accc04723c */ /* 0x040ff00000041804 */
[C---:B------:R-:W-:Y:S01]  /*6a20*/  HMMA.16816.F32.BF16 R8, R204.reuse, R174, R8 ;  /* 0x000000aecc08723c */ /* 0x040fe20000041808 */
[----:B------:R-:W4:Y:S07]  /*6a30*/  LDSM.16.M88.4 R172, [R232+UR4+0x18900] ;  /* 0x01890004e8ac783b */ /* 0x000f2e0008000200 */
[C---:B------:R-:W-:Y:S08]  /*6a40*/  HMMA.16816.F32.BF16 R12, R204.reuse, R176, R12 ;  /* 0x000000b0cc0c723c */ /* 0x040ff0000004180c */
[C---:B------:R-:W-:Y:S01]  /*6a50*/  HMMA.16816.F32.BF16 R16, R204.reuse, R178, R16 ;  /* 0x000000b2cc10723c */ /* 0x040fe20000041810 */
[----:B------:R-:W-:Y:S07]  /*6a60*/  LDSM.16.M88.4 R176, [R232+UR4+0x1a900] ;  /* 0x01a90004e8b0783b */ /* 0x000fee0008000200 */
[C---:B--2---:R-:W-:Y:S08]  /*6a70*/  HMMA.16816.F32.BF16 R20, R204.reuse, R164, R20 ;  /* 0x000000a4cc14723c */ /* 0x044ff00000041814 */
[C---:B------:R-:W-:Y:S01]  /*6a80*/  HMMA.16816.F32.BF16 R24, R204.reuse, R166, R24 ;  /* 0x000000a6cc18723c */ /* 0x040fe20000041818 */
[----:B------:R-:W2:Y:S07]  /*6a90*/  LDSM.16.M88.4 R164, [R232+UR4+0x19100] ;  /* 0x01910004e8a4783b */ /* 0x000eae0008000200 */
[C---:B------:R-:W-:Y:S08]  /*6aa0*/  HMMA.16816.F32.BF16 R28, R204.reuse, R180, R28 ;  /* 0x000000b4cc1c723c */ /* 0x040ff0000004181c */
[C---:B------:R-:W-:Y:S01]  /*6ab0*/  HMMA.16816.F32.BF16 R32, R204.reuse, R182, R32 ;  /* 0x000000b6cc20723c */ /* 0x040fe20000041820 */
[----:B------:R-:W-:Y:S07]  /*6ac0*/  LDSM.16.M88.4 R180, [R2+0x18100] ;  /* 0x0181000002b4783b */ /* 0x000fee0000000200 */
[C---:B---3--:R-:W-:Y:S08]  /*6ad0*/  HMMA.16816.F32.BF16 R36, R204.reuse, R168, R36 ;  /* 0x000000a8cc24723c */ /* 0x048ff00000041824 */
[C---:B------:R-:W-:Y:S01]  /*6ae0*/  HMMA.16816.F32.BF16 R40, R204.reuse, R170, R40 ;  /* 0x000000aacc28723c */ /* 0x040fe20000041828 */
[----:B------:R-:W-:Y:S07]  /*6af0*/  LDSM.16.M88.4 R168, [R232+UR4+0x1a100] ;  /* 0x01a10004e8a8783b */ /* 0x000fee0008000200 */
[C---:B-1----:R-:W-:Y:S08]  /*6b00*/  HMMA.16816.F32.BF16 R44, R204.reuse, R160, R44 ;  /* 0x000000a0cc2c723c */ /* 0x042ff0000004182c */
[----:B------:R-:W-:Y:S01]  /*6b10*/  HMMA.16816.F32.BF16 R48, R204, R162, R48 ;  /* 0x000000a2cc30723c */ /* 0x000fe20000041830 */
[----:B------:R-:W1:Y:S07]  /*6b20*/  LDSM.16.M88.4 R160, [R232+UR4+0x19900] ;  /* 0x01990004e8a0783b */ /* 0x000e6e0008000200 */
[C---:B------:R-:W-:Y:S08]  /*6b30*/  HMMA.16816.F32.BF16 R4, R208.reuse, R212, R4 ;  /* 0x000000d4d004723c */ /* 0x040ff00000041804 */
        /* <DEDUP_REMOVED lines=13> */
[----:B------:R-:W1:Y:S07]  /*6c10*/  LDSM.16.M88.4 R168, [R2+0x1a900] ;  /* 0x01a9000002a8783b */ /* 0x000e6e0000000200 */
[C---:B------:R-:W-:Y:S08]  /*6c20*/  HMMA.16816.F32.BF16 R44, R208.reuse, R176, R44 ;  /* 0x000000b0d02c723c */ /* 0x040ff0000004182c */
[----:B------:R-:W-:Y:S01]  /*6c30*/  HMMA.16816.F32.BF16 R48, R208, R178, R48 ;  /* 0x000000b2d030723c */ /* 0x000fe20000041830 */
[----:B------:R-:W1:Y:S07]  /*6c40*/  LDSM.16.M88.4 R176, [R3+0x18100] ;  /* 0x0181000003b0783b */ /* 0x000e6e0000000200 */
[C---:B------:R-:W-:Y:S08]  /*6c50*/  HMMA.16816.F32.BF16 R4, R216.reuse, R180, R4 ;  /* 0x000000b4d804723c */ /* 0x040ff00000041804 */
[C---:B------:R-:W-:Y:S01]  /*6c60*/  HMMA.16816.F32.BF16 R8, R216.reuse, R182, R8 ;  /* 0x000000b6d808723c */ /* 0x040fe20000041808 */
[----:B------:R-:W1:Y:S07]  /*6c70*/  LDSM.16.M88.4 R180, [R3+0x18900] ;  /* 0x0189000003b4783b */ /* 0x000e6e0000000200 */
[C---:B---3--:R-:W-:Y:S08]  /*6c80*/  HMMA.16816.F32.BF16 R12, R216.reuse, R212, R12 ;  /* 0x000000d4d80c723c */ /* 0x048ff0000004180c */
[C---:B------:R-:W-:Y:S01]  /*6c90*/  HMMA.16816.F32.BF16 R16, R216.reuse, R214, R16 ;  /* 0x000000d6d810723c */ /* 0x040fe20000041810 */
[----:B------:R-:W-:Y:S07]  /*6ca0*/  LDSM.16.M88.4 R212, [R3+0x19900] ;  /* 0x0199000003d4783b */ /* 0x000fee0000000200 */
[C---:B----4-:R-:W-:Y:S08]  /*6cb0*/  HMMA.16816.F32.BF16 R20, R216.reuse, R172, R20 ;  /* 0x000000acd814723c */ /* 0x050ff00000041814 */
[C---:B------:R-:W-:Y:S01]  /*6cc0*/  HMMA.16816.F32.BF16 R24, R216.reuse, R174, R24 ;  /* 0x000000aed818723c */ /* 0x040fe20000041818 */
[----:B------:R-:W3:Y:S07]  /*6cd0*/  LDSM.16.M88.4 R172, [R3+0x19100] ;  /* 0x0191000003ac783b */ /* 0x000eee0000000200 */
[C---:B--2---:R-:W-:Y:S08]  /*6ce0*/  HMMA.16816.F32.BF16 R28, R216.reuse, R164, R28 ;  /* 0x000000a4d81c723c */ /* 0x044ff0000004181c */
[C---:B------:R-:W-:Y:S01]  /*6cf0*/  HMMA.16816.F32.BF16 R32, R216.reuse, R166, R32 ;  /* 0x000000a6d820723c */ /* 0x040fe20000041820 */
[----:B------:R-:W2:Y:S07]  /*6d00*/  LDSM.16.M88.4 R164, [R3+0x1a100] ;  /* 0x01a1000003a4783b */ /* 0x000eae0000000200 */
[C---:B-1----:R-:W-:Y:S08]  /*6d10*/  HMMA.16816.F32.BF16 R36, R216.reuse, R160, R36 ;  /* 0x000000a0d824723c */ /* 0x042ff00000041824 */
[C---:B------:R-:W-:Y:S01]  /*6d20*/  HMMA.16816.F32.BF16 R40, R216.reuse, R162, R40 ;  /* 0x000000a2d828723c */ /* 0x040fe20000041828 */
[----:B------:R-:W1:Y:S07]  /*6d30*/  LDSM.16.M88.4 R160, [R3+0x1a900] ;  /* 0x01a9000003a0783b */ /* 0x000e6e0000000200 */
[C---:B------:R-:W-:Y:S08]  /*6d40*/  HMMA.16816.F32.BF16 R44, R216.reuse, R168, R44 ;  /* 0x000000a8d82c723c */ /* 0x040ff0000004182c */
[----:B------:R-:W-:Y:S01]  /*6d50*/  HMMA.16816.F32.BF16 R48, R216, R170, R48 ;  /* 0x000000aad830723c */ /* 0x000fe20000041830 */
[----:B------:R-:W4:Y:S07]  /*6d60*/  LDSM.16.M88.4 R168, [R132+0x18900] ;  /* 0x0189000084a8783b */ /* 0x000f2e0000000200 */
[C---:B------:R-:W-:Y:S08]  /*6d70*/  HMMA.16816.F32.BF16 R4, R220.reuse, R176, R4 ;  /* 0x000000b0dc04723c */ /* 0x040ff00000041804 */
[C---:B------:R-:W-:Y:S08]  /*6d80*/  HMMA.16816.F32.BF16 R8, R220.reuse, R178, R8 ;  /* 0x000000b2dc08723c */ /* 0x040ff00000041808 */
[C---:B------:R-:W-:Y:S08]  /*6d90*/  HMMA.16816.F32.BF16 R12, R220.reuse, R180, R12 ;  /* 0x000000b4dc0c723c */ /* 0x040ff0000004180c */
[C---:B------:R-:W-:Y:S08]  /*6da0*/  HMMA.16816.F32.BF16 R16, R220.reuse, R182, R16 ;  /* 0x000000b6dc10723c */ /* 0x040ff00000041810 */
[C---:B---3--:R-:W-:Y:S08]  /*6db0*/  HMMA.16816.F32.BF16 R20, R220.reuse, R172, R20 ;  /* 0x000000acdc14723c */ /* 0x048ff00000041814 */
[C---:B------:R-:W-:Y:S08]  /*6dc0*/  HMMA.16816.F32.BF16 R24, R220.reuse, R174, R24 ;  /* 0x000000aedc18723c */ /* 0x040ff00000041818 */
[C---:B------:R-:W-:Y:S08]  /*6dd0*/  HMMA.16816.F32.BF16 R28, R220.reuse, R212, R28 ;  /* 0x000000d4dc1c723c */ /* 0x040ff0000004181c */
[C---:B------:R-:W-:Y:S08]  /*6de0*/  HMMA.16816.F32.BF16 R32, R220.reuse, R214, R32 ;  /* 0x000000d6dc20723c */ /* 0x040ff00000041820 */
[C---:B--2---:R-:W-:Y:S08]  /*6df0*/  HMMA.16816.F32.BF16 R36, R220.reuse, R164, R36 ;  /* 0x000000a4dc24723c */ /* 0x044ff00000041824 */
[C---:B------:R-:W-:Y:S01]  /*6e00*/  HMMA.16816.F32.BF16 R40, R220.reuse, R166, R40 ;  /* 0x000000a6dc28723c */ /* 0x040fe20000041828 */
[----:B------:R-:W2:Y:S07]  /*6e10*/  LDSM.16.M88.4 R164, [R132+0x19100] ;  /* 0x0191000084a4783b */ /* 0x000eae0000000200 */
[C---:B-1----:R-:W-:Y:S08]  /*6e20*/  HMMA.16816.F32.BF16 R44, R220.reuse, R160, R44 ;  /* 0x000000a0dc2c723c */ /* 0x042ff0000004182c */
[----:B------:R-:W-:Y:S01]  /*6e30*/  HMMA.16816.F32.BF16 R48, R220, R162, R48 ;  /* 0x000000a2dc30723c */ /* 0x000fe20000041830 */
[----:B------:R-:W1:Y:S07]  /*6e40*/  LDSM.16.M88.4 R160, [R132+0x19900] ;  /* 0x0199000084a0783b */ /* 0x000e6e0000000200 */
[C---:B------:R-:W-:Y:S08]  /*6e50*/  HMMA.16816.F32.BF16 R4, R224.reuse, R228, R4 ;  /* 0x000000e4e004723c */ /* 0x040ff00000041804 */
[C---:B------:R-:W-:Y:S08]  /*6e60*/  HMMA.16816.F32.BF16 R8, R224.reuse, R230, R8 ;  /* 0x000000e6e008723c */ /* 0x040ff00000041808 */
[C---:B----4-:R-:W-:Y:S08]  /*6e70*/  HMMA.16816.F32.BF16 R12, R224.reuse, R168, R12 ;  /* 0x000000a8e00c723c */ /* 0x050ff0000004180c */
[C---:B------:R-:W-:Y:S01]  /*6e80*/  HMMA.16816.F32.BF16 R16, R224.reuse, R170, R16 ;  /* 0x000000aae010723c */ /* 0x040fe20000041810 */
[----:B------:R-:W3:Y:S03]  /*6e90*/  LDSM.16.M88.4 R168, [R132+0x1a100] ;  /* 0x01a1000084a8783b */ /* 0x000ee60000000200 */
[----:B------:R-:W-:Y:S02]  /*6ea0*/  FMNMX.FTZ R2, R4, R0, !PT ;  /* 0x0000000004027209 */ /* 0x000fe40007810000 */
[----:B------:R-:W-:Y:S02]  /*6eb0*/  FMNMX.FTZ R3, R6, R133, !PT ;  /* 0x0000008506037209 */ /* 0x000fe40007810000 */
[C---:B--2---:R-:W-:Y:S04]  /*6ec0*/  HMMA.16816.F32.BF16 R20, R224.reuse, R164, R20 ;  /* 0x000000a4e014723c */ /* 0x044fe80000041814 */
[----:B------:R-:W-:Y:S02]  /*6ed0*/  FMNMX.FTZ R2, R5, R2, !PT ;  /* 0x0000000205027209 */ /* 0x000fe40007810000 */
[----:B------:R-:W-:Y:S02]  /*6ee0*/  FMNMX.FTZ R3, R7, R3, !PT ;  /* 0x0000000307037209 */ /* 0x000fe40007810000 */
[C---:B------:R-:W-:Y:S01]  /*6ef0*/  HMMA.16816.F32.BF16 R24, R224.reuse, R166, R24 ;  /* 0x000000a6e018723c */ /* 0x040fe20000041818 */
[----:B------:R-:W2:Y:S01]  /*6f00*/  LDSM.16.M88.4 R164, [R132+0x1a900] ;  /* 0x01a9000084a4783b */ /* 0x000ea20000000200 */
        /* <DEDUP_REMOVED lines=14> */
[C---:B------:R-:W-:Y:S01]  /*6ff0*/  HMMA.16816.F32.BF16 R40, R224.reuse, R170, R40 ;  /* 0x000000aae028723c */ /* 0x040fe20000041828 */
[----:B------:R-:W-:Y:S03]  /*7000*/  LDSM.16.MT88.4 R160, [R135+UR4+0x100] ;  /* 0x0001000487a0783b */ /* 0x000fe60008004200 */
[----:B------:R-:W-:Y:S02]  /*7010*/  FMNMX.FTZ R3, R15, R3, !PT ;  /* 0x000000030f037209 */ /* 0x000fe40007810000 */
[----:B------:R-:W-:Y:S02]  /*7020*/  FMNMX.FTZ R2, R20, R2, !PT ;  /* 0x0000000214027209 */ /* 0x000fe40007810000 */
[C---:B--2---:R-:W-:Y:S01]  /*7030*/  HMMA.16816.F32.BF16 R44, R224.reuse, R164, R44 ;  /* 0x000000a4e02c723c */ /* 0x044fe2000004182c */
[----:B------:R-:W-:Y:S03]  /*7040*/  LDSM.16.MT88.4 R168, [R135+UR4+0x3900] ;  /* 0x0039000487a8783b */ /* 0x000fe60008004200 */
        /* <DEDUP_REMOVED lines=41> */
[----:B------:R-:W-:Y:S03]  /*72e0*/  IADD3 R134, R135, UR4, RZ ;  /* 0x0000000487867c10 */ /* 0x000fe6000fffe0ff */
[C---:B------:R-:W-:Y:S01]  /*72f0*/  FADD.FTZ R0, -R132.reuse, R0 ;  /* 0x0000000084007221 */ /* 0x040fe20000010100 */
[----:B------:R-:W-:Y:S01]  /*7300*/  IADD3 R134, R235, R134, RZ ;  /* 0x00000086eb867210 */ /* 0x000fe20007ffe0ff */
[----:B------:R-:W-:Y:S02]  /*7310*/  FMUL.FTZ R172, R132, c[0x0][0x2d0] ;  /* 0x0000b40084ac7a20 */ /* 0x000fe40000410000 */
[----:B------:R-:W-:Y:S01]  /*7320*/  FMUL.FTZ R0, R0, c[0x0][0x2d0] ;  /* 0x0000b40000007a20 */ /* 0x000fe20000410000 */
[----:B--2---:R-:W-:Y:S01]  /*7330*/  FMNMX.FTZ R3, R2, R3, !PT ;  /* 0x0000000302037209 */ /* 0x004fe20007810000 */
[--C-:B------:R-:W-:Y:S01]  /*7340*/  FFMA.FTZ R8, R8, c[0x0][0x2d0], -R172.reuse ;  /* 0x0000b40008087a23 */ /* 0x100fe200000108ac */
[----:B------:R-:W1:Y:S01]  /*7350*/  LDSM.16.MT88.4 R164, [R134+0x100] ;  /* 0x0001000086a4783b */ /* 0x000e620000004200 */
[----:B------:R2:W3:Y:S01]  /*7360*/  MUFU.EX2 R2, R0 ;  /* 0x0000000000027308 */ /* 0x0004e20000000800 */
[--C-:B------:R-:W-:Y:S02]  /*7370*/  FFMA.FTZ R9, R9, c[0x0][0x2d0], -R172.reuse ;  /* 0x0000b40009097a23 */ /* 0x100fe400000108ac */
[----:B------:R-:W-:Y:S02]  /*7380*/  FMUL.FTZ R173, R3, c[0x0][0x2d0] ;  /* 0x0000b40003ad7a20 */ /* 0x000fe40000410000 */
        /* <DEDUP_REMOVED lines=10> */
[----:B------:R-:W-:Y:S02]  /*7430*/  FFMA.FTZ R26, R26, c[0x0][0x2d0], -R173 ;  /* 0x0000b4001a1a7a23 */ /* 0x000fe400000108ad */
[--C-:B------:R-:W-:Y:S02]  /*7440*/  FFMA.FTZ R28, R28, c[0x0][0x2d0], -R172.reuse ;  /* 0x0000b4001c1c7a23 */ /* 0x100fe400000108ac */
[----:B--2---:R-:W-:Y:S01]  /*7450*/  FADD.FTZ R0, -R3, R133 ;  /* 0x0000008503007221 */ /* 0x004fe20000010100 */
[----:B------:R-:W-:Y:S01]  /*7460*/  IADD3 R133, R233, UR4, RZ ;  /* 0x00000004e9857c10 */ /* 0x000fe2000fffe0ff */
[----:B---3--:R-:W-:Y:S02]  /*7470*/  FMUL.FTZ R52, R2, R52 ;  /* 0x0000003402347220 */ /* 0x008fe40000410000 */
[----:B------:R-:W-:Y:S01]  /*7480*/  FMUL.FTZ R0, R0, c[0x0][0x2d0] ;  /* 0x0000b40000007a20 */ /* 0x000fe20000410000 */
[----:B------:R-:W-:Y:S01]  /*7490*/  MUFU.EX2 R229, R10 ;  /* 0x0000000a00e57308 */ /* 0x000fe20000000800 */
[----:B------:R-:W-:Y:S01]  /*74a0*/  IADD3 R133, R235, R133, RZ ;  /* 0x00000085eb857210 */ /* 0x000fe20007ffe0ff */
[C---:B------:R-:W-:Y:S02]  /*74b0*/  FMUL.FTZ R53, R2.reuse, R53 ;  /* 0x0000003502357220 */ /* 0x040fe40000410000 */
[C---:B----4-:R-:W-:Y:S02]  /*74c0*/  FMUL.FTZ R8, R2.reuse, R140 ;  /* 0x0000008c02087220 */ /* 0x050fe40000410000 */
[C---:B------:R-:W-:Y:S02]  /*74d0*/  FMUL.FTZ R56, R2.reuse, R56 ;  /* 0x0000003802387220 */ /* 0x040fe40000410000 */
[C---:B------:R-:W-:Y:S02]  /*74e0*/  FMUL.FTZ R57, R2.reuse, R57 ;  /* 0x0000003902397220 */ /* 0x040fe40000410000 */
[----:B------:R-:W2:Y:S01]  /*74f0*/  MUFU.EX2 R0, R0 ;  /* 0x0000000000007308 */ /* 0x000ea20000000800 */
[C---:B------:R-:W-:Y:S02]  /*7500*/  FMUL.FTZ R60, R2.reuse, R60 ;  /* 0x0000003c023c7220 */ /* 0x040fe40000410000 */
[C---:B------:R-:W-:Y:S02]  /*7510*/  FMUL.FTZ R61, R2.reuse, R61 ;  /* 0x0000003d023d7220 */ /* 0x040fe40000410000 */
[C---:B-1----:R-:W-:Y:S02]  /*7520*/  FMUL.FTZ R9, R2.reuse, R141 ;  /* 0x0000008d02097220 */ /* 0x042fe40000410000 */
[C---:B------:R-:W-:Y:S02]  /*7530*/  FMUL.FTZ R64, R2.reuse, R64 ;  /* 0x0000004002407220 */ /* 0x040fe40000410000 */
[C---:B------:R-:W-:Y:S01]  /*7540*/  FMUL.FTZ R65, R2.reuse, R65 ;  /* 0x0000004102417220 */ /* 0x040fe20000410000 */
[----:B------:R1:W-:Y:S01]  /*7550*/  MUFU.EX2 R238, R11 ;  /* 0x0000000b00ee7308 */ /* 0x0003e20000000800 */
[C---:B------:R-:W-:Y:S02]  /*7560*/  FMUL.FTZ R68, R2.reuse, R68 ;  /* 0x0000004402447220 */ /* 0x040fe40000410000 */
[C---:B------:R-:W-:Y:S02]  /*7570*/  FMUL.FTZ R69, R2.reuse, R69 ;  /* 0x0000004502457220 */ /* 0x040fe40000410000 */
[C---:B------:R-:W-:Y:S02]  /*7580*/  FMUL.FTZ R72, R2.reuse, R72 ;  /* 0x0000004802487220 */ /* 0x040fe40000410000 */
[C---:B------:R-:W-:Y:S02]  /*7590*/  FMUL.FTZ R73, R2.reuse, R73 ;  /* 0x0000004902497220 */ /* 0x040fe40000410000 */
[C---:B------:R-:W-:Y:S01]  /*75a0*/  FMUL.FTZ R76, R2.reuse, R76 ;  /* 0x0000004c024c7220 */ /* 0x040fe20000410000 */
[----:B------:R3:W-:Y:S01]  /*75b0*/  MUFU.EX2 R242, R5 ;  /* 0x0000000500f27308 */ /* 0x0007e20000000800 */
[C---:B------:R-:W-:Y:S02]  /*75c0*/  FMUL.FTZ R77, R2.reuse, R77 ;  /* 0x0000004d024d7220 */ /* 0x040fe40000410000 */
[----:B------:R-:W-:Y:S02]  /*75d0*/  FMUL.FTZ R80, R2, R80 ;  /* 0x0000005002507220 */ /* 0x000fe40000410000 */
[C---:B--2---:R-:W-:Y:S02]  /*75e0*/  FMUL.FTZ R10, R0.reuse, R142 ;  /* 0x0000008e000a7220 */ /* 0x044fe40000410000 */
[C---:B------:R-:W-:Y:S02]  /*75f0*/  FMUL.FTZ R54, R0.reuse, R54 ;  /* 0x0000003600367220 */ /* 0x040fe40000410000 */
[C---:B------:R-:W-:Y:S01]  /*7600*/  FMUL.FTZ R55, R0.reuse, R55 ;  /* 0x0000003700377220 */ /* 0x040fe20000410000 */
[----:B------:R2:W4:Y:S01]  /*7610*/  MUFU.EX2 R243, R4 ;  /* 0x0000000400f37308 */ /* 0x0005220000000800 */
[C---:B------:R-:W-:Y:S02]  /*7620*/  FMUL.FTZ R58, R0.reuse, R58 ;  /* 0x0000003a003a7220 */ /* 0x040fe40000410000 */
[C---:B------:R-:W-:Y:S02]  /*7630*/  FMUL.FTZ R59, R0.reuse, R59 ;  /* 0x0000003b003b7220 */ /* 0x040fe40000410000 */
[C---:B-1----:R-:W-:Y:S02]  /*7640*/  FMUL.FTZ R11, R0.reuse, R143 ;  /* 0x0000008f000b7220 */ /* 0x042fe40000410000 */
[----:B------:R-:W1:Y:S01]  /*7650*/  LDSM.16.MT88.4 R140, [R233+UR4+0x100] ;  /* 0x00010004e98c783b */ /* 0x000e620008004200 */
[C---:B------:R-:W-:Y:S02]  /*7660*/  FMUL.FTZ R62, R0.reuse, R62 ;  /* 0x0000003e003e7220 */ /* 0x040fe40000410000 */
[----:B------:R4:W-:Y:S01]  /*7670*/  MUFU.EX2 R231, R6 ;  /* 0x0000000600e77308 */ /* 0x0009e20000000800 */
[C---:B------:R-:W-:Y:S02]  /*7680*/  FMUL.FTZ R63, R0.reuse, R63 ;  /* 0x0000003f003f7220 */ /* 0x040fe40000410000 */
[----:B------:R-:W-:Y:S02]  /*7690*/  FMUL.FTZ R66, R0, R66 ;  /* 0x0000004200427220 */ /* 0x000fe40000410000 */
[----:B---3--:R-:W-:Y:S02]  /*76a0*/  FMUL.FTZ R5, R2, R137 ;  /* 0x0000008902057220 */ /* 0x008fe40000410000 */
[C---:B------:R-:W-:Y:S02]  /*76b0*/  FMUL.FTZ R67, R0.reuse, R67 ;  /* 0x0000004300437220 */ /* 0x040fe40000410000 */
[C---:B------:R-:W-:Y:S01]  /*76c0*/  FMUL.FTZ R70, R0.reuse, R70 ;  /* 0x0000004600467220 */ /* 0x040fe20000410000 */
[----:B------:R-:W3:Y:S01]  /*76d0*/  MUFU.EX2 R230, R7 ;  /* 0x0000000700e67308 */ /* 0x000ee20000000800 */
[C---:B------:R-:W-:Y:S02]  /*76e0*/  FMUL.FTZ R71, R0.reuse, R71 ;  /* 0x0000004700477220 */ /* 0x040fe40000410000 */
[----:B------:R-:W-:Y:S02]  /*76f0*/  FMUL.FTZ R74, R0, R74 ;  /* 0x0000004a004a7220 */ /* 0x000fe40000410000 */
[----:B--2---:R-:W-:Y:S01]  /*7700*/  FMUL.FTZ R4, R2, R136 ;  /* 0x0000008802047220 */ /* 0x004fe20000410000 */
[----:B----4-:R-:W-:Y:S01]  /*7710*/  F2FP.BF16.PACK_AB R136, R242, R243 ;  /* 0x000000f3f288723e */ /* 0x010fe200000010ff */
[C---:B------:R-:W-:Y:S02]  /*7720*/  FMUL.FTZ R75, R0.reuse, R75 ;  /* 0x0000004b004b7220 */ /* 0x040fe40000410000 */
[C---:B------:R-:W-:Y:S01]  /*7730*/  FMUL.FTZ R78, R0.reuse, R78 ;  /* 0x0000004e004e7220 */ /* 0x040fe20000410000 */
[----:B------:R-:W-:Y:S01]  /*7740*/  MUFU.EX2 R178, R24 ;  /* 0x0000001800b27308 */ /* 0x000fe20000000800 */
[----:B------:R-:W-:Y:S02]  /*7750*/  FMUL.FTZ R79, R0, R79 ;  /* 0x0000004f004f7220 */ /* 0x000fe40000410000 */
[----:B------:R-:W-:Y:S02]  /*7760*/  FMUL.FTZ R81, R2, R81 ;  /* 0x0000005102517220 */ /* 0x000fe40000410000 */
[----:B------:R-:W-:Y:S01]  /*7770*/  FMUL.FTZ R6, R0, R138 ;  /* 0x0000008a00067220 */ /* 0x000fe20000410000 */
[----:B------:R-:W-:Y:S01]  /*7780*/  F2FP.BF16.PACK_AB R138, R240, R241 ;  /* 0x000000f1f08a723e */ /* 0x000fe200000010ff */
[C---:B------:R-:W-:Y:S02]  /*7790*/  FMUL.FTZ R82, R0.reuse, R82 ;  /* 0x0000005200527220 */ /* 0x040fe40000410000 */
[----:B------:R-:W-:Y:S01]  /*77a0*/  FMUL.FTZ R83, R0, R83 ;  /* 0x0000005300537220 */ /* 0x000fe20000410000 */
[----:B------:R-:W-:Y:S01]  /*77b0*/  MUFU.EX2 R177, R25 ;  /* 0x0000001900b17308 */ /* 0x000fe20000000800 */
[C---:B------:R-:W-:Y:S02]  /*77c0*/  FMUL.FTZ R84, R2.reuse, R84 ;  /* 0x0000005402547220 */ /* 0x040fe40000410000 */
[----:B------:R-:W-:Y:S01]  /*77d0*/  FMUL.FTZ R85, R2, R85 ;  /* 0x0000005502557220 */ /* 0x000fe20000410000 */
[----:B---3--:R-:W-:Y:S01]  /*77e0*/  F2FP.BF16.PACK_AB R137, R230, R231 ;  /* 0x000000e7e689723e */ /* 0x008fe200000010ff */
[----:B------:R-:W-:Y:S01]  /*77f0*/  FMUL.FTZ R7, R0, R139 ;  /* 0x0000008b00077220 */ /* 0x000fe20000410000 */
[----:B------:R-:W-:Y:S01]  /*7800*/  F2FP.BF16.PACK_AB R139, R238, R229 ;  /* 0x000000e5ee8b723e */ /* 0x000fe200000010ff */
[--C-:B------:R-:W-:Y:S02]  /*7810*/  FFMA.FTZ R29, R29, c[0x0][0x2d0], -R172.reuse ;  /* 0x0000b4001d1d7a23 */ /* 0x100fe400000108ac */
[--C-:B------:R-:W-:Y:S02]  /*7820*/  FFMA.FTZ R30, R30, c[0x0][0x2d0], -R173.reuse ;  /* 0x0000b4001e1e7a23 */ /* 0x100fe400000108ad */
[--C-:B------:R-:W-:Y:S02]  /*7830*/  FFMA.FTZ R31, R31, c[0x0][0x2d0], -R173.reuse ;  /* 0x0000b4001f1f7a23 */ /* 0x100fe400000108ad */
[C---:B------:R-:W-:Y:S05]  /*7840*/  HMMA.16816.F32.BF16 R4, R136.reuse, R160, R4 ;  /* 0x000000a08804723c */ /* 0x040fea0000041804 */
[--C-:B------:R-:W-:Y:S02]  /*7850*/  FFMA.FTZ R32, R32, c[0x0][0x2d0], -R172.reuse ;  /* 0x0000b40020207a23 */ /* 0x100fe400000108ac */
[--C-:B------:R-:W-:Y:S01]  /*7860*/  FFMA.FTZ R33, R33, c[0x0][0x2d0], -R172.reuse ;  /* 0x0000b40021217a23 */ /* 0x100fe200000108ac */
[C---:B------:R-:W-:Y:S01]  /*7870*/  HMMA.16816.F32.BF16 R8, R136.reuse, R162, R8 ;  /* 0x000000a28808723c */ /* 0x040fe20000041808 */
[----:B------:R-:W2:Y:S03]  /*7880*/  LDSM.16.MT88.4 R160, [R133+0x100] ;  /* 0x0001000085a0783b */ /* 0x000ea60000004200 */
[--C-:B------:R-:W-:Y:S02]  /*7890*/  FFMA.FTZ R34, R34, c[0x0][0x2d0], -R173.reuse ;  /* 0x0000b40022227a23 */ /* 0x100fe400000108ad */
[--C-:B------:R-:W-:Y:S02]  /*78a0*/  FFMA.FTZ R35, R35, c[0x0][0x2d0], -R173.reuse ;  /* 0x0000b40023237a23 */ /* 0x100fe400000108ad */
[C---:B------:R-:W-:Y:S04]  /*78b0*/  HMMA.16816.F32.BF16 R52, R136.reuse, R164, R52 ;  /* 0x000000a48834723c */ /* 0x040fe80000041834 */
[--C-:B------:R-:W-:Y:S02]  /*78c0*/  FFMA.FTZ R36, R36, c[0x0][0x2d0], -R172.reuse ;  /* 0x0000b40024247a23 */ /* 0x100fe400000108ac */
[--C-:B------:R-:W-:Y:S02]  /*78d0*/  FFMA.FTZ R37, R37, c[0x0][0x2d0], -R172.reuse ;  /* 0x0000b40025257a23 */ /* 0x100fe400000108ac */
[C---:B------:R-:W-:Y:S01]  /*78e0*/  HMMA.16816.F32.BF16 R56, R136.reuse, R166, R56 ;  /* 0x000000a68838723c */ /* 0x040fe20000041838 */
[----:B------:R-:W3:Y:S03]  /*78f0*/  LDSM.16.MT88.4 R164, [R135+UR4+0x3100] ;  /* 0x0031000487a4783b */ /* 0x000ee60008004200 */
[--C-:B------:R-:W-:Y:S02]  /*7900*/  FFMA.FTZ R38, R38, c[0x0][0x2d0], -R173.reuse ;  /* 0x0000b40026267a23 */ /* 0x100fe400000108ad */
[--C-:B------:R-:W-:Y:S02]  /*7910*/  FFMA.FTZ R39, R39, c[0x0][0x2d0], -R173.reuse ;  /* 0x0000b40027277a23 */ /* 0x100fe400000108ad */
[C---:B-1----:R-:W-:Y:S04]  /*7920*/  HMMA.16816.F32.BF16 R60, R136.reuse, R140, R60 ;  /* 0x0000008c883c723c */ /* 0x042fe8000004183c */
[--C-:B------:R-:W-:Y:S02]  /*7930*/  FFMA.FTZ R40, R40, c[0x0][0x2d0], -R172.reuse ;  /* 0x0000b40028287a23 */ /* 0x100fe400000108ac */
[--C-:B------:R-:W-:Y:S02]  /*7940*/  FFMA.FTZ R41, R41, c[0x0][0x2d0], -R172.reuse ;  /* 0x0000b40029297a23 */ /* 0x100fe400000108ac */
[C---:B------:R-:W-:Y:S01]  /*7950*/  HMMA.16816.F32.BF16 R64, R136.reuse, R142, R64 ;  /* 0x0000008e8840723c */ /* 0x040fe20000041840 */
[----:B------:R-:W1:Y:S03]  /*7960*/  LDSM.16.MT88.4 R140, [R134+0x3100] ;  /* 0x00310000868c783b */ /* 0x000e660000004200 */
[--C-:B------:R-:W-:Y:S02]  /*7970*/  FFMA.FTZ R42, R42, c[0x0][0x2d0], -R173.reuse ;  /* 0x0000b4002a2a7a23 */ /* 0x100fe400000108ad */
[C---:B------:R-:W-:Y:S02]  /*7980*/  FMUL.FTZ R86, R0.reuse, R86 ;  /* 0x0000005600567220 */ /* 0x040fe40000410000 */
[----:B------:R-:W-:Y:S01]  /*7990*/  FMUL.FTZ R87, R0, R87 ;  /* 0x0000005700577220 */ /* 0x000fe20000410000 */
[C---:B--2---:R-:W-:Y:S03]  /*79a0*/  HMMA.16816.F32.BF16 R68, R136.reuse, R160, R68 ;  /* 0x000000a08844723c */ /* 0x044fe60000041844 */
[C---:B------:R-:W-:Y:S02]  /*79b0*/  FMUL.FTZ R88, R2.reuse, R88 ;  /* 0x0000005802587220 */ /* 0x040fe40000410000 */
[----:B------:R-:W-:Y:S02]  /*79c0*/  FMUL.FTZ R89, R2, R89 ;  /* 0x0000005902597220 */ /* 0x000fe40000410000 */
[C---:B------:R-:W-:Y:S01]  /*79d0*/  FMUL.FTZ R90, R0.reuse, R90 ;  /* 0x0000005a005a7220 */ /* 0x040fe20000410000 */
[C---:B------:R-:W-:Y:S01]  /*79e0*/  HMMA.16816.F32.BF16 R72, R136.reuse, R162, R72 ;  /* 0x000000a28848723c */ /* 0x040fe20000041848 */
[----:B------:R-:W2:Y:S03]  /*79f0*/  LDSM.16.MT88.4 R160, [R233+UR4+0x3100] ;  /* 0x00310004e9a0783b */ /* 0x000ea60008004200 */
[----:B------:R-:W-:Y:S02]  /*7a00*/  FMUL.FTZ R91, R0, R91 ;  /* 0x0000005b005b7220 */ /* 0x000fe40000410000 */
[C---:B------:R-:W-:Y:S02]  /*7a10*/  FMUL.FTZ R92, R2.reuse, R92 ;  /* 0x0000005c025c7220 */ /* 0x040fe40000410000 */
[C---:B---3--:R-:W-:Y:S04]  /*7a20*/  HMMA.16816.F32.BF16 R76, R136.reuse, R164, R76 ;  /* 0x000000a4884c723c */ /* 0x048fe8000004184c */
        /* <DEDUP_REMOVED lines=8> */
[C---:B------:R-:W-:Y:S02]  /*7ab0*/  FMUL.FTZ R98, R0.reuse, R98 ;  /* 0x0000006200627220 */ /* 0x040fe40000410000 */
[C---:B------:R-:W-:Y:S01]  /*7ac0*/  HMMA.16816.F32.BF16 R88, R136.reuse, R142, R88 ;  /* 0x0000008e8858723c */ /* 0x040fe20000041858 */
[----:B------:R-:W1:Y:S03]  /*7ad0*/  LDSM.16.MT88.4 R140, [R135+UR4+0x6100] ;  /* 0x00610004878c783b */ /* 0x000e660008004200 */
[----:B------:R-:W-:Y:S02]  /*7ae0*/  FMUL.FTZ R99, R0, R99 ;  /* 0x0000006300637220 */ /* 0x000fe40000410000 */
[C---:B------:R-:W-:Y:S02]  /*7af0*/  FMUL.FTZ R100, R2.reuse, R100 ;  /* 0x0000006402647220 */ /* 0x040fe40000410000 */
[----:B------:R-:W-:Y:S01]  /*7b00*/  FMUL.FTZ R101, R2, R101 ;  /* 0x0000006502657220 */ /* 0x000fe20000410000 */
[C---:B--2---:R-:W-:Y:S03]  /*7b10*/  HMMA.16816.F32.BF16 R92, R136.reuse, R160, R92 ;  /* 0x000000a0885c723c */ /* 0x044fe6000004185c */
[C---:B------:R-:W-:Y:S02]  /*7b20*/  FMUL.FTZ R102, R0.reuse, R102 ;  /* 0x0000006600667220 */ /* 0x040fe40000410000 */
[----:B------:R-:W-:Y:S02]  /*7b30*/  FMUL.FTZ R103, R0, R103 ;  /* 0x0000006700677220 */ /* 0x000fe40000410000 */
[C---:B------:R-:W-:Y:S01]  /*7b40*/  FMUL.FTZ R104, R2.reuse, R104 ;  /* 0x0000006802687220 */ /* 0x040fe20000410000 */
[C---:B------:R-:W-:Y:S01]  /*7b50*/  HMMA.16816.F32.BF16 R96, R136.reuse, R162, R96 ;  /* 0x000000a28860723c */ /* 0x040fe20000041860 */
[----:B------:R-:W2:Y:S03]  /*7b60*/  LDSM.16.MT88.4 R160, [R134+0x6100] ;  /* 0x0061000086a0783b */ /* 0x000ea60000004200 */
[----:B------:R-:W-:Y:S02]  /*7b70*/  FMUL.FTZ R105, R2, R105 ;  /* 0x0000006902697220 */ /* 0x000fe40000410000 */
[C---:B------:R-:W-:Y:S02]  /*7b80*/  FMUL.FTZ R106, R0.reuse, R106 ;  /* 0x0000006a006a7220 */ /* 0x040fe40000410000 */
[C---:B---3--:R-:W-:Y:S04]  /*7b90*/  HMMA.16816.F32.BF16 R100, R136.reuse, R164, R100 ;  /* 0x000000a48864723c */ /* 0x048fe80000041864 */
[----:B------:R-:W-:Y:S02]  /*7ba0*/  FMUL.FTZ R107, R0, R107 ;  /* 0x0000006b006b7220 */ /* 0x000fe40000410000 */
[C---:B------:R-:W-:Y:S02]  /*7bb0*/  FMUL.FTZ R108, R2.reuse, R108 ;  /* 0x0000006c026c7220 */ /* 0x040fe40000410000 */
[----:B------:R-:W-:Y:S03]  /*7bc0*/  FMUL.FTZ R109, R2, R109 ;  /* 0x0000006d026d7220 */ /* 0x000fe60000410000 */
[C---:B------:R-:W-:Y:S01]  /*7bd0*/  HMMA.16816.F32.BF16 R104, R136.reuse, R166, R104 ;  /* 0x000000a68868723c */ /* 0x040fe20000041868 */
[----:B------:R-:W3:Y:S02]  /*7be0*/  LDSM.16.MT88.4 R164, [R233+UR4+0x6100] ;  /* 0x00610004e9a4783b */ /* 0x000ee40008004200 */
[C---:B------:R-:W-:Y:S02]  /*7bf0*/  FMUL.FTZ R110, R0.reuse, R110 ;  /* 0x0000006e006e7220 */ /* 0x040fe40000410000 */
[----:B------:R-:W-:Y:S02]  /*7c00*/  FMUL.FTZ R111, R0, R111 ;  /* 0x0000006f006f7220 */ /* 0x000fe40000410000 */
[--C-:B------:R-:W-:Y:S02]  /*7c10*/  FFMA.FTZ R12, R12, c[0x0][0x2d0], -R172.reuse ;  /* 0x0000b4000c0c7a23 */ /* 0x100fe400000108ac */
[--C-:B------:R-:W-:Y:S02]  /*7c20*/  FFMA.FTZ R13, R13, c[0x0][0x2d0], -R172.reuse ;  /* 0x0000b4000d0d7a23 */ /* 0x100fe400000108ac */
[----:B------:R4:W-:Y:S01]  /*7c30*/  MUFU.EX2 R228, R12 ;  /* 0x0000000c00e47308 */ /* 0x0009e20000000800 */
[C---:B-1----:R-:W-:Y:S03]  /*7c40*/  HMMA.16816.F32.BF16 R108, R136.reuse, R140, R108 ;  /* 0x0000008c886c723c */ /* 0x042fe6000004186c */
[--C-:B------:R-:W-:Y:S02]  /*7c50*/  FFMA.FTZ R14, R14, c[0x0][0x2d0], -R173.reuse ;  /* 0x0000b4000e0e7a23 */ /* 0x100fe400000108ad */
[--C-:B------:R-:W-:Y:S02]  /*7c60*/  FFMA.FTZ R15, R15, c[0x0][0x2d0], -R173.reuse ;  /* 0x0000b4000f0f7a23 */ /* 0x100fe400000108ad */
[C---:B------:R-:W-:Y:S02]  /*7c70*/  FMUL.FTZ R112, R2.reuse, R112 ;  /* 0x0000007002707220 */ /* 0x040fe40000410000 */
[----:B------:R1:W1:Y:S03]  /*7c80*/  MUFU.EX2 R215, R13 ;  /* 0x0000000d00d77308 */ /* 0x0002660000000800 */
[----:B------:R-:W-:Y:S02]  /*7c90*/  FMUL.FTZ R113, R2, R113 ;  /* 0x0000007102717220 */ /* 0x000fe40000410000 */
[C---:B------:R-:W-:Y:S02]  /*7ca0*/  FMUL.FTZ R114, R0.reuse, R114 ;  /* 0x0000007200727220 */ /* 0x040fe40000410000 */
[----:B------:R-:W-:Y:S02]  /*7cb0*/  FMUL.FTZ R115, R0, R115 ;  /* 0x0000007300737220 */ /* 0x000fe40000410000 */
[C---:B------:R-:W-:Y:S01]  /*7cc0*/  FMUL.FTZ R116, R2.reuse, R116 ;  /* 0x0000007402747220 */ /* 0x040fe20000410000 */
[----:B------:R1:W-:Y:S01]  /*7cd0*/  MUFU.EX2 R212, R14 ;  /* 0x0000000e00d47308 */ /* 0x0003e20000000800 */
[----:B------:R-:W-:Y:S02]  /*7ce0*/  FMUL.FTZ R117, R2, R117 ;  /* 0x0000007502757220 */ /* 0x000fe40000410000 */
[C---:B------:R-:W-:Y:S01]  /*7cf0*/  FMUL.FTZ R118, R0.reuse, R118 ;  /* 0x0000007600767220 */ /* 0x040fe20000410000 */
[C---:B------:R-:W-:Y:S01]  /*7d00*/  HMMA.16816.F32.BF16 R112, R136.reuse, R142, R112 ;  /* 0x0000008e8870723c */ /* 0x040fe20000041870 */
[----:B------:R-:W3:Y:S02]  /*7d10*/  LDSM.16.MT88.4 R140, [R133+0x6100] ;  /* 0x00610000858c783b */ /* 0x000ee40000004200 */
[----:B------:R-:W-:Y:S02]  /*7d20*/  FMUL.FTZ R119, R0, R119 ;  /* 0x0000007700777220 */ /* 0x000fe40000410000 */
[--C-:B------:R-:W-:Y:S01]  /*7d30*/  FFMA.FTZ R16, R16, c[0x0][0x2d0], -R172.reuse ;  /* 0x0000b40010107a23 */ /* 0x100fe200000108ac */
[----:B------:R1:W-:Y:S01]  /*7d40*/  MUFU.EX2 R183, R15 ;  /* 0x0000000f00b77308 */ /* 0x0003e20000000800 */
[--C-:B------:R-:W-:Y:S02]  /*7d50*/  FFMA.FTZ R17, R17, c[0x0][0x2d0], -R172.reuse ;  /* 0x0000b40011117a23 */ /* 0x100fe400000108ac */
[--C-:B------:R-:W-:Y:S01]  /*7d60*/  FFMA.FTZ R18, R18, c[0x0][0x2d0], -R173.reuse ;  /* 0x0000b40012127a23 */ /* 0x100fe200000108ad */
[C---:B--2---:R-:W-:Y:S03]  /*7d70*/  HMMA.16816.F32.BF16 R116, R136.reuse, R160, R116 ;  /* 0x000000a08874723c */ /* 0x044fe60000041874 */
[----:B------:R-:W-:Y:S02]  /*7d80*/  FFMA.FTZ R19, R19, c[0x0][0x2d0], -R173 ;  /* 0x0000b40013137a23 */ /* 0x000fe400000108ad */
[C---:B------:R-:W-:Y:S01]  /*7d90*/  FMUL.FTZ R120, R2.reuse, R120 ;  /* 0x0000007802787220 */ /* 0x040fe20000410000 */
[----:B------:R2:W-:Y:S01]  /*7da0*/  MUFU.EX2 R214, R16 ;  /* 0x0000001000d67308 */ /* 0x0005e20000000800 */
[----:B------:R-:W-:Y:S02]  /*7db0*/  FMUL.FTZ R121, R2, R121 ;  /* 0x0000007902797220 */ /* 0x000fe40000410000 */
[C---:B------:R-:W-:Y:S03]  /*7dc0*/  FMUL.FTZ R122, R0.reuse, R122 ;  /* 0x0000007a007a7220 */ /* 0x040fe60000410000 */
[----:B------:R-:W-:Y:S02]  /*7dd0*/  FMUL.FTZ R123, R0, R123 ;  /* 0x0000007b007b7220 */ /* 0x000fe40000410000 */
[C---:B----4-:R-:W-:Y:S02]  /*7de0*/  FMUL.FTZ R12, R2.reuse, R144 ;  /* 0x00000090020c7220 */ /* 0x050fe40000410000 */
[----:B------:R4:W2:Y:S01]  /*7df0*/  MUFU.EX2 R213, R17 ;  /* 0x0000001100d57308 */ /* 0x0008a20000000800 */
[----:B-1----:R-:W-:Y:S02]  /*7e00*/  FMUL.FTZ R13, R2, R145 ;  /* 0x00000091020d7220 */ /* 0x002fe40000410000 */
[C---:B------:R-:W-:Y:S01]  /*7e10*/  HMMA.16816.F32.BF16 R120, R136.reuse, R162, R120 ;  /* 0x000000a28878723c */ /* 0x040fe20000041878 */
[----:B------:R-:W-:Y:S02]  /*7e20*/  LDSM.16.MT88.4 R160, [R134+0x900] ;  /* 0x0009000086a0783b */ /* 0x000fe40000004200 */
[C---:B------:R-:W-:Y:S02]  /*7e30*/  FMUL.FTZ R14, R0.reuse, R146 ;  /* 0x00000092000e7220 */ /* 0x040fe40000410000 */
[----:B------:R-:W-:Y:S02]  /*7e40*/  FMUL.FTZ R15, R0, R147 ;  /* 0x00000093000f7220 */ /* 0x000fe40000410000 */
[----:B------:R1:W-:Y:S01]  /*7e50*/  MUFU.EX2 R182, R18 ;  /* 0x0000001200b67308 */ /* 0x0003e20000000800 */
[C---:B------:R-:W-:Y:S01]  /*7e60*/  FMUL.FTZ R124, R2.reuse, R124 ;  /* 0x0000007c027c7220 */ /* 0x040fe20000410000 */
[----:B------:R-:W1:Y:S03]  /*7e70*/  LDSM.16.MT88.4 R144, [R135+UR4+0x900] ;  /* 0x000900048790783b */ /* 0x000e660008004200 */
[C---:B---3--:R-:W-:Y:S03]  /*7e80*/  HMMA.16816.F32.BF16 R12, R136.reuse, R164, R12 ;  /* 0x000000a4880c723c */ /* 0x048fe6000004180c */
[----:B------:R-:W-:Y:S02]  /*7e90*/  FMUL.FTZ R125, R2, R125 ;  /* 0x0000007d027d7220 */ /* 0x000fe40000410000 */
[----:B------:R3:W1:Y:S01]  /*7ea0*/  MUFU.EX2 R181, R19 ;  /* 0x0000001300b57308 */ /* 0x0006620000000800 */
[C---:B------:R-:W-:Y:S02]  /*7eb0*/  FMUL.FTZ R126, R0.reuse, R126 ;  /* 0x0000007e007e7220 */ /* 0x040fe40000410000 */
[----:B------:R-:W-:Y:S04]  /*7ec0*/  FMUL.FTZ R127, R0, R127 ;  /* 0x0000007f007f7220 */ /* 0x000fe80000410000 */
[C---:B--2---:R-:W-:Y:S02]  /*7ed0*/  FMUL.FTZ R16, R2.reuse, R148 ;  /* 0x0000009402107220 */ /* 0x044fe40000410000 */
[C---:B----4-:R-:W-:Y:S01]  /*7ee0*/  FMUL.FTZ R17, R2.reuse, R149 ;  /* 0x0000009502117220 */ /* 0x050fe20000410000 */
[C---:B------:R-:W-:Y:S01]  /*7ef0*/  HMMA.16816.F32.BF16 R124, R136.reuse, R166, R124 ;  /* 0x000000a6887c723c */ /* 0x040fe2000004187c */
[----:B------:R-:W-:Y:S02]  /*7f00*/  LDSM.16.MT88.4 R164, [R133+0x900] ;  /* 0x0009000085a4783b */ /* 0x000fe40000004200 */
[----:B------:R-:W-:Y:S02]  /*7f10*/  FMUL.FTZ R128, R2, R128 ;  /* 0x0000008002807220 */ /* 0x000fe40000410000 */
[----:B-1----:R-:W-:Y:S02]  /*7f20*/  FMUL.FTZ R18, R0, R150 ;  /* 0x0000009600127220 */ /* 0x002fe40000410000 */
[----:B------:R-:W-:Y:S02]  /*7f30*/  FMUL.FTZ R129, R2, R129 ;  /* 0x0000008102817220 */ /* 0x000fe40000410000 */
[C---:B------:R-:W-:Y:S03]  /*7f40*/  FMUL.FTZ R130, R0.reuse, R130 ;  /* 0x0000008200827220 */ /* 0x040fe60000410000 */
[C---:B------:R-:W-:Y:S02]  /*7f50*/  FMUL.FTZ R131, R0.reuse, R131 ;  /* 0x0000008300837220 */ /* 0x040fe40000410000 */
[----:B---3--:R-:W-:Y:S02]  /*7f60*/  FMUL.FTZ R19, R0, R151 ;  /* 0x0000009700137220 */ /* 0x008fe40000410000 */
[----:B------:R-:W1:Y:S01]  /*7f70*/  LDSM.16.MT88.4 R148, [R233+UR4+0x900] ;  /* 0x00090004e994783b */ /* 0x000e620008004200 */
[--C-:B------:R-:W-:Y:S02]  /*7f80*/  FFMA.FTZ R20, R20, c[0x0][0x2d0], -R172.reuse ;  /* 0x0000b40014147a23 */ /* 0x100fe400000108ac */
[----:B------:R-:W-:Y:S02]  /*7f90*/  FFMA.FTZ R2, R2, R244, R243 ;  /* 0x000000f402027223 */ /* 0x000fe400000100f3 */
[C---:B------:R-:W-:Y:S01]  /*7fa0*/  HMMA.16816.F32.BF16 R16, R136.reuse, R140, R16 ;  /* 0x0000008c8810723c */ /* 0x040fe20000041810 */
[----:B------:R2:W-:Y:S02]  /*7fb0*/  MUFU.EX2 R180, R20 ;  /* 0x0000001400b47308 */ /* 0x0005e40000000800 */
[----:B------:R-:W-:Y:S02]  /*7fc0*/  FFMA.FTZ R0, R0, R245, R231 ;  /* 0x000000f500007223 */ /* 0x000fe400000100e7 */
[--C-:B------:R-:W-:Y:S02]  /*7fd0*/  FFMA.FTZ R21, R21, c[0x0][0x2d0], -R172.reuse ;  /* 0x0000b40015157a23 */ /* 0x100fe400000108ac */
[--C-:B------:R-:W-:Y:S01]  /*7fe0*/  FFMA.FTZ R22, R22, c[0x0][0x2d0], -R173.reuse ;  /* 0x0000b40016167a23 */ /* 0x100fe200000108ad */
[----:B------:R-:W-:Y:S01]  /*7ff0*/  HMMA.16816.F32.BF16 R128, R136, R142, R128 ;  /* 0x0000008e8880723c */ /* 0x000fe20000041880 */
[----:B------:R-:W3:Y:S02]  /*8000*/  LDSM.16.MT88.4 R140, [R134+0x3900] ;  /* 0x00390000868c783b */ /* 0x000ee40000004200 */
[----:B------:R-:W-:Y:S01]  /*8010*/  MUFU.EX2 R179, R21 ;  /* 0x0000001500b37308 */ /* 0x000fe20000000800 */
[--C-:B------:R-:W-:Y:S02]  /*8020*/  FFMA.FTZ R23, R23, c[0x0][0x2d0], -R173.reuse ;  /* 0x0000b40017177a23 */ /* 0x100fe400000108ad */
[--C-:B------:R-:W-:Y:S01]  /*8030*/  FFMA.FTZ R44, R44, c[0x0][0x2d0], -R172.reuse ;  /* 0x0000b4002c2c7a23 */ /* 0x100fe200000108ac */
[----:B------:R-:W-:Y:S01]  /*8040*/  F2FP.BF16.PACK_AB R136, R215, R228 ;  /* 0x000000e4d788723e */ /* 0x000fe200000010ff */
[--C-:B------:R-:W-:Y:S01]  /*8050*/  FFMA.FTZ R45, R45, c[0x0][0x2d0], -R172.reuse ;  /* 0x0000b4002d2d7a23 */ /* 0x100fe200000108ac */
[----:B------:R-:W-:Y:S03]  /*8060*/  F2FP.BF16.PACK_AB R138, R213, R214 ;  /* 0x000000d6d58a723e */ /* 0x000fe600000010ff */
[----:B------:R-:W-:Y:S01]  /*8070*/  F2FP.BF16.PACK_AB R137, R183, R212 ;  /* 0x000000d4b789723e */ /* 0x000fe200000010ff */
[----:B------:R4:W-:Y:S01]  /*8080*/  MUFU.EX2 R176, R22 ;  /* 0x0000001600b07308 */ /* 0x0009e20000000800 */
[----:B------:R-:W-:Y:S01]  /*8090*/  F2FP.BF16.PACK_AB R139, R181, R182 ;  /* 0x000000b6b58b723e */ /* 0x000fe200000010ff */
[--C-:B------:R-:W-:Y:S02]  /*80a0*/  FFMA.FTZ R46, R46, c[0x0][0x2d0], -R173.reuse ;  /* 0x0000b4002e2e7a23 */ /* 0x100fe400000108ad */
[--C-:B--2---:R-:W-:Y:S02]  /*80b0*/  FFMA.FTZ R20, R27, c[0x0][0x2d0], -R173.reuse ;  /* 0x0000b4001b147a23 */ /* 0x104fe400000108ad */
[--C-:B------:R-:W-:Y:S02]  /*80c0*/  FFMA.FTZ R47, R47, c[0x0][0x2d0], -R173.reuse ;  /* 0x0000b4002f2f7a23 */ /* 0x100fe400000108ad */
[C---:B------:R-:W-:Y:S02]  /*80d0*/  HMMA.16816.F32.BF16 R4, R136.reuse, R144, R4 ;  /* 0x000000908804723c */ /* 0x040fe40000041804 */
[----:B------:R-:W2:Y:S01]  /*80e0*/  MUFU.EX2 R175, R23 ;  /* 0x0000001700af7308 */ /* 0x000ea20000000800 */
[--C-:B------:R-:W-:Y:S02]  /*80f0*/  FFMA.FTZ R48, R48, c[0x0][0x2d0], -R172.reuse ;  /* 0x0000b40030307a23 */ /* 0x100fe400000108ac */
[----:B------:R-:W-:Y:S02]  /*8100*/  FFMA.FTZ R49, R49, c[0x0][0x2d0], -R172 ;  /* 0x0000b40031317a23 */ /* 0x000fe400000108ac */
[--C-:B------:R-:W-:Y:S01]  /*8110*/  FFMA.FTZ R50, R50, c[0x0][0x2d0], -R173.reuse ;  /* 0x0000b40032327a23 */ /* 0x100fe200000108ad */
[C---:B------:R-:W-:Y:S01]  /*8120*/  HMMA.16816.F32.BF16 R8, R136.reuse, R146, R8 ;  /* 0x000000928808723c */ /* 0x040fe20000041808 */
[----:B------:R-:W3:Y:S03]  /*8130*/  LDSM.16.MT88.4 R144, [R233+UR4+0x3900] ;  /* 0x00390004e990783b */ /* 0x000ee60008004200 */
[----:B------:R1:W-:Y:S01]  /*8140*/  MUFU.EX2 R174, R20 ;  /* 0x0000001400ae7308 */ /* 0x0003e20000000800 */
[--C-:B------:R-:W-:Y:S03]  /*8150*/  FFMA.FTZ R51, R51, c[0x0][0x2d0], -R173.reuse ;  /* 0x0000b40033337a23 */ /* 0x100fe600000108ad */
[C---:B------:R-:W-:Y:S04]  /*8160*/  HMMA.16816.F32.BF16 R52, R136.reuse, R160, R52 ;  /* 0x000000a08834723c */ /* 0x040fe80000041834 */
[----:B----4-:R-:W-:Y:S02]  /*8170*/  F2FP.BF16.PACK_AB R22, R177, R178 ;  /* 0x000000b2b116723e */ /* 0x010fe400000010ff */
[----:B------:R-:W-:Y:S02]  /*8180*/  MUFU.EX2 R44, R44 ;  /* 0x0000002c002c7308 */ /* 0x000fe40000000800 */
[C---:B------:R-:W-:Y:S01]  /*8190*/  HMMA.16816.F32.BF16 R56, R136.reuse, R162, R56 ;  /* 0x000000a28838723c */ /* 0x040fe20000041838 */
[----:B------:R-:W4:Y:S03]  /*81a0*/  LDSM.16.MT88.4 R160, [R133+0x3900] ;  /* 0x0039000085a0783b */ /* 0x000f260000004200 */
[----:B--2---:R-:W-:Y:S04]  /*81b0*/  F2FP.BF16.PACK_AB R21, R175, R176 ;  /* 0x000000b0af15723e */ /* 0x004fe800000010ff */
[C---:B-1----:R-:W-:Y:S01]  /*81c0*/  HMMA.16816.F32.BF16 R60, R136.reuse, R148, R60 ;  /* 0x00000094883c723c */ /* 0x042fe2000004183c */
[----:B------:R-:W-:Y:S03]  /*81d0*/  MUFU.EX2 R45, R45 ;  /* 0x0000002d002d7308 */ /* 0x000fe60000000800 */
[----:B------:R-:W-:Y:S04]  /*81e0*/  F2FP.BF16.PACK_AB R20, R179, R180 ;  /* 0x000000b4b314723e */ /* 0x000fe800000010ff */
[C---:B------:R-:W-:Y:S01]  /*81f0*/  HMMA.16816.F32.BF16 R64, R136.reuse, R150, R64 ;  /* 0x000000968840723c */ /* 0x040fe20000041840 */
[----:B------:R-:W1:Y:S02]  /*8200*/  LDSM.16.MT88.4 R148, [R135+UR4+0x6900] ;  /* 0x006900048794783b */ /* 0x000e640008004200 */
[----:B------:R-:W-:Y:S05]  /*8210*/  MUFU.EX2 R46, R46 ;  /* 0x0000002e002e7308 */ /* 0x000fea0000000800 */
[C---:B------:R-:W-:Y:S05]  /*8220*/  HMMA.16816.F32.BF16 R68, R136.reuse, R164, R68 ;  /* 0x000000a48844723c */ /* 0x040fea0000041844 */
[----:B------:R-:W-:Y:S03]  /*8230*/  MUFU.EX2 R47, R47 ;  /* 0x0000002f002f7308 */ /* 0x000fe60000000800 */
[C---:B------:R-:W-:Y:S01]  /*8240*/  HMMA.16816.F32.BF16 R72, R136.reuse, R166, R72 ;  /* 0x000000a68848723c */ /* 0x040fe20000041848 */
[----:B------:R-:W-:Y:S06]  /*8250*/  LDSM.16.MT88.4 R164, [R133+0x6900] ;  /* 0x0069000085a4783b */ /* 0x000fec0000004200 */
[----:B------:R-:W-:Y:S01]  /*8260*/  MUFU.EX2 R48, R48 ;  /* 0x0000003000307308 */ /* 0x000fe20000000800 */
[C---:B------:R-:W-:Y:S08]  /*8270*/  HMMA.16816.F32.BF16 R76, R136.reuse, R168, R76 ;  /* 0x000000a8884c723c */ /* 0x040ff0000004184c */
[C---:B------:R-:W-:Y:S01]  /*8280*/  HMMA.16816.F32.BF16 R80, R136.reuse, R170, R80 ;  /* 0x000000aa8850723c */ /* 0x040fe20000041850 */
[----:B------:R2:W1:Y:S07]  /*8290*/  MUFU.EX2 R171, R26 ;  /* 0x0000001a00ab7308 */ /* 0x00046e0000000800 */
[C---:B---3--:R-:W-:Y:S03]  /*82a0*/  HMMA.16816.F32.BF16 R84, R136.reuse, R140, R84 ;  /* 0x0000008c8854723c */ /* 0x048fe60000041854 */
[----:B------:R-:W-:Y:S05]  /*82b0*/  MUFU.EX2 R170, R29 ;  /* 0x0000001d00aa7308 */ /* 0x000fea0000000800 */
[C---:B------:R-:W-:Y:S01]  /*82c0*/  HMMA.16816.F32.BF16 R88, R136.reuse, R142, R88 ;  /* 0x0000008e8858723c */ /* 0x040fe20000041858 */
[----:B------:R-:W3:Y:S04]  /*82d0*/  LDSM.16.MT88.4 R140, [R134+0x6900] ;  /* 0x00690000868c783b */ /* 0x000ee80000004200 */
[----:B------:R-:W-:Y:S03]  /*82e0*/  MUFU.EX2 R169, R32 ;  /* 0x0000002000a97308 */ /* 0x000fe60000000800 */
[C---:B------:R-:W-:Y:S01]  /*82f0*/  HMMA.16816.F32.BF16 R92, R136.reuse, R144, R92 ;  /* 0x00000090885c723c */ /* 0x040fe2000004185c */
[----:B--2---:R-:W-:Y:S03]  /*8300*/  LDSM.16.MT88.4 R24, [R134+0x1100] ;  /* 0x001100008618783b */ /* 0x004fe60000004200 */
[----:B-1----:R-:W-:Y:S03]  /*8310*/  F2FP.BF16.PACK_AB R23, R174, R171 ;  /* 0x000000abae17723e */ /* 0x002fe600000010ff */
[----:B------:R-:W-:Y:S01]  /*8320*/  MUFU.EX2 R168, R33 ;  /* 0x0000002100a87308 */ /* 0x000fe20000000800 */
[C---:B------:R-:W-:Y:S01]  /*8330*/  HMMA.16816.F32.BF16 R96, R136.reuse, R146, R96 ;  /* 0x000000928860723c */ /* 0x040fe20000041860 */
[----:B------:R-:W1:Y:S07]  /*8340*/  LDSM.16.MT88.4 R144, [R233+UR4+0x6900] ;  /* 0x00690004e990783b */ /* 0x000e6e0008004200 */
[C---:B----4-:R-:W-:Y:S01]  /*8350*/  HMMA.16816.F32.BF16 R100, R136.reuse, R160, R100 ;  /* 0x000000a08864723c */ /* 0x050fe20000041864 */
[----:B------:R-:W-:Y:S07]  /*8360*/  MUFU.EX2 R49, R49 ;  /* 0x0000003100317308 */ /* 0x000fee0000000800 */
[C---:B------:R-:W-:Y:S01]  /*8370*/  HMMA.16816.F32.BF16 R104, R136.reuse, R162, R104 ;  /* 0x000000a28868723c */ /* 0x040fe20000041868 */
[----:B------:R-:W-:Y:S02]  /*8380*/  LDSM.16.MT88.4 R160, [R233+UR4+0x4100] ;  /* 0x00410004e9a0783b */ /* 0x000fe40008004200 */
[----:B------:R-:W-:Y:S05]  /*8390*/  MUFU.EX2 R50, R50 ;  /* 0x0000003200327308 */ /* 0x000fea0000000800 */
[C---:B------:R-:W-:Y:S05]  /*83a0*/  HMMA.16816.F32.BF16 R108, R136.reuse, R148, R108 ;  /* 0x00000094886c723c */ /* 0x040fea000004186c */
[----:B------:R-:W-:Y:S03]  /*83b0*/  MUFU.EX2 R51, R51 ;  /* 0x0000003300337308 */ /* 0x000fe60000000800 */
[C---:B------:R-:W-:Y:S01]  /*83c0*/  HMMA.16816.F32.BF16 R112, R136.reuse, R150, R112 ;  /* 0x000000968870723c */ /* 0x040fe20000041870 */
[----:B------:R-:W2:Y:S07]  /*83d0*/  LDSM.16.MT88.4 R148, [R135+UR4+0x1100] ;  /* 0x001100048794783b */ /* 0x000eae0008004200 */
[C---:B---3--:R-:W-:Y:S08]  /*83e0*/  HMMA.16816.F32.BF16 R116, R136.reuse, R140, R116 ;  /* 0x0000008c8874723c */ /* 0x048ff00000041874 */
[C---:B------:R-:W-:Y:S01]  /*83f0*/  HMMA.16816.F32.BF16 R120, R136.reuse, R142, R120 ;  /* 0x0000008e8878723c */ /* 0x040fe20000041878 */
[----:B------:R-:W3:Y:S07]  /*8400*/  LDSM.16.MT88.4 R140, [R233+UR4+0x1100] ;  /* 0x00110004e98c783b */ /* 0x000eee0008004200 */
[C---:B-1----:R-:W-:Y:S08]  /*8410*/  HMMA.16816.F32.BF16 R12, R136.reuse, R144, R12 ;  /* 0x00000090880c723c */ /* 0x042ff0000004180c */
[C---:B------:R-:W-:Y:S01]  /*8420*/  HMMA.16816.F32.BF16 R124, R136.reuse, R146, R124 ;  /* 0x00000092887c723c */ /* 0x040fe2000004187c */
[----:B------:R-:W-:Y:S07]  /*8430*/  LDSM.16.MT88.4 R144, [R135+UR4+0x4100] ;  /* 0x004100048790783b */ /* 0x000fee0008004200 */
[C---:B------:R-:W-:Y:S01]  /*8440*/  HMMA.16816.F32.BF16 R16, R136.reuse, R164, R16 ;  /* 0x000000a48810723c */ /* 0x040fe20000041810 */
[----:B------:R-:W-:Y:S07]  /*8450*/  MUFU.EX2 R165, R31 ;  /* 0x0000001f00a57308 */ /* 0x000fee0000000800 */
[----:B------:R-:W-:Y:S01]  /*8460*/  HMMA.16816.F32.BF16 R128, R136, R166, R128 ;  /* 0x000000a68880723c */ /* 0x000fe20000041880 */
[----:B------:R-:W1:Y:S02]  /*8470*/  LDSM.16.MT88.4 R136, [R133+0x1100] ;  /* 0x001100008588783b */ /* 0x000e640000004200 */
[----:B------:R-:W4:Y:S05]  /*8480*/  MUFU.EX2 R167, R28 ;  /* 0x0000001c00a77308 */ /* 0x000f2a0000000800 */
[C---:B--2---:R-:W-:Y:S05]  /*8490*/  HMMA.16816.F32.BF16 R4, R20.reuse, R148, R4 ;  /* 0x000000941404723c */ /* 0x044fea0000041804 */
[----:B------:R2:W1:Y:S03]  /*84a0*/  MUFU.EX2 R166, R30 ;  /* 0x0000001e00a67308 */ /* 0x0004660000000800 */
[C---:B------:R-:W-:Y:S01]  /*84b0*/  HMMA.16816.F32.BF16 R8, R20.reuse, R150, R8 ;  /* 0x000000961408723c */ /* 0x040fe20000041808 */
[----:B------:R-:W4:Y:S06]  /*84c0*/  LDSM.16.MT88.4 R148, [R134+0x4100] ;  /* 0x004100008694783b */ /* 0x000f2c0000004200 */
[----:B------:R-:W-:Y:S01]  /*84d0*/  MUFU.EX2 R164, R34 ;  /* 0x0000002200a47308 */ /* 0x000fe20000000800 */
[C---:B------:R-:W-:Y:S08]  /*84e0*/  HMMA.16816.F32.BF16 R52, R20.reuse, R24, R52 ;  /* 0x000000181434723c */ /* 0x040ff00000041834 */
[C---:B------:R-:W-:Y:S01]  /*84f0*/  HMMA.16816.F32.BF16 R56, R20.reuse, R26, R56 ;  /* 0x0000001a1438723c */ /* 0x040fe20000041838 */
[----:B------:R-:W4:Y:S07]  /*8500*/  LDSM.16.MT88.4 R24, [R133+0x4100] ;  /* 0x004100008518783b */ /* 0x000f2e0000004200 */
[C---:B---3--:R-:W-:Y:S01]  /*8510*/  HMMA.16816.F32.BF16 R60, R20.reuse, R140, R60 ;  /* 0x0000008c143c723c */ /* 0x048fe2000004183c */
[----:B--2---:R-:W-:Y:S07]  /*8520*/  LDSM.16.MT88.4 R28, [R135+UR4+0x1900] ;  /* 0x00190004871c783b */ /* 0x004fee0008004200 */
[C---:B------:R-:W-:Y:S01]  /*8530*/  HMMA.16816.F32.BF16 R64, R20.reuse, R142, R64 ;  /* 0x0000008e1440723c */ /* 0x040fe20000041840 */
[----:B------:R-:W2:Y:S07]  /*8540*/  LDSM.16.MT88.4 R140, [R135+UR4+0x7100] ;  /* 0x00710004878c783b */ /* 0x000eae0008004200 */
[C---:B-1----:R-:W-:Y:S08]  /*8550*/  HMMA.16816.F32.BF16 R68, R20.reuse, R136, R68 ;  /* 0x000000881444723c */ /* 0x042ff00000041844 */
[C---:B------:R-:W-:Y:S01]  /*8560*/  HMMA.16816.F32.BF16 R72, R20.reuse, R138, R72 ;  /* 0x0000008a1448723c */ /* 0x040fe20000041848 */
[----:B------:R-:W1:Y:S07]  /*8570*/  LDSM.16.MT88.4 R136, [R134+0x7100] ;  /* 0x007100008688783b */ /* 0x000e6e0000004200 */
[C---:B------:R-:W-:Y:S08]  /*8580*/  HMMA.16816.F32.BF16 R76, R20.reuse, R144, R76 ;  /* 0x00000090144c723c */ /* 0x040ff0000004184c */
[C---:B------:R-:W-:Y:S01]  /*8590*/  HMMA.16816.F32.BF16 R80, R20.reuse, R146, R80 ;  /* 0x000000921450723c */ /* 0x040fe20000041850 */
[----:B------:R-:W3:Y:S07]  /*85a0*/  LDSM.16.MT88.4 R144, [R233+UR4+0x7100] ;  /* 0x00710004e990783b */ /* 0x000eee0008004200 */
[C---:B----4-:R-:W-:Y:S01]  /*85b0*/  HMMA.16816.F32.BF16 R84, R20.reuse, R148, R84 ;  /* 0x000000941454723c */ /* 0x050fe20000041854 */
[----:B------:R-:W-:Y:S07]  /*85c0*/  MUFU.EX2 R149, R39 ;  /* 0x0000002700957308 */ /* 0x000fee0000000800 */
[C---:B------:R-:W-:Y:S03]  /*85d0*/  HMMA.16816.F32.BF16 R88, R20.reuse, R150, R88 ;  /* 0x000000961458723c */ /* 0x040fe60000041858 */
[----:B------:R-:W-:Y:S05]  /*85e0*/  MUFU.EX2 R151, R37 ;  /* 0x0000002500977308 */ /* 0x000fea0000000800 */
[C---:B------:R-:W-:Y:S05]  /*85f0*/  HMMA.16816.F32.BF16 R92, R20.reuse, R160, R92 ;  /* 0x000000a0145c723c */ /* 0x040fea000004185c */
[----:B------:R-:W-:Y:S03]  /*8600*/  MUFU.EX2 R150, R38 ;  /* 0x0000002600967308 */ /* 0x000fe60000000800 */
[C---:B------:R-:W-:Y:S07]  /*8610*/  HMMA.16816.F32.BF16 R96, R20.reuse, R162, R96 ;  /* 0x000000a21460723c */ /* 0x040fee0000041860 */
[----:B------:R4:W1:Y:S01]  /*8620*/  MUFU.EX2 R163, R35 ;  /* 0x0000002300a37308 */ /* 0x0008620000000800 */
[C---:B------:R-:W-:Y:S08]  /*8630*/  HMMA.16816.F32.BF16 R100, R20.reuse, R24, R100 ;  /* 0x000000181464723c */ /* 0x040ff00000041864 */
[C---:B------:R-:W-:Y:S01]  /*8640*/  HMMA.16816.F32.BF16 R104, R20.reuse, R26, R104 ;  /* 0x0000001a1468723c */ /* 0x040fe20000041868 */
[----:B------:R-:W3:Y:S01]  /*8650*/  LDSM.16.MT88.4 R24, [R133+0x7100] ;  /* 0x007100008518783b */ /* 0x000ee20000004200 */
[----:B------:R-:W-:Y:S06]  /*8660*/  MUFU.EX2 R148, R40 ;  /* 0x0000002800947308 */ /* 0x000fec0000000800 */
[C---:B--2---:R-:W-:Y:S04]  /*8670*/  HMMA.16816.F32.BF16 R108, R20.reuse, R140, R108 ;  /* 0x0000008c146c723c */ /* 0x044fe8000004186c */
[----:B------:R-:W-:Y:S01]  /*8680*/  MUFU.EX2 R162, R41 ;  /* 0x0000002900a27308 */ /* 0x000fe20000000800 */
[----:B----4-:R-:W-:Y:S03]  /*8690*/  LDSM.16.MT88.4 R32, [R233+UR4+0x1900] ;  /* 0x00190004e920783b */ /* 0x010fe60008004200 */
[C---:B------:R-:W-:Y:S06]  /*86a0*/  HMMA.16816.F32.BF16 R112, R20.reuse, R142, R112 ;  /* 0x0000008e1470723c */ /* 0x040fec0000041870 */
[----:B------:R-:W-:Y:S01]  /*86b0*/  MUFU.EX2 R161, R42 ;  /* 0x0000002a00a17308 */ /* 0x000fe20000000800 */
[----:B------:R-:W-:Y:S01]  /*86c0*/  LDSM.16.MT88.4 R140, [R133+0x1900] ;  /* 0x00190000858c783b */ /* 0x000fe20000004200 */
[C---:B-1----:R-:W-:Y:S08]  /*86d0*/  HMMA.16816.F32.BF16 R116, R20.reuse, R136, R116 ;  /* 0x000000881474723c */ /* 0x042ff00000041874 */
[C---:B------:R-:W-:Y:S01]  /*86e0*/  HMMA.16816.F32.BF16 R120, R20.reuse, R138, R120 ;  /* 0x0000008a1478723c */ /* 0x040fe20000041878 */
[----:B------:R-:W1:Y:S07]  /*86f0*/  LDSM.16.MT88.4 R136, [R134+0x1900] ;  /* 0x001900008688783b */ /* 0x000e6e0000004200 */
[C---:B---3--:R-:W-:Y:S08]  /*8700*/  HMMA.16816.F32.BF16 R12, R20.reuse, R144, R12 ;  /* 0x00000090140c723c */ /* 0x048ff0000004180c */
[C---:B------:R-:W-:Y:S01]  /*8710*/  HMMA.16816.F32.BF16 R124, R20.reuse, R146, R124 ;  /* 0x00000092147c723c */ /* 0x040fe2000004187c */
[----:B------:R-:W2:Y:S07]  /*8720*/  LDSM.16.MT88.4 R144, [R135+UR4+0x4900] ;  /* 0x004900048790783b */ /* 0x000eae0008004200 */
[C---:B------:R-:W-:Y:S08]  /*8730*/  HMMA.16816.F32.BF16 R16, R20.reuse, R24, R16 ;  /* 0x000000181410723c */ /* 0x040ff00000041810 */
[----:B------:R-:W-:Y:S01]  /*8740*/  HMMA.16816.F32.BF16 R128, R20, R26, R128 ;  /* 0x0000001a1480723c */ /* 0x000fe20000041880 */
[----:B------:R-:W3:Y:S06]  /*8750*/  LDSM.16.MT88.4 R24, [R134+0x4900] ;  /* 0x004900008618783b */ /* 0x000eec0000004200 */
[----:B------:R-:W-:Y:S02]  /*8760*/  F2FP.BF16.PACK_AB R20, R170, R167 ;  /* 0x000000a7aa14723e */ /* 0x000fe400000010ff */
[----:B------:R-:W-:Y:S03]  /*8770*/  F2FP.BF16.PACK_AB R22, R168, R169 ;  /* 0x000000a9a816723e */ /* 0x000fe600000010ff */
[----:B------:R-:W-:Y:S02]  /*8780*/  F2FP.BF16.PACK_AB R21, R165, R166 ;  /* 0x000000a6a515723e */ /* 0x000fe400000010ff */
[----:B------:R-:W-:Y:S07]  /*8790*/  F2FP.BF16.PACK_AB R23, R163, R164 ;  /* 0x000000a4a317723e */ /* 0x000fee00000010ff */
[C---:B------:R-:W-:Y:S08]  /*87a0*/  HMMA.16816.F32.BF16 R4, R20.reuse, R28, R4 ;  /* 0x0000001c1404723c */ /* 0x040ff00000041804 */
[C---:B------:R-:W-:Y:S01]  /*87b0*/  HMMA.16816.F32.BF16 R8, R20.reuse, R30, R8 ;  /* 0x0000001e1408723c */ /* 0x040fe20000041808 */
[----:B------:R-:W4:Y:S07]  /*87c0*/  LDSM.16.MT88.4 R28, [R233+UR4+0x4900] ;  /* 0x00490004e91c783b */ /* 0x000f2e0008004200 */
[C---:B-1----:R-:W-:Y:S08]  /*87d0*/  HMMA.16816.F32.BF16 R52, R20.reuse, R136, R52 ;  /* 0x000000881434723c */ /* 0x042ff00000041834 */
[C---:B------:R-:W-:Y:S01]  /*87e0*/  HMMA.16816.F32.BF16 R56, R20.reuse, R138, R56 ;  /* 0x0000008a1438723c */ /* 0x040fe20000041838 */
[----:B------:R-:W-:Y:S07]  /*87f0*/  LDSM.16.MT88.4 R136, [R135+UR4+0x7900] ;  /* 0x007900048788783b */ /* 0x000fee0008004200 */
[C---:B------:R-:W-:Y:S08]  /*8800*/  HMMA.16816.F32.BF16 R60, R20.reuse, R32, R60 ;  /* 0x00000020143c723c */ /* 0x040ff0000004183c */
[C---:B------:R-:W-:Y:S01]  /*8810*/  HMMA.16816.F32.BF16 R64, R20.reuse, R34, R64 ;  /* 0x000000221440723c */ /* 0x040fe20000041840 */
[----:B------:R-:W1:Y:S07]  /*8820*/  LDSM.16.MT88.4 R32, [R133+0x4900] ;  /* 0x004900008520783b */ /* 0x000e6e0000004200 */
[C---:B------:R-:W-:Y:S08]  /*8830*/  HMMA.16816.F32.BF16 R68, R20.reuse, R140, R68 ;  /* 0x0000008c1444723c */ /* 0x040ff00000041844 */
[C---:B------:R-:W-:Y:S01]  /*8840*/  HMMA.16816.F32.BF16 R72, R20.reuse, R142, R72 ;  /* 0x0000008e1448723c */ /* 0x040fe20000041848 */
[----:B------:R-:W-:Y:S07]  /*8850*/  LDSM.16.MT88.4 R140, [R135+UR4+0x2900] ;  /* 0x00290004878c783b */ /* 0x000fee0008004200 */
[C---:B--2---:R-:W-:Y:S01]  /*8860*/  HMMA.16816.F32.BF16 R76, R20.reuse, R144, R76 ;  /* 0x00000090144c723c */ /* 0x044fe2000004184c */
[----:B------:R4:W1:Y:S07]  /*8870*/  MUFU.EX2 R144, R36 ;  /* 0x0000002400907308 */ /* 0x00086e0000000800 */
[C---:B------:R-:W-:Y:S01]  /*8880*/  HMMA.16816.F32.BF16 R80, R20.reuse, R146, R80 ;  /* 0x000000921450723c */ /* 0x040fe20000041850 */
[----:B------:R-:W2:Y:S07]  /*8890*/  LDL.64 R146, [R1+0x10] ;  /* 0x0000100001927983 */ /* 0x000eae0000100a00 */
[C---:B---3--:R-:W-:Y:S08]  /*88a0*/  HMMA.16816.F32.BF16 R84, R20.reuse, R24, R84 ;  /* 0x000000181454723c */ /* 0x048ff00000041854 */
[C---:B------:R-:W-:Y:S01]  /*88b0*/  HMMA.16816.F32.BF16 R88, R20.reuse, R26, R88 ;  /* 0x0000001a1458723c */ /* 0x040fe20000041858 */
[----:B------:R-:W3:Y:S07]  /*88c0*/  LDSM.16.MT88.4 R24, [R134+0x7900] ;  /* 0x007900008618783b */ /* 0x000eee0000004200 */
[C---:B----4-:R-:W-:Y:S01]  /*88d0*/  HMMA.16816.F32.BF16 R92, R20.reuse, R28, R92 ;  /* 0x0000001c145c723c */ /* 0x050fe2000004185c */
[----:B------:R-:W-:Y:S07]  /*88e0*/  LDSM.16.MT88.4 R36, [R133+0x7900] ;  /* 0x007900008524783b */ /* 0x000fee0000004200 */
[C---:B------:R-:W-:Y:S01]  /*88f0*/  HMMA.16816.F32.BF16 R96, R20.reuse, R30, R96 ;  /* 0x0000001e1460723c */ /* 0x040fe20000041860 */
[----:B------:R-:W4:Y:S07]  /*8900*/  LDSM.16.MT88.4 R28, [R233+UR4+0x7900] ;  /* 0x00790004e91c783b */ /* 0x000f2e0008004200 */
[C---:B-1----:R-:W-:Y:S08]  /*8910*/  HMMA.16816.F32.BF16 R100, R20.reuse, R32, R100 ;  /* 0x000000201464723c */ /* 0x042ff00000041864 */
[C---:B------:R-:W-:Y:S01]  /*8920*/  HMMA.16816.F32.BF16 R104, R20.reuse, R34, R104 ;  /* 0x000000221468723c */ /* 0x040fe20000041868 */
[----:B------:R-:W1:Y:S07]  /*8930*/  LDSM.16.MT88.4 R32, [R135+UR4+0x2100] ;  /* 0x002100048720783b */ /* 0x000e6e0008004200 */
[C---:B------:R-:W-:Y:S07]  /*8940*/  HMMA.16816.F32.BF16 R108, R20.reuse, R136, R108 ;  /* 0x00000088146c723c */ /* 0x040fee000004186c */
[----:B------:R-:W-:Y:S01]  /*8950*/  FFMA.FTZ R136, R43, c[0x0][0x2d0], -R173 ;  /* 0x0000b4002b887a23 */ /* 0x000fe200000108ad */
[C---:B------:R-:W-:Y:S01]  /*8960*/  HMMA.16816.F32.BF16 R112, R20.reuse, R138, R112 ;  /* 0x0000008a1470723c */ /* 0x040fe20000041870 */
[----:B------:R-:W1:Y:S02]  /*8970*/  LDSM.16.MT88.4 R40, [R134+0x2100] ;  /* 0x002100008628783b */ /* 0x000e640000004200 */
[----:B------:R4:W1:Y:S05]  /*8980*/  MUFU.EX2 R160, R136 ;  /* 0x0000008800a07308 */ /* 0x00086a0000000800 */
[C---:B---3--:R-:W-:Y:S08]  /*8990*/  HMMA.16816.F32.BF16 R116, R20.reuse, R24, R116 ;  /* 0x000000181474723c */ /* 0x048ff00000041874 */
[C---:B------:R-:W-:Y:S01]  /*89a0*/  HMMA.16816.F32.BF16 R120, R20.reuse, R26, R120 ;  /* 0x0000001a1478723c */ /* 0x040fe20000041878 */
[----:B------:R-:W3:Y:S07]  /*89b0*/  LDSM.16.MT88.4 R24, [R233+UR4+0x2100] ;  /* 0x00210004e918783b */ /* 0x000eee0008004200 */
[C---:B----4-:R-:W-:Y:S01]  /*89c0*/  HMMA.16816.F32.BF16 R12, R20.reuse, R28, R12 ;  /* 0x0000001c140c723c */ /* 0x050fe2000004180c */
[----:B------:R-:W-:Y:S07]  /*89d0*/  LDSM.16.MT88.4 R136, [R233+UR4+0x5100] ;  /* 0x00510004e988783b */ /* 0x000fee0008004200 */
[C---:B------:R-:W-:Y:S01]  /*89e0*/  HMMA.16816.F32.BF16 R124, R20.reuse, R30, R124 ;  /* 0x0000001e147c723c */ /* 0x040fe2000004187c */
[----:B------:R-:W4:Y:S07]  /*89f0*/  LDSM.16.MT88.4 R28, [R133+0x2100] ;  /* 0x00210000851c783b */ /* 0x000f2e0000004200 */
[C---:B------:R-:W-:Y:S08]  /*8a00*/  HMMA.16816.F32.BF16 R16, R20.reuse, R36, R16 ;  /* 0x000000241410723c */ /* 0x040ff00000041810 */
[----:B------:R-:W-:Y:S01]  /*8a10*/  HMMA.16816.F32.BF16 R128, R20, R38, R128 ;  /* 0x000000261480723c */ /* 0x000fe20000041880 */
[----:B------:R-:W-:Y:S06]  /*8a20*/  LDSM.16.MT88.4 R36, [R134+0x5100] ;  /* 0x005100008624783b */ /* 0x000fec0000004200 */
[----:B------:R-:W-:Y:S02]  /*8a30*/  F2FP.BF16.PACK_AB R20, R151, R144 ;  /* 0x000000909714723e */ /* 0x000fe400000010ff */
[----:B------:R-:W-:Y:S03]  /*8a40*/  F2FP.BF16.PACK_AB R21, R149, R150 ;  /* 0x000000969515723e */ /* 0x000fe600000010ff */
[----:B------:R-:W-:Y:S02]  /*8a50*/  F2FP.BF16.PACK_AB R22, R162, R148 ;  /* 0x00000094a216723e */ /* 0x000fe400000010ff */
[----:B-1----:R-:W-:Y:S07]  /*8a60*/  F2FP.BF16.PACK_AB R23, R160, R161 ;  /* 0x000000a1a017723e */ /* 0x002fee00000010ff */
[C---:B------:R-:W-:Y:S08]  /*8a70*/  HMMA.16816.F32.BF16 R4, R20.reuse, R32, R4 ;  /* 0x000000201404723c */ /* 0x040ff00000041804 */
[C---:B------:R-:W-:Y:S01]  /*8a80*/  HMMA.16816.F32.BF16 R8, R20.reuse, R34, R8 ;  /* 0x000000221408723c */ /* 0x040fe20000041808 */
[----:B------:R-:W1:Y:S07]  /*8a90*/  LDSM.16.MT88.4 R32, [R135+UR4+0x5100] ;  /* 0x005100048720783b */ /* 0x000e6e0008004200 */
[C---:B------:R-:W-:Y:S08]  /*8aa0*/  HMMA.16816.F32.BF16 R52, R20.reuse, R40, R52 ;  /* 0x000000281434723c */ /* 0x040ff00000041834 */
[C---:B------:R-:W-:Y:S01]  /*8ab0*/  HMMA.16816.F32.BF16 R56, R20.reuse, R42, R56 ;  /* 0x0000002a1438723c */ /* 0x040fe20000041838 */
[----:B------:R-:W1:Y:S07]  /*8ac0*/  LDSM.16.MT88.4 R40, [R133+0x5100] ;  /* 0x005100008528783b */ /* 0x000e6e0000004200 */
[C---:B---3--:R-:W-:Y:S08]  /*8ad0*/  HMMA.16816.F32.BF16 R60, R20.reuse, R24, R60 ;  /* 0x00000018143c723c */ /* 0x048ff0000004183c */
[C---:B------:R-:W-:Y:S01]  /*8ae0*/  HMMA.16816.F32.BF16 R64, R20.reuse, R26, R64 ;  /* 0x0000001a1440723c */ /* 0x040fe20000041840 */
[----:B------:R-:W3:Y:S07]  /*8af0*/  LDSM.16.MT88.4 R24, [R135+UR4+0x8100] ;  /* 0x008100048718783b */ /* 0x000eee0008004200 */
[C---:B----4-:R-:W-:Y:S08]  /*8b00*/  HMMA.16816.F32.BF16 R68, R20.reuse, R28, R68 ;  /* 0x0000001c1444723c */ /* 0x050ff00000041844 */
[C---:B------:R-:W-:Y:S01]  /*8b10*/  HMMA.16816.F32.BF16 R72, R20.reuse, R30, R72 ;  /* 0x0000001e1448723c */ /* 0x040fe20000041848 */
[----:B------:R-:W4:Y:S07]  /*8b20*/  LDSM.16.MT88.4 R28, [R134+0x8100] ;  /* 0x00810000861c783b */ /* 0x000f2e0000004200 */
[C---:B-1----:R-:W-:Y:S08]  /*8b30*/  HMMA.16816.F32.BF16 R76, R20.reuse, R32, R76 ;  /* 0x00000020144c723c */ /* 0x042ff0000004184c */
[C---:B------:R-:W-:Y:S01]  /*8b40*/  HMMA.16816.F32.BF16 R80, R20.reuse, R34, R80 ;  /* 0x000000221450723c */ /* 0x040fe20000041850 */
[----:B------:R-:W1:Y:S07]  /*8b50*/  LDSM.16.MT88.4 R32, [R233+UR4+0x8100] ;  /* 0x00810004e920783b */ /* 0x000e6e0008004200 */
[C---:B------:R-:W-:Y:S08]  /*8b60*/  HMMA.16816.F32.BF16 R84, R20.reuse, R36, R84 ;  /* 0x000000241454723c */ /* 0x040ff00000041854 */
[C---:B------:R-:W-:Y:S01]  /*8b70*/  HMMA.16816.F32.BF16 R88, R20.reuse, R38, R88 ;  /* 0x000000261458723c */ /* 0x040fe20000041858 */
[----:B------:R-:W1:Y:S07]  /*8b80*/  LDSM.16.MT88.4 R36, [R133+0x8100] ;  /* 0x008100008524783b */ /* 0x000e6e0000004200 */
[C---:B------:R-:W-:Y:S08]  /*8b90*/  HMMA.16816.F32.BF16 R92, R20.reuse, R136, R92 ;  /* 0x00000088145c723c */ /* 0x040ff0000004185c */
[C---:B------:R-:W-:Y:S08]  /*8ba0*/  HMMA.16816.F32.BF16 R96, R20.reuse, R138, R96 ;  /* 0x0000008a1460723c */ /* 0x040ff00000041860 */
[C---:B------:R-:W-:Y:S08]  /*8bb0*/  HMMA.16816.F32.BF16 R100, R20.reuse, R40, R100 ;  /* 0x000000281464723c */ /* 0x040ff00000041864 */
[C---:B------:R-:W-:Y:S01]  /*8bc0*/  HMMA.16816.F32.BF16 R104, R20.reuse, R42, R104 ;  /* 0x0000002a1468723c */ /* 0x040fe20000041868 */
[----:B------:R-:W-:Y:S07]  /*8bd0*/  LDSM.16.MT88.4 R40, [R135+UR4+0x5900] ;  /* 0x005900048728783b */ /* 0x000fee0008004200 */
[C---:B---3--:R-:W-:Y:S08]  /*8be0*/  HMMA.16816.F32.BF16 R108, R20.reuse, R24, R108 ;  /* 0x00000018146c723c */ /* 0x048ff0000004186c */
[C---:B------:R-:W-:Y:S01]  /*8bf0*/  HMMA.16816.F32.BF16 R112, R20.reuse, R26, R112 ;  /* 0x0000001a1470723c */ /* 0x040fe20000041870 */
[----:B------:R-:W3:Y:S07]  /*8c00*/  LDSM.16.MT88.4 R24, [R134+0x2900] ;  /* 0x002900008618783b */ /* 0x000eee0000004200 */
[C---:B----4-:R-:W-:Y:S08]  /*8c10*/  HMMA.16816.F32.BF16 R116, R20.reuse, R28, R116 ;  /* 0x0000001c1474723c */ /* 0x050ff00000041874 */
[C---:B------:R-:W-:Y:S01]  /*8c20*/  HMMA.16816.F32.BF16 R120, R20.reuse, R30, R120 ;  /* 0x0000001e1478723c */ /* 0x040fe20000041878 */
[----:B------:R-:W4:Y:S07]  /*8c30*/  LDSM.16.MT88.4 R28, [R233+UR4+0x2900] ;  /* 0x00290004e91c783b */ /* 0x000f2e0008004200 */
        /* <DEDUP_REMOVED lines=10> */
[C---:B------:R-:W-:Y:S01]  /*8ce0*/  HMMA.16816.F32.BF16 R136, R20.reuse, R140, R4 ;  /* 0x0000008c1488723c */ /* 0x040fe20000041804 */
[----:B------:R-:W1:Y:S07]  /*8cf0*/  LDSM.16.MT88.4 R4, [R233+UR4+0x5900] ;  /* 0x00590004e904783b */ /* 0x000e6e0008004200 */
[C---:B------:R-:W-:Y:S01]  /*8d00*/  HMMA.16816.F32.BF16 R140, R20.reuse, R142, R8 ;  /* 0x0000008e148c723c */ /* 0x040fe20000041808 */
[----:B------:R-:W1:Y:S07]  /*8d10*/  LDSM.16.MT88.4 R8, [R133+0x5900] ;  /* 0x005900008508783b */ /* 0x000e6e0000004200 */
[C---:B---3--:R-:W-:Y:S07]  /*8d20*/  HMMA.16816.F32.BF16 R52, R20.reuse, R24, R52 ;  /* 0x000000181434723c */ /* 0x048fee0000041834 */
[----:B------:R-:W-:Y:S01]  /*8d30*/  FADD.FTZ R24, R242, R2 ;  /* 0x00000002f2187221 */ /* 0x000fe20000010000 */
[C---:B------:R-:W-:Y:S04]  /*8d40*/  HMMA.16816.F32.BF16 R56, R20.reuse, R26, R56 ;  /* 0x0000001a1438723c */ /* 0x040fe80000041838 */
[----:B------:R-:W-:Y:S02]  /*8d50*/  FADD.FTZ R2, R230, R0 ;  /* 0x00000000e6027221 */ /* 0x000fe40000010000 */
[----:B------:R-:W-:Y:S02]  /*8d60*/  FADD.FTZ R0, R241, R24 ;  /* 0x00000018f1007221 */ /* 0x000fe40000010000 */
[C---:B----4-:R-:W-:Y:S01]  /*8d70*/  HMMA.16816.F32.BF16 R60, R20.reuse, R28, R60 ;  /* 0x0000001c143c723c */ /* 0x050fe2000004183c */
[----:B------:R-:W3:Y:S03]  /*8d80*/  LDSM.16.MT88.4 R24, [R135+UR4+0x8900] ;  /* 0x008900048718783b */ /* 0x000ee60008004200 */
[----:B------:R-:W-:Y:S02]  /*8d90*/  FADD.FTZ R2, R229, R2 ;  /* 0x00000002e5027221 */ /* 0x000fe40000010000 */
[----:B------:R-:W-:Y:S02]  /*8da0*/  FADD.FTZ R0, R240, R0 ;  /* 0x00000000f0007221 */ /* 0x000fe40000010000 */
[C---:B------:R-:W-:Y:S04]  /*8db0*/  HMMA.16816.F32.BF16 R64, R20.reuse, R30, R64 ;  /* 0x0000001e1440723c */ /* 0x040fe80000041840 */
[----:B------:R-:W-:Y:S02]  /*8dc0*/  FADD.FTZ R2, R238, R2 ;  /* 0x00000002ee027221 */ /* 0x000fe40000010000 */
[----:B------:R-:W-:Y:S01]  /*8dd0*/  FADD.FTZ R0, R228, R0 ;  /* 0x00000000e4007221 */ /* 0x000fe20000010000 */
[----:B--2---:R-:W-:Y:S01]  /*8de0*/  @P0 MOV R30, R146 ;  /* 0x00000092001e0202 */ /* 0x004fe20000000f00 */
[C---:B-1----:R-:W-:Y:S04]  /*8df0*/  HMMA.16816.F32.BF16 R68, R20.reuse, R32, R68 ;  /* 0x000000201444723c */ /* 0x042fe80000041844 */
[----:B------:R-:W-:Y:S01]  /*8e00*/  @P0 MOV R31, R249 ;  /* 0x000000f9001f0202 */ /* 0x000fe20000000f00 */
        /* <DEDUP_REMOVED lines=18> */
[----:B------:R-:W-:Y:S01]  /*8f30*/  FADD.FTZ R29, R177, R0 ;  /* 0x00000000b11d7221 */ /* 0x000fe20000010000 */
[----:B------:R-:W-:Y:S01]  /*8f40*/  MOV R0, UR15 ;  /* 0x0000000f00007c02 */ /* 0x000fe20008000f00 */
[----:B------:R-:W-:Y:S01]  /*8f50*/  FADD.FTZ R32, R171, R28 ;  /* 0x0000001cab207221 */ /* 0x000fe20000010000 */
[----:B------:R-:W-:Y:S01]  /*8f60*/  MOV R4, UR18 ;  /* 0x0000001200047c02 */ /* 0x000fe20008000f00 */
[C---:B------:R-:W-:Y:S01]  /*8f70*/  HMMA.16816.F32.BF16 R96, R20.reuse, R6, R96 ;  /* 0x000000061460723c */ /* 0x040fe20000041860 */
[----:B------:R-:W-:Y:S03]  /*8f80*/  MOV R5, UR19 ;  /* 0x0000001300057c02 */ /* 0x000fe60008000f00 */
[----:B------:R-:W-:Y:S03]  /*8f90*/  @P0 IMAD.WIDE.U32 R30, R4, 0x60, R30 ;  /* 0x00000060041e0825 */ /* 0x000fe600078e001e */
[----:B------:R-:W1:Y:S01]  /*8fa0*/  LDSM.16.MT88.4 R4, [R134+0x8900] ;  /* 0x008900008604783b */ /* 0x000e620000004200 */
[C---:B------:R-:W-:Y:S04]  /*8fb0*/  HMMA.16816.F32.BF16 R100, R20.reuse, R8, R100 ;  /* 0x000000081464723c */ /* 0x040fe80000041864 */
[----:B------:R-:W-:Y:S01]  /*8fc0*/  @P0 IADD3 R28, R31, UR10, RZ ;  /* 0x0000000a1f1c0c10 */ /* 0x000fe2000fffe0ff */
[----:B------:R-:W-:Y:S01]  /*8fd0*/  @P0 IMAD R0, R0, 0x4800, R252 ;  /* 0x0000480000000824 */ /* 0x000fe200078e02fc */
[C---:B------:R-:W-:Y:S01]  /*8fe0*/  @P0 SHF.L.U32 R2, R30.reuse, 0x1, RZ ;  /* 0x000000011e020819 */ /* 0x040fe200000006ff */
[----:B------:R-:W-:Y:S01]  /*8ff0*/  FADD.FTZ R34, R167, R29 ;  /* 0x0000001da7227221 */ /* 0x000fe20000010000 */
[C---:B------:R-:W-:Y:S01]  /*9000*/  HMMA.16816.F32.BF16 R104, R20.reuse, R10, R104 ;  /* 0x0000000a1468723c */ /* 0x040fe20000041868 */
[----:B------:R-:W2:Y:S01]  /*9010*/  LDSM.16.MT88.4 R8, [R233+UR4+0x8900] ;  /* 0x00890004e908783b */ /* 0x000ea20008004200 */
[----:B------:R-:W-:Y:S02]  /*9020*/  @UP0 USHF.L.U32 UR10, UR6, 0x6, URZ ;  /* 0x00000006060a0899 */ /* 0x000fe4000800063f */
[----:B------:R-:W-:Y:S01]  /*9030*/  @P0 SHF.L.U64.HI R30, R30, 0x1, R28 ;  /* 0x000000011e1e0819 */ /* 0x000fe2000001021c */
[----:B------:R-:W-:Y:S01]  /*9040*/  FADD.FTZ R31, R174, R32 ;  /* 0x00000020ae1f7221 */ /* 0x000fe20000010000 */
[----:B------:R-:W-:Y:S01]  /*9050*/  @P0 IADD3 R28, P6, R2, c[0x0][0x1c8], RZ ;  /* 0x00007200021c0a10 */ /* 0x000fe20007fde0ff */
[----:B------:R-:W-:Y:S01]  /*9060*/  FADD.FTZ R34, R170, R34 ;  /* 0x00000022aa227221 */ /* 0x000fe20000010000 */
[C---:B---3--:R-:W-:Y:S01]  /*9070*/  HMMA.16816.F32.BF16 R108, R20.reuse, R24, R108 ;  /* 0x00000018146c723c */ /* 0x048fe2000004186c */
[----:B------:R-:W-:Y:S03]  /*9080*/  UISETP.GE.AND UP0, UPT, UR5, 0x1, UPT ;  /* 0x000000010500788c */ /* 0x000fe6000bf06270 */
[----:B------:R-:W-:Y:S01]  /*9090*/  @P0 IADD3.X R29, R30, c[0x0][0x1cc], RZ, P6, !PT ;  /* 0x000073001e1d0a10 */ /* 0x000fe200037fe4ff */
[----:B------:R-:W-:Y:S01]  /*90a0*/  FADD.FTZ R31, R166, R31 ;  /* 0x0000001fa61f7221 */ /* 0x000fe20000010000 */
[----:B------:R-:W-:Y:S02]  /*90b0*/  @P0 SHF.L.U32 R0, R0, 0x1, RZ ;  /* 0x0000000100000819 */ /* 0x000fe400000006ff */
[C---:B------:R-:W-:Y:S01]  /*90c0*/  HMMA.16816.F32.BF16 R112, R20.reuse, R26, R112 ;  /* 0x0000001a1470723c */ /* 0x040fe20000041870 */
[----:B------:R3:W4:Y:S03]  /*90d0*/  LDSM.16.MT88.4 R24, [R133+0x8900] ;  /* 0x008900008518783b */ /* 0x0007260000004200 */
[----:B------:R-:W-:Y:S04]  /*90e0*/  @P0 IADD3 R32, P5, R2, 0x80, RZ ;  /* 0x0000008002200810 */ /* 0x000fe80007fbe0ff */
[----:B------:R-:W-:Y:S01]  /*90f0*/  @P0 IADD3 R32, P1, R32, c[0x0][0x1c8], RZ ;  /* 0x0000720020200a10 */ /* 0x000fe20007f3e0ff */
[----:B------:R-:W-:Y:S01]  /*9100*/  @!PT LDS RZ, [RZ] ;  /* 0x00000000fffff984 */ /* 0x000fe20000000800 */
[----:B------:R-:W-:Y:S01]  /*9110*/  @!PT LDS RZ, [RZ] ;  /* 0x00000000fffff984 */ /* 0x000fe20000000800 */
[----:B------:R-:W-:Y:S01]  /*9120*/  @!PT LDS RZ, [RZ] ;  /* 0x00000000fffff984 */ /* 0x000fe20000000800 */
[----:B------:R2:W-:Y:S03]  /*9130*/  @P0 LDGSTS.E.BYPASS.LTC128B.128 [R0+0x12100], [R28.64], !P4 ;  /* 0x121000001c000fae */ /* 0x0005e6000e101d54 */
[----:B------:R-:W-:Y:S02]  /*9140*/  @P0 IADD3.X R33, RZ, c[0x0][0x1cc], R30, P1, P5 ;  /* 0x00007300ff210a10 */ /* 0x000fe40000fea41e */
[----:B------:R-:W-:Y:S01]  /*9150*/  @P0 IADD3 R2, P5, R2, 0x100, RZ ;  /* 0x0000010002020810 */ /* 0x000fe20007fbe0ff */
[C---:B-1----:R-:W-:Y:S02]  /*9160*/  HMMA.16816.F32.BF16 R116, R20.reuse, R4, R116 ;  /* 0x000000041474723c */ /* 0x042fe40000041874 */
[----:B------:R1:W-:Y:S05]  /*9170*/  @P0 LDGSTS.E.BYPASS.LTC128B.128 [R0+0x15100], [R32.64], !P3 ;  /* 0x1510000020000fae */ /* 0x0003ea000d901d54 */
[----:B------:R-:W-:Y:S01]  /*9180*/  FADD.FTZ R4, R169, R34 ;  /* 0x00000022a9047221 */ /* 0x000fe20000010000 */
[C---:B------:R-:W-:Y:S04]  /*9190*/  HMMA.16816.F32.BF16 R120, R20.reuse, R6, R120 ;  /* 0x000000061478723c */ /* 0x040fe80000041878 */
[----:B------:R-:W-:Y:S01]  /*91a0*/  FADD.FTZ R4, R168, R4 ;  /* 0x00000004a8047221 */ /* 0x000fe20000010000 */
[----:B---3--:R-:W-:Y:S01]  /*91b0*/  MOV R133, R3 ;  /* 0x0000000300857202 */ /* 0x008fe20000000f00 */
[----:B------:R-:W-:Y:S01]  /*91c0*/  FADD.FTZ R5, R165, R31 ;  /* 0x0000001fa5057221 */ /* 0x000fe20000010000 */
[----:B------:R-:W-:Y:S05]  /*91d0*/  @P0 IADD3 R6, P1, R2, c[0x0][0x1c8], RZ ;  /* 0x0000720002060a10 */ /* 0x000fea0007f3e0ff */
[----:B------:R-:W-:Y:S01]  /*91e0*/  @P0 IADD3.X R7, RZ, c[0x0][0x1cc], R30, P1, P5 ;  /* 0x00007300ff070a10 */ /* 0x000fe20000fea41e */
[----:B------:R-:W-:Y:S02]  /*91f0*/  FADD.FTZ R5, R164, R5 ;  /* 0x00000005a4057221 */ /* 0x000fe40000010000 */
[----:B------:R-:W-:Y:S01]  /*9200*/  FADD.FTZ R30, R144, R4 ;  /* 0x00000004901e7221 */ /* 0x000fe20000010000 */
[----:B------:R-:W-:Y:S01]  /*9210*/  @P0 IADD3 R4, P1, R28, UR10, RZ ;  /* 0x0000000a1c040c10 */ /* 0x000fe2000ff3e0ff */
[----:B------:R3:W-:Y:S01]  /*9220*/  @P0 LDGSTS.E.BYPASS.LTC128B.128 [R0+0x18100], [R6.64], !P2 ;  /* 0x1810000006000fae */ /* 0x0007e2000d101d54 */
[----:B------:R-:W-:Y:S01]  /*9230*/  FADD.FTZ R2, R163, R5 ;  /* 0x00000005a3027221 */ /* 0x000fe20000010000 */
[C---:B--2---:R-:W-:Y:S03]  /*9240*/  HMMA.16816.F32.BF16 R144, R20.reuse, R8, R12 ;  /* 0x000000081490723c */ /* 0x044fe6000004180c */
[----:B------:R-:W-:Y:S01]  /*9250*/  @P0 IADD3.X R5, R29, UR13, RZ, P1, !PT ;  /* 0x0000000d1d050c10 */ /* 0x000fe20008ffe4ff */
[----:B------:R-:W-:Y:S03]  /*9260*/  FADD.FTZ R2, R150, R2 ;  /* 0x0000000296027221 */ /* 0x000fe60000010000 */
[----:B------:R-:W-:Y:S01]  /*9270*/  FADD.FTZ R8, R151, R30 ;  /* 0x0000001e97087221 */ /* 0x000fe20000010000 */
[----:B------:R2:W-:Y:S01]  /*9280*/  @P0 LDGSTS.E.BYPASS.LTC128B.128 [R0+0x13100], [R4.64], !P4 ;  /* 0x1310000004000fae */ /* 0x0005e2000e101d54 */
[C---:B------:R-:W-:Y:S03]  /*9290*/  HMMA.16816.F32.BF16 R124, R20.reuse, R10, R124 ;  /* 0x0000000a147c723c */ /* 0x040fe6000004187c */
[----:B------:R-:W-:Y:S04]  /*92a0*/  FADD.FTZ R2, R149, R2 ;  /* 0x0000000295027221 */ /* 0x000fe80000010000 */
[----:B------:R2:W-:Y:S01]  /*92b0*/  @P0 LDGSTS.E.BYPASS.LTC128B.128 [R0+0x16100], [R4.64+0x80], !P3 ;  /* 0x1610008004000fae */ /* 0x0005e2000d901d54 */
[----:B------:R-:W-:Y:S04]  /*92c0*/  FADD.FTZ R2, R161, R2 ;  /* 0x00000002a1027221 */ /* 0x000fe80000010000 */
[----:B------:R-:W-:Y:S03]  /*92d0*/  FADD.FTZ R2, R160, R2 ;  /* 0x00000002a0027221 */ /* 0x000fe60000010000 */
[----:B------:R2:W-:Y:S01]  /*92e0*/  @P0 LDGSTS.E.BYPASS.LTC128B.128 [R0+0x19100], [R4.64+0x100], !P2 ;  /* 0x1910010004000fae */ /* 0x0005e2000d101d54 */
[----:B---3--:R-:W-:Y:S01]  /*92f0*/  @P0 IADD3 R6, P1, R4, UR10, RZ ;  /* 0x0000000a04060c10 */ /* 0x008fe2000ff3e0ff */
[----:B------:R-:W-:Y:S03]  /*9300*/  UIADD3 UR10, UR5, 0x1, URZ ;  /* 0x00000001050a7890 */ /* 0x000fe6000fffe03f */
[----:B------:R-:W-:Y:S01]  /*9310*/  @P0 IADD3.X R7, R5, UR13, RZ, P1, !PT ;  /* 0x0000000d05070c10 */ /* 0x000fe20008ffe4ff */
[----:B------:R-:W-:Y:S04]  /*9320*/  USEL UR5, UR10, URZ, !UP0 ;  /* 0x0000003f0a057287 */ /* 0x000fe8000c000000 */
[----:B------:R1:W-:Y:S08]  /*9330*/  @P0 LDGSTS.E.BYPASS.LTC128B.128 [R0+0x14100], [R6.64], !P4 ;  /* 0x1410000006000fae */ /* 0x0003f0000e101d54 */
[----:B------:R1:W-:Y:S08]  /*9340*/  @P0 LDGSTS.E.BYPASS.LTC128B.128 [R0+0x17100], [R6.64+0x80], !P3 ;  /* 0x1710008006000fae */ /* 0x0003f0000d901d54 */
[----:B------:R1:W-:Y:S01]  /*9350*/  @P0 LDGSTS.E.BYPASS.LTC128B.128 [R0+0x1a100], [R6.64+0x100], !P2 ;  /* 0x1a10010006000fae */ /* 0x0003e2000d101d54 */
[----:B--2---:R-:W-:Y:S01]  /*9360*/  FADD.FTZ R4, R148, R8 ;  /* 0x0000000894047221 */ /* 0x004fe20000010000 */
[----:B------:R-:W-:Y:S01]  /*9370*/  ISETP.LT.AND P0, PT, RZ, UR16, PT ;  /* 0x00000010ff007c0c */ /* 0x000fe2000bf01270 */
[C---:B----4-:R-:W-:Y:S01]  /*9380*/  HMMA.16816.F32.BF16 R148, R20.reuse, R24, R16 ;  /* 0x000000181494723c */ /* 0x050fe20000041810 */
[----:B------:R-:W-:Y:S04]  /*9390*/  UMOV UR16, UR14 ;  /* 0x0000000e00107c82 */ /* 0x000fe80008000000 */
[----:B------:R-:W0:Y:S03]  /*93a0*/  LDGDEPBAR ;  /* 0x00000000000079af */ /* 0x000e260000000000 */
[----:B------:R-:W-:Y:S04]  /*93b0*/  HMMA.16816.F32.BF16 R128, R20, R26, R128 ;  /* 0x0000001a1480723c */ /* 0x000fe80000041880 */
[----:B-1----:R-:W-:Y:S02]  /*93c0*/  FADD.FTZ R0, R162, R4 ;  /* 0x00000004a2007221 */ /* 0x002fe40000010000 */
[----:B------:R-:W-:Y:S02]  /*93d0*/  FADD.FTZ R4, R46, R2 ;  /* 0x000000022e047221 */ /* 0x000fe40000010000 */
[----:B------:R-:W-:Y:S04]  /*93e0*/  FADD.FTZ R0, R44, R0 ;  /* 0x000000002c007221 */ /* 0x000fe80000010000 */
[----:B------:R-:W-:Y:S02]  /*93f0*/  FADD.FTZ R4, R47, R4 ;  /* 0x000000042f047221 */ /* 0x000fe40000010000 */
[----:B------:R-:W-:Y:S04]  /*9400*/  FADD.FTZ R0, R45, R0 ;  /* 0x000000002d007221 */ /* 0x000fe80000010000 */
[----:B------:R-:W-:Y:S02]  /*9410*/  FADD.FTZ R2, R48, R0 ;  /* 0x0000000030027221 */ /* 0x000fe40000010000 */
[----:B------:R-:W-:Y:S02]  /*9420*/  FADD.FTZ R0, R50, R4 ;  /* 0x0000000432007221 */ /* 0x000fe40000010000 */
[----:B------:R-:W-:Y:S02]  /*9430*/  FADD.FTZ R244, R49, R2 ;  /* 0x0000000231f47221 */ /* 0x000fe40000010000 */
[----:B------:R-:W-:Y:S01]  /*9440*/  FADD.FTZ R245, R51, R0 ;  /* 0x0000000033f57221 */ /* 0x000fe20000010000 */
[----:B------:R-:W-:Y:S01]  /*9450*/  MOV R0, R132 ;  /* 0x0000008400007202 */ /* 0x000fe20000000f00 */
[----:B------:R-:W-:-:S05]  /*9460*/  @P0 BRA `(.L_x_640) ;  /* 0xffffc91000000947 */ /* 0x000fca000383ffff */
.L_x_639:
[----:B------:R-:W2:Y:S01]  /*9470*/  LDL.LU R18, [R1+0x18] ;  /* 0x0000180001127983 */ /* 0x000ea20000300800 */
[----:B------:R-:W-:-:S03]  /*9480*/  MOV R152, c[0x0][0x4e8] ;  /* 0x00013a0000987a02 */ /* 0x000fc60000000f00 */
[----:B------:R-:W3:Y:S04]  /*9490*/  LDL.LU R153, [R1+0x20] ;  /* 0x0000200001997983 */ /* 0x000ee80000300800 */
[----:B------:R-:W-:Y:S01]  /*94a0*/  BAR.SYNC.DEFER_BLOCKING 0x1, 0x100 ;  /* 0x0044000000007b1d */ /* 0x000fe20000010000 */
[----:B------:R-:W-:-:S05]  /*94b0*/  ISETP.NE.AND P0, PT, R152, 0x1, PT ;  /* 0x000000019800780c */ /* 0x000fca0003f05270 */
[----:B-1----:R-:W1:Y:S04]  /*94c0*/  SHFL.BFLY PT, R6, R244, 0x2, 0x1f ;  /* 0x0c401f00f4067f89 */ /* 0x002e6800000e0000 */
[----:B------:R-:W4:Y:S04]  /*94d0*/  SHFL.BFLY PT, R7, R245, 0x2, 0x1f ;  /* 0x0c401f00f5077f89 */ /* 0x000f2800000e0000 */
[----:B------:R-:W4:Y:S04]  /*94e0*/  S2R R4, SR_CTAID.Y ;  /* 0x0000000000047919 */ /* 0x000f280000002600 */
[----:B------:R-:W4:Y:S01]  /*94f0*/  S2R R5, SR_TID.X ;  /* 0x0000000000057919 */ /* 0x000f220000002100 */
[----:B-1----:R-:W-:-:S02]  /*9500*/  FADD.FTZ R6, R6, R244 ;  /* 0x000000f406067221 */ /* 0x002fc40000010000 */
[----:B----4-:R-:W-:-:S03]  /*9510*/  FADD.FTZ R7, R7, R245 ;  /* 0x000000f507077221 */ /* 0x010fc60000010000 */
[----:B------:R-:W1:Y:S01]  /*9520*/  SHFL.BFLY PT, R0, R6, 0x1, 0x1f ;  /* 0x0c201f0006007f89 */ /* 0x000e6200000e0000 */
[----:B------:R-:W-:-:S03]  /*9530*/  IMAD.WIDE.U32 R12, R4, c[0x0][0x490], RZ ;  /* 0x00012400040c7a25 */ /* 0x000fc600078e00ff */
[----:B------:R-:W4:Y:S01]  /*9540*/  SHFL.BFLY PT, R2, R7, 0x1, 0x1f ;  /* 0x0c201f0007027f89 */ /* 0x000f2200000e0000 */
[----:B------:R-:W-:Y:S01]  /*9550*/  SHF.R.S32.HI R135, RZ, 0x1f, R5 ;  /* 0x0000001fff877819 */ /* 0x000fe20000011405 */
[----:B------:R-:W-:-:S04]  /*9560*/  IMAD.WIDE.U32 R16, R4, c[0x0][0x3e8], RZ ;  /* 0x0000fa0004107a25 */ /* 0x000fc800078e00ff */
[----:B-1----:R-:W-:Y:S01]  /*9570*/  FADD.FTZ R6, R6, R0 ;  /* 0x0000000006067221 */ /* 0x002fe20000010000 */
[----:B------:R-:W-:Y:S01]  /*9580*/  SHF.R.S32.HI R0, RZ, 0x1f, R4 ;  /* 0x0000001fff007819 */ /* 0x000fe20000011404 */
[----:B----4-:R-:W-:-:S03]  /*9590*/  FADD.FTZ R7, R7, R2 ;  /* 0x0000000207077221 */ /* 0x010fc60000010000 */
[----:B------:R-:W-:Y:S01]  /*95a0*/  FSETP.NE.FTZ.AND P2, PT, R6, RZ, PT ;  /* 0x000000ff0600720b */ /* 0x000fe20003f55000 */
[C---:B------:R-:W-:Y:S01]  /*95b0*/  IMAD R14, R0.reuse, c[0x0][0x490], RZ ;  /* 0x00012400000e7a24 */ /* 0x040fe200078e02ff */
[----:B------:R-:W-:Y:S01]  /*95c0*/  MOV R2, RZ ;  /* 0x000000ff00027202 */ /* 0x000fe20000000f00 */
[----:B------:R-:W-:Y:S01]  /*95d0*/  IMAD R8, R0, c[0x0][0x3e8], RZ ;  /* 0x0000fa0000087a24 */ /* 0x000fe200078e02ff */
[----:B------:R-:W-:Y:S01]  /*95e0*/  FSETP.NE.FTZ.AND P1, PT, R7, RZ, PT ;  /* 0x000000ff0700720b */ /* 0x000fe20003f35000 */
[C---:B------:R-:W-:Y:S02]  /*95f0*/  IMAD R14, R4.reuse, c[0x0][0x494], R14 ;  /* 0x00012500040e7a24 */ /* 0x040fe400078e020e */
[----:B------:R-:W-:Y:S01]  /*9600*/  IMAD R8, R4, c[0x0][0x3ec], R8 ;  /* 0x0000fb0004087a24 */ /* 0x000fe200078e0208 */
[CC--:B------:R-:W-:Y:S02]  /*9610*/  LEA.HI R4, R135.reuse, R5.reuse, RZ, 0x2 ;  /* 0x0000000587047211 */ /* 0x0c0fe400078f10ff */
[----:B------:R-:W-:-:S02]  /*9620*/  LEA.HI R135, R135, R5, RZ, 0x5 ;  /* 0x0000000587877211 */ /* 0x000fc400078f28ff */
[----:B------:R-:W-:Y:S01]  /*9630*/  LOP3.LUT R10, R4, 0xfffffffc, RZ, 0xc0, !PT ;  /* 0xfffffffc040a7812 */ /* 0x000fe200078ec0ff */
[----:B------:R-:W1:Y:S01]  /*9640*/  @P2 MUFU.RCP R2, R6 ;  /* 0x0000000600022308 */ /* 0x000e620000001000 */
[----:B------:R-:W-:Y:S02]  /*9650*/  LOP3.LUT R11, R135, 0xffffffe0, RZ, 0xc0, !PT ;  /* 0xffffffe0870b7812 */ /* 0x000fe400078ec0ff */
[-C--:B------:R-:W-:Y:S02]  /*9660*/  IADD3 R10, -R10, R5.reuse, RZ ;  /* 0x000000050a0a7210 */ /* 0x080fe40007ffe1ff */
[----:B------:R-:W-:Y:S02]  /*9670*/  IADD3 R11, -R11, R5, RZ ;  /* 0x000000050b0b7210 */ /* 0x000fe40007ffe1ff */
[----:B------:R-:W-:Y:S02]  /*9680*/  IADD3 R9, R17, R8, RZ ;  /* 0x0000000811097210 */ /* 0x000fe40007ffe0ff */
[----:B------:R-:W-:-:S02]  /*9690*/  LOP3.LUT P4, RZ, R11, 0x3, RZ, 0xc0, !PT ;  /* 0x000000030bff7812 */ /* 0x000fc4000788c0ff */
[----:B------:R-:W-:Y:S02]  /*96a0*/  MOV R8, R16 ;  /* 0x0000001000087202 */ /* 0x000fe40000000f00 */
[----:B------:R-:W-:Y:S02]  /*96b0*/  IADD3 R15, R13, R14, RZ ;  /* 0x0000000e0d0f7210 */ /* 0x000fe40007ffe0ff */
[----:B------:R-:W-:Y:S01]  /*96c0*/  MOV R14, R12 ;  /* 0x0000000c000e7202 */ /* 0x000fe20000000f00 */
[C---:B-1----:R-:W-:Y:S02]  /*96d0*/  FMUL.FTZ R25, R2.reuse, R64 ;  /* 0x0000004002197220 */ /* 0x042fe40000410000 */
[----:B------:R-:W4:Y:S01]  /*96e0*/  LDL R64, [R1+0x1c] ;  /* 0x00001c0001407983 */ /* 0x000f220000100800 */
        /* <DEDUP_REMOVED lines=44> */
[----:B------:R-:W-:Y:S01]  /*99b0*/  FMUL.FTZ R128, R2, R128 ;  /* 0x0000008002807220 */ /* 0x000fe20000410000 */
[----:B------:R-:W1:Y:S01]  /*99c0*/  @P2 MUFU.LG2 R6, R6 ;  /* 0x0000000600062308 */ /* 0x000e620000000c00 */
[----:B------:R-:W-:Y:S01]  /*99d0*/  MOV R60, 0xff800000 ;  /* 0xff800000003c7802 */ /* 0x000fe20000000f00 */
[----:B-1----:R-:W-:Y:S02]  /*99e0*/  @P2 FMUL.FTZ R6, R6, 0.69314718246459960938 ;  /* 0x3f31721806062820 */ /* 0x002fe40000410000 */
[----:B--2---:R-:W-:Y:S01]  /*99f0*/  @P0 IMAD.HI.U32 R0, R18, c[0x0][0x4ec], RZ ;  /* 0x00013b0012000a27 */ /* 0x004fe200078e00ff */
[----:B------:R-:W-:-:S04]  /*9a00*/  MOV R23, R18 ;  /* 0x0000001200177202 */ /* 0x000fc80000000f00 */
[----:B------:R-:W-:Y:S02]  /*9a10*/  @P0 SHF.R.U32.HI R23, RZ, c[0x0][0x4f0], R0 ;  /* 0x00013c00ff170a19 */ /* 0x000fe40000011600 */
[----:B------:R-:W-:Y:S02]  /*9a20*/  MOV R0, RZ ;  /* 0x000000ff00007202 */ /* 0x000fe40000000f00 */
[----:B------:R-:W-:-:S04]  /*9a30*/  IADD3 R5, -R23, RZ, RZ ;  /* 0x000000ff17057210 */ /* 0x000fc80007ffe1ff */
[----:B------:R-:W1:Y:S01]  /*9a40*/  @P1 MUFU.RCP R0, R7 ;  /* 0x0000000700001308 */ /* 0x000e620000001000 */
[----:B------:R-:W-:Y:S02]  /*9a50*/  IMAD R133, R5, c[0x0][0x4e8], R18 ;  /* 0x00013a0005857a24 */ /* 0x000fe400078e0212 */
[----:B------:R-:W-:Y:S02]  /*9a60*/  FMUL.FTZ R18, R2, R52 ;  /* 0x0000003402127220 */ /* 0x000fe40000410000 */
[----:B-1----:R-:W-:Y:S02]  /*9a70*/  FMUL.FTZ R21, R0, R54 ;  /* 0x0000003600157220 */ /* 0x002fe40000410000 */
[----:B------:R-:W1:Y:S01]  /*9a80*/  S2R R54, SR_CTAID.Z ;  /* 0x0000000000367919 */ /* 0x000e620000002700 */
[----:B------:R-:W-:Y:S01]  /*9a90*/  FMUL.FTZ R52, R2, R112 ;  /* 0x0000007002347220 */ /* 0x000fe20000410000 */
[--C-:B------:R-:W-:Y:S02]  /*9aa0*/  SHF.R.S32.HI R5, RZ, 0x2, R4.reuse ;  /* 0x00000002ff057819 */ /* 0x100fe40000011404 */
[----:B------:R-:W-:Y:S01]  /*9ab0*/  SHF.R.S32.HI R2, RZ, 0x1f, R4 ;  /* 0x0000001fff027819 */ /* 0x000fe20000011404 */
[----:B------:R-:W2:Y:S03]  /*9ac0*/  @P1 MUFU.LG2 R7, R7 ;  /* 0x0000000700071308 */ /* 0x000ea60000000c00 */
[----:B------:R-:W-:-:S04]  /*9ad0*/  LEA.HI R2, R2, R5, RZ, 0x3 ;  /* 0x0000000502027211 */ /* 0x000fc800078f18ff */
[----:B------:R-:W-:Y:S01]  /*9ae0*/  LOP3.LUT R2, R2, 0xfffffff8, RZ, 0xc0, !PT ;  /* 0xfffffff802027812 */ /* 0x000fe200078ec0ff */
[C---:B------:R-:W-:Y:S02]  /*9af0*/  FMUL.FTZ R20, R0.reuse, R55 ;  /* 0x0000003700147220 */ /* 0x040fe40000410000 */
[C---:B------:R-:W-:Y:S01]  /*9b00*/  FMUL.FTZ R139, R0.reuse, R139 ;  /* 0x0000008b008b7220 */ /* 0x040fe20000410000 */
[----:B------:R-:W-:Y:S01]  /*9b10*/  IADD3 R5, R5, -R2, RZ ;  /* 0x8000000205057210 */ /* 0x000fe20007ffe0ff */
[C---:B------:R-:W-:Y:S01]  /*9b20*/  FMUL.FTZ R13, R0.reuse, R138 ;  /* 0x0000008a000d7220 */ /* 0x040fe20000410000 */
[----:B------:R-:W-:Y:S01]  /*9b30*/  @P2 MOV R2, 0x3f317218 ;  /* 0x3f31721800022802 */ /* 0x000fe20000000f00 */
[C---:B------:R-:W-:Y:S02]  /*9b40*/  FMUL.FTZ R143, R0.reuse, R143 ;  /* 0x0000008f008f7220 */ /* 0x040fe40000410000 */
[C---:B------:R-:W-:Y:S02]  /*9b50*/  FMUL.FTZ R17, R0.reuse, R142 ;  /* 0x0000008e00117220 */ /* 0x040fe40000410000 */
[C---:B------:R-:W-:Y:S01]  /*9b60*/  FMUL.FTZ R12, R0.reuse, R59 ;  /* 0x0000003b000c7220 */ /* 0x040fe20000410000 */
[----:B-1----:R-:W-:Y:S01]  /*9b70*/  SHF.R.S32.HI R4, RZ, 0x1f, R54 ;  /* 0x0000001fff047819 */ /* 0x002fe20000011436 */
        /* <DEDUP_REMOVED lines=40> */
[----:B------:R-:W-:Y:S01]  /*9e00*/  FMUL.FTZ R130, R0, R130 ;  /* 0x0000008200827220 */ /* 0x000fe20000410000 */
[----:B------:R-:W-:Y:S01]  /*9e10*/  @P1 MOV R0, 0x3f317218 ;  /* 0x3f31721800001802 */ /* 0x000fe20000000f00 */
[C---:B------:R-:W-:Y:S02]  /*9e20*/  IMAD R62, R4.reuse, c[0x0][0x498], RZ ;  /* 0x00012600043e7a24 */ /* 0x040fe400078e02ff */
[----:B------:R-:W-:-:S02]  /*9e30*/  IMAD R61, R4, c[0x0][0x3f0], RZ ;  /* 0x0000fc00043d7a24 */ /* 0x000fc400078e02ff */
[----:B------:R-:W-:Y:S02]  /*9e40*/  @P2 FMUL.FTZ R4, R2, c[0x0][0x2d0] ;  /* 0x0000b40002042a20 */ /* 0x000fe40000410000 */
[----:B--2---:R-:W-:Y:S02]  /*9e50*/  @P1 FMUL.FTZ R2, R7, 0.69314718246459960938 ;  /* 0x3f31721807021820 */ /* 0x004fe40000410000 */
[----:B------:R-:W-:Y:S01]  /*9e60*/  @P1 FMUL.FTZ R0, R0, c[0x0][0x2d0] ;  /* 0x0000b40000001a20 */ /* 0x000fe20000410000 */
[----:B------:R-:W-:-:S03]  /*9e70*/  MOV R59, 0xff800000 ;  /* 0xff800000003b7802 */ /* 0x000fc60000000f00 */
[----:B------:R-:W-:Y:S01]  /*9e80*/  @P1 FFMA.FTZ R59, R0, R3, R2 ;  /* 0x00000003003b1223 */ /* 0x000fe20000010002 */
[----:B------:R-:W-:Y:S02]  /*9e90*/  SHF.R.S32.HI R0, RZ, 0x5, R135 ;  /* 0x00000005ff007819 */ /* 0x000fe40000011487 */
[----:B------:R-:W-:Y:S02]  /*9ea0*/  F2FP.BF16.PACK_AB R24, R63, R24 ;  /* 0x000000183f18723e */ /* 0x000fe400000010ff */
[----:B------:R-:W-:Y:S01]  /*9eb0*/  SHF.R.S32.HI R3, RZ, 0x1f, R0 ;  /* 0x0000001fff037819 */ /* 0x000fe20000011400 */
[----:B------:R-:W1:Y:S01]  /*9ec0*/  S2R R63, SR_CTAID.X ;  /* 0x00000000003f7919 */ /* 0x000e620000002500 */
[----:B------:R-:W-:Y:S02]  /*9ed0*/  LEA.HI R2, R10, R10, RZ, 0x1 ;  /* 0x0000000a0a027211 */ /* 0x000fe400078f08ff */
[----:B------:R-:W-:Y:S02]  /*9ee0*/  LEA.HI R3, R3, R0, RZ, 0x3 ;  /* 0x0000000003037211 */ /* 0x000fe400078f18ff */
[----:B------:R-:W-:-:S02]  /*9ef0*/  LOP3.LUT R2, R2, 0x1ffffffe, RZ, 0xc0, !PT ;  /* 0x1ffffffe02027812 */ /* 0x000fc400078ec0ff */
[----:B------:R-:W-:Y:S02]  /*9f00*/  LOP3.LUT R3, R3, 0xffffff8, RZ, 0xc0, !PT ;  /* 0x0ffffff803037812 */ /* 0x000fe400078ec0ff */
[----:B------:R-:W-:Y:S02]  /*9f10*/  F2FP.BF16.PACK_AB R19, R12, R19 ;  /* 0x000000130c13723e */ /* 0x000fe400000010ff */
[C---:B------:R-:W-:Y:S02]  /*9f20*/  IADD3 R7, R0.reuse, -R3, RZ ;  /* 0x8000000300077210 */ /* 0x040fe40007ffe0ff */
[----:B------:R-:W-:Y:S01]  /*9f30*/  LEA R12, R0, R10, 0x9 ;  /* 0x0000000a000c7211 */ /* 0x000fe200078e48ff */
[----:B------:R-:W-:Y:S01]  /*9f40*/  @P2 FFMA.FTZ R60, R4, R132, R6 ;  /* 0x00000084043c2223 */ /* 0x000fe20000010006 */
[----:B------:R-:W-:Y:S02]  /*9f50*/  SHF.R.S32.HI R0, RZ, 0x1f, R23 ;  /* 0x0000001fff007819 */ /* 0x000fe40000011417 */
[----:B------:R-:W-:Y:S01]  /*9f60*/  IADD3 R10, R10, -R2, RZ ;  /* 0x800000020a0a7210 */ /* 0x000fe20007ffe0ff */
[C---:B------:R-:W-:Y:S01]  /*9f70*/  IMAD R61, R54.reuse, c[0x0][0x3f4], R61 ;  /* 0x0000fd00363d7a24 */ /* 0x040fe200078e023d */
[----:B---3--:R-:W-:Y:S01]  /*9f80*/  SHF.R.S32.HI R6, RZ, 0x2, R153 ;  /* 0x00000002ff067819 */ /* 0x008fe20000011499 */
[----:B------:R-:W-:Y:S01]  /*9f90*/  IMAD.WIDE.U32 R8, R54, c[0x0][0x3f0], R8 ;  /* 0x0000fc0036087a25 */ /* 0x000fe200078e0008 */
[----:B------:R-:W-:-:S02]  /*9fa0*/  LOP3.LUT R2, R5, 0x1, RZ, 0xc0, !PT ;  /* 0x0000000105027812 */ /* 0x000fc400078ec0ff */
[C---:B------:R-:W-:Y:S01]  /*9fb0*/  R2P PR, R5.reuse, 0x6 ;  /* 0x0000000605007804 */ /* 0x040fe20000000000 */
[----:B------:R-:W-:Y:S02]  /*9fc0*/  IMAD.SHL.U32 R5, R5, 0x40, RZ ;  /* 0x0000004005057824 */ /* 0x000fe400078e00ff */
[----:B------:R-:W-:Y:S01]  /*9fd0*/  IMAD R4, R0, c[0x0][0x3e0], RZ ;  /* 0x0000f80000047a24 */ /* 0x000fe200078e02ff */
[----:B------:R-:W-:Y:S02]  /*9fe0*/  LEA R0, R7, R6, 0x4 ;  /* 0x0000000607007211 */ /* 0x000fe400078e20ff */
[----:B------:R-:W-:Y:S02]  /*9ff0*/  ISETP.NE.U32.AND P3, PT, R2, 0x1, PT ;  /* 0x000000010200780c */ /* 0x000fe40003f65070 */
[----:B------:R-:W-:Y:S02]  /*a000*/  IADD3 R3, R9, R61, RZ ;  /* 0x0000003d09037210 */ /* 0x000fe40007ffe0ff */
[----:B------:R-:W-:-:S02]  /*a010*/  LOP3.LUT R5, R5, 0x1c0, RZ, 0xc0, !PT ;  /* 0x000001c005057812 */ /* 0x000fc400078ec0ff */
[----:B------:R-:W-:Y:S02]  /*a020*/  MOV R2, R8 ;  /* 0x0000000800027202 */ /* 0x000fe40000000f00 */
[----:B------:R-:W-:Y:S01]  /*a030*/  LEA R10, R10, R0, 0x3 ;  /* 0x000000000a0a7211 */ /* 0x000fe200078e18ff */
[----:B------:R-:W-:Y:S01]  /*a040*/  IMAD R7, R23, c[0x0][0x3e4], R4 ;  /* 0x0000f90017077a24 */ /* 0x000fe200078e0204 */
[----:B------:R-:W-:Y:S01]  /*a050*/  LEA.HI R6, R5, R5, RZ, 0x1d ;  /* 0x0000000505067211 */ /* 0x000fe200078fe8ff */
[----:B------:R-:W-:Y:S01]  /*a060*/  IMAD.WIDE.U32 R4, R23, c[0x0][0x3e0], R2 ;  /* 0x0000f80017047a25 */ /* 0x000fe200078e0002 */
[C---:B-1----:R-:W-:Y:S02]  /*a070*/  LEA R10, R63.reuse, R10, 0x7 ;  /* 0x0000000a3f0a7211 */ /* 0x042fe400078e38ff */
[----:B------:R-:W-:Y:S01]  /*a080*/  LEA R2, R12, R6, 0x1 ;  /* 0x000000060c027211 */ /* 0x000fe200078e08ff */
[----:B------:R-:W-:Y:S01]  /*a090*/  IMAD R61, R152, c[0x0][0x388], RZ ;  /* 0x0000e200983d7a24 */ /* 0x000fe200078e02ff */
[----:B------:R-:W-:-:S02]  /*a0a0*/  LEA R0, R63, R0, 0x7 ;  /* 0x000000003f007211 */ /* 0x000fc400078e38ff */
[----:B------:R-:W-:Y:S01]  /*a0b0*/  IADD3 R5, R5, R7, RZ ;  /* 0x0000000705057210 */ /* 0x000fe20007ffe0ff */
[----:B------:R-:W-:Y:S01]  /*a0c0*/  @P0 IMAD.HI.U32 R7, R10, c[0x0][0x4ec], RZ ;  /* 0x00013b000a070a27 */ /* 0x000fe200078e00ff */
[----:B------:R-:W-:Y:S02]  /*a0d0*/  F2FP.BF16.PACK_AB R13, R139, R13 ;  /* 0x0000000d8b0d723e */ /* 0x000fe400000010ff */
[----:B------:R-:W-:Y:S02]  /*a0e0*/  SHF.L.U32 R2, R2, 0x1, RZ ;  /* 0x0000000102027819 */ /* 0x000fe400000006ff */
[C---:B------:R-:W-:Y:S02]  /*a0f0*/  IADD3 R3, R0.reuse, 0x8, RZ ;  /* 0x0000000800037810 */ /* 0x040fe40007ffe0ff */
[----:B------:R-:W-:Y:S01]  /*a100*/  ISETP.GE.OR P5, PT, R0, R61, P4 ;  /* 0x0000003d0000720c */ /* 0x000fe200027a6670 */
[----:B------:R-:W-:Y:S01]  /*a110*/  IMAD.MOV.U32 R0, RZ, RZ, R10 ;  /* 0x000000ffff007224 */ /* 0x000fe200078e000a */
[----:B------:R-:W-:-:S02]  /*a120*/  SHF.R.S32.HI R6, RZ, 0x1f, R133 ;  /* 0x0000001fff067819 */ /* 0x000fc40000011485 */
[----:B------:R-:W-:Y:S01]  /*a130*/  @P0 SHF.R.U32.HI R0, RZ, c[0x0][0x4f0], R7 ;  /* 0x00013c00ff000a19 */ /* 0x000fe20000011607 */
[----:B------:R1:W-:Y:S01]  /*a140*/  STS [R2+0x480], R13 ;  /* 0x0004800d02007388 */ /* 0x0003e20000000800 */
[----:B------:R-:W-:Y:S01]  /*a150*/  IMAD.WIDE.U32 R14, R54, c[0x0][0x498], R14 ;  /* 0x00012600360e7a25 */ /* 0x000fe200078e000e */
[----:B------:R-:W-:-:S03]  /*a160*/  IADD3 R8, R2, 0x80, RZ ;  /* 0x0000008002087810 */ /* 0x000fc60007ffe0ff */
[----:B------:R-:W-:Y:S01]  /*a170*/  IMAD R6, R6, c[0x0][0x3d8], RZ ;  /* 0x0000f60006067a24 */ /* 0x000fe200078e02ff */
[----:B------:R-:W-:Y:S01]  /*a180*/  ISETP.GE.OR P4, PT, R3, R61, P4 ;  /* 0x0000003d0300720c */ /* 0x000fe20002786670 */
[----:B------:R-:W-:Y:S01]  /*a190*/  IMAD R62, R54, c[0x0][0x49c], R62 ;  /* 0x00012700363e7a24 */ /* 0x000fe200078e023e */
[----:B------:R-:W-:Y:S01]  /*a1a0*/  IADD3 R3, R2, 0x70, RZ ;  /* 0x0000007002037810 */ /* 0x000fe20007ffe0ff */
[C---:B------:R-:W-:Y:S01]  /*a1b0*/  IMAD R23, R133.reuse, c[0x0][0x3dc], R6 ;  /* 0x0000f70085177a24 */ /* 0x040fe200078e0206 */
[----:B------:R-:W-:Y:S02]  /*a1c0*/  @P3 IADD3 R3, R8, 0x10, RZ ;  /* 0x0000001008033810 */ /* 0x000fe40007ffe0ff */
[----:B------:R-:W-:Y:S02]  /*a1d0*/  SHF.R.S32.HI R6, RZ, 0x1f, R0 ;  /* 0x0000001fff067819 */ /* 0x000fe40000011400 */
[C---:B------:R-:W-:Y:S01]  /*a1e0*/  IADD3 R8, P0, R0.reuse, R14, RZ ;  /* 0x0000000e00087210 */ /* 0x040fe20007f1e0ff */
[----:B-1----:R-:W-:Y:S01]  /*a1f0*/  IMAD.WIDE.U32 R12, R133, c[0x0][0x3d8], R4 ;  /* 0x0000f600850c7a25 */ /* 0x002fe200078e0004 */
[----:B------:R-:W-:-:S05]  /*a200*/  IADD3 R4, -R0, RZ, RZ ;  /* 0x000000ff00047210 */ /* 0x000fca0007ffe1ff */
[----:B------:R-:W-:Y:S01]  /*a210*/  IMAD R4, R4, c[0x0][0x4e8], R10 ;  /* 0x00013a0004047a24 */ /* 0x000fe200078e020a */
[----:B------:R-:W-:Y:S02]  /*a220*/  IADD3.X R9, R6, R15, R62, P0, !PT ;  /* 0x0000000f06097210 */ /* 0x000fe400007fe43e */
[----:B------:R-:W-:Y:S02]  /*a230*/  MOV R6, 0x40 ;  /* 0x0000004000067802 */ /* 0x000fe40000000f00 */
[----:B------:R-:W-:Y:S02]  /*a240*/  SHF.R.S32.HI R7, RZ, 0x1f, R4 ;  /* 0x0000001fff077819 */ /* 0x000fe40000011404 */
[----:B------:R-:W-:Y:S02]  /*a250*/  SEL R237, R237, 0xffffffe0, !P1 ;  /* 0xffffffe0eded7807 */ /* 0x000fe40004800000 */
[----:B------:R-:W-:Y:S01]  /*a260*/  F2FP.BF16.PACK_AB R11, R137, R11 ;  /* 0x0000000b890b723e */ /* 0x000fe200000010ff */
[----:B------:R-:W-:Y:S01]  /*a270*/  IMAD R7, R7, c[0x0][0x488], RZ ;  /* 0x0001220007077a24 */ /* 0x000fe200078e02ff */
[----:B------:R-:W-:-:S02]  /*a280*/  SEL R6, R6, 0xffffffc0, !P2 ;  /* 0xffffffc006067807 */ /* 0x000fc40005000000 */
[----:B------:R-:W-:Y:S02]  /*a290*/  F2FP.BF16.PACK_AB R16, R141, R16 ;  /* 0x000000108d10723e */ /* 0x000fe400000010ff */
[----:B------:R-:W-:Y:S02]  /*a2a0*/  F2FP.BF16.PACK_AB R17, R143, R17 ;  /* 0x000000118f11723e */ /* 0x000fe400000010ff */
[----:B------:R-:W-:Y:S02]  /*a2b0*/  F2FP.BF16.PACK_AB R18, R134, R18 ;  /* 0x000000128612723e */ /* 0x000fe400000010ff */
[----:B------:R-:W-:Y:S02]  /*a2c0*/  F2FP.BF16.PACK_AB R21, R20, R21 ;  /* 0x000000151415723e */ /* 0x000fe400000010ff */
[----:B------:R-:W-:Y:S01]  /*a2d0*/  IADD3 R0, R2, R237, RZ ;  /* 0x000000ed02007210 */ /* 0x000fe20007ffe0ff */
[----:B------:R-:W-:Y:S01]  /*a2e0*/  IMAD R10, R4, c[0x0][0x48c], R7 ;  /* 0x00012300040a7a24 */ /* 0x000fe200078e0207 */
[----:B------:R-:W-:-:S02]  /*a2f0*/  F2FP.BF16.PACK_AB R20, R45, R26 ;  /* 0x0000001a2d14723e */ /* 0x000fc400000010ff */
[----:B------:R-:W-:Y:S01]  /*a300*/  IADD3 R237, R237, R3, RZ ;  /* 0x00000003eded7210 */ /* 0x000fe20007ffe0ff */
[----:B------:R-:W-:Y:S01]  /*a310*/  STS [R2+0x80], R11 ;  /* 0x0000800b02007388 */ /* 0x000fe20000000800 */
[----:B------:R-:W-:Y:S01]  /*a320*/  F2FP.BF16.PACK_AB R22, R43, R22 ;  /* 0x000000162b16723e */ /* 0x000fe200000010ff */
[----:B------:R-:W-:Y:S01]  /*a330*/  IMAD.WIDE.U32 R8, R4, c[0x0][0x488], R8 ;  /* 0x0001220004087a25 */ /* 0x000fe200078e0008 */
[----:B------:R-:W-:Y:S01]  /*a340*/  IADD3 R5, R2, R6, RZ ;  /* 0x0000000602057210 */ /* 0x000fe20007ffe0ff */
[----:B------:R-:W-:Y:S01]  /*a350*/  STS [R3], R16 ;  /* 0x0000001003007388 */ /* 0x000fe20000000800 */
[----:B------:R-:W-:Y:S02]  /*a360*/  F2FP.BF16.PACK_AB R25, R65, R25 ;  /* 0x000000194119723e */ /* 0x000fe400000010ff */
        /* <DEDUP_REMOVED lines=11> */
[----:B------:R-:W-:-:S02]  /*a420*/  IADD3 R6, R237, R6, RZ ;  /* 0x00000006ed067210 */ /* 0x000fc40007ffe0ff */
        /* <DEDUP_REMOVED lines=11> */
[----:B------:R-:W-:-:S03]  /*a4e0*/  F2FP.BF16.PACK_AB R31, R91, R31 ;  /* 0x0000001f5b1f723e */ /* 0x000fc600000010ff */
        /* <DEDUP_REMOVED lines=68> */
[----:B------:R-:W2:Y:S04]  /*a930*/  SHFL.IDX PT, R9, R9, 0x1, 0x1c1f ;  /* 0x003c1f0009097f89 */ /* 0x000ea800000e0000 */
[----:B-1----:R1:W-:Y:S04]  /*a940*/  @!P5 ST.E [R10.64], R60 ;  /* 0x0000003c0a00d985 */ /* 0x0023e8000c101914 */
[----:B--2---:R1:W-:Y:S04]  /*a950*/  @!P4 ST.E [R8.64], R59 ;  /* 0x0000003b0800c985 */ /* 0x0043e8000c101914 */
[----:B-----5:R1:W2:Y:S04]  /*a960*/  LDS.128 R32, [R239+0x1080] ;  /* 0x00108000ef207984 */ /* 0x0202a80000000c00 */
[----:B------:R1:W3:Y:S04]  /*a970*/  LDS.128 R44, [R239+0x2080] ;  /* 0x00208000ef2c7984 */ /* 0x0002e80000000c00 */
        /* <DEDUP_REMOVED lines=10> */
[----:B----4-:R-:W-:Y:S01]  /*aa20*/  ISETP.GE.AND P0, PT, R64, R61, PT ;  /* 0x0000003d4000720c */ /* 0x010fe20003f06270 */
[----:B------:R4:W1:Y:S01]  /*aa30*/  SHFL.IDX PT, R2, R21, RZ, 0x181f ;  /* 0x00181fff15027589 */ /* 0x00086200000e0000 */
[----:B------:R-:W-:Y:S03]  /*aa40*/  BSSY B0, `(.L_x_641) ;  /* 0x0000015000007945 */ /* 0x000fe60003800000 */
[----:B------:R4:W1:Y:S08]  /*aa50*/  SHFL.IDX PT, R3, R20, RZ, 0x181f ;  /* 0x00181fff14037589 */ /* 0x00087000000e0000 */
[----:B------:R-:W-:Y:S05]  /*aa60*/  @P0 BRA `(.L_x_642) ;  /* 0x0000012000000947 */ /* 0x000fea0003800000 */
[----:B--23--:R-:W2:Y:S01]  /*aa70*/  LDS.128 R16, [R239+0x80] ;  /* 0x00008000ef107984 */ /* 0x00cea20000000c00 */
[----:B------:R-:W-:-:S02]  /*aa80*/  ISETP.GE.AND P1, PT, R251, c[0x0][0x3c8], PT ;  /* 0x0000f200fb007a0c */ /* 0x000fc40003f26270 */
[----:B------:R-:W-:Y:S01]  /*aa90*/  ISETP.GE.AND P0, PT, R250, c[0x0][0x3c8], PT ;  /* 0x0000f200fa007a0c */ /* 0x000fe20003f06270 */
[----:B------:R-:W3:Y:S01]  /*aaa0*/  LDS.128 R12, [R239+0x4080] ;  /* 0x00408000ef0c7984 */ /* 0x000ee20000000c00 */
[----:B------:R-:W-:-:S03]  /*aab0*/  ISETP.GE.AND P2, PT, R246, c[0x0][0x3c8], PT ;  /* 0x0000f200f6007a0c */ /* 0x000fc60003f46270 */
[----:B-1----:R-:W1:Y:S06]  /*aac0*/  LDS.128 R8, [R239+0x8080] ;  /* 0x00808000ef087984 */ /* 0x002e6c0000000c00 */
[----:B------:R-:W-:Y:S02]  /*aad0*/  @!P1 SHF.R.S32.HI R4, RZ, 0x1f, R251 ;  /* 0x0000001fff049819 */ /* 0x000fe400000114fb */
[----:B------:R-:W-:Y:S02]  /*aae0*/  @!P0 SHF.R.S32.HI R0, RZ, 0x1f, R250 ;  /* 0x0000001fff008819 */ /* 0x000fe400000114fa */
[----:B------:R-:W-:Y:S01]  /*aaf0*/  @!P1 LEA.HI R4, R4, R251, RZ, 0x3 ;  /* 0x000000fb04049211 */ /* 0x000fe200078f18ff */
[----:B------:R-:W-:Y:S01]  /*ab00*/  @!P2 IMAD.WIDE R6, R246, 0x2, R2 ;  /* 0x00000002f606a825 */ /* 0x000fe200078e0202 */
[----:B------:R-:W-:-:S02]  /*ab10*/  @!P0 LEA.HI R0, R0, R250, RZ, 0x3 ;  /* 0x000000fa00008211 */ /* 0x000fc400078f18ff */
[----:B------:R-:W-:Y:S02]  /*ab20*/  @!P1 LOP3.LUT R4, R4, 0xfffffff8, RZ, 0xc0, !PT ;  /* 0xfffffff804049812 */ /* 0x000fe400078ec0ff */
[----:B------:R-:W-:-:S03]  /*ab30*/  @!P0 LOP3.LUT R0, R0, 0xfffffff8, RZ, 0xc0, !PT ;  /* 0xfffffff800008812 */ /* 0x000fc600078ec0ff */
[----:B------:R-:W-:-:S04]  /*ab40*/  @!P1 IMAD.WIDE R4, R4, 0x2, R2 ;  /* 0x0000000204049825 */ /* 0x000fc800078e0202 */
[----:B------:R-:W-:Y:S01]  /*ab50*/  @!P0 IMAD.WIDE R2, R0, 0x2, R2 ;  /* 0x0000000200028825 */ /* 0x000fe200078e0202 */
[----:B--2---:R2:W-:Y:S04]  /*ab60*/  @!P2 ST.E.128 [R6.64], R16 ;  /* 0x000000100600a985 */ /* 0x0045e8000c101d14 */
[----:B---3--:R2:W-:Y:S04]  /*ab70*/  @!P1 ST.E.128 [R4.64], R12 ;  /* 0x0000000c04009985 */ /* 0x0085e8000c101d14 */
[----:B-1----:R2:W-:Y:S02]  /*ab80*/  @!P0 ST.E.128 [R2.64], R8 ;  /* 0x0000000802008985 */ /* 0x0025e4000c101d14 */
.L_x_642:
[----:B--23--:R-:W-:Y:S05]  /*ab90*/  BSYNC B0 ;  /* 0x0000000000007941 */ /* 0x00cfea0003800000 */
.L_x_641:
[----:B------:R-:W-:Y:S01]  /*aba0*/  IADD3 R0, R64, 0x20, RZ ;  /* 0x0000002040007810 */ /* 0x000fe20007ffe0ff */
[----:B-1----:R1:W2:Y:S01]  /*abb0*/  SHFL.IDX PT, R3, R20, 0x1, 0x181f ;  /* 0x00381f0014037f89 */ /* 0x0022a200000e0000 */
[----:B------:R-:W-:Y:S02]  /*abc0*/  BSSY B0, `(.L_x_643) ;  /* 0x0000013000007945 */ /* 0x000fe40003800000 */
[----:B------:R-:W-:Y:S01]  /*abd0*/  ISETP.GE.AND P0, PT, R0, R61, PT ;  /* 0x0000003d0000720c */ /* 0x000fe20003f06270 */
[----:B------:R1:W3:-:S12]  /*abe0*/  SHFL.IDX PT, R2, R21, 0x1, 0x181f ;  /* 0x00381f0015027f89 */ /* 0x0002d800000e0000 */
        /* <DEDUP_REMOVED lines=16> */
.L_x_644:
[----:B------:R-:W-:Y:S05]  /*acf0*/  BSYNC B0 ;  /* 0x0000000000007941 */ /* 0x000fea0003800000 */
.L_x_643:
[----:B------:R-:W-:Y:S01]  /*ad00*/  IADD3 R0, R64, 0x40, RZ ;  /* 0x0000004040007810 */ /* 0x000fe20007ffe0ff */
[----:B--2---:R2:W1:Y:S01]  /*ad10*/  SHFL.IDX PT, R3, R20, 0x2, 0x181f ;  /* 0x00581f0014037f89 */ /* 0x00446200000e0000 */
[----:B------:R-:W-:Y:S02]  /*ad20*/  BSSY B0, `(.L_x_645) ;  /* 0x0000013000007945 */ /* 0x000fe40003800000 */
[----:B------:R-:W-:Y:S01]  /*ad30*/  ISETP.GE.AND P0, PT, R0, R61, PT ;  /* 0x0000003d0000720c */ /* 0x000fe20003f06270 */
[----:B---3--:R2:W3:-:S12]  /*ad40*/  SHFL.IDX PT, R2, R21, 0x2, 0x181f ;  /* 0x00581f0015027f89 */ /* 0x0084d800000e0000 */
[----:B------:R-:W-:Y:S05]  /*ad50*/  @P0 BRA `(.L_x_646) ;  /* 0x000000f000000947 */ /* 0x000fea0003800000 */
        /* <DEDUP_REMOVED lines=15> */
.L_x_646:
[----:B------:R-:W-:Y:S05]  /*ae50*/  BSYNC B0 ;  /* 0x0000000000007941 */ /* 0x000fea0003800000 */
.L_x_645:
[----:B------:R-:W-:Y:S01]  /*ae60*/  IADD3 R0, R64, 0x60, RZ ;  /* 0x0000006040007810 */ /* 0x000fe20007ffe0ff */
[----:B-1----:R1:W2:Y:S03]  /*ae70*/  SHFL.IDX PT, R7, R20, 0x3, 0x181f ;  /* 0x00781f0014077f89 */ /* 0x0022a600000e0000 */
[----:B------:R-:W-:Y:S01]  /*ae80*/  ISETP.GE.AND P0, PT, R0, R61, PT ;  /* 0x0000003d0000720c */ /* 0x000fe20003f06270 */
[----:B------:R1:W4:-:S12]  /*ae90*/  SHFL.IDX PT, R6, R21, 0x3, 0x181f ;  /* 0x00781f0015067f89 */ /* 0x00031800000e0000 */
[----:B------:R-:W-:Y:S05]  /*aea0*/  @P0 EXIT ;  /* 0x000000000000094d */ /* 0x000fea0003800000 */
[----:B------:R-:W-:Y:S02]  /*aeb0*/  ISETP.GE.AND P0, PT, R251, c[0x0][0x3c8], PT ;  /* 0x0000f200fb007a0c */ /* 0x000fe40003f06270 */
[----:B------:R-:W-:-:S11]  /*aec0*/  ISETP.GE.AND P1, PT, R246, c[0x0][0x3c8], PT ;  /* 0x0000f200f6007a0c */ /* 0x000fd60003f26270 */
[----:B------:R-:W-:Y:S02]  /*aed0*/  @!P0 SHF.R.S32.HI R0, RZ, 0x1f, R251 ;  /* 0x0000001fff008819 */ /* 0x000fe400000114fb */
[----:B--2-4-:R-:W-:Y:S02]  /*aee0*/  @!P1 IMAD.WIDE R4, R246, 0x2, R6 ;  /* 0x00000002f6049825 */ /* 0x014fe400078e0206 */
[----:B------:R-:W-:-:S03]  /*aef0*/  @!P0 LEA.HI R0, R0, R251, RZ, 0x3 ;  /* 0x000000fb00008211 */ /* 0x000fc600078f18ff */
[----:B------:R2:W-:Y:S01]  /*af00*/  @!P1 ST.E.128 [R4.64], R52 ;  /* 0x0000003404009985 */ /* 0x0005e2000c101d14 */
[----:B------:R-:W-:-:S05]  /*af10*/  @!P0 LOP3.LUT R0, R0, 0xfffffff8, RZ, 0xc0, !PT ;  /* 0xfffffff800008812 */ /* 0x000fca00078ec0ff */
[----:B---3--:R-:W-:-:S05]  /*af20*/  @!P0 IMAD.WIDE R2, R0, 0x2, R6 ;  /* 0x0000000200028825 */ /* 0x008fca00078e0206 */
        /* <DEDUP_REMOVED lines=9> */
.L_x_647:
        /* <DEDUP_REMOVED lines=12> */
.L_x_1294:


//--------------------- .text._ZN7cutlass13device_kernelIN5flash19enable_sm80_to_sm89INS1_16FlashAttnFwdSm80INS1_25CollectiveMainloopFwdSm80ILi8ELi2ELb1EN4cute5tupleIJNS5_1CILi128EEENS7_ILi96EEENS7_ILi192EEEEEELi192ENS_10bfloat16_tEfNS_4arch4Sm80ELb0ELb0ELb0ELb1ELb0ELb0ELb1ELb0EEENS1_21CollectiveEpilogueFwdINS6_IJS8_SA_S9_EEENS6_IJNS7_ILi1EEESI_SI_EEESC_SE_Li256ELb1ELb1ELb0ELb0EEENS1_19SingleTileSchedulerILb1ELb0ELb1ELi128EEEEEEEEEvNT_6ParamsE --------------------------
	.section	.text._ZN7cutlass13device_kernelIN5flash19enable_sm80_to_sm89INS1_16FlashAttnFwdSm80INS1_25CollectiveMainloopFwdSm80ILi8ELi2ELb1EN4cute5tupleIJNS5_1CILi128EEENS7_ILi96EEENS7_ILi192EEEEEELi192ENS_10bfloat16_tEfNS_4arch4Sm80ELb0ELb0ELb0ELb1ELb0ELb0ELb1ELb0EEENS1_21CollectiveEpilogueFwdINS6_IJS8_SA_S9_EEENS6_IJNS7_ILi1EEESI_SI_EEESC_SE_Li256ELb1ELb1ELb0ELb0EEENS1_19SingleTileSchedulerILb1ELb0ELb1ELi128EEEEEEEEEvNT_6ParamsE,"ax",@progbits
	.sectioninfo	@"SHI_REGISTERS=255"
	.align	128
.text._ZN7cutlass13device_kernelIN5flash19enable_sm80_to_sm89INS1_16FlashAttnFwdSm80INS1_25CollectiveMainloopFwdSm80ILi8ELi2ELb1EN4cute5tupleIJNS5_1CILi128EEENS7_ILi96EEENS7_ILi192EEEEEELi192ENS_10bfloat16_tEfNS_4arch4Sm80ELb0ELb0ELb0ELb1ELb0ELb0ELb1ELb0EEENS1_21CollectiveEpilogueFwdINS6_IJS8_SA_S9_EEENS6_IJNS7_ILi1EEESI_SI_EEESC_SE_Li256ELb1ELb1ELb0ELb0EEENS1_19SingleTileSchedulerILb1ELb0ELb1ELi128EEEEEEEEEvNT_6ParamsE:
        .type           _ZN7cutlass13device_kernelIN5flash19enable_sm80_to_sm89INS1_16FlashAttnFwdSm80INS1_25CollectiveMainloopFwdSm80ILi8ELi2ELb1EN4cute5tupleIJNS5_1CILi128EEENS7_ILi96EEENS7_ILi192EEEEEELi192ENS_10bfloat16_tEfNS_4arch4Sm80ELb0ELb0ELb0ELb1ELb0ELb0ELb1ELb0EEENS1_21CollectiveEpilogueFwdINS6_IJS8_SA_S9_EEENS6_IJNS7_ILi1EEESI_SI_EEESC_SE_Li256ELb1ELb1ELb0ELb0EEENS1_19SingleTileSchedulerILb1ELb0ELb1ELi128EEEEEEEEEvNT_6ParamsE,@function
        .size           _ZN7cutlass13device_kernelIN5flash19enable_sm80_to_sm89INS1_16FlashAttnFwdSm80INS1_25CollectiveMainloopFwdSm80ILi8ELi2ELb1EN4cute5tupleIJNS5_1CILi128EEENS7_ILi96EEENS7_ILi192EEEEEELi192ENS_10bfloat16_tEfNS_4arch4Sm80ELb0ELb0ELb0ELb1ELb0ELb0ELb1ELb0EEENS1_21CollectiveEpilogueFwdINS6_IJS8_SA_S9_EEENS6_IJNS7_ILi1EEESI_SI_EEESC_SE_Li256ELb1ELb1ELb0ELb0EEENS1_19SingleTileSchedulerILb1ELb0ELb1ELi128EEEEEEEEEvNT_6ParamsE,(.L_x_1295 - _ZN7cutlass13device_kernelIN5flash19enable_sm80_to_sm89INS1_16FlashAttnFwdSm80INS1_25CollectiveMainloopFwdSm80ILi8ELi2ELb1EN4cute5tupleIJNS5_1CILi128EEENS7_ILi96EEENS7_ILi192EEEEEELi192ENS_10bfloat16_tEfNS_4arch4Sm80ELb0ELb0ELb0ELb1ELb0ELb0ELb1ELb0EEENS1_21CollectiveEpilogueFwdINS6_IJS8_SA_S9_EEENS6_IJNS7_ILi1EEESI_SI_EEESC_SE_Li256ELb1ELb1ELb0ELb0EEENS1_19SingleTileSchedulerILb1ELb0ELb1ELi128EEEEEEEEEvNT_6ParamsE)
        .other          _ZN7cutlass13device_kernelIN5flash19enable_sm80_to_sm89INS1_16FlashAttnFwdSm80INS1_25CollectiveMainloopFwdSm80ILi8ELi2ELb1EN4cute5tupleIJNS5_1CILi128EEENS7_ILi96EEENS7_ILi192EEEEEELi192ENS_10bfloat16_tEfNS_4arch4Sm80ELb0ELb0ELb0ELb1ELb0ELb0ELb1ELb0EEENS1_21CollectiveEpilogueFwdINS6_IJS8_SA_S9_EEENS6_IJNS7_ILi1EEESI_SI_EEESC_SE_Li256ELb1ELb1ELb0ELb0EEENS1_19SingleTileSchedulerILb1ELb0ELb1ELi128EEEEEEEEEvNT_6ParamsE,@"STO_CUDA_ENTRY STV_DEFAULT"
_ZN7cutlass13device_kernelIN5flash19enable_sm80_to_sm89INS1_16FlashAttnFwdSm80INS1_25CollectiveMainloopFwdSm80ILi8ELi2ELb1EN4cute5tupleIJNS5_1CILi128EEENS7_ILi96EEENS7_ILi192EEEEEELi192ENS_10bfloat16_tEfNS_4arch4Sm80ELb0ELb0ELb0ELb1ELb0ELb0ELb1ELb0EEENS1_21CollectiveEpilogueFwdINS6_IJS8_SA_S9_EEENS6_IJNS7_ILi1EEESI_SI_EEESC_SE_Li256ELb1ELb1ELb0ELb0EEENS1_19SingleTileSchedulerILb1ELb0ELb1ELi128EEEEEEEEEvNT_6ParamsE:
        /* <DEDUP_REMOVED lines=17> */
.L_x_649:
        /* <DEDUP_REMOVED lines=8> */
.L_x_651:
[----:B------:R-:W-:-:S05]  /*0190*/  MOV R0, c[0x0][0x54c] ;  /* 0x0001530000007a02 */ /* 0x000fca0000000f00 */
.L_x_650:
[----:B-----5:R-:W-:Y:S01]  /*01a0*/  IMAD R0, R0, c[0x0][0x548], RZ ;  /* 0x0001520000007a24 */ /* 0x020fe200078e02ff */
[----:B-1----:R-:W-:-:S04]  /*01b0*/  SHF.L.U32 R2, R40, 0x7, RZ ;  /* 0x0000000728027819 */ /* 0x002fc800000006ff */
[----:B------:R-:W-:-:S04]  /*01c0*/  ISETP.GE.AND P0, PT, R2, R0, PT ;  /* 0x000000000200720c */ /* 0x000fc80003f06270 */
[----:B------:R-:W-:Y:S01]  /*01d0*/  SEL R252, R5, 0xffffffff, !P0 ;  /* 0xffffffff05fc7807 */ /* 0x000fe20004000000 */
[----:B------:R-:W-:Y:S05]  /*01e0*/  BRA `(.L_x_652) ;  /* 0x0000012000007947 */ /* 0x000fea0003800000 */
.L_x_648:
[----:B---3--:R-:W-:-:S04]  /*01f0*/  ISETP.NE.U32.AND P0, PT, RZ, c[0x0][0x568], PT ;  /* 0x00015a00ff007a0c */ /* 0x008fc80003f05070 */
[----:B------:R-:W-:-:S13]  /*0200*/  ISETP.NE.AND.EX P0, PT, RZ, c[0x0][0x56c], PT, P0 ;  /* 0x00015b00ff007a0c */ /* 0x000fda0003f05300 */
[----:B------:R-:W-:Y:S05]  /*0210*/  @!P0 BRA `(.L_x_653) ;  /* 0x0000002000008947 */ /* 0x000fea0003800000 */
[----:B------:R1:W5:Y:S01]  /*0220*/  LDG.E R0, [R2.64] ;  /* 0x0000001402007981 */ /* 0x000362000c1e1900 */
[----:B------:R-:W-:Y:S05]  /*0230*/  BRA `(.L_x_654) ;  /* 0x0000009000007947 */ /* 0x000fea0003800000 */
.L_x_653:
        /* <DEDUP_REMOVED lines=8> */
.L_x_655:
[----:B------:R-:W-:-:S05]  /*02c0*/  MOV R0, c[0x0][0x54c] ;  /* 0x0001530000007a02 */ /* 0x000fca0000000f00 */
.L_x_654:
[----:B-----5:R-:W-:Y:S01]  /*02d0*/  IMAD R0, R0, c[0x0][0x548], RZ ;  /* 0x0001520000007a24 */ /* 0x020fe200078e02ff */
[----:B-1----:R-:W-:-:S04]  /*02e0*/  SHF.L.U32 R2, R40, 0x7, RZ ;  /* 0x0000000728027819 */ /* 0x002fc800000006ff */
[----:B------:R-:W-:-:S04]  /*02f0*/  ISETP.GE.AND P0, PT, R2, R0, PT ;  /* 0x000000000200720c */ /* 0x000fc80003f06270 */
[----:B------:R-:W-:-:S04]  /*0300*/  SEL R252, R5, 0xffffffff, !P0 ;  /* 0xffffffff05fc7807 */ /* 0x000fc80004000000 */
.L_x_652:
        /* <DEDUP_REMOVED lines=10> */
[----:B------:R-:W-:Y:S01]  /*03b0*/  @P2 IMAD.WIDE R2, R252, R27, c[0x0][0x370] ;  /* 0x0000dc00fc022625 */ /* 0x000fe200078e021b */
[----:B------:R-:W-:-:S03]  /*03c0*/  CS2R R8, SRZ ;  /* 0x0000000000087805 */ /* 0x000fc6000001ff00 */
[----:B------:R-:W-:Y:S01]  /*03d0*/  IMAD.MOV.U32 R10, RZ, RZ, c[0x0][0x168] ;  /* 0x00005a00ff0a7624 */ /* 0x000fe200078e00ff */
[----:B------:R1:W2:Y:S01]  /*03e0*/  @P2 LDG.E R0, [R2.64] ;  /* 0x0000001402002981 */ /* 0x0002a2000c1e1900 */
[----:B------:R-:W-:-:S04]  /*03f0*/  @P1 IMAD.WIDE R6, R252, R27, c[0x0][0x360] ;  /* 0x0000d800fc061625 */ /* 0x000fc800078e021b */
[CC--:B------:R-:W-:Y:S01]  /*0400*/  IMAD.WIDE R4, R252.reuse, R27.reuse, c[0x0][0x348] ;  /* 0x0000d200fc047625 */ /* 0x0c0fe200078e021b */
[----:B------:R3:W5:Y:S04]  /*0410*/  @P1 LDG.E R10, [R6.64] ;  /* 0x00000014060a1981 */ /* 0x000768000c1e1900 */
[----:B------:R3:W5:Y:S01]  /*0420*/  @P0 LDG.E R8, [R4.64] ;  /* 0x0000001404080981 */ /* 0x000762000c1e1900 */
[----:B-1----:R-:W-:-:S05]  /*0430*/  IMAD.WIDE R2, R252, R27, c[0x0][0x350] ;  /* 0x0000d400fc027625 */ /* 0x002fca00078e021b */
[----:B------:R3:W5:Y:S01]  /*0440*/  @P6 LDG.E R9, [R2.64] ;  /* 0x0000001402096981 */ /* 0x000762000c1e1900 */
[----:B------:R-:W-:Y:S02]  /*0450*/  UMOV UR4, URZ ;  /* 0x0000003f00047c82 */ /* 0x000fe40008000000 */
[----:B------:R-:W-:Y:S02]  /*0460*/  ULDC UR6, c[0x0][0x1d0] ;  /* 0x0000740000067ab9 */ /* 0x000fe40000000800 */
[----:B--2---:R3:W1:Y:S02]  /*0470*/  @P2 R2UR UR4, R0 ;  /* 0x00000000000423c2 */ /* 0x00466400000e0000 */
[----:B-1-3--:R-:W-:Y:S05]  /*0480*/  @P1 BRA `(.L_x_656) ;  /* 0x0000004000001947 */ /* 0x00afea0003800000 */
[----:B------:R-:W-:Y:S05]  /*0490*/  @!P0 BRA `(.L_x_656) ;  /* 0x0000003000008947 */ /* 0x000fea0003800000 */
[----:B------:R1:W2:Y:S04]  /*04a0*/  LDG.E R0, [R4.64] ;  /* 0x0000001404007981 */ /* 0x0002a8000c1e1900 */
[----:B-1----:R-:W2:Y:S02]  /*04b0*/  LDG.E R4, [R4.64+0x4] ;  /* 0x0000041404047981 */ /* 0x002ea4000c1e1900 */
[----:B--2--5:R-:W-:-:S02]  /*04c0*/  IADD3 R10, -R0, R4, RZ ;  /* 0x00000004000a7210 */ /* 0x024fc40007ffe1ff */
.L_x_656:
[----:B------:R-:W-:-:S04]  /*04d0*/  ISETP.NE.U32.AND P1, PT, RZ, c[0x0][0x368], PT ;  /* 0x0000da00ff007a0c */ /* 0x000fc80003f25070 */
[----:B------:R-:W-:-:S13]  /*04e0*/  ISETP.NE.AND.EX P1, PT, RZ, c[0x0][0x36c], PT, P1 ;  /* 0x0000db00ff007a0c */ /* 0x000fda0003f25310 */
[----:B------:R-:W-:Y:S05]  /*04f0*/  @!P1 BRA `(.L_x_657) ;  /* 0x0000004000009947 */ /* 0x000fea0003800000 */
[----:B------:R-:W-:-:S05]  /*0500*/  IMAD.WIDE R2, R252, R27, c[0x0][0x368] ;  /* 0x0000da00fc027625 */ /* 0x000fca00078e021b */
[----:B------:R-:W2:Y:S02]  /*0510*/  LDG.E R0, [R2.64] ;  /* 0x0000001402007981 */ /* 0x000ea4000c1e1900 */
[----:B--2---:R1:W2:Y:S02]  /*0520*/  R2UR UR6, R0 ;  /* 0x00000000000673c2 */ /* 0x0042a400000e0000 */
[----:B-12---:R-:W-:Y:S05]  /*0530*/  BRA `(.L_x_658) ;  /* 0x0000006000007947 */ /* 0x006fea0003800000 */
.L_x_657:
[----:B------:R-:W-:Y:S05]  /*0540*/  @!P6 BRA `(.L_x_658) ;  /* 0x000000500000e947 */ /* 0x000fea0003800000 */
[----:B------:R1:W2:Y:S04]  /*0550*/  LDG.E R0, [R2.64] ;  /* 0x0000001402007981 */ /* 0x0002a8000c1e1900 */
[----:B-1----:R-:W3:Y:S01]  /*0560*/  LDG.E R2, [R2.64+0x4] ;  /* 0x0000041402027981 */ /* 0x002ee2000c1e1900 */
[----:B--2---:R-:W1:Y:S08]  /*0570*/  R2UR UR5, R0 ;  /* 0x00000000000573c2 */ /* 0x004e7000000e0000 */
[----:B---3--:R-:W1:Y:S02]  /*0580*/  R2UR UR6, R2 ;  /* 0x00000000020673c2 */ /* 0x008e6400000e0000 */
[----:B-1----:R-:W-:-:S06]  /*0590*/  UIADD3 UR6, -UR5, UR6, URZ ;  /* 0x0000000605067290 */ /* 0x002fcc000fffe13f */
.L_x_658:
[----:B------:R-:W-:Y:S01]  /*05a0*/  UIADD3 UR6, -UR4, UR6, URZ ;  /* 0x0000000604067290 */ /* 0x000fe2000fffe13f */
[----:B-----5:R-:W-:Y:S01]  /*05b0*/  IADD3 R11, R9, UR4, RZ ;  /* 0x00000004090b7c10 */ /* 0x020fe2000fffe0ff */
[----:B------:R-:W-:Y:S01]  /*05c0*/  CS2R R130, SRZ ;  /* 0x0000000000827805 */ /* 0x000fe2000001ff00 */
[----:B------:R-:W-:Y:S01]  /*05d0*/  PLOP3.LUT P2, PT, PT, PT, PT, 0x80, 0x0 ;  /* 0x000000000000781c */ /* 0x000fe20003f4f070 */
[----:B------:R-:W-:Y:S01]  /*05e0*/  UISETP.GE.AND UP0, UPT, UR6, 0x1, UPT ;  /* 0x000000010600788c */ /* 0x000fe2000bf06270 */
[----:B------:R-:W-:Y:S01]  /*05f0*/  CS2R R14, SRZ ;  /* 0x00000000000e7805 */ /* 0x000fe2000001ff00 */
[----:B------:R-:W-:Y:S01]  /*0600*/  UIADD3 UR4, UR6, 0x5f, URZ ;  /* 0x0000005f06047890 */ /* 0x000fe2000fffe03f */
[----:B------:R-:W-:Y:S01]  /*0610*/  IMAD.MOV.U32 R128, RZ, RZ, RZ ;  /* 0x000000ffff807224 */ /* 0x000fe200078e00ff */
[----:B------:R-:W-:Y:S01]  /*0620*/  MOV R9, RZ ;  /* 0x000000ff00097202 */ /* 0x000fe20000000f00 */
[----:B------:R-:W-:Y:S01]  /*0630*/  IMAD.MOV.U32 R150, RZ, RZ, RZ ;  /* 0x000000ffff967224 */ /* 0x000fe200078e00ff */
[----:B------:R-:W-:Y:S01]  /*0640*/  PLOP3.LUT P1, PT, PT, PT, UP0, 0x80, 0x0 ;  /* 0x000000000000781c */ /* 0x000fe20003f2f008 */
[----:B------:R-:W-:Y:S01]  /*0650*/  UIMAD.WIDE UR4, UR4, 0x2aaaaaab, URZ ;  /* 0x2aaaaaab040478a5 */ /* 0x000fe2000f8e023f */
[----:B------:R-:W-:Y:S01]  /*0660*/  IMAD.MOV.U32 R148, RZ, RZ, RZ ;  /* 0x000000ffff947224 */ /* 0x000fe200078e00ff */
[----:B------:R-:W-:Y:S01]  /*0670*/  CS2R R146, SRZ ;  /* 0x0000000000927805 */ /* 0x000fe2000001ff00 */
[----:B------:R-:W-:Y:S01]  /*0680*/  CS2R R12, SRZ ;  /* 0x00000000000c7805 */ /* 0x000fe2000001ff00 */
[----:B------:R-:W-:Y:S01]  /*0690*/  USHF.R.U32.HI UR16, URZ, 0x1f, UR5 ;  /* 0x0000001f3f107899 */ /* 0x000fe20008011605 */
[----:B------:R-:W-:Y:S01]  /*06a0*/  MOV R144, RZ ;  /* 0x000000ff00907202 */ /* 0x000fe20000000f00 */
[----:B------:R-:W-:Y:S01]  /*06b0*/  IMAD.MOV.U32 R126, RZ, RZ, RZ ;  /* 0x000000ffff7e7224 */ /* 0x000fe200078e00ff */
[----:B------:R-:W-:Y:S01]  /*06c0*/  CS2R R16, SRZ ;  /* 0x0000000000107805 */ /* 0x000fe2000001ff00 */
[----:B------:R-:W-:Y:S01]  /*06d0*/  ULEA.HI.SX32 UR16, UR5, UR16, 0x1c ;  /* 0x0000001005107291 */ /* 0x000fe2000f8fe23f */
[----:B------:R-:W-:Y:S01]  /*06e0*/  MOV R124, RZ ;  /* 0x000000ff007c7202 */ /* 0x000fe20000000f00 */
        /* <DEDUP_REMOVED lines=44> */
[----:B------:R-:W-:Y:S01]  /*09b0*/  CS2R R56, SRZ ;  /* 0x0000000000387805 */ /* 0x000fe2000001ff00 */
[----:B------:R-:W-:Y:S01]  /*09c0*/  CS2R R54, SRZ ;  /* 0x0000000000367805 */ /* 0x000fe2000001ff00 */
[----:B------:R-:W-:Y:S01]  /*09d0*/  IMAD.MOV.U32 R52, RZ, RZ, RZ ;  /* 0x000000ffff347224 */ /* 0x000fe200078e00ff */
[----:B------:R-:W-:Y:S01]  /*09e0*/  CS2R R142, SRZ ;  /* 0x00000000008e7805 */ /* 0x000fe2000001ff00 */
[----:B------:R-:W-:Y:S01]  /*09f0*/  CS2R R140, SRZ ;  /* 0x00000000008c7805 */ /* 0x000fe2000001ff00 */
[----:B------:R-:W-:Y:S01]  /*0a00*/  CS2R R138, SRZ ;  /* 0x00000000008a7805 */ /* 0x000fe2000001ff00 */
[----:B------:R-:W-:Y:S01]  /*0a10*/  CS2R R136, SRZ ;  /* 0x0000000000887805 */ /* 0x000fe2000001ff00 */
[----:B------:R-:W-:Y:S01]  /*0a20*/  CS2R R42, SRZ ;  /* 0x00000000002a7805 */ /* 0x000fe2000001ff00 */
[----:B------:R-:W-:Y:S05]  /*0a30*/  @!P1 BRA `(.L_x_659) ;  /* 0x000098b000009947 */ /* 0x000fea0003800000 */
[----:B------:R-:W-:Y:S01]  /*0a40*/  ISETP.NE.U32.AND P4, PT, RZ, c[0x0][0x340], PT ;  /* 0x0000d000ff007a0c */ /* 0x000fe20003f85070 */
[----:B------:R-:W1:Y:S01]  /*0a50*/  S2R R24, SR_CTAID.Y ;  /* 0x0000000000187919 */ /* 0x000e620000002600 */
[----:B------:R-:W-:-:S02]  /*0a60*/  SHF.R.S32.HI R0, RZ, 0x1f, R8 ;  /* 0x0000001fff007819 */ /* 0x000fc40000011408 */
[----:B------:R-:W-:Y:S01]  /*0a70*/  SHF.R.S32.HI R37, RZ, 0x1f, R109 ;  /* 0x0000001fff257819 */ /* 0x000fe2000001146d */
[----:B------:R-:W-:Y:S01]  /*0a80*/  IMAD.MOV.U32 R4, RZ, RZ, c[0x0][0x2c4] ;  /* 0x0000b100ff047624 */ /* 0x000fe200078e00ff */
[----:B------:R-:W-:Y:S01]  /*0a90*/  ISETP.NE.AND.EX P4, PT, RZ, c[0x0][0x344], PT, P4 ;  /* 0x0000d100ff007a0c */ /* 0x000fe20003f85340 */
[----:B------:R-:W-:Y:S02]  /*0aa0*/  UMOV UR7, 0x60 ;  /* 0x0000006000077882 */ /* 0x000fe40000000000 */
[----:B------:R-:W-:Y:S01]  /*0ab0*/  ULDC.64 UR4, c[0x0][0x1e0] ;  /* 0x0000780000047ab9 */ /* 0x000fe20000000a00 */
[----:B------:R-:W-:Y:S01]  /*0ac0*/  SHF.R.S32.HI R17, RZ, 0x1f, R252 ;  /* 0x0000001fff117819 */ /* 0x000fe200000114fc */
[----:B------:R-:W-:-:S08]  /*0ad0*/  ULDC.64 UR10, c[0x0][0x208] ;  /* 0x00008200000a7ab9 */ /* 0x000fd00000000a00 */
[----:B------:R-:W-:-:S05]  /*0ae0*/  @P4 IMAD.WIDE R2, R252, R27, c[0x0][0x340] ;  /* 0x0000d000fc024625 */ /* 0x000fca00078e021b */
[----:B------:R2:W3:Y:S01]  /*0af0*/  @P4 LDG.E R18, [R2.64] ;  /* 0x0000001402124981 */ /* 0x0004e2000c1e1900 */
[----:B------:R-:W-:Y:S01]  /*0b00*/  IMAD R0, R0, c[0x0][0x178], RZ ;  /* 0x00005e0000007a24 */ /* 0x000fe200078e02ff */
[-C--:B------:R-:W-:Y:S01]  /*0b10*/  LEA.HI R36, R37, R109.reuse, RZ, 0x3 ;  /* 0x0000006d25247211 */ /* 0x080fe200078f18ff */
[----:B------:R-:W-:Y:S01]  /*0b20*/  UIMAD.WIDE.U32 UR18, UR7, UR4, URZ ;  /* 0x00000004071272a5 */ /* 0x000fe2000f8e003f */
[----:B------:R-:W-:Y:S01]  /*0b30*/  ISETP.NE.AND P1, PT, R4, 0x1, PT ;  /* 0x000000010400780c */ /* 0x000fe20003f25270 */
[----:B------:R-:W-:Y:S01]  /*0b40*/  IMAD R0, R8, c[0x0][0x17c], R0 ;  /* 0x00005f0008007a24 */ /* 0x000fe200078e0200 */
[----:B------:R-:W-:Y:S01]  /*0b50*/  SHF.R.S32.HI R14, RZ, 0x3, R36 ;  /* 0x00000003ff0e7819 */ /* 0x000fe20000011424 */
[----:B------:R-:W-:Y:S01]  /*0b60*/  UIMAD.WIDE.U32 UR14, UR7, UR10, URZ ;  /* 0x0000000a070e72a5 */ /* 0x000fe2000f8e003f */
[----:B-1----:R-:W-:Y:S01]  /*0b70*/  SHF.R.S32.HI R29, RZ, 0x1f, R24 ;  /* 0x0000001fff1d7819 */ /* 0x002fe20000011418 */
[----:B------:R-:W-:Y:S01]  /*0b80*/  IMAD.U32 R4, RZ, RZ, UR18 ;  /* 0x00000012ff047e24 */ /* 0x000fe2000f8e00ff */
[----:B------:R-:W-:Y:S01]  /*0b90*/  UIMAD UR4, UR16, -0x60, UR7 ;  /* 0xffffffa0100478a4 */ /* 0x000fe2000f8e0207 */
[----:B------:R-:W-:Y:S01]  /*0ba0*/  IMAD.U32 R5, RZ, RZ, UR19 ;  /* 0x00000013ff057e24 */ /* 0x000fe2000f8e00ff */
[----:B------:R-:W-:Y:S01]  /*0bb0*/  SEL R5, R17, RZ, !P0 ;  /* 0x000000ff11057207 */ /* 0x000fe20004000000 */
[----:B------:R-:W-:Y:S01]  /*0bc0*/  IMAD.MOV.U32 R34, RZ, RZ, R4 ;  /* 0x000000ffff227224 */ /* 0x000fe200078e0004 */
[----:B------:R-:W-:Y:S01]  /*0bd0*/  SEL R4, R252, RZ, !P0 ;  /* 0x000000fffc047207 */ /* 0x000fe20004000000 */
[----:B------:R-:W-:Y:S01]  /*0be0*/  IMAD.U32 R9, RZ, RZ, UR15 ;  /* 0x0000000fff097e24 */ /* 0x000fe2000f8e00ff */
[-C--:B------:R-:W-:Y:S01]  /*0bf0*/  LEA.HI R15, R37, R109.reuse, RZ, 0x4 ;  /* 0x0000006d250f7211 */ /* 0x080fe200078f20ff */
[----:B------:R-:W-:Y:S01]  /*0c00*/  IMAD R5, R5, c[0x0][0x1c0], RZ ;  /* 0x0000700005057a24 */ /* 0x000fe200078e02ff */
[----:B------:R-:W-:Y:S01]  /*0c10*/  UIMAD UR5, UR7, UR5, URZ ;  /* 0x00000005070572a4 */ /* 0x000fe2000f8e023f */
[----:B------:R-:W-:Y:S01]  /*0c20*/  IMAD R9, R40, 0x80, R14 ;  /* 0x0000008028097824 */ /* 0x000fe200078e020e */
[----:B------:R-:W-:Y:S01]  /*0c30*/  SHF.R.S32.HI R13, RZ, 0x4, R15 ;  /* 0x00000004ff0d7819 */ /* 0x000fe2000001140f */
[----:B------:R-:W-:Y:S01]  /*0c40*/  UIADD3 UR8, UR16, -0x1, URZ ;  /* 0xffffffff10087890 */ /* 0x000fe2000fffe03f */
[----:B------:R-:W-:Y:S01]  /*0c50*/  IMAD.MOV.U32 R38, RZ, RZ, c[0x0][0x1e0] ;  /* 0x00007800ff267624 */ /* 0x000fe200078e00ff */
[----:B------:R-:W-:Y:S01]  /*0c60*/  UIADD3 UR5, UR19, UR5, URZ ;  /* 0x0000000513057290 */ /* 0x000fe2000fffe03f */
[----:B------:R-:W-:Y:S01]  /*0c70*/  IMAD.MOV.U32 R39, RZ, RZ, c[0x0][0x1e4] ;  /* 0x00007900ff277624 */ /* 0x000fe200078e00ff */
[----:B------:R-:W-:Y:S01]  /*0c80*/  USHF.R.S32.HI UR9, URZ, 0x1f, UR8 ;  /* 0x0000001f3f097899 */ /* 0x000fe20008011408 */
[----:B--2---:R-:W-:Y:S01]  /*0c90*/  IMAD.WIDE.U32 R2, R8, c[0x0][0x178], RZ ;  /* 0x00005e0008027a25 */ /* 0x004fe200078e00ff */
[----:B------:R-:W-:Y:S01]  /*0ca0*/  UIMAD UR12, UR5, UR8, URZ ;  /* 0x00000008050c72a4 */ /* 0x000fe2000f8e023f */
[----:B------:R-:W-:Y:S01]  /*0cb0*/  LEA.HI R108, R37, R109, RZ, 0x5 ;  /* 0x0000006d256c7211 */ /* 0x000fe200078f28ff */
[----:B------:R-:W-:Y:S01]  /*0cc0*/  UIMAD UR7, UR7, UR11, URZ ;  /* 0x0000000b070772a4 */ /* 0x000fe2000f8e023f */
[----:B------:R-:W-:Y:S01]  /*0cd0*/  IMAD.IADD R3, R3, 0x1, R0 ;  /* 0x0000000103037824 */ /* 0x000fe200078e0200 */
[----:B------:R-:W-:Y:S01]  /*0ce0*/  LOP3.LUT R0, R36, 0xfffffff8, RZ, 0xc0, !PT ;  /* 0xfffffff824007812 */ /* 0x000fe200078ec0ff */
[----:B------:R-:W-:Y:S01]  /*0cf0*/  IMAD.U32 R8, RZ, RZ, UR14 ;  /* 0x0000000eff087e24 */ /* 0x000fe2000f8e00ff */
[----:B------:R-:W-:Y:S01]  /*0d00*/  UIMAD UR12, UR9, UR18, UR12 ;  /* 0x00000012090c72a4 */ /* 0x000fe2000f8e020c */
[----:B------:R-:W-:Y:S01]  /*0d10*/  IMAD.WIDE.U32 R2, R24, c[0x0][0x1b8], R2 ;  /* 0x00006e0018027a25 */ /* 0x000fe200078e0002 */
[----:B------:R-:W-:-:S02]  /*0d20*/  UIADD3 UR7, UR15, UR7, URZ ;  /* 0x000000070f077290 */ /* 0x000fc4000fffe03f */
[----:B------:R-:W-:Y:S01]  /*0d30*/  UISETP.GE.AND UP0, UPT, UR6, 0x61, UPT ;  /* 0x000000610600788c */ /* 0x000fe2000bf06270 */
[----:B------:R-:W-:Y:S02]  /*0d40*/  IMAD.IADD R28, R109, 0x1, -R0 ;  /* 0x000000016d1c7824 */ /* 0x000fe400078e0a00 */
[----:B------:R-:W-:Y:S02]  /*0d50*/  IMAD R0, R29, c[0x0][0x1b8], RZ ;  /* 0x00006e001d007a24 */ /* 0x000fe400078e02ff */
[----:B------:R-:W-:Y:S02]  /*0d60*/  IMAD R7, R28, 0x20, R14 ;  /* 0x000000201c077824 */ /* 0x000fe400078e020e */
[----:B------:R-:W-:Y:S02]  /*0d70*/  IMAD R0, R24, c[0x0][0x1bc], R0 ;  /* 0x00006f0018007a24 */ /* 0x000fe400078e0200 */
[----:B------:R-:W-:Y:S02]  /*0d80*/  IMAD R7, R40, 0x80, R7 ;  /* 0x0000008028077824 */ /* 0x000fe400078e0207 */
[----:B------:R-:W-:-:S02]  /*0d90*/  IMAD.IADD R3, R3, 0x1, R0 ;  /* 0x0000000103037824 */ /* 0x000fc400078e0200 */
[----:B------:R-:W-:-:S04]  /*0da0*/  @P1 IMAD.HI.U32 R6, R7, c[0x0][0x2c8], RZ ;  /* 0x0000b20007061a27 */ /* 0x000fc800078e00ff */
[----:B------:R-:W-:Y:S01]  /*0db0*/  IMAD.MOV.U32 R0, RZ, RZ, R7 ;  /* 0x000000ffff007224 */ /* 0x000fe200078e0007 */
[----:B------:R-:W-:Y:S01]  /*0dc0*/  @P1 SHF.R.U32.HI R0, RZ, c[0x0][0x2cc], R6 ;  /* 0x0000b300ff001a19 */ /* 0x000fe20000011606 */
[----:B------:R-:W-:Y:S02]  /*0dd0*/  IMAD R6, R4, c[0x0][0x1c4], R5 ;  /* 0x0000710004067a24 */ /* 0x000fe400078e0205 */
[----:B------:R-:W-:Y:S01]  /*0de0*/  IMAD R5, R10, c[0x0][0x2c4], RZ ;  /* 0x0000b1000a057a24 */ /* 0x000fe200078e02ff */
[----:B------:R-:W-:Y:S01]  /*0df0*/  IADD3 R10, R9, 0x20, RZ ;  /* 0x00000020090a7810 */ /* 0x000fe20007ffe0ff */
[----:B------:R-:W-:Y:S01]  /*0e00*/  IMAD.WIDE.U32 R2, R4, c[0x0][0x1c0], R2 ;  /* 0x0000700004027a25 */ /* 0x000fe200078e0002 */
[----:B------:R-:W-:Y:S02]  /*0e10*/  BAR.SYNC.DEFER_BLOCKING 0x0 ;  /* 0x0000000000007b1d */ /* 0x000fe40000010000 */
[----:B------:R-:W-:Y:S01]  /*0e20*/  ISETP.GE.AND P5, PT, R10, R5, PT ;  /* 0x000000050a00720c */ /* 0x000fe20003fa6270 */
[----:B------:R-:W-:-:S02]  /*0e30*/  IMAD.MOV R4, RZ, RZ, -R0 ;  /* 0x000000ffff047224 */ /* 0x000fc400078e0a00 */
[----:B------:R-:W-:Y:S02]  /*0e40*/  IMAD.IADD R3, R3, 0x1, R6 ;  /* 0x0000000103037824 */ /* 0x000fe400078e0206 */
[----:B------:R-:W-:Y:S01]  /*0e50*/  IMAD R10, R4, c[0x0][0x2c4], R7 ;  /* 0x0000b100040a7a24 */ /* 0x000fe200078e0207 */
[----:B------:R-:W-:Y:S01]  /*0e60*/  SHF.R.S32.HI R4, RZ, 0x1f, R0 ;  /* 0x0000001fff047819 */ /* 0x000fe20000011400 */
[----:B------:R-:W-:Y:S01]  /*0e70*/  IMAD.U32 R6, RZ, RZ, UR4 ;  /* 0x00000004ff067e24 */ /* 0x000fe2000f8e00ff */
[----:B------:R-:W-:Y:S01]  /*0e80*/  SHF.R.S32.HI R7, RZ, 0x1f, R11 ;  /* 0x0000001fff077819 */ /* 0x000fe2000001140b */
[----:B------:R-:W-:Y:S01]  /*0e90*/  IMAD.MOV.U32 R35, RZ, RZ, R8 ;  /* 0x000000ffff237224 */ /* 0x000fe200078e0008 */
[----:B------:R-:W-:Y:S01]  /*0ea0*/  IADD3 R8, R9, 0x40, RZ ;  /* 0x0000004009087810 */ /* 0x000fe20007ffe0ff */
[----:B------:R-:W-:Y:S01]  /*0eb0*/  IMAD R4, R4, c[0x0][0x1b0], RZ ;  /* 0x00006c0004047a24 */ /* 0x000fe200078e02ff */
[----:B------:R-:W-:Y:S01]  /*0ec0*/  IADD3 R22, R6, UR6, -R14 ;  /* 0x0000000606167c10 */ /* 0x000fe2000fffe80e */
[----:B------:R-:W-:Y:S01]  /*0ed0*/  IMAD.SHL.U32 R6, R14, 0x40, RZ ;  /* 0x000000400e067824 */ /* 0x000fe200078e00ff */
[----:B------:R-:W-:Y:S01]  /*0ee0*/  ISETP.GE.AND P1, PT, R8, R5, PT ;  /* 0x000000050800720c */ /* 0x000fe20003f26270 */
[----:B------:R-:W-:Y:S01]  /*0ef0*/  IMAD.WIDE.U32 R2, R0, c[0x0][0x1b0], R2 ;  /* 0x00006c0000027a25 */ /* 0x000fe200078e0002 */
[----:B------:R-:W-:-:S03]  /*0f00*/  IADD3 R8, P0, R11, R14, RZ ;  /* 0x0000000e0b087210 */ /* 0x000fc60007f1e0ff */
[----:B------:R-:W-:Y:S01]  /*0f10*/  IMAD R11, R0, c[0x0][0x1b4], R4 ;  /* 0x00006d00000b7a24 */ /* 0x000fe200078e0204 */
[----:B------:R-:W-:Y:S01]  /*0f20*/  LOP3.LUT R0, R6, 0x1c0, RZ, 0xc0, !PT ;  /* 0x000001c006007812 */ /* 0x000fe200078ec0ff */
[----:B------:R-:W-:Y:S01]  /*0f30*/  IMAD.SHL.U32 R4, R28, 0x8, RZ ;  /* 0x000000081c047824 */ /* 0x000fe200078e00ff */
[----:B------:R-:W-:Y:S01]  /*0f40*/  LEA.HI.X.SX32 R12, R14, R7, 0x1, P0 ;  /* 0x000000070e0c7211 */ /* 0x000fe200000f0eff */
[----:B------:R-:W-:Y:S01]  /*0f50*/  IMAD.IADD R3, R3, 0x1, R11 ;  /* 0x0000000103037824 */ /* 0x000fe200078e020b */
[C---:B------:R-:W-:Y:S02]  /*0f60*/  ISETP.GE.AND P0, PT, R9.reuse, R5, PT ;  /* 0x000000050900720c */ /* 0x040fe40003f06270 */
[----:B------:R-:W-:Y:S01]  /*0f70*/  IADD3 R6, R9, 0x60, RZ ;  /* 0x0000006009067810 */ /* 0x000fe20007ffe0ff */
[----:B------:R-:W-:Y:S01]  /*0f80*/  IMAD.WIDE.U32 R2, R10, c[0x0][0x1a8], R2 ;  /* 0x00006a000a027a25 */ /* 0x000fe200078e0002 */
[----:B------:R-:W-:Y:S02]  /*0f90*/  LOP3.LUT R9, R0, 0x38, R4, 0xf8, !PT ;  /* 0x0000003800097812 */ /* 0x000fe400078ef804 */
[----:B------:R-:W-:-:S02]  /*0fa0*/  SHF.R.U32.HI R0, RZ, 0x3, R0 ;  /* 0x00000003ff007819 */ /* 0x000fc40000011600 */
[----:B------:R-:W-:Y:S02]  /*0fb0*/  LEA.HI R7, R15, R13, RZ, 0x1 ;  /* 0x0000000d0f077211 */ /* 0x000fe400078f08ff */
[----:B------:R-:W-:Y:S02]  /*0fc0*/  LOP3.LUT R16, R9, R0, RZ, 0x3c, !PT ;  /* 0x0000000009107212 */ /* 0x000fe400078e3cff */
[----:B------:R-:W-:Y:S02]  /*0fd0*/  SHF.R.S32.HI R0, RZ, 0x1f, R10 ;  /* 0x0000001fff007819 */ /* 0x000fe4000001140a */
[----:B------:R-:W-:Y:S02]  /*0fe0*/  LOP3.LUT R7, R7, 0xfffffffe, RZ, 0xc0, !PT ;  /* 0xfffffffe07077812 */ /* 0x000fe400078ec0ff */
[----:B------:R-:W-:Y:S01]  /*0ff0*/  ISETP.GE.AND P2, PT, R6, R5, PT ;  /* 0x000000050600720c */ /* 0x000fe20003f46270 */
[----:B------:R-:W-:Y:S01]  /*1000*/  IMAD R0, R0, c[0x0][0x1a8], RZ ;  /* 0x00006a0000007a24 */ /* 0x000fe200078e02ff */
[----:B------:R-:W-:Y:S01]  /*1010*/  SHF.R.S32.HI R5, RZ, 0x1f, R4 ;  /* 0x0000001fff057819 */ /* 0x000fe20000011404 */
[----:B------:R-:W-:Y:S01]  /*1020*/  IMAD R6, R12, c[0x0][0x1e0], RZ ;  /* 0x000078000c067a24 */ /* 0x000fe200078e02ff */
[----:B------:R-:W-:Y:S01]  /*1030*/  IADD3 R31, R4, 0x40, RZ ;  /* 0x00000040041f7810 */ /* 0x000fe20007ffe0ff */
[----:B------:R-:W-:Y:S01]  /*1040*/  IMAD R11, R10, c[0x0][0x1ac], R0 ;  /* 0x00006b000a0b7a24 */ /* 0x000fe200078e0200 */
[----:B------:R-:W-:Y:S01]  /*1050*/  LOP3.LUT R0, R15, 0xfffffff0, RZ, 0xc0, !PT ;  /* 0xfffffff00f007812 */ /* 0x000fe200078ec0ff */
[----:B------:R-:W-:Y:S01]  /*1060*/  IMAD.IADD R33, R13, 0x1, -R7 ;  /* 0x000000010d217824 */ /* 0x000fe200078e0a07 */
[----:B------:R-:W-:Y:S01]  /*1070*/  LEA R15, P3, R2, c[0x0][0x160], 0x1 ;  /* 0x00005800020f7a11 */ /* 0x000fe200078608ff */
[----:B------:R-:W-:Y:S01]  /*1080*/  IMAD.IADD R3, R3, 0x1, R11 ;  /* 0x0000000103037824 */ /* 0x000fe200078e020b */
[----:B------:R-:W-:Y:S01]  /*1090*/  LEA.HI R11, R37, R109, RZ, 0x6 ;  /* 0x0000006d250b7211 */ /* 0x000fe200078f30ff */
[----:B------:R-:W-:Y:S01]  /*10a0*/  IMAD.IADD R0, R109, 0x1, -R0 ;  /* 0x000000016d007824 */ /* 0x000fe200078e0a00 */
[----:B------:R-:W-:Y:S01]  /*10b0*/  IADD3 R32, R4, 0x80, RZ ;  /* 0x0000008004207810 */ /* 0x000fe20007ffe0ff */
[----:B------:R-:W-:Y:S01]  /*10c0*/  IMAD R9, R8, c[0x0][0x1e4], R6 ;  /* 0x0000790008097a24 */ /* 0x000fe200078e0206 */
[----:B------:R-:W-:Y:S01]  /*10d0*/  LEA.HI.X R14, R2, c[0x0][0x164], R3, 0x1, P3 ;  /* 0x00005900020e7a11 */ /* 0x000fe200018f0c03 */
[----:B------:R-:W-:Y:S01]  /*10e0*/  IMAD R3, R29, c[0x0][0x1e8], RZ ;  /* 0x00007a001d037a24 */ /* 0x000fe200078e02ff */
[----:B------:R-:W-:Y:S01]  /*10f0*/  SHF.R.S32.HI R10, RZ, 0x1f, R0 ;  /* 0x0000001fff0a7819 */ /* 0x000fe20000011400 */
[----:B------:R-:W-:Y:S01]  /*1100*/  IMAD.WIDE.U32 R6, R8, c[0x0][0x1e0], R4 ;  /* 0x0000780008067a25 */ /* 0x000fe200078e0004 */
[----:B------:R-:W-:Y:S01]  /*1110*/  SHFL.IDX PT, R2, R15, RZ, 0x181f ;  /* 0x00181fff0f027589 */ /* 0x000fe200000e0000 */
[----:B------:R-:W-:-:S02]  /*1120*/  ISETP.GE.AND P3, PT, R31, c[0x0][0x198], PT ;  /* 0x000066001f007a0c */ /* 0x000fc40003f66270 */
[----:B------:R-:W-:Y:S01]  /*1130*/  LEA.HI R30, R10, R0, RZ, 0x3 ;  /* 0x000000000a1e7211 */ /* 0x000fe200078f18ff */
[----:B------:R-:W-:Y:S02]  /*1140*/  IMAD.SHL.U32 R10, R11, 0x8, RZ ;  /* 0x000000080b0a7824 */ /* 0x000fe400078e00ff */
[----:B------:R-:W-:Y:S02]  /*1150*/  IMAD R11, R24, c[0x0][0x1ec], R3 ;  /* 0x00007b00180b7a24 */ /* 0x000fe400078e0203 */
[----:B------:R-:W-:Y:S01]  /*1160*/  IMAD.IADD R7, R7, 0x1, R9 ;  /* 0x0000000107077824 */ /* 0x000fe200078e0209 */
[----:B------:R-:W1:Y:S01]  /*1170*/  SHFL.IDX PT, R3, R14, RZ, 0x181f ;  /* 0x00181fff0e037589 */ /* 0x000e6200000e0000 */
[----:B------:R-:W-:Y:S01]  /*1180*/  IMAD R12, R12, c[0x0][0x208], RZ ;  /* 0x000082000c0c7a24 */ /* 0x000fe200078e02ff */
[----:B------:R-:W-:Y:S01]  /*1190*/  LOP3.LUT R19, R16, 0xfffffe00, R10, 0xf8, !PT ;  /* 0xfffffe0010137812 */ /* 0x000fe200078ef80a */
[----:B------:R-:W-:-:S04]  /*11a0*/  IMAD.WIDE.U32 R6, R24, c[0x0][0x1e8], R6 ;  /* 0x00007a0018067a25 */ /* 0x000fc800078e0006 */
[----:B------:R-:W-:Y:S01]  /*11b0*/  IMAD.IADD R21, R7, 0x1, R11 ;  /* 0x0000000107157824 */ /* 0x000fe200078e020b */
[----:B------:R-:W-:Y:S01]  /*11c0*/  STL [R1+0x18], R19 ;  /* 0x0000181301007387 */ /* 0x000fe20000100800 */
[----:B------:R-:W-:Y:S02]  /*11d0*/  IMAD.MOV.U32 R20, RZ, RZ, R6 ;  /* 0x000000ffff147224 */ /* 0x000fe400078e0006 */
[----:B------:R-:W-:Y:S01]  /*11e0*/  IMAD R13, R8, c[0x0][0x20c], R12 ;  /* 0x00008300080d7a24 */ /* 0x000fe200078e020c */
[----:B------:R-:W-:Y:S01]  /*11f0*/  LOP3.LUT R12, R30, 0xfffffff8, RZ, 0xc0, !PT ;  /* 0xfffffff81e0c7812 */ /* 0x000fe200078ec0ff */
[----:B------:R-:W-:-:S04]  /*1200*/  IMAD.WIDE.U32 R8, R8, c[0x0][0x208], R4 ;  /* 0x0000820008087a25 */ /* 0x000fc800078e0004 */
[----:B------:R-:W-:Y:S02]  /*1210*/  IMAD R29, R29, c[0x0][0x210], RZ ;  /* 0x000084001d1d7a24 */ /* 0x000fe400078e02ff */
[----:B------:R-:W-:Y:S02]  /*1220*/  IMAD.IADD R9, R9, 0x1, R13 ;  /* 0x0000000109097824 */ /* 0x000fe400078e020d */
[----:B------:R-:W-:Y:S01]  /*1230*/  IMAD.IADD R27, R0, 0x1, -R12 ;  /* 0x00000001001b7824 */ /* 0x000fe200078e0a0c */
[----:B------:R-:W-:Y:S01]  /*1240*/  @!P0 SHF.R.S32.HI R0, RZ, 0x1f, R31 ;  /* 0x0000001fff008819 */ /* 0x000fe2000001141f */
[C---:B------:R-:W-:Y:S02]  /*1250*/  IMAD R29, R24.reuse, c[0x0][0x214], R29 ;  /* 0x00008500181d7a24 */ /* 0x040fe400078e021d */
[----:B------:R-:W-:Y:S01]  /*1260*/  IMAD.WIDE.U32 R24, R24, c[0x0][0x210], R8 ;  /* 0x0000840018187a25 */ /* 0x000fe200078e0008 */
[----:B------:R-:W-:Y:S01]  /*1270*/  @!P0 LEA.HI R8, R0, R31, RZ, 0x3 ;  /* 0x0000001f00088211 */ /* 0x000fe200078f18ff */
[----:B------:R-:W-:Y:S02]  /*1280*/  SHFL.IDX PT, R9, R14, 0x1, 0x181f ;  /* 0x00381f000e097f89 */ /* 0x000fe400000e0000 */
[----:B------:R-:W-:Y:S01]  /*1290*/  IMAD.SHL.U32 R241, R19, 0x2, RZ ;  /* 0x0000000213f17824 */ /* 0x000fe200078e00ff */
[----:B------:R-:W-:-:S02]  /*12a0*/  @!P0 LOP3.LUT R12, R8, 0xfffffff8, RZ, 0xc0, !PT ;  /* 0xfffffff8080c8812 */ /* 0x000fc400078ec0ff */
[----:B------:R-:W2:Y:S03]  /*12b0*/  SHFL.IDX PT, R8, R15, 0x1, 0x181f ;  /* 0x00381f000f087f89 */ /* 0x000ea600000e0000 */
[----:B-1----:R-:W-:Y:S01]  /*12c0*/  @!P0 IMAD.WIDE R12, R12, 0x2, R2 ;  /* 0x000000020c0c8825 */ /* 0x002fe200078e0202 */
[----:B---3--:R-:W-:-:S03]  /*12d0*/  @P4 SHF.R.S32.HI R7, RZ, 0x1f, R18 ;  /* 0x0000001fff074819 */ /* 0x008fc60000011412 */
[----:B------:R-:W-:Y:S02]  /*12e0*/  @P4 IMAD.MOV.U32 R6, RZ, RZ, R18 ;  /* 0x000000ffff064224 */ /* 0x000fe400078e0012 */
[----:B------:R-:W-:Y:S02]  /*12f0*/  @!P4 IMAD.MOV.U32 R6, RZ, RZ, R252 ;  /* 0x000000ffff06c224 */ /* 0x000fe400078e00fc */
[----:B------:R-:W-:-:S03]  /*1300*/  @!P4 IMAD.MOV.U32 R7, RZ, RZ, R17 ;  /* 0x000000ffff07c224 */ /* 0x000fc600078e0011 */
[----:B------:R-:W-:Y:S02]  /*1310*/  SEL R26, R6, RZ, !P6 ;  /* 0x000000ff061a7207 */ /* 0x000fe40007000000 */
[----:B------:R-:W-:Y:S02]  /*1320*/  SEL R23, R7, RZ, !P6 ;  /* 0x000000ff07177207 */ /* 0x000fe40007000000 */
[----:B------:R-:W-:Y:S01]  /*1330*/  ISETP.GE.AND P6, PT, R4, c[0x0][0x198], PT ;  /* 0x0000660004007a0c */ /* 0x000fe20003fc6270 */
[----:B------:R-:W-:Y:S01]  /*1340*/  IMAD.WIDE.U32 R20, R26, c[0x0][0x1f0], R20 ;  /* 0x00007c001a147a25 */ /* 0x000fe200078e0014 */
[----:B------:R-:W-:Y:S02]  /*1350*/  @!P0 SHF.R.S32.HI R7, RZ, 0x1f, R32 ;  /* 0x0000001fff078819 */ /* 0x000fe40000011420 */
[C---:B------:R-:W-:Y:S01]  /*1360*/  @!P0 LEA R6, P4, R4.reuse, R2, 0x1 ;  /* 0x0000000204068211 */ /* 0x040fe200078808ff */
[----:B------:R-:W-:Y:S01]  /*1370*/  IMAD.MOV.U32 R250, RZ, RZ, R20 ;  /* 0x000000fffffa7224 */ /* 0x000fe200078e0014 */
[----:B------:R-:W-:Y:S01]  /*1380*/  @!P0 LEA.HI R0, R7, R32, RZ, 0x3 ;  /* 0x0000002007008211 */ /* 0x000fe200078f18ff */
[----:B------:R-:W-:Y:S01]  /*1390*/  STL.64 [R1+0x10], R20 ;  /* 0x0000101401007387 */ /* 0x000fe20000100a00 */
[----:B------:R-:W-:-:S02]  /*13a0*/  @!P0 LEA.HI.X R7, R4, R3, R5, 0x1, P4 ;  /* 0x0000000304078211 */ /* 0x000fc400020f0c05 */
[----:B------:R-:W-:Y:S02]  /*13b0*/  @!P0 LOP3.LUT R0, R0, 0xfffffff8, RZ, 0xc0, !PT ;  /* 0xfffffff800008812 */ /* 0x000fe400078ec0ff */
[----:B------:R-:W-:Y:S01]  /*13c0*/  ISETP.GE.AND P4, PT, R32, c[0x0][0x198], PT ;  /* 0x0000660020007a0c */ /* 0x000fe20003f86270 */
[----:B------:R1:W-:Y:S02]  /*13d0*/  @!P0 LDGSTS.E.BYPASS.LTC128B.128 [R241+0x100], [R6.64], !P6 ;  /* 0x0010000006f18fae */ /* 0x0003e4000f101d54 */
[----:B------:R-:W-:Y:S01]  /*13e0*/  @!P0 IMAD.WIDE R10, R0, 0x2, R2 ;  /* 0x00000002000a8825 */ /* 0x000fe200078e0202 */
[----:B------:R-:W-:Y:S01]  /*13f0*/  @!P5 SHF.R.S32.HI R0, RZ, 0x1f, R32 ;  /* 0x0000001fff00d819 */ /* 0x000fe20000011420 */
[----:B------:R-:W-:Y:S03]  /*1400*/  SHFL.IDX PT, R2, R15, 0x2, 0x181f ;  /* 0x00581f000f027f89 */ /* 0x000fe600000e0000 */
[----:B------:R-:W-:Y:S01]  /*1410*/  @!P5 LEA.HI R0, R0, R32, RZ, 0x3 ;  /* 0x000000200000d211 */ /* 0x000fe200078f18ff */
[----:B------:R-:W3:Y:S03]  /*1420*/  SHFL.IDX PT, R3, R14, 0x2, 0x181f ;  /* 0x00581f000e037f89 */ /* 0x000ee600000e0000 */
[----:B------:R-:W-:Y:S01]  /*1430*/  @!P5 LOP3.LUT R0, R0, 0xfffffff8, RZ, 0xc0, !PT ;  /* 0xfffffff80000d812 */ /* 0x000fe200078ec0ff */
[----:B------:R4:W-:Y:S04]  /*1440*/  @!P0 LDGSTS.E.BYPASS.LTC128B.128 [R241+0x4100], [R12.64], !P3 ;  /* 0x041000000cf18fae */ /* 0x0009e8000d901d54 */
[----:B------:R5:W-:Y:S01]  /*1450*/  @!P0 LDGSTS.E.BYPASS.LTC128B.128 [R241+0x8100], [R10.64], !P4 ;  /* 0x081000000af18fae */ /* 0x000be2000e101d54 */
[----:B-1----:R-:W-:-:S02]  /*1460*/  @!P5 SHF.R.S32.HI R6, RZ, 0x1f, R31 ;  /* 0x0000001fff06d819 */ /* 0x002fc4000001141f */
[----:B------:R-:W-:Y:S02]  /*1470*/  @!P1 SHF.R.S32.HI R7, RZ, 0x1f, R32 ;  /* 0x0000001fff079819 */ /* 0x000fe40000011420 */
[----:B------:R-:W-:Y:S02]  /*1480*/  @!P5 LEA.HI R16, R6, R31, RZ, 0x3 ;  /* 0x0000001f0610d211 */ /* 0x000fe400078f18ff */
[----:B------:R-:W1:Y:S01]  /*1490*/  SHFL.IDX PT, R6, R15, 0x3, 0x181f ;  /* 0x00781f000f067f89 */ /* 0x000e6200000e0000 */
[----:B------:R-:W-:Y:S02]  /*14a0*/  @!P1 LEA.HI R18, R7, R32, RZ, 0x3 ;  /* 0x0000002007129211 */ /* 0x000fe400078f18ff */
[----:B------:R-:W-:Y:S01]  /*14b0*/  @!P5 LOP3.LUT R16, R16, 0xfffffff8, RZ, 0xc0, !PT ;  /* 0xfffffff81010d812 */ /* 0x000fe200078ec0ff */
[----:B------:R1:W1:Y:S01]  /*14c0*/  SHFL.IDX PT, R7, R14, 0x3, 0x181f ;  /* 0x00781f000e077f89 */ /* 0x00026200000e0000 */
[----:B------:R-:W-:-:S03]  /*14d0*/  @!P1 LOP3.LUT R18, R18, 0xfffffff8, RZ, 0xc0, !PT ;  /* 0xfffffff812129812 */ /* 0x000fc600078ec0ff */
[----:B--2---:R-:W-:Y:S01]  /*14e0*/  @!P5 IMAD.WIDE R16, R16, 0x2, R8 ;  /* 0x000000021010d825 */ /* 0x004fe200078e0208 */
[----:B-----5:R-:W-:-:S03]  /*14f0*/  @!P1 SHF.R.S32.HI R10, RZ, 0x1f, R31 ;  /* 0x0000001fff0a9819 */ /* 0x020fc6000001141f */
[----:B---3--:R-:W-:Y:S01]  /*1500*/  @!P1 IMAD.WIDE R18, R18, 0x2, R2 ;  /* 0x0000000212129825 */ /* 0x008fe200078e0202 */
[----:B----4-:R-:W-:Y:S02]  /*1510*/  @!P1 LEA.HI R12, R10, R31, RZ, 0x3 ;  /* 0x0000001f0a0c9211 */ /* 0x010fe400078f18ff */
[----:B------:R-:W-:Y:S02]  /*1520*/  @!P5 LEA R10, P0, R4, R8, 0x1 ;  /* 0x00000008040ad211 */ /* 0x000fe400078008ff */
[----:B------:R-:W-:Y:S02]  /*1530*/  @!P1 LOP3.LUT R12, R12, 0xfffffff8, RZ, 0xc0, !PT ;  /* 0xfffffff80c0c9812 */ /* 0x000fe400078ec0ff */
[----:B------:R-:W-:-:S03]  /*1540*/  @!P5 LEA.HI.X R11, R4, R9, R5, 0x1, P0 ;  /* 0x00000009040bd211 */ /* 0x000fc600000f0c05 */
[----:B------:R-:W-:Y:S02]  /*1550*/  @!P1 IMAD.WIDE R12, R12, 0x2, R2 ;  /* 0x000000020c0c9825 */ /* 0x000fe400078e0202 */
[----:B------:R2:W-:Y:S02]  /*1560*/  @!P5 LDGSTS.E.BYPASS.LTC128B.128 [R241+0x1100], [R10.64], !P6 ;  /* 0x011000000af1dfae */ /* 0x0005e4000f101d54 */
[----:B-1----:R-:W-:Y:S01]  /*1570*/  @!P5 IMAD.WIDE R14, R0, 0x2, R8 ;  /* 0x00000002000ed825 */ /* 0x002fe200078e0208 */
[C---:B------:R-:W-:Y:S01]  /*1580*/  @!P1 LEA R8, P0, R4.reuse, R2, 0x1 ;  /* 0x0000000204089211 */ /* 0x040fe200078008ff */
[----:B------:R1:W-:Y:S02]  /*1590*/  @!P5 LDGSTS.E.BYPASS.LTC128B.128 [R241+0x5100], [R16.64], !P3 ;  /* 0x0510000010f1dfae */ /* 0x0003e4000d901d54 */
[----:B------:R-:W-:Y:S01]  /*15a0*/  IMAD R0, R23, c[0x0][0x1f0], RZ ;  /* 0x00007c0017007a24 */ /* 0x000fe200078e02ff */
[C-C-:B------:R-:W-:Y:S01]  /*15b0*/  @!P1 LEA.HI.X R9, R4.reuse, R3, R5.reuse, 0x1, P0 ;  /* 0x0000000304099211 */ /* 0x140fe200000f0c05 */
[----:B------:R3:W-:Y:S01]  /*15c0*/  @!P5 LDGSTS.E.BYPASS.LTC128B.128 [R241+0x9100], [R14.64], !P4 ;  /* 0x091000000ef1dfae */ /* 0x0007e2000e101d54 */
[----:B------:R-:W-:Y:S01]  /*15d0*/  @!P2 LEA R2, P0, R4, R6, 0x1 ;  /* 0x000000060402a211 */ /* 0x000fe200078008ff */
[----:B------:R-:W-:Y:S01]  /*15e0*/  IMAD R0, R26, c[0x0][0x1f4], R0 ;  /* 0x00007d001a007a24 */ /* 0x000fe200078e0200 */
[----:B------:R-:W-:Y:S01]  /*15f0*/  ISETP.GE.AND P5, PT, R22, 0x21, PT ;  /* 0x000000211600780c */ /* 0x000fe20003fa6270 */
[----:B------:R4:W-:Y:S01]  /*1600*/  @!P1 LDGSTS.E.BYPASS.LTC128B.128 [R241+0x2100], [R8.64], !P6 ;  /* 0x0210000008f19fae */ /* 0x0009e2000f101d54 */
[----:B------:R-:W-:Y:S01]  /*1610*/  @!P2 LEA.HI.X R3, R4, R7, R5, 0x1, P0 ;  /* 0x000000070403a211 */ /* 0x000fe200000f0c05 */
[----:B------:R-:W-:Y:S01]  /*1620*/  IMAD.IADD R251, R21, 0x1, R0 ;  /* 0x0000000115fb7824 */ /* 0x000fe200078e0200 */
[----:B------:R-:W-:Y:S01]  /*1630*/  @!P2 SHF.R.S32.HI R5, RZ, 0x1f, R32 ;  /* 0x0000001fff05a819 */ /* 0x000fe20000011420 */
[----:B------:R5:W-:Y:S04]  /*1640*/  @!P1 LDGSTS.E.BYPASS.LTC128B.128 [R241+0x6100], [R12.64], !P3 ;  /* 0x061000000cf19fae */ /* 0x000be8000d901d54 */
[----:B------:R2:W-:Y:S01]  /*1650*/  @!P1 LDGSTS.E.BYPASS.LTC128B.128 [R241+0xa100], [R18.64], !P4 ;  /* 0x0a10000012f19fae */ /* 0x0005e2000e101d54 */
[----:B------:R-:W-:-:S03]  /*1660*/  ISETP.GE.AND P1, PT, R22, 0x41, PT ;  /* 0x000000411600780c */ /* 0x000fc60003f26270 */
[----:B------:R2:W-:Y:S01]  /*1670*/  @!P2 LDGSTS.E.BYPASS.LTC128B.128 [R241+0x3100], [R2.64], !P6 ;  /* 0x0310000002f1afae */ /* 0x0005e2000f101d54 */
[----:B------:R-:W-:Y:S01]  /*1680*/  ISETP.GE.AND P6, PT, R22, 0x1, PT ;  /* 0x000000011600780c */ /* 0x000fe20003fc6270 */
[----:B-1----:R-:W-:Y:S02]  /*1690*/  IMAD.SHL.U32 R16, R39, 0x40, RZ ;  /* 0x0000004027107824 */ /* 0x002fe400078e00ff */
[----:B---3--:R-:W-:Y:S01]  /*16a0*/  IMAD.WIDE.U32 R14, R38, 0x40, RZ ;  /* 0x00000040260e7825 */ /* 0x008fe200078e00ff */
[----:B----4-:R-:W-:-:S03]  /*16b0*/  @!P2 SHF.R.S32.HI R8, RZ, 0x1f, R31 ;  /* 0x0000001fff08a819 */ /* 0x010fc6000001141f */
[----:B------:R-:W-:Y:S01]  /*16c0*/  IMAD.IADD R9, R25, 0x1, R29 ;  /* 0x0000000119097824 */ /* 0x000fe200078e021d */
[----:B-----5:R-:W-:Y:S01]  /*16d0*/  @!P2 LEA.HI R12, R8, R31, RZ, 0x3 ;  /* 0x0000001f080ca211 */ /* 0x020fe200078f18ff */
[----:B------:R-:W-:-:S03]  /*16e0*/  IMAD.MOV.U32 R8, RZ, RZ, R24 ;  /* 0x000000ffff087224 */ /* 0x000fc600078e0018 */
[----:B------:R-:W-:Y:S01]  /*16f0*/  @!P2 LOP3.LUT R12, R12, 0xfffffff8, RZ, 0xc0, !PT ;  /* 0xfffffff80c0ca812 */ /* 0x000fe200078ec0ff */
[----:B--2---:R-:W-:-:S04]  /*1700*/  IMAD.WIDE.U32 R18, R26, c[0x0][0x218], R8 ;  /* 0x000086001a127a25 */ /* 0x004fc800078e0008 */
[----:B------:R-:W-:Y:S01]  /*1710*/  IMAD.WIDE.U32 R2, R34, UR8, R250 ;  /* 0x0000000822027c25 */ /* 0x000fe2000f8e00fa */
[----:B------:R1:W-:Y:S03]  /*1720*/  STL.64 [R1+0x8], R18 ;  /* 0x0000081201007387 */ /* 0x0003e60000100a00 */
[----:B------:R-:W-:Y:S01]  /*1730*/  @!P2 IMAD.WIDE R12, R12, 0x2, R6 ;  /* 0x000000020c0ca825 */ /* 0x000fe200078e0206 */
[----:B------:R-:W-:Y:S01]  /*1740*/  IADD3 R0, R3, UR12, RZ ;  /* 0x0000000c03007c10 */ /* 0x000fe2000fffe0ff */
[----:B------:R-:W-:Y:S01]  /*1750*/  UIMAD UR12, UR7, UR8, URZ ;  /* 0x00000008070c72a4 */ /* 0x000fe2000f8e023f */
[C---:B------:R-:W-:Y:S01]  /*1760*/  @P6 LEA R10, P0, R2.reuse, c[0x0][0x1c8], 0x1 ;  /* 0x00007200020a6a11 */ /* 0x040fe200078008ff */
[----:B------:R-:W-:Y:S01]  /*1770*/  IMAD.MOV.U32 R68, RZ, RZ, R18 ;  /* 0x000000ffff447224 */ /* 0x000fe200078e0012 */
[----:B------:R-:W-:Y:S01]  /*1780*/  @!P2 LEA.HI R3, R5, R32, RZ, 0x3 ;  /* 0x000000200503a211 */ /* 0x000fe200078f18ff */
[----:B------:R2:W-:Y:S01]  /*1790*/  @!P2 LDGSTS.E.BYPASS.LTC128B.128 [R241+0x7100], [R12.64], !P3 ;  /* 0x071000000cf1afae */ /* 0x0005e2000d901d54 */
[----:B------:R-:W-:Y:S01]  /*17a0*/  @P6 LEA.HI.X R11, R2, c[0x0][0x1cc], R0, 0x1, P0 ;  /* 0x00007300020b6a11 */ /* 0x000fe200000f0c00 */
[----:B------:R-:W-:Y:S01]  /*17b0*/  UIMAD UR12, UR9, UR14, UR12 ;  /* 0x0000000e090c72a4 */ /* 0x000fe2000f8e020c */
[----:B------:R-:W-:-:S02]  /*17c0*/  @P5 LEA R5, P0, R38, R2, 0x5 ;  /* 0x0000000226055211 */ /* 0x000fc400078028ff */
[----:B------:R-:W-:Y:S02]  /*17d0*/  @!P2 LOP3.LUT R3, R3, 0xfffffff8, RZ, 0xc0, !PT ;  /* 0xfffffff80303a812 */ /* 0x000fe400078ec0ff */
[----:B------:R-:W-:Y:S02]  /*17e0*/  @P5 LEA.HI.X R17, R38, R0, R39, 0x5, P0 ;  /* 0x0000000026115211 */ /* 0x000fe400000f2c27 */
[----:B------:R-:W-:Y:S01]  /*17f0*/  @P1 IADD3 R14, P0, R2, R14, RZ ;  /* 0x0000000e020e1210 */ /* 0x000fe20007f1e0ff */
[----:B------:R-:W-:Y:S01]  /*1800*/  @!P2 IMAD.WIDE R2, R3, 0x2, R6 ;  /* 0x000000020302a825 */ /* 0x000fe200078e0206 */
[----:B------:R-:W-:Y:S02]  /*1810*/  ISETP.GE.AND P3, PT, R31, c[0x0][0x1d4], PT ;  /* 0x000075001f007a0c */ /* 0x000fe40003f66270 */
[----:B------:R-:W-:Y:S01]  /*1820*/  @P1 IADD3.X R16, R0, R15, R16, P0, !PT ;  /* 0x0000000f00101210 */ /* 0x000fe200007fe410 */
[----:B------:R-:W-:Y:S01]  /*1830*/  IMAD R7, R23, c[0x0][0x218], RZ ;  /* 0x0000860017077a24 */ /* 0x000fe200078e02ff */
[----:B------:R3:W-:Y:S01]  /*1840*/  @!P2 LDGSTS.E.BYPASS.LTC128B.128 [R241+0xb100], [R2.64], !P4 ;  /* 0x0b10000002f1afae */ /* 0x0007e2000e101d54 */
[----:B------:R-:W-:Y:S01]  /*1850*/  ISETP.GE.AND P4, PT, R4, c[0x0][0x1d4], PT ;  /* 0x0000750004007a0c */ /* 0x000fe20003f86270 */
[----:B------:R-:W-:Y:S01]  /*1860*/  IMAD.SHL.U32 R0, R27, 0x40, RZ ;  /* 0x000000401b007824 */ /* 0x000fe200078e00ff */
[----:B------:R-:W-:Y:S01]  /*1870*/  ISETP.GE.AND P2, PT, R32, c[0x0][0x1d4], PT ;  /* 0x0000750020007a0c */ /* 0x000fe20003f46270 */
[----:B------:R-:W-:Y:S01]  /*1880*/  IMAD R15, R26, c[0x0][0x21c], R7 ;  /* 0x000087001a0f7a24 */ /* 0x000fe200078e0207 */
[----:B------:R-:W-:Y:S01]  /*1890*/  @P5 LEA R6, P0, R5, c[0x0][0x1c8], 0x1 ;  /* 0x0000720005065a11 */ /* 0x000fe200078008ff */
[----:B------:R-:W0:Y:S01]  /*18a0*/  LDGDEPBAR ;  /* 0x00000000000079af */ /* 0x000e220000000000 */
[----:B------:R-:W-:Y:S01]  /*18b0*/  LOP3.LUT R0, R0, 0x1c0, RZ, 0xc0, !PT ;  /* 0x000001c000007812 */ /* 0x000fe200078ec0ff */
[----:B------:R-:W-:Y:S01]  /*18c0*/  IMAD.IADD R69, R19, 0x1, R15 ;  /* 0x0000000113457824 */ /* 0x000fe200078e020f */
[----:B------:R-:W-:Y:S01]  /*18d0*/  @P5 LEA.HI.X R7, R5, c[0x0][0x1cc], R17, 0x1, P0 ;  /* 0x0000730005075a11 */ /* 0x000fe200000f0c11 */
[----:B------:R-:W-:-:S02]  /*18e0*/  IMAD.SHL.U32 R5, R33, 0x8, RZ ;  /* 0x0000000821057824 */ /* 0x000fc400078e00ff */
[----:B------:R-:W-:Y:S01]  /*18f0*/  IMAD.WIDE.U32 R8, R35, UR8, R68 ;  /* 0x0000000823087c25 */ /* 0x000fe2000f8e0044 */
[----:B------:R-:W-:Y:S01]  /*1900*/  UMOV UR8, 0x6 ;  /* 0x0000000600087882 */ /* 0x000fe20000000000 */
[----:B------:R4:W-:Y:S01]  /*1910*/  @P6 LDGSTS.E.BYPASS.LTC128B.128 [R241+0x12100], [R10.64], !P4 ;  /* 0x121000000af16fae */ /* 0x0009e2000e101d54 */
[----:B------:R-:W-:-:S03]  /*1920*/  USHF.L.U64.HI UR11, UR10, UR8, UR11 ;  /* 0x000000080a0b7299 */ /* 0x000fc6000801020b */
[----:B------:R4:W-:Y:S04]  /*1930*/  @P6 LDGSTS.E.BYPASS.LTC128B.128 [R241+0x15100], [R10.64+0x80], !P3 ;  /* 0x151000800af16fae */ /* 0x0009e8000d901d54 */
[----:B------:R4:W-:Y:S01]  /*1940*/  @P6 LDGSTS.E.BYPASS.LTC128B.128 [R241+0x18100], [R10.64+0x100], !P2 ;  /* 0x181001000af16fae */ /* 0x0009e2000d101d54 */
[----:B------:R-:W-:Y:S01]  /*1950*/  ISETP.GE.AND P6, PT, R4, c[0x0][0x1d4], PT ;  /* 0x0000750004007a0c */ /* 0x000fe20003fc6270 */
[----:B------:R-:W-:Y:S02]  /*1960*/  IMAD.MOV.U32 R4, RZ, RZ, 0x10 ;  /* 0x00000010ff047424 */ /* 0x000fe400078e00ff */
[----:B------:R5:W-:Y:S01]  /*1970*/  @P5 LDGSTS.E.BYPASS.LTC128B.128 [R241+0x13100], [R6.64], !P4 ;  /* 0x1310000006f15fae */ /* 0x000be2000e101d54 */
[----:B---3--:R-:W-:-:S03]  /*1980*/  @P1 LEA R2, P0, R14, c[0x0][0x1c8], 0x1 ;  /* 0x000072000e021a11 */ /* 0x008fc600078008ff */
[----:B------:R5:W-:Y:S01]  /*1990*/  @P5 LDGSTS.E.BYPASS.LTC128B.128 [R241+0x16100], [R6.64+0x80], !P3 ;  /* 0x1610008006f15fae */ /* 0x000be2000d901d54 */
[----:B------:R-:W-:Y:S01]  /*19a0*/  @P1 LEA.HI.X R3, R14, c[0x0][0x1cc], R16, 0x1, P0 ;  /* 0x000073000e031a11 */ /* 0x000fe200000f0c10 */
[----:B------:R-:W-:Y:S02]  /*19b0*/  IMAD.MOV.U32 R14, RZ, RZ, 0x20 ;  /* 0x00000020ff0e7424 */ /* 0x000fe400078e00ff */
[----:B------:R5:W-:Y:S01]  /*19c0*/  @P5 LDGSTS.E.BYPASS.LTC128B.128 [R241+0x19100], [R6.64+0x100], !P2 ;  /* 0x1910010006f15fae */ /* 0x000be2000d101d54 */
[----:B------:R-:W-:-:S03]  /*19d0*/  ISETP.GE.AND P5, PT, R31, c[0x0][0x1d4], PT ;  /* 0x000075001f007a0c */ /* 0x000fc60003fa6270 */
[----:B------:R3:W-:Y:S04]  /*19e0*/  @P1 LDGSTS.E.BYPASS.LTC128B.128 [R241+0x14100], [R2.64], !P4 ;  /* 0x1410000002f11fae */ /* 0x0007e8000e101d54 */
[----:B------:R3:W-:Y:S04]  /*19f0*/  @P1 LDGSTS.E.BYPASS.LTC128B.128 [R241+0x17100], [R2.64+0x80], !P3 ;  /* 0x1710008002f11fae */ /* 0x0007e8000d901d54 */
[----:B------:R3:W-:Y:S01]  /*1a00*/  @P1 LDGSTS.E.BYPASS.LTC128B.128 [R241+0x1a100], [R2.64+0x100], !P2 ;  /* 0x1a10010002f11fae */ /* 0x0007e2000d101d54 */
[----:B----4-:R-:W-:-:S03]  /*1a10*/  LOP3.LUT R11, R0, 0x8, R5, 0xf8, !PT ;  /* 0x00000008000b7812 */ /* 0x010fc600078ef805 */
[----:B------:R-:W0:Y:S01]  /*1a20*/  LDGDEPBAR ;  /* 0x00000000000079af */ /* 0x000e220000000000 */
[----:B------:R-:W-:Y:S02]  /*1a30*/  SHF.R.U32.HI R5, RZ, 0x3, R0 ;  /* 0x00000003ff057819 */ /* 0x000fe40000011600 */
[----:B------:R-:W-:Y:S01]  /*1a40*/  IADD3 R0, R9, UR12, RZ ;  /* 0x0000000c09007c10 */ /* 0x000fe2000fffe0ff */
[----:B------:R-:W-:Y:S01]  /*1a50*/  USHF.L.U32 UR12, UR10, 0x6, URZ ;  /* 0x000000060a0c7899 */ /* 0x000fe2000800063f */
[C---:B------:R-:W-:Y:S01]  /*1a60*/  LEA R10, P0, R8.reuse, c[0x0][0x1f8], 0x1 ;  /* 0x00007e00080a7a11 */ /* 0x040fe200078008ff */
[----:B------:R1:W-:Y:S01]  /*1a70*/  STL.64 [R1], R68 ;  /* 0x0000004401007387 */ /* 0x0003e20000100a00 */
[----:B------:R-:W-:Y:S02]  /*1a80*/  LOP3.LUT R5, R11, R5, RZ, 0x3c, !PT ;  /* 0x000000050b057212 */ /* 0x000fe400078e3cff */
[----:B------:R-:W-:Y:S01]  /*1a90*/  LEA.HI.X R11, R8, c[0x0][0x1fc], R0, 0x1, P0 ;  /* 0x00007f00080b7a11 */ /* 0x000fe200000f0c00 */
[----:B------:R-:W-:-:S05]  /*1aa0*/  IMAD.U32 R0, RZ, RZ, UR12 ;  /* 0x0000000cff007e24 */ /* 0x000fca000f8e00ff */
[----:B--2---:R-:W-:-:S04]  /*1ab0*/  IADD3 R12, P1, P0, R0, 0x80, R10 ;  /* 0x00000080000c7810 */ /* 0x004fc8000783e00a */
[----:B------:R-:W-:Y:S02]  /*1ac0*/  IADD3.X R13, RZ, UR11, R11, P1, P0 ;  /* 0x0000000bff0d7c10 */ /* 0x000fe40008fe040b */
[----:B------:R-:W-:Y:S01]  /*1ad0*/  IADD3 R8, P1, P0, R0, 0x100, R10 ;  /* 0x0000010000087810 */ /* 0x000fe2000783e00a */
[----:B------:R-:W-:Y:S02]  /*1ae0*/  IMAD.SHL.U32 R0, R108, 0x20, RZ ;  /* 0x000000206c007824 */ /* 0x000fe400078e00ff */
[----:B---3--:R-:W-:Y:S01]  /*1af0*/  IMAD.SHL.U32 R2, R30, 0x40, RZ ;  /* 0x000000401e027824 */ /* 0x008fe200078e00ff */
[----:B------:R-:W-:-:S04]  /*1b00*/  DEPBAR.LE SB0, 0x1 ;  /* 0x000080400000791a */ /* 0x000fc80000000000 */
[----:B------:R-:W-:Y:S02]  /*1b10*/  LOP3.LUT R2, R5, 0xfffffe00, R2, 0xf8, !PT ;  /* 0xfffffe0005027812 */ /* 0x000fe400078ef802 */
[----:B------:R-:W-:Y:S02]  /*1b20*/  LOP3.LUT R3, R0, 0x7ffffc00, RZ, 0xc0, !PT ;  /* 0x7ffffc0000037812 */ /* 0x000fe400078ec0ff */
[----:B------:R-:W-:Y:S01]  /*1b30*/  IADD3.X R9, RZ, UR11, R11, P1, P0 ;  /* 0x0000000bff097c10 */ /* 0x000fe20008fe040b */
[----:B------:R-:W-:Y:S01]  /*1b40*/  BAR.SYNC.DEFER_BLOCKING 0x0 ;  /* 0x0000000000007b1d */ /* 0x000fe20000010000 */
[----:B------:R-:W-:Y:S01]  /*1b50*/  LOP3.LUT P0, RZ, R27, 0x2, RZ, 0xc0, !PT ;  /* 0x000000021bff7812 */ /* 0x000fe2000780c0ff */
[----:B------:R-:W-:Y:S01]  /*1b60*/  IMAD.IADD R3, R2, 0x1, R3 ;  /* 0x0000000102037824 */ /* 0x000fe200078e0203 */
[----:B-----5:R-:W-:Y:S02]  /*1b70*/  IADD3 R6, P1, R10, UR12, RZ ;  /* 0x0000000c0a067c10 */ /* 0x020fe4000ff3e0ff */
[----:B------:R-:W-:Y:S01]  /*1b80*/  SEL R0, R4, 0xfffffff0, !P0 ;  /* 0xfffffff004007807 */ /* 0x000fe20004000000 */
[----:B------:R-:W-:Y:S01]  /*1b90*/  IMAD.SHL.U32 R216, R3, 0x2, RZ ;  /* 0x0000000203d87824 */ /* 0x000fe200078e00ff */
[----:B------:R-:W-:-:S02]  /*1ba0*/  IADD3.X R7, R11, UR11, RZ, P1, !PT ;  /* 0x0000000b0b077c10 */ /* 0x000fc40008ffe4ff */
[----:B------:R-:W-:Y:S01]  /*1bb0*/  LOP3.LUT P1, RZ, R27, 0x4, RZ, 0xc0, !PT ;  /* 0x000000041bff7812 */ /* 0x000fe2000782c0ff */
[----:B------:R-:W-:Y:S01]  /*1bc0*/  IMAD.SHL.U32 R239, R0, 0x2, RZ ;  /* 0x0000000200ef7824 */ /* 0x000fe200078e00ff */
[----:B------:R-:W-:Y:S01]  /*1bd0*/  LEA R224, R3, 0x100, 0x1 ;  /* 0x0000010003e07811 */ /* 0x000fe200078e08ff */
[----:B------:R-:W-:Y:S01]  /*1be0*/  IMAD.SHL.U32 R3, R28, 0x40, RZ ;  /* 0x000000401c037824 */ /* 0x000fe200078e00ff */
[----:B------:R-:W-:Y:S02]  /*1bf0*/  SEL R0, R14, 0xffffffe0, !P1 ;  /* 0xffffffe00e007807 */ /* 0x000fe40004800000 */
[----:B------:R-:W-:Y:S01]  /*1c00*/  IADD3 R4, P0, R6, UR12, RZ ;  /* 0x0000000c06047c10 */ /* 0x000fe2000ff1e0ff */
[----:B------:R-:W-:Y:S01]  /*1c10*/  IMAD.IADD R220, R224, 0x1, R239 ;  /* 0x00000001e0dc7824 */ /* 0x000fe200078e02ef */
[----:B------:R-:W-:Y:S01]  /*1c20*/  ISETP.LT.OR P1, PT, R22, 0x1, P5 ;  /* 0x000000011600780c */ /* 0x000fe20002f21670 */
[C---:B------:R-:W-:Y:S01]  /*1c30*/  IMAD R224, R0.reuse, 0x2, R224 ;  /* 0x0000000200e07824 */ /* 0x040fe200078e02e0 */
[----:B------:R-:W-:Y:S01]  /*1c40*/  IADD3.X R5, R7, UR11, RZ, P0, !PT ;  /* 0x0000000b07057c10 */ /* 0x000fe200087fe4ff */
[----:B------:R-:W-:Y:S01]  /*1c50*/  IMAD R228, R0, 0x2, R220 ;  /* 0x0000000200e47824 */ /* 0x000fe200078e02dc */
[----:B------:R-:W-:-:S02]  /*1c60*/  ISETP.LT.OR P0, PT, R22, 0x1, P6 ;  /* 0x000000011600780c */ /* 0x000fc40003701670 */
[----:B------:R-:W-:Y:S01]  /*1c70*/  LOP3.LUT R3, R3, 0x1c0, RZ, 0xc0, !PT ;  /* 0x000001c003037812 */ /* 0x000fe200078ec0ff */
[----:B------:R1:W2:Y:S03]  /*1c80*/  LDSM.16.M88.4 R152, [R216+0x100] ;  /* 0x00010000d898783b */ /* 0x0002a60000000200 */
[----:B------:R-:W-:Y:S01]  /*1c90*/  SHF.R.U32.HI R236, RZ, 0x3, R3 ;  /* 0x00000003ffec7819 */ /* 0x000fe20000011603 */
[----:B------:R1:W3:Y:S04]  /*1ca0*/  LDSM.16.M88.4 R196, [R216+0x4100] ;  /* 0x00410000d8c4783b */ /* 0x0002e80000000200 */
        /* <DEDUP_REMOVED lines=27> */
[----:B------:R1:W-:Y:S01]  /*1e60*/  LDGSTS.E.BYPASS.LTC128B.128 [R241+0x7100], [R8.64], !P1 ;  /* 0x0710000008f17fae */ /* 0x0003e2000c901d54 */
[----:B------:R-:W-:-:S03]  /*1e70*/  LOP3.LUT P1, RZ, R28, 0x4, RZ, 0xc0, !PT ;  /* 0x000000041cff7812 */ /* 0x000fc6000782c0ff */
[----:B------:R5:W-:Y:S04]  /*1e80*/  LDGSTS.E.BYPASS.LTC128B.128 [R241+0x2100], [R4.64], !P6 ;  /* 0x0210000004f17fae */ /* 0x000be8000f101d54 */
[----:B------:R5:W-:Y:S01]  /*1e90*/  LDGSTS.E.BYPASS.LTC128B.128 [R241+0x5100], [R4.64+0x80], !P5 ;  /* 0x0510008004f17fae */ /* 0x000be2000e901d54 */
[----:B------:R-:W-:-:S03]  /*1ea0*/  PLOP3.LUT P5, PT, PT, PT, UP0, 0x40, 0x0 ;  /* 0x000000000000781c */ /* 0x000fc60003fae808 */
[----:B------:R5:W-:Y:S01]  /*1eb0*/  LDGSTS.E.BYPASS.LTC128B.128 [R241+0x8100], [R4.64+0x100], !P0 ;  /* 0x0810010004f17fae */ /* 0x000be2000c101d54 */
[----:B------:R-:W-:-:S03]  /*1ec0*/  LOP3.LUT P0, RZ, R28, 0x2, RZ, 0xc0, !PT ;  /* 0x000000021cff7812 */ /* 0x000fc6000780c0ff */
[----:B------:R-:W0:Y:S01]  /*1ed0*/  LDGDEPBAR ;  /* 0x00000000000079af */ /* 0x000e220000000000 */
[----:B-----5:R-:W-:-:S04]  /*1ee0*/  LOP3.LUT R4, R3, 0x8, R36, 0xf8, !PT ;  /* 0x0000000803047812 */ /* 0x020fc800078ef824 */
[----:B------:R-:W-:-:S05]  /*1ef0*/  LOP3.LUT R236, R4, R236, RZ, 0x3c, !PT ;  /* 0x000000ec04ec7212 */ /* 0x000fca00078e3cff */
        /* <DEDUP_REMOVED lines=29> */
.L_x_660:
        /* <DEDUP_REMOVED lines=50> */
.L_x_661:
[----:B--23--:R-:W-:Y:S01]  /*23f0*/  HMMA.16816.F32.BF16 R32, R152, R16, RZ ;  /* 0x000000109820723c */ /* 0x00cfe200000418ff */
[----:B------:R-:W-:Y:S01]  /*2400*/  IMAD.MOV.U32 R3, RZ, RZ, 0x40 ;  /* 0x00000040ff037424 */ /* 0x000fe200078e00ff */
[----:B------:R-:W-:Y:S01]  /*2410*/  UIADD3 UR4, UR6, UR4, URZ ;  /* 0x0000000406047290 */ /* 0x000fe2000fffe03f */
[----:B------:R-:W0:Y:S01]  /*2420*/  LDGDEPBAR ;  /* 0x00000000000079af */ /* 0x000e220000000000 */
[----:B------:R-:W-:-:S02]  /*2430*/  IMAD.SHL.U32 R135, R2, 0x2, RZ ;  /* 0x0000000202877824 */ /* 0x000fc400078e00ff */
[----:B------:R-:W-:Y:S01]  /*2440*/  SEL R238, R3, 0xffffffc0, !P1 ;  /* 0xffffffc003ee7807 */ /* 0x000fe20004800000 */
[----:B------:R-:W-:Y:S01]  /*2450*/  STL [R1+0x28], R252 ;  /* 0x000028fc01007387 */ /* 0x000fe20000100800 */
[----:B------:R-:W-:Y:S01]  /*2460*/  HMMA.16816.F32.BF16 R28, R152, R18, RZ ;  /* 0x00000012981c723c */ /* 0x000fe200000418ff */
[--C-:B------:R-:W-:Y:S01]  /*2470*/  IMAD.IADD R2, R239, 0x1, R135.reuse ;  /* 0x00000001ef027824 */ /* 0x100fe200078e0287 */
[----:B------:R-:W-:Y:S01]  /*2480*/  IADD3 R3, R238, R4, RZ ;  /* 0x00000004ee037210 */ /* 0x000fe20007ffe0ff */
[----:B------:R-:W-:Y:S01]  /*2490*/  IMAD.IADD R5, R236, 0x1, R238 ;  /* 0x00000001ec057824 */ /* 0x000fe200078e02ee */
[----:B------:R-:W-:Y:S01]  /*24a0*/  STL [R1+0x24], R251 ;  /* 0x000024fb01007387 */ /* 0x000fe20000100800 */
[----:B------:R-:W-:-:S03]  /*24b0*/  IMAD R237, R0, 0x2, R135 ;  /* 0x0000000200ed7824 */ /* 0x000fc600078e0287 */
[----:B-1----:R-:W-:Y:S01]  /*24c0*/  HMMA.16816.F32.BF16 R8, R152, R40, RZ ;  /* 0x000000289808723c */ /* 0x002fe200000418ff */
[----:B------:R-:W-:Y:S01]  /*24d0*/  STL [R1+0x20], R250 ;  /* 0x000020fa01007387 */ /* 0x000fe20000100800 */
[----:B------:R-:W-:-:S03]  /*24e0*/  IMAD.IADD R0, R239, 0x1, R237 ;  /* 0x00000001ef007824 */ /* 0x000fc600078e02ed */
[----:B------:R-:W-:Y:S03]  /*24f0*/  STL [R1+0x1c], R241 ;  /* 0x00001cf101007387 */ /* 0x000fe60000100800 */
[C---:B------:R-:W-:Y:S01]  /*2500*/  HMMA.16816.F32.BF16 R24, R152.reuse, R20, RZ ;  /* 0x000000149818723c */ /* 0x040fe200000418ff */
[----:B------:R-:W-:Y:S07]  /*2510*/  STL [R1+0x2c], R155 ;  /* 0x00002c9b01007387 */ /* 0x000fee0000100800 */
[C---:B------:R-:W-:Y:S08]  /*2520*/  HMMA.16816.F32.BF16 R20, R152.reuse, R22, RZ ;  /* 0x000000169814723c */ /* 0x040ff000000418ff */
[C---:B----4-:R-:W-:Y:S08]  /*2530*/  HMMA.16816.F32.BF16 R16, R152.reuse, R36, RZ ;  /* 0x000000249810723c */ /* 0x050ff000000418ff */
[----:B------:R-:W-:Y:S01]  /*2540*/  HMMA.16816.F32.BF16 R12, R152, R38, RZ ;  /* 0x00000026980c723c */ /* 0x000fe200000418ff */
[----:B------:R-:W1:Y:S07]  /*2550*/  LDSM.16.M88.4 R36, [R5+0x12100] ;  /* 0x012100000524783b */ /* 0x000e6e0000000200 */
[C---:B------:R-:W-:Y:S01]  /*2560*/  HMMA.16816.F32.BF16 R68, R156.reuse, R52, R32 ;  /* 0x000000349c44723c */ /* 0x040fe20000041820 */
[----:B------:R-:W2:Y:S07]  /*2570*/  LDSM.16.M88.4 R32, [R5+0x12900] ;  /* 0x012900000520783b */ /* 0x000eae0000000200 */
[C---:B------:R-:W-:Y:S08]  /*2580*/  HMMA.16816.F32.BF16 R84, R156.reuse, R54, R28 ;  /* 0x000000369c54723c */ /* 0x040ff0000004181c */
[----:B------:R-:W-:Y:S08]  /*2590*/  HMMA.16816.F32.BF16 R52, R156, R60, R8 ;  /* 0x0000003c9c34723c */ /* 0x000ff00000041808 */
[----:B------:R-:W-:Y:S01]  /*25a0*/  HMMA.16816.F32.BF16 R8, R152, R42, RZ ;  /* 0x0000002a9808723c */ /* 0x000fe200000418ff */
[----:B------:R-:W3:Y:S07]  /*25b0*/  LDSM.16.M88.4 R40, [R5+0x13100] ;  /* 0x013100000528783b */ /* 0x000eee0000000200 */
[C---:B------:R-:W-:Y:S08]  /*25c0*/  HMMA.16816.F32.BF16 R76, R156.reuse, R50, R20 ;  /* 0x000000329c4c723c */ /* 0x040ff00000041814 */
[C---:B------:R-:W-:Y:S08]  /*25d0*/  HMMA.16816.F32.BF16 R80, R156.reuse, R44, R16 ;  /* 0x0000002c9c50723c */ /* 0x040ff00000041810 */
[----:B------:R-:W-:Y:S08]  /*25e0*/  HMMA.16816.F32.BF16 R88, R156, R46, R12 ;  /* 0x0000002e9c58723c */ /* 0x000ff0000004180c */
[C---:B------:R-:W-:Y:S08]  /*25f0*/  HMMA.16816.F32.BF16 R20, R152.reuse, R56, RZ ;  /* 0x000000389814723c */ /* 0x040ff000000418ff */
[C---:B------:R-:W-:Y:S08]  /*2600*/  HMMA.16816.F32.BF16 R16, R152.reuse, R58, RZ ;  /* 0x0000003a9810723c */ /* 0x040ff000000418ff */
[----:B------:R-:W-:Y:S08]  /*2610*/  HMMA.16816.F32.BF16 R12, R152, R64, RZ ;  /* 0x00000040980c723c */ /* 0x000ff000000418ff */
[C---:B------:R-:W-:Y:S01]  /*2620*/  HMMA.16816.F32.BF16 R72, R156.reuse, R48, R24 ;  /* 0x000000309c48723c */ /* 0x040fe20000041818 */
[----:B------:R-:W4:Y:S07]  /*2630*/  LDSM.16.M88.4 R24, [R5+0x13900] ;  /* 0x013900000518783b */ /* 0x000f2e0000000200 */
[----:B------:R-:W-:Y:S01]  /*2640*/  HMMA.16816.F32.BF16 R48, R156, R62, R8 ;  /* 0x0000003e9c30723c */ /* 0x000fe20000041808 */
[----:B------:R-:W-:Y:S07]  /*2650*/  LDSM.16.M88.4 R60, [R3+0x12900] ;  /* 0x01290000033c783b */ /* 0x000fee0000000200 */
[----:B------:R-:W-:Y:S08]  /*2660*/  HMMA.16816.F32.BF16 R8, R152, R66, RZ ;  /* 0x000000429808723c */ /* 0x000ff000000418ff */
[C---:B------:R-:W-:Y:S08]  /*2670*/  HMMA.16816.F32.BF16 R44, R156.reuse, R92, R20 ;  /* 0x0000005c9c2c723c */ /* 0x040ff00000041814 */
[C---:B------:R-:W-:Y:S01]  /*2680*/  HMMA.16816.F32.BF16 R28, R156.reuse, R94, R16 ;  /* 0x0000005e9c1c723c */ /* 0x040fe20000041810 */
[----:B------:R-:W3:Y:S07]  /*2690*/  LDSM.16.M88.4 R16, [R5+0x14100] ;  /* 0x014100000510783b */ /* 0x000eee0000000200 */
[----:B------:R-:W-:Y:S01]  /*26a0*/  HMMA.16816.F32.BF16 R20, R156, R96, R12 ;  /* 0x000000609c14723c */ /* 0x000fe2000004180c */
[----:B------:R-:W3:Y:S07]  /*26b0*/  LDSM.16.M88.4 R12, [R5+0x14900] ;  /* 0x01490000050c783b */ /* 0x000eee0000000200 */
[C---:B-1----:R-:W-:Y:S08]  /*26c0*/  HMMA.16816.F32.BF16 R64, R184.reuse, R36, R68 ;  /* 0x00000024b840723c */ /* 0x042ff00000041844 */
[----:B------:R-:W-:Y:S01]  /*26d0*/  HMMA.16816.F32.BF16 R68, R184, R38, R84 ;  /* 0x00000026b844723c */ /* 0x000fe20000041854 */
[----:B------:R-:W1:Y:S07]  /*26e0*/  LDSM.16.M88.4 R36, [R3+0x12100] ;  /* 0x012100000324783b */ /* 0x000e6e0000000200 */
[----:B------:R-:W-:Y:S08]  /*26f0*/  HMMA.16816.F32.BF16 R8, R156, R98, R8 ;  /* 0x000000629c08723c */ /* 0x000ff00000041808 */
[C---:B--2---:R-:W-:Y:S08]  /*2700*/  HMMA.16816.F32.BF16 R72, R184.reuse, R32, R72 ;  /* 0x00000020b848723c */ /* 0x044ff00000041848 */
[C---:B------:R-:W-:Y:S01]  /*2710*/  HMMA.16816.F32.BF16 R76, R184.reuse, R34, R76 ;  /* 0x00000022b84c723c */ /* 0x040fe2000004184c */
[----:B------:R-:W-:Y:S07]  /*2720*/  LDSM.16.M88.4 R32, [R3+0x14100] ;  /* 0x014100000320783b */ /* 0x000fee0000000200 */
[C---:B---3--:R-:W-:Y:S08]  /*2730*/  HMMA.16816.F32.BF16 R84, R184.reuse, R40, R80 ;  /* 0x00000028b854723c */ /* 0x048ff00000041850 */
[C---:B----4-:R-:W-:Y:S01]  /*2740*/  HMMA.16816.F32.BF16 R96, R184.reuse, R24, R52 ;  /* 0x00000018b860723c */ /* 0x050fe20000041834 */
[----:B------:R-:W2:Y:S07]  /*2750*/  LDSM.16.M88.4 R52, [R3+0x13100] ;  /* 0x013100000334783b */ /* 0x000eae0000000200 */
[C---:B------:R-:W-:Y:S08]  /*2760*/  HMMA.16816.F32.BF16 R88, R184.reuse, R42, R88 ;  /* 0x0000002ab858723c */ /* 0x040ff00000041858 */
[C---:B------:R-:W-:Y:S08]  /*2770*/  HMMA.16816.F32.BF16 R80, R184.reuse, R26, R48 ;  /* 0x0000001ab850723c */ /* 0x040ff00000041830 */
[C---:B------:R-:W-:Y:S01]  /*2780*/  HMMA.16816.F32.BF16 R56, R184.reuse, R16, R44 ;  /* 0x00000010b838723c */ /* 0x040fe2000004182c */
[----:B------:R-:W3:Y:S07]  /*2790*/  LDSM.16.M88.4 R44, [R3+0x13900] ;  /* 0x01390000032c783b */ /* 0x000eee0000000200 */
[C---:B------:R-:W-:Y:S01]  /*27a0*/  HMMA.16816.F32.BF16 R48, R184.reuse, R18, R28 ;  /* 0x00000012b830723c */ /* 0x040fe2000004181c */
[----:B------:R-:W4:Y:S07]  /*27b0*/  LDSM.16.M88.4 R28, [R3+0x14900] ;  /* 0x01490000031c783b */ /* 0x000f2e0000000200 */
[C---:B------:R-:W-:Y:S01]  /*27c0*/  HMMA.16816.F32.BF16 R40, R184.reuse, R12, R20 ;  /* 0x0000000cb828723c */ /* 0x040fe20000041814 */
[----:B------:R-:W2:Y:S07]  /*27d0*/  LDSM.16.M88.4 R20, [R236+0x15100] ;  /* 0x01510000ec14783b */ /* 0x000eae0000000200 */
[----:B------:R-:W-:Y:S08]  /*27e0*/  HMMA.16816.F32.BF16 R24, R184, R14, R8 ;  /* 0x0000000eb818723c */ /* 0x000ff00000041808 */
[C---:B-1----:R-:W-:Y:S08]  /*27f0*/  HMMA.16816.F32.BF16 R16, R188.reuse, R36, R64 ;  /* 0x00000024bc10723c */ /* 0x042ff00000041840 */
[C---:B------:R-:W-:Y:S01]  /*2800*/  HMMA.16816.F32.BF16 R12, R188.reuse, R38, R68 ;  /* 0x00000026bc0c723c */ /* 0x040fe20000041844 */
[----:B------:R-:W1:Y:S07]  /*2810*/  LDSM.16.M88.4 R36, [R236+0x15900] ;  /* 0x01590000ec24783b */ /* 0x000e6e0000000200 */
[C---:B------:R-:W-:Y:S08]  /*2820*/  HMMA.16816.F32.BF16 R8, R188.reuse, R60, R72 ;  /* 0x0000003cbc08723c */ /* 0x040ff00000041848 */
[C---:B------:R-:W-:Y:S01]  /*2830*/  HMMA.16816.F32.BF16 R64, R188.reuse, R62, R76 ;  /* 0x0000003ebc40723c */ /* 0x040fe2000004184c */
[----:B------:R-:W1:Y:S07]  /*2840*/  LDSM.16.M88.4 R60, [R236+0x16100] ;  /* 0x01610000ec3c783b */ /* 0x000e6e0000000200 */
[C---:B--2---:R-:W-:Y:S08]  /*2850*/  HMMA.16816.F32.BF16 R68, R188.reuse, R52, R84 ;  /* 0x00000034bc44723c */ /* 0x044ff00000041854 */
[C---:B------:R-:W-:Y:S08]  /*2860*/  HMMA.16816.F32.BF16 R76, R188.reuse, R54, R88 ;  /* 0x00000036bc4c723c */ /* 0x040ff00000041858 */
[C---:B------:R-:W-:Y:S01]  /*2870*/  HMMA.16816.F32.BF16 R92, R188.reuse, R32, R56 ;  /* 0x00000020bc5c723c */ /* 0x040fe20000041838 */
[----:B------:R-:W2:Y:S07]  /*2880*/  LDSM.16.M88.4 R56, [R236+0x16900] ;  /* 0x01690000ec38783b */ /* 0x000eae0000000200 */
[C---:B---3--:R-:W-:Y:S08]  /*2890*/  HMMA.16816.F32.BF16 R96, R188.reuse, R44, R96 ;  /* 0x0000002cbc60723c */ /* 0x048ff00000041860 */
[C---:B------:R-:W-:Y:S08]  /*28a0*/  HMMA.16816.F32.BF16 R88, R188.reuse, R46, R80 ;  /* 0x0000002ebc58723c */ /* 0x040ff00000041850 */
[C---:B------:R-:W-:Y:S01]  /*28b0*/  HMMA.16816.F32.BF16 R84, R188.reuse, R34, R48 ;  /* 0x00000022bc54723c */ /* 0x040fe20000041830 */
[----:B------:R-:W3:Y:S04]  /*28c0*/  LDSM.16.M88.4 R48, [R236+0x17100] ;  /* 0x01710000ec30783b */ /* 0x000ee80000000200 */
[----:B------:R-:W-:Y:S03]  /*28d0*/  LDSM.16.M88.4 R32, [R4+0x15900] ;  /* 0x015900000420783b */ /* 0x000fe60000000200 */
[----:B----4-:R-:W-:Y:S08]  /*28e0*/  HMMA.16816.F32.BF16 R72, R188, R30, R24 ;  /* 0x0000001ebc48723c */ /* 0x010ff00000041818 */
[C---:B------:R-:W-:Y:S08]  /*28f0*/  HMMA.16816.F32.BF16 R52, R196.reuse, R20, R16 ;  /* 0x00000014c434723c */ /* 0x040ff00000041810 */
[C---:B------:R-:W-:Y:S08]  /*2900*/  HMMA.16816.F32.BF16 R44, R196.reuse, R22, R12 ;  /* 0x00000016c42c723c */ /* 0x040ff0000004180c */
[C---:B-1----:R-:W-:Y:S08]  /*2910*/  HMMA.16816.F32.BF16 R24, R196.reuse, R36, R8 ;  /* 0x00000024c418723c */ /* 0x042ff00000041808 */
[----:B------:R-:W-:Y:S01]  /*2920*/  HMMA.16816.F32.BF16 R20, R196, R38, R64 ;  /* 0x00000026c414723c */ /* 0x000fe20000041840 */
[----:B------:R-:W1:Y:S04]  /*2930*/  LDSM.16.M88.4 R36, [R4+0x15100] ;  /* 0x015100000424783b */ /* 0x000e680000000200 */
[----:B------:R-:W-:Y:S03]  /*2940*/  LDSM.16.M88.4 R64, [R4+0x17100] ;  /* 0x017100000440783b */ /* 0x000fe60000000200 */
[----:B------:R-:W-:Y:S01]  /*2950*/  HMMA.16816.F32.BF16 R80, R188, R28, R40 ;  /* 0x0000001cbc50723c */ /* 0x000fe20000041828 */
[----:B------:R-:W4:Y:S04]  /*2960*/  LDSM.16.M88.4 R40, [R236+0x17900] ;  /* 0x01790000ec28783b */ /* 0x000f280000000200 */
[----:B------:R-:W1:Y:S03]  /*2970*/  LDSM.16.M88.4 R28, [R4+0x16100] ;  /* 0x01610000041c783b */ /* 0x000e660000000200 */
[C---:B------:R-:W-:Y:S08]  /*2980*/  HMMA.16816.F32.BF16 R16, R196.reuse, R60, R68 ;  /* 0x0000003cc410723c */ /* 0x040ff00000041844 */
[C---:B------:R-:W-:Y:S01]  /*2990*/  HMMA.16816.F32.BF16 R12, R196.reuse, R62, R76 ;  /* 0x0000003ec40c723c */ /* 0x040fe2000004184c */
[----:B------:R-:W-:Y:S07]  /*29a0*/  LDSM.16.M88.4 R60, [R4+0x17900] ;  /* 0x01790000043c783b */ /* 0x000fee0000000200 */
[C---:B--2---:R-:W-:Y:S08]  /*29b0*/  HMMA.16816.F32.BF16 R68, R196.reuse, R58, R88 ;  /* 0x0000003ac444723c */ /* 0x044ff00000041858 */
[C---:B---3--:R-:W-:Y:S08]  /*29c0*/  HMMA.16816.F32.BF16 R100, R196.reuse, R48, R92 ;  /* 0x00000030c464723c */ /* 0x048ff0000004185c */
[----:B------:R-:W-:Y:S01]  /*29d0*/  HMMA.16816.F32.BF16 R88, R196, R50, R84 ;  /* 0x00000032c458723c */ /* 0x000fe20000041854 */
[----:B------:R-:W2:Y:S07]  /*29e0*/  LDSM.16.M88.4 R48, [R4+0x16900] ;  /* 0x016900000430783b */ /* 0x000eae0000000200 */
[----:B-1----:R-:W-:Y:S01]  /*29f0*/  HMMA.16816.F32.BF16 R92, R204, R36, R52 ;  /* 0x00000024cc5c723c */ /* 0x002fe20000041834 */
[----:B------:R-:W1:Y:S07]  /*2a00*/  LDSM.16.M88.4 R52, [R5+0x15100] ;  /* 0x015100000534783b */ /* 0x000e6e0000000200 */
[C---:B------:R-:W-:Y:S08]  /*2a10*/  HMMA.16816.F32.BF16 R8, R196.reuse, R56, R96 ;  /* 0x00000038c408723c */ /* 0x040ff00000041860 */
[----:B----4-:R-:W-:Y:S08]  /*2a20*/  HMMA.16816.F32.BF16 R96, R196, R40, R80 ;  /* 0x00000028c460723c */ /* 0x010ff00000041850 */
[----:B------:R-:W-:Y:S01]  /*2a30*/  HMMA.16816.F32.BF16 R80, R204, R38, R44 ;  /* 0x00000026cc50723c */ /* 0x000fe2000004182c */
[----:B------:R-:W3:Y:S07]  /*2a40*/  LDSM.16.M88.4 R36, [R5+0x16100] ;  /* 0x016100000524783b */ /* 0x000eee0000000200 */
[----:B------:R-:W-:Y:S01]  /*2a50*/  HMMA.16816.F32.BF16 R84, R196, R42, R72 ;  /* 0x0000002ac454723c */ /* 0x000fe20000041848 */
[----:B------:R-:W4:Y:S07]  /*2a60*/  LDSM.16.M88.4 R40, [R5+0x15900] ;  /* 0x015900000528783b */ /* 0x000f2e0000000200 */
[C---:B------:R-:W-:Y:S08]  /*2a70*/  HMMA.16816.F32.BF16 R44, R204.reuse, R30, R12 ;  /* 0x0000001ecc2c723c */ /* 0x040ff0000004180c */
[C---:B------:R-:W-:Y:S08]  /*2a80*/  HMMA.16816.F32.BF16 R76, R204.reuse, R32, R24 ;  /* 0x00000020cc4c723c */ /* 0x040ff00000041818 */
[C---:B------:R-:W-:Y:S01]  /*2a90*/  HMMA.16816.F32.BF16 R72, R204.reuse, R34, R20 ;  /* 0x00000022cc48723c */ /* 0x040fe20000041814 */
[----:B------:R-:W1:Y:S07]  /*2aa0*/  LDSM.16.M88.4 R32, [R5+0x16900] ;  /* 0x016900000520783b */ /* 0x000e6e0000000200 */
[C---:B------:R-:W-:Y:S01]  /*2ab0*/  HMMA.16816.F32.BF16 R56, R204.reuse, R28, R16 ;  /* 0x0000001ccc38723c */ /* 0x040fe20000041810 */
[----:B------:R-:W3:Y:S07]  /*2ac0*/  LDSM.16.M88.4 R28, [R5+0x17100] ;  /* 0x01710000051c783b */ /* 0x000eee0000000200 */
[C---:B--2---:R-:W-:Y:S08]  /*2ad0*/  HMMA.16816.F32.BF16 R24, R204.reuse, R48, R8 ;  /* 0x00000030cc18723c */ /* 0x044ff00000041808 */
[C---:B------:R-:W-:Y:S08]  /*2ae0*/  HMMA.16816.F32.BF16 R20, R204.reuse, R50, R68 ;  /* 0x00000032cc14723c */ /* 0x040ff00000041844 */
[C---:B------:R-:W-:Y:S08]  /*2af0*/  HMMA.16816.F32.BF16 R16, R204.reuse, R64, R100 ;  /* 0x00000040cc10723c */ /* 0x040ff00000041864 */
[----:B------:R-:W-:Y:S01]  /*2b00*/  HMMA.16816.F32.BF16 R12, R204, R66, R88 ;  /* 0x00000042cc0c723c */ /* 0x000fe20000041858 */
[----:B------:R-:W2:Y:S07]  /*2b10*/  LDSM.16.M88.4 R64, [R3+0x15100] ;  /* 0x015100000340783b */ /* 0x000eae0000000200 */
[C---:B-1----:R-:W-:Y:S08]  /*2b20*/  HMMA.16816.F32.BF16 R100, R208.reuse, R52, R92 ;  /* 0x00000034d064723c */ /* 0x042ff0000004185c */
[----:B------:R-:W-:Y:S01]  /*2b30*/  HMMA.16816.F32.BF16 R88, R208, R54, R80 ;  /* 0x00000036d058723c */ /* 0x000fe20000041850 */
[----:B------:R-:W1:Y:S07]  /*2b40*/  LDSM.16.M88.4 R52, [R5+0x17900] ;  /* 0x017900000534783b */ /* 0x000e6e0000000200 */
[C---:B------:R-:W-:Y:S08]  /*2b50*/  HMMA.16816.F32.BF16 R8, R204.reuse, R60, R96 ;  /* 0x0000003ccc08723c */ /* 0x040ff00000041860 */
[----:B------:R-:W-:Y:S01]  /*2b60*/  HMMA.16816.F32.BF16 R68, R204, R62, R84 ;  /* 0x0000003ecc44723c */ /* 0x000fe20000041854 */
[----:B------:R-:W1:Y:S07]  /*2b70*/  LDSM.16.M88.4 R60, [R3+0x15900] ;  /* 0x01590000033c783b */ /* 0x000e6e0000000200 */
[C---:B---3--:R-:W-:Y:S01]  /*2b80*/  HMMA.16816.F32.BF16 R80, R208.reuse, R38, R44 ;  /* 0x00000026d050723c */ /* 0x048fe2000004182c */
[----:B------:R-:W3:Y:S07]  /*2b90*/  LDSM.16.M88.4 R44, [R3+0x16100] ;  /* 0x01610000032c783b */ /* 0x000eee0000000200 */
[C---:B----4-:R-:W-:Y:S08]  /*2ba0*/  HMMA.16816.F32.BF16 R96, R208.reuse, R40, R76 ;  /* 0x00000028d060723c */ /* 0x050ff0000004184c */
[C---:B------:R-:W-:Y:S01]  /*2bb0*/  HMMA.16816.F32.BF16 R84, R208.reuse, R42, R72 ;  /* 0x0000002ad054723c */ /* 0x040fe20000041848 */
[----:B------:R-:W4:Y:S07]  /*2bc0*/  LDSM.16.M88.4 R40, [R3+0x16900] ;  /* 0x016900000328783b */ /* 0x000f2e0000000200 */
[C---:B------:R-:W-:Y:S01]  /*2bd0*/  HMMA.16816.F32.BF16 R92, R208.reuse, R36, R56 ;  /* 0x00000024d05c723c */ /* 0x040fe20000041838 */
[----:B------:R-:W1:Y:S07]  /*2be0*/  LDSM.16.M88.4 R36, [R3+0x17100] ;  /* 0x017100000324783b */ /* 0x000e6e0000000200 */
[C---:B------:R-:W-:Y:S08]  /*2bf0*/  HMMA.16816.F32.BF16 R76, R208.reuse, R32, R24 ;  /* 0x00000020d04c723c */ /* 0x040ff00000041818 */
[C---:B------:R-:W-:Y:S01]  /*2c00*/  HMMA.16816.F32.BF16 R72, R208.reuse, R34, R20 ;  /* 0x00000022d048723c */ /* 0x040fe20000041814 */
[----:B------:R-:W3:Y:S04]  /*2c10*/  LDSM.16.M88.4 R20, [R236+0x18100] ;  /* 0x01810000ec14783b */ /* 0x000ee80000000200 */
[----:B------:R-:W3:Y:S03]  /*2c20*/  LDSM.16.M88.4 R32, [R3+0x17900] ;  /* 0x017900000320783b */ /* 0x000ee60000000200 */
[C---:B------:R-:W-:Y:S08]  /*2c30*/  HMMA.16816.F32.BF16 R56, R208.reuse, R28, R16 ;  /* 0x0000001cd038723c */ /* 0x040ff00000041810 */
[----:B------:R-:W-:Y:S08]  /*2c40*/  HMMA.16816.F32.BF16 R48, R208, R30, R12 ;  /* 0x0000001ed030723c */ /* 0x000ff0000004180c */
[----:B--2---:R-:W-:Y:S08]  /*2c50*/  HMMA.16816.F32.BF16 R16, R212, R64, R100 ;  /* 0x00000040d410723c */ /* 0x004ff00000041864 */
[C---:B-1----:R-:W-:Y:S08]  /*2c60*/  HMMA.16816.F32.BF16 R28, R208.reuse, R52, R8 ;  /* 0x00000034d01c723c */ /* 0x042ff00000041808 */
[----:B------:R-:W-:Y:S01]  /*2c70*/  HMMA.16816.F32.BF16 R24, R208, R54, R68 ;  /* 0x00000036d018723c */ /* 0x000fe20000041844 */
[----:B------:R-:W-:Y:S07]  /*2c80*/  LDSM.16.M88.4 R52, [R236+0x19900] ;  /* 0x01990000ec34783b */ /* 0x000fee0000000200 */
[C---:B------:R-:W-:Y:S08]  /*2c90*/  HMMA.16816.F32.BF16 R12, R212.reuse, R66, R88 ;  /* 0x00000042d40c723c */ /* 0x040ff00000041858 */
[C---:B------:R-:W-:Y:S08]  /*2ca0*/  HMMA.16816.F32.BF16 R64, R212.reuse, R62, R84 ;  /* 0x0000003ed440723c */ /* 0x040ff00000041854 */
[C---:B---3--:R-:W-:Y:S08]  /*2cb0*/  HMMA.16816.F32.BF16 R92, R212.reuse, R44, R92 ;  /* 0x0000002cd45c723c */ /* 0x048ff0000004185c */
[C---:B------:R-:W-:Y:S01]  /*2cc0*/  HMMA.16816.F32.BF16 R84, R212.reuse, R46, R80 ;  /* 0x0000002ed454723c */ /* 0x040fe20000041850 */
[----:B------:R-:W1:Y:S07]  /*2cd0*/  LDSM.16.M88.4 R44, [R236+0x18900] ;  /* 0x01890000ec2c783b */ /* 0x000e6e0000000200 */
[C---:B------:R-:W-:Y:S01]  /*2ce0*/  HMMA.16816.F32.BF16 R8, R212.reuse, R60, R96 ;  /* 0x0000003cd408723c */ /* 0x040fe20000041860 */
[----:B------:R-:W-:Y:S07]  /*2cf0*/  LDSM.16.M88.4 R60, [R236+0x1a100] ;  /* 0x01a10000ec3c783b */ /* 0x000fee0000000200 */
[C---:B----4-:R-:W-:Y:S08]  /*2d00*/  HMMA.16816.F32.BF16 R88, R212.reuse, R40, R76 ;  /* 0x00000028d458723c */ /* 0x050ff0000004184c */
[C---:B------:R-:W-:Y:S08]  /*2d10*/  HMMA.16816.F32.BF16 R76, R212.reuse, R36, R56 ;  /* 0x00000024d44c723c */ /* 0x040ff00000041838 */
[C---:B------:R-:W-:Y:S01]  /*2d20*/  HMMA.16816.F32.BF16 R96, R212.reuse, R38, R48 ;  /* 0x00000026d460723c */ /* 0x040fe20000041830 */
[----:B------:R-:W2:Y:S04]  /*2d30*/  LDSM.16.M88.4 R36, [R4+0x18100] ;  /* 0x018100000424783b */ /* 0x000ea80000000200 */
[----:B------:R-:W3:Y:S03]  /*2d40*/  LDSM.16.M88.4 R48, [R236+0x19100] ;  /* 0x01910000ec30783b */ /* 0x000ee60000000200 */
[----:B------:R-:W-:Y:S01]  /*2d50*/  HMMA.16816.F32.BF16 R100, R212, R42, R72 ;  /* 0x0000002ad464723c */ /* 0x000fe20000041848 */
[----:B------:R-:W4:Y:S07]  /*2d60*/  LDSM.16.M88.4 R40, [R236+0x1a900] ;  /* 0x01a90000ec28783b */ /* 0x000f2e0000000200 */
[----:B------:R-:W-:Y:S08]  /*2d70*/  HMMA.16816.F32.BF16 R68, R216, R20, R16 ;  /* 0x00000014d844723c */ /* 0x000ff00000041810 */
[C---:B------:R-:W-:Y:S01]  /*2d80*/  HMMA.16816.F32.BF16 R80, R212.reuse, R32, R28 ;  /* 0x00000020d450723c */ /* 0x040fe2000004181c */
[----:B------:R-:W-:Y:S07]  /*2d90*/  LDSM.16.M88.4 R28, [R4+0x19100] ;  /* 0x01910000041c783b */ /* 0x000fee0000000200 */
[----:B------:R-:W-:Y:S01]  /*2da0*/  HMMA.16816.F32.BF16 R72, R212, R34, R24 ;  /* 0x00000022d448723c */ /* 0x000fe20000041818 */
[----:B------:R-:W3:Y:S07]  /*2db0*/  LDSM.16.M88.4 R32, [R4+0x18900] ;  /* 0x018900000420783b */ /* 0x000eee0000000200 */
[C---:B------:R-:W-:Y:S08]  /*2dc0*/  HMMA.16816.F32.BF16 R56, R216.reuse, R22, R12 ;  /* 0x00000016d838723c */ /* 0x040ff0000004180c */
[C---:B-1----:R-:W-:Y:S08]  /*2dd0*/  HMMA.16816.F32.BF16 R24, R216.reuse, R44, R8 ;  /* 0x0000002cd818723c */ /* 0x042ff00000041808 */
[C---:B------:R-:W-:Y:S08]  /*2de0*/  HMMA.16816.F32.BF16 R8, R216.reuse, R52, R88 ;  /* 0x00000034d808723c */ /* 0x040ff00000041858 */
[----:B------:R-:W-:Y:S01]  /*2df0*/  HMMA.16816.F32.BF16 R20, R216, R46, R64 ;  /* 0x0000002ed814723c */ /* 0x000fe20000041840 */
[----:B------:R-:W1:Y:S04]  /*2e00*/  LDSM.16.M88.4 R44, [R4+0x19900] ;  /* 0x01990000042c783b */ /* 0x000e680000000200 */
[----:B------:R-:W-:Y:S03]  /*2e10*/  LDSM.16.M88.4 R64, [R4+0x1a900] ;  /* 0x01a900000440783b */ /* 0x000fe60000000200 */
[----:B--2---:R-:W-:Y:S08]  /*2e20*/  HMMA.16816.F32.BF16 R88, R220, R36, R68 ;  /* 0x00000024dc58723c */ /* 0x004ff00000041844 */
[C---:B---3--:R-:W-:Y:S08]  /*2e30*/  HMMA.16816.F32.BF16 R16, R216.reuse, R48, R92 ;  /* 0x00000030d810723c */ /* 0x048ff0000004185c */
[C---:B------:R-:W-:Y:S08]  /*2e40*/  HMMA.16816.F32.BF16 R12, R216.reuse, R50, R84 ;  /* 0x00000032d80c723c */ /* 0x040ff00000041854 */
[C---:B----4-:R-:W-:Y:S08]  /*2e50*/  HMMA.16816.F32.BF16 R80, R216.reuse, R40, R80 ;  /* 0x00000028d850723c */ /* 0x050ff00000041850 */
[----:B------:R-:W-:Y:S01]  /*2e60*/  HMMA.16816.F32.BF16 R72, R216, R42, R72 ;  /* 0x0000002ad848723c */ /* 0x000fe20000041848 */
[----:B------:R-:W2:Y:S07]  /*2e70*/  LDSM.16.M88.4 R40, [R4+0x1a100] ;  /* 0x01a100000428783b */ /* 0x000eae0000000200 */
[----:B------:R-:W-:Y:S01]  /*2e80*/  HMMA.16816.F32.BF16 R68, R220, R38, R56 ;  /* 0x00000026dc44723c */ /* 0x000fe20000041838 */
[----:B------:R-:W3:Y:S04]  /*2e90*/  LDSM.16.M88.4 R56, [R5+0x18100] ;  /* 0x018100000538783b */ /* 0x000ee80000000200 */
[----:B------:R-:W-:Y:S03]  /*2ea0*/  LDSM.16.M88.4 R36, [R5+0x19100] ;  /* 0x019100000524783b */ /* 0x000fe60000000200 */
[C---:B------:R-:W-:Y:S01]  /*2eb0*/  HMMA.16816.F32.BF16 R52, R216.reuse, R54, R100 ;  /* 0x00000036d834723c */ /* 0x040fe20000041864 */
[----:B------:R-:W-:Y:S07]  /*2ec0*/  LDSM.16.M88.4 R100, [R3+0x19100] ;  /* 0x019100000364783b */ /* 0x000fee0000000200 */
[C---:B------:R-:W-:Y:S08]  /*2ed0*/  HMMA.16816.F32.BF16 R76, R216.reuse, R60, R76 ;  /* 0x0000003cd84c723c */ /* 0x040ff0000004184c */
[----:B------:R-:W-:Y:S01]  /*2ee0*/  HMMA.16816.F32.BF16 R84, R216, R62, R96 ;  /* 0x0000003ed854723c */ /* 0x000fe20000041860 */
[----:B------:R-:W4:Y:S07]  /*2ef0*/  LDSM.16.M88.4 R60, [R5+0x18900] ;  /* 0x01890000053c783b */ /* 0x000f2e0000000200 */
[C---:B------:R-:W-:Y:S08]  /*2f00*/  HMMA.16816.F32.BF16 R104, R220.reuse, R32, R24 ;  /* 0x00000020dc68723c */ /* 0x040ff00000041818 */
[C---:B------:R-:W-:Y:S01]  /*2f10*/  HMMA.16816.F32.BF16 R96, R220.reuse, R34, R20 ;  /* 0x00000022dc60723c */ /* 0x040fe20000041814 */
[----:B------:R-:W-:Y:S07]  /*2f20*/  LDSM.16.M88.4 R32, [R5+0x19900] ;  /* 0x019900000520783b */ /* 0x000fee0000000200 */
[C---:B------:R-:W-:Y:S08]  /*2f30*/  HMMA.16816.F32.BF16 R92, R220.reuse, R28, R16 ;  /* 0x0000001cdc5c723c */ /* 0x040ff00000041810 */
[C---:B------:R-:W-:Y:S01]  /*2f40*/  HMMA.16816.F32.BF16 R48, R220.reuse, R30, R12 ;  /* 0x0000001edc30723c */ /* 0x040fe2000004180c */
[----:B------:R-:W4:Y:S04]  /*2f50*/  LDSM.16.M88.4 R28, [R5+0x1a100] ;  /* 0x01a10000051c783b */ /* 0x000f280000000200 */
[----:B------:R-:W4:Y:S03]  /*2f60*/  LDSM.16.M88.4 R4, [R5+0x1a900] ;  /* 0x01a900000504783b */ /* 0x000f260000000200 */
[C---:B-1----:R-:W-:Y:S08]  /*2f70*/  HMMA.16816.F32.BF16 R20, R220.reuse, R46, R52 ;  /* 0x0000002edc14723c */ /* 0x042ff00000041834 */
[C---:B------:R-:W-:Y:S08]  /*2f80*/  HMMA.16816.F32.BF16 R24, R220.reuse, R44, R8 ;  /* 0x0000002cdc18723c */ /* 0x040ff00000041808 */
[----:B--2---:R-:W-:Y:S08]  /*2f90*/  HMMA.16816.F32.BF16 R16, R220, R40, R76 ;  /* 0x00000028dc10723c */ /* 0x004ff0000004184c */
[C---:B---3--:R-:W-:Y:S01]  /*2fa0*/  HMMA.16816.F32.BF16 R52, R224.reuse, R56, R88 ;  /* 0x00000038e034723c */ /* 0x048fe20000041858 */
[----:B------:R-:W-:Y:S07]  /*2fb0*/  LDSM.16.M88.4 R88, [R3+0x18900] ;  /* 0x018900000358783b */ /* 0x000fee0000000200 */
[----:B------:R-:W-:Y:S01]  /*2fc0*/  HMMA.16816.F32.BF16 R68, R224, R58, R68 ;  /* 0x0000003ae044723c */ /* 0x000fe20000041844 */
[----:B------:R-:W1:Y:S07]  /*2fd0*/  LDSM.16.M88.4 R56, [R3+0x18100] ;  /* 0x018100000338783b */ /* 0x000e6e0000000200 */
[C---:B------:R-:W-:Y:S08]  /*2fe0*/  HMMA.16816.F32.BF16 R8, R220.reuse, R64, R80 ;  /* 0x00000040dc08723c */ /* 0x040ff00000041850 */
[C---:B------:R-:W-:Y:S08]  /*2ff0*/  HMMA.16816.F32.BF16 R12, R220.reuse, R42, R84 ;  /* 0x0000002adc0c723c */ /* 0x040ff00000041854 */
[----:B------:R-:W-:Y:S08]  /*3000*/  HMMA.16816.F32.BF16 R40, R220, R66, R72 ;  /* 0x00000042dc28723c */ /* 0x000ff00000041848 */
[C---:B----4-:R-:W-:Y:S01]  /*3010*/  HMMA.16816.F32.BF16 R72, R224.reuse, R60, R104 ;  /* 0x0000003ce048723c */ /* 0x050fe20000041868 */
[----:B------:R-:W-:Y:S07]  /*3020*/  LDSM.16.M88.4 R104, [R3+0x19900] ;  /* 0x019900000368783b */ /* 0x000fee0000000200 */
[C---:B------:R-:W-:Y:S08]  /*3030*/  HMMA.16816.F32.BF16 R80, R224.reuse, R62, R96 ;  /* 0x0000003ee050723c */ /* 0x040ff00000041860 */
[C---:B------:R-:W-:Y:S08]  /*3040*/  HMMA.16816.F32.BF16 R60, R224.reuse, R28, R16 ;  /* 0x0000001ce03c723c */ /* 0x040ff00000041810 */
[C---:B------:R-:W-:Y:S01]  /*3050*/  HMMA.16816.F32.BF16 R84, R224.reuse, R36, R92 ;  /* 0x00000024e054723c */ /* 0x040fe2000004185c */
[----:B------:R-:W-:Y:S07]  /*3060*/  LDSM.16.M88.4 R92, [R3+0x1a100] ;  /* 0x01a10000035c783b */ /* 0x000fee0000000200 */
[----:B------:R-:W-:Y:S01]  /*3070*/  HMMA.16816.F32.BF16 R16, R224, R4, R8 ;  /* 0x00000004e010723c */ /* 0x000fe20000041808 */
[----:B------:R2:W3:Y:S01]  /*3080*/  LDSM.16.M88.4 R8, [R3+0x1a900] ;  /* 0x01a900000308783b */ /* 0x0004e20000000200 */
[----:B------:R-:W-:-:S06]  /*3090*/  DEPBAR.LE SB0, 0x2 ;  /* 0x000080800000791a */ /* 0x000fcc0000000000 */
[----:B------:R-:W-:Y:S08]  /*30a0*/  HMMA.16816.F32.BF16 R44, R224, R30, R12 ;  /* 0x0000001ee02c723c */ /* 0x000ff0000004180c */
[----:B-1----:R-:W-:Y:S01]  /*30b0*/  HMMA.16816.F32.BF16 R12, R228, R56, R52 ;  /* 0x00000038e40c723c */ /* 0x002fe20000041834 */
[----:B--2---:R-:W-:-:S07]  /*30c0*/  LOP3.LUT R3, R108, 0xffffffe0, RZ, 0xc0, !PT ;  /* 0xffffffe06c037812 */ /* 0x004fce00078ec0ff */
[----:B------:R-:W-:Y:S01]  /*30d0*/  HMMA.16816.F32.BF16 R64, R224, R34, R20 ;  /* 0x00000022e040723c */ /* 0x000fe20000041814 */
[----:B------:R-:W-:-:S07]  /*30e0*/  IMAD.IADD R3, R109, 0x1, -R3 ;  /* 0x000000016d037824 */ /* 0x000fce00078e0a03 */
[----:B------:R-:W-:Y:S01]  /*30f0*/  HMMA.16816.F32.BF16 R76, R224, R38, R48 ;  /* 0x00000026e04c723c */ /* 0x000fe20000041830 */
[----:B------:R-:W-:-:S04]  /*3100*/  SHF.R.S32.HI R4, RZ, 0x1f, R3 ;  /* 0x0000001fff047819 */ /* 0x000fc80000011403 */
[----:B------:R-:W-:-:S03]  /*3110*/  LEA.HI R4, R4, R3, RZ, 0x2 ;  /* 0x0000000304047211 */ /* 0x000fc600078f10ff */
[----:B------:R-:W-:Y:S01]  /*3120*/  HMMA.16816.F32.BF16 R20, R224, R6, R40 ;  /* 0x00000006e014723c */ /* 0x000fe20000041828 */
[----:B------:R-:W-:-:S05]  /*3130*/  LOP3.LUT R4, R4, 0x7ffffffc, RZ, 0xc0, !PT ;  /* 0x7ffffffc04047812 */ /* 0x000fca00078ec0ff */
[----:B------:R-:W-:Y:S01]  /*3140*/  IMAD.IADD R3, R3, 0x1, -R4 ;  /* 0x0000000103037824 */ /* 0x000fe200078e0a04 */
[----:B------:R-:W-:Y:S01]  /*3150*/  MOV R4, UR4 ;  /* 0x0000000400047c02 */ /* 0x000fe20008000f00 */
[----:B------:R-:W-:Y:S04]  /*3160*/  HMMA.16816.F32.BF16 R48, R224, R32, R24 ;  /* 0x00000020e030723c */ /* 0x000fe80000041818 */
[----:B------:R-:W-:-:S04]  /*3170*/  IMAD R3, R3, -0x2, R4 ;  /* 0xfffffffe03037824 */ /* 0x000fc800078e0204 */
[C---:B------:R-:W-:Y:S01]  /*3180*/  HMMA.16816.F32.BF16 R24, R228.reuse, R58, R68 ;  /* 0x0000003ae418723c */ /* 0x040fe20000041844 */
[C---:B------:R-:W-:Y:S02]  /*3190*/  ISETP.GT.AND P5, PT, R3.reuse, RZ, PT ;  /* 0x000000ff0300720c */ /* 0x040fe40003fa4270 */
[C---:B------:R-:W-:Y:S02]  /*31a0*/  ISETP.GT.AND P1, PT, R3.reuse, 0x1, PT ;  /* 0x000000010300780c */ /* 0x040fe40003f24270 */
[----:B------:R-:W-:Y:S02]  /*31b0*/  ISETP.GT.AND P6, PT, R3, 0x8, PT ;  /* 0x000000080300780c */ /* 0x000fe40003fc4270 */
[----:B------:R-:W-:Y:S01]  /*31c0*/  FSEL R7, R12, -INF , P5 ;  /* 0xff8000000c077808 */ /* 0x000fe20002800000 */
[----:B------:R-:W-:Y:S01]  /*31d0*/  HMMA.16816.F32.BF16 R28, R228, R88, R72 ;  /* 0x00000058e41c723c */ /* 0x000fe20000041848 */
[----:B------:R-:W-:Y:S02]  /*31e0*/  FSEL R6, R13, -INF , P1 ;  /* 0xff8000000d067808 */ /* 0x000fe40000800000 */
[----:B------:R-:W-:-:S02]  /*31f0*/  FSEL R14, R14, -INF , P5 ;  /* 0xff8000000e0e7808 */ /* 0x000fc40002800000 */
[----:B------:R-:W-:Y:S02]  /*3200*/  FMNMX.FTZ R4, R7, R6, !PT ;  /* 0x0000000607047209 */ /* 0x000fe40007810000 */
[----:B------:R-:W-:Y:S01]  /*3210*/  ISETP.GT.AND P5, PT, R3, 0x10, PT ;  /* 0x000000100300780c */ /* 0x000fe20003fa4270 */
[C---:B------:R-:W-:Y:S08]  /*3220*/  HMMA.16816.F32.BF16 R32, R228.reuse, R90, R80 ;  /* 0x0000005ae420723c */ /* 0x040ff00000041850 */
[----:B---3--:R-:W-:Y:S01]  /*3230*/  HMMA.16816.F32.BF16 R20, R228, R10, R20 ;  /* 0x0000000ae414723c */ /* 0x008fe20000041814 */
[----:B------:R-:W-:-:S06]  /*3240*/  FSEL R12, R26, -INF , P6 ;  /* 0xff8000001a0c7808 */ /* 0x000fcc0003000000 */
[----:B------:R-:W-:Y:S01]  /*3250*/  FSEL R11, R15, -INF , P1 ;  /* 0xff8000000f0b7808 */ /* 0x000fe20000800000 */
[C---:B------:R-:W-:Y:S01]  /*3260*/  HMMA.16816.F32.BF16 R16, R228.reuse, R8, R16 ;  /* 0x00000008e410723c */ /* 0x040fe20000041810 */
[----:B------:R-:W-:Y:S02]  /*3270*/  ISETP.GT.AND P1, PT, R3, 0x9, PT ;  /* 0x000000090300780c */ /* 0x000fe40003f24270 */
[----:B------:R-:W-:Y:S02]  /*3280*/  FMNMX.FTZ R5, R14, R11, !PT ;  /* 0x0000000b0e057209 */ /* 0x000fe40007810000 */
[----:B------:R-:W-:Y:S02]  /*3290*/  FSEL R10, R25, -INF , P1 ;  /* 0xff800000190a7808 */ /* 0x000fe40000800000 */
[----:B------:R-:W-:Y:S01]  /*32a0*/  FSEL R8, R24, -INF , P6 ;  /* 0xff80000018087808 */ /* 0x000fe20003000000 */
[----:B------:R-:W-:Y:S01]  /*32b0*/  HMMA.16816.F32.BF16 R36, R228, R100, R84 ;  /* 0x00000064e424723c */ /* 0x000fe20000041854 */
[----:B------:R-:W-:Y:S01]  /*32c0*/  FSEL R13, R27, -INF , P1 ;  /* 0xff8000001b0d7808 */ /* 0x000fe20000800000 */
[----:B------:R-:W-:Y:S01]  /*32d0*/  BAR.SYNC.DEFER_BLOCKING 0x0 ;  /* 0x0000000000007b1d */ /* 0x000fe20000010000 */
[----:B------:R-:W-:-:S02]  /*32e0*/  FMNMX.FTZ R4, R8, R4, !PT ;  /* 0x0000000408047209 */ /* 0x000fc40007810000 */
[C---:B------:R-:W-:Y:S02]  /*32f0*/  ISETP.GT.AND P1, PT, R3.reuse, 0x11, PT ;  /* 0x000000110300780c */ /* 0x040fe40003f24270 */
[----:B------:R-:W-:Y:S01]  /*3300*/  FMNMX.FTZ R4, R10, R4, !PT ;  /* 0x000000040a047209 */ /* 0x000fe20007810000 */
[C---:B------:R-:W-:Y:S01]  /*3310*/  HMMA.16816.F32.BF16 R56, R228.reuse, R94, R44 ;  /* 0x0000005ee438723c */ /* 0x040fe2000004182c */
[----:B------:R-:W-:Y:S02]  /*3320*/  ISETP.GT.AND P6, PT, R3, 0x18, PT ;  /* 0x000000180300780c */ /* 0x000fe40003fc4270 */
[----:B------:R-:W-:Y:S02]  /*3330*/  FMNMX.FTZ R5, R12, R5, !PT ;  /* 0x000000050c057209 */ /* 0x000fe40007810000 */
[----:B------:R-:W-:Y:S02]  /*3340*/  FSEL R89, R34, -INF , P6 ;  /* 0xff80000022597808 */ /* 0x000fe40003000000 */
[----:B------:R-:W-:Y:S01]  /*3350*/  FSEL R45, R28, -INF , P5 ;  /* 0xff8000001c2d7808 */ /* 0x000fe20002800000 */
[----:B------:R-:W-:Y:S01]  /*3360*/  HMMA.16816.F32.BF16 R40, R228, R102, R76 ;  /* 0x00000066e428723c */ /* 0x000fe2000004184c */
[----:B------:R-:W-:-:S02]  /*3370*/  FSEL R44, R29, -INF , P1 ;  /* 0xff8000001d2c7808 */ /* 0x000fc40000800000 */
[----:B------:R-:W-:Y:S02]  /*3380*/  FMNMX.FTZ R4, R45, R4, !PT ;  /* 0x000000042d047209 */ /* 0x000fe40007810000 */
[----:B------:R-:W-:Y:S02]  /*3390*/  FMNMX.FTZ R5, R13, R5, !PT ;  /* 0x000000050d057209 */ /* 0x000fe40007810000 */
[----:B------:R-:W-:Y:S01]  /*33a0*/  FMNMX.FTZ R4, R44, R4, !PT ;  /* 0x000000042c047209 */ /* 0x000fe20007810000 */
[C---:B------:R-:W-:Y:S01]  /*33b0*/  HMMA.16816.F32.BF16 R52, R228.reuse, R106, R64 ;  /* 0x0000006ae434723c */ /* 0x040fe20000041840 */
[----:B------:R-:W-:Y:S06]  /*33c0*/  LDSM.16.MT88.4 R24, [R0+0x100] ;  /* 0x000100000018783b */ /* 0x000fec0000004200 */
[----:B------:R-:W-:Y:S01]  /*33d0*/  FSEL R66, R30, -INF , P5 ;  /* 0xff8000001e427808 */ /* 0x000fe20002800000 */
[----:B------:R-:W-:Y:S01]  /*33e0*/  HMMA.16816.F32.BF16 R48, R228, R104, R48 ;  /* 0x00000068e430723c */ /* 0x000fe20000041830 */
[----:B------:R-:W-:-:S02]  /*33f0*/  ISETP.GT.AND P5, PT, R3, 0x19, PT ;  /* 0x000000190300780c */ /* 0x000fc40003fa4270 */
[----:B------:R-:W-:Y:S02]  /*3400*/  FSEL R64, R32, -INF , P6 ;  /* 0xff80000020407808 */ /* 0x000fe40003000000 */
[----:B------:R-:W-:Y:S02]  /*3410*/  FSEL R67, R31, -INF , P1 ;  /* 0xff8000001f437808 */ /* 0x000fe40000800000 */
[----:B------:R-:W-:Y:S01]  /*3420*/  ISETP.GT.AND P1, PT, R3, 0x20, PT ;  /* 0x000000200300780c */ /* 0x000fe20003f24270 */
[----:B------:R-:W-:Y:S01]  /*3430*/  HMMA.16816.F32.BF16 R60, R228, R92, R60 ;  /* 0x0000005ce43c723c */ /* 0x000fe2000004183c */
[----:B------:R-:W-:Y:S01]  /*3440*/  FSEL R65, R33, -INF , P5 ;  /* 0xff80000021417808 */ /* 0x000fe20002800000 */
[----:B------:R-:W-:Y:S01]  /*3450*/  LDSM.16.MT88.4 R28, [R2+0x3100] ;  /* 0x00310000021c783b */ /* 0x000fe20000004200 */
[----:B------:R-:W-:Y:S02]  /*3460*/  FMNMX.FTZ R4, R64, R4, !PT ;  /* 0x0000000440047209 */ /* 0x000fe40007810000 */
[----:B------:R-:W-:-:S02]  /*3470*/  FSEL R88, R35, -INF , P5 ;  /* 0xff80000023587808 */ /* 0x000fc40002800000 */
[----:B------:R-:W-:Y:S01]  /*3480*/  ISETP.GT.AND P5, PT, R3, 0x21, PT ;  /* 0x000000210300780c */ /* 0x000fe20003fa4270 */
[----:B------:R-:W-:Y:S01]  /*3490*/  LDSM.16.MT88.4 R32, [R2+0x100] ;  /* 0x000100000220783b */ /* 0x000fe20000004200 */
[----:B------:R-:W-:Y:S02]  /*34a0*/  FSEL R124, R36, -INF , P1 ;  /* 0xff800000247c7808 */ /* 0x000fe40000800000 */
[----:B------:R-:W-:Y:S02]  /*34b0*/  FMNMX.FTZ R4, R65, R4, !PT ;  /* 0x0000000441047209 */ /* 0x000fe40007810000 */
[----:B------:R-:W-:Y:S02]  /*34c0*/  FSEL R125, R37, -INF , P5 ;  /* 0xff800000257d7808 */ /* 0x000fe40002800000 */
[----:B------:R-:W-:Y:S02]  /*34d0*/  ISETP.GT.AND P6, PT, R3, 0x28, PT ;  /* 0x000000280300780c */ /* 0x000fe40003fc4270 */
[----:B------:R-:W-:-:S02]  /*34e0*/  FMNMX.FTZ R4, R124, R4, !PT ;  /* 0x000000047c047209 */ /* 0x000fc40007810000 */
[----:B------:R-:W-:Y:S02]  /*34f0*/  FSEL R134, R39, -INF , P5 ;  /* 0xff80000027867808 */ /* 0x000fe40002800000 */
        /* <DEDUP_REMOVED lines=30> */
[----:B------:R-:W-:-:S02]  /*36e0*/  ISETP.GT.AND P1, PT, R3, 0x41, PT ;  /* 0x000000410300780c */ /* 0x000fc40003f24270 */
[----:B------:R-:W-:Y:S02]  /*36f0*/  FSEL R247, R60, -INF , P5 ;  /* 0xff8000003cf77808 */ /* 0x000fe40002800000 */
[----:B------:R-:W-:Y:S02]  /*3700*/  FMNMX.FTZ R4, R240, R4, !PT ;  /* 0x00000004f0047209 */ /* 0x000fe40007810000 */
[----:B------:R-:W-:Y:S02]  /*3710*/  FSEL R161, R42, -INF , P6 ;  /* 0xff8000002aa17808 */ /* 0x000fe40003000000 */
[----:B------:R-:W-:Y:S01]  /*3720*/  FMNMX.FTZ R5, R134, R5, !PT ;  /* 0x0000000586057209 */ /* 0x000fe20007810000 */
[----:B------:R-:W-:Y:S01]  /*3730*/  LDSM.16.MT88.4 R40, [R135+0x6100] ;  /* 0x006100008728783b */ /* 0x000fe20000004200 */
        /* <DEDUP_REMOVED lines=40> */
[----:B------:R-:W-:Y:S02]  /*39c0*/  FSEL R149, R23, -INF , P1 ;  /* 0xff80000017957808 */ /* 0x000fe40000800000 */
[----:B------:R-:W-:Y:S01]  /*39d0*/  FMNMX.FTZ R3, R193, R3, !PT ;  /* 0x00000003c1037209 */ /* 0x000fe20007810000 */
[----:B------:R-:W-:Y:S03]  /*39e0*/  LDSM.16.MT88.4 R20, [R2+0x6100] ;  /* 0x006100000214783b */ /* 0x000fe60000004200 */
        /* <DEDUP_REMOVED lines=15> */
[----:B------:R-:W-:Y:S01]  /*3ae0*/  FSETP.NEU.FTZ.AND P1, PT, R3, -INF , PT ;  /* 0xff8000000300780b */ /* 0x000fe20003f3d000 */
[----:B--2---:R-:W-:-:S04]  /*3af0*/  FFMA.FTZ R4, R6, c[0x0][0x2d0], -R9 ;  /* 0x0000b40006047a23 */ /* 0x004fc80000010809 */
[----:B------:R1:W-:Y:S02]  /*3b00*/  MUFU.EX2 R146, R4 ;  /* 0x0000000400927308 */ /* 0x0003e40000000800 */
[----:B-1----:R-:W-:Y:S02]  /*3b10*/  FFMA.FTZ R4, R8, c[0x0][0x2d0], -R9 ;  /* 0x0000b40008047a23 */ /* 0x002fe40000010809 */
[----:B------:R-:W-:-:S04]  /*3b20*/  FMUL.FTZ R8, R3, c[0x0][0x2d0] ;  /* 0x0000b40003087a20 */ /* 0x000fc80000410000 */
[----:B------:R1:W2:Y:S01]  /*3b30*/  MUFU.EX2 R110, R4 ;  /* 0x00000004006e7308 */ /* 0x0002a20000000800 */
[----:B------:R-:W-:Y:S01]  /*3b40*/  FSEL R8, R8, RZ, P1 ;  /* 0x000000ff08087208 */ /* 0x000fe20000800000 */
[--C-:B-1----:R-:W-:Y:S02]  /*3b50*/  FFMA.FTZ R4, R10, c[0x0][0x2d0], -R9.reuse ;  /* 0x0000b4000a047a23 */ /* 0x102fe40000010809 */
[----:B------:R-:W-:-:S04]  /*3b60*/  FFMA.FTZ R10, R45, c[0x0][0x2d0], -R9 ;  /* 0x0000b4002d0a7a23 */ /* 0x000fc80000010809 */
[----:B------:R1:W3:Y:S08]  /*3b70*/  MUFU.EX2 R201, R4 ;  /* 0x0000000400c97308 */ /* 0x0002f00000000800 */
[----:B------:R4:W-:Y:S01]  /*3b80*/  MUFU.EX2 R142, R10 ;  /* 0x0000000a008e7308 */ /* 0x0009e20000000800 */
[----:B-1----:R-:W-:-:S07]  /*3b90*/  FFMA.FTZ R4, R14, c[0x0][0x2d0], -R8 ;  /* 0x0000b4000e047a23 */ /* 0x002fce0000010808 */
[----:B------:R1:W-:Y:S01]  /*3ba0*/  MUFU.EX2 R251, R4 ;  /* 0x0000000400fb7308 */ /* 0x0003e20000000800 */
[----:B----4-:R-:W-:-:S07]  /*3bb0*/  FFMA.FTZ R10, R44, c[0x0][0x2d0], -R9 ;  /* 0x0000b4002c0a7a23 */ /* 0x010fce0000010809 */
[----:B------:R4:W-:Y:S01]  /*3bc0*/  MUFU.EX2 R144, R10 ;  /* 0x0000000a00907308 */ /* 0x0009e20000000800 */
[----:B-1----:R-:W-:Y:S01]  /*3bd0*/  FFMA.FTZ R4, R11, c[0x0][0x2d0], -R8 ;  /* 0x0000b4000b047a23 */ /* 0x002fe20000010808 */
[----:B--2---:R-:W-:-:S06]  /*3be0*/  MOV R11, R110 ;  /* 0x0000006e000b7202 */ /* 0x004fcc0000000f00 */
[----:B------:R1:W2:Y:S01]  /*3bf0*/  MUFU.EX2 R194, R4 ;  /* 0x0000000400c27308 */ /* 0x0002a20000000800 */
[----:B---3--:R-:W-:Y:S01]  /*3c00*/  F2FP.BF16.PACK_AB R6, R201, R11 ;  /* 0x0000000bc906723e */ /* 0x008fe200000010ff */
[----:B----4-:R-:W-:-:S06]  /*3c10*/  FFMA.FTZ R10, R64, c[0x0][0x2d0], -R9 ;  /* 0x0000b400400a7a23 */ /* 0x010fcc0000010809 */
[----:B------:R3:W-:Y:S01]  /*3c20*/  MUFU.EX2 R120, R10 ;  /* 0x0000000a00787308 */ /* 0x0007e20000000800 */
[----:B-1----:R-:W-:Y:S01]  /*3c30*/  FFMA.FTZ R4, R12, c[0x0][0x2d0], -R8 ;  /* 0x0000b4000c047a23 */ /* 0x002fe20000010808 */
[----:B--2---:R-:W-:-:S06]  /*3c40*/  F2FP.BF16.PACK_AB R5, R194, R251 ;  /* 0x000000fbc205723e */ /* 0x004fcc00000010ff */
[----:B------:R1:W-:Y:S01]  /*3c50*/  MUFU.EX2 R241, R4 ;  /* 0x0000000400f17308 */ /* 0x0003e20000000800 */
[----:B---3--:R-:W-:-:S07]  /*3c60*/  FFMA.FTZ R10, R65, c[0x0][0x2d0], -R9 ;  /* 0x0000b400410a7a23 */ /* 0x008fce0000010809 */
[----:B------:R2:W-:Y:S01]  /*3c70*/  MUFU.EX2 R169, R10 ;  /* 0x0000000a00a97308 */ /* 0x0005e20000000800 */
[--C-:B-1----:R-:W-:Y:S02]  /*3c80*/  FFMA.FTZ R4, R13, c[0x0][0x2d0], -R8.reuse ;  /* 0x0000b4000d047a23 */ /* 0x102fe40000010808 */
[----:B------:R-:W1:Y:S05]  /*3c90*/  LDSM.16.MT88.4 R12, [R237+0x100] ;  /* 0x00010000ed0c783b */ /* 0x000e6a0000004200 */
[----:B------:R3:W4:Y:S01]  /*3ca0*/  MUFU.EX2 R141, R4 ;  /* 0x00000004008d7308 */ /* 0x0007220000000800 */
[----:B--2---:R-:W-:-:S07]  /*3cb0*/  FFMA.FTZ R10, R66, c[0x0][0x2d0], -R8 ;  /* 0x0000b400420a7a23 */ /* 0x004fce0000010808 */
[----:B------:R2:W-:Y:S01]  /*3cc0*/  MUFU.EX2 R150, R10 ;  /* 0x0000000a00967308 */ /* 0x0005e20000000800 */
[----:B---3--:R-:W-:Y:S02]  /*3cd0*/  F2FP.BF16.PACK_AB R4, R146, R250 ;  /* 0x000000fa9204723e */ /* 0x008fe400000010ff */
[----:B----4-:R-:W-:Y:S01]  /*3ce0*/  F2FP.BF16.PACK_AB R7, R141, R241 ;  /* 0x000000f18d07723e */ /* 0x010fe200000010ff */
[----:B--2---:R-:W-:-:S06]  /*3cf0*/  FFMA.FTZ R10, R67, c[0x0][0x2d0], -R8 ;  /* 0x0000b400430a7a23 */ /* 0x004fcc0000010808 */
[C---:B------:R-:W-:Y:S01]  /*3d00*/  HMMA.16816.F32.BF16 R56, R4.reuse, R28, RZ ;  /* 0x0000001c0438723c */ /* 0x040fe200000418ff */
[----:B------:R2:W3:Y:S07]  /*3d10*/  MUFU.EX2 R252, R10 ;  /* 0x0000000a00fc7308 */ /* 0x0004ee0000000800 */
[C---:B------:R-:W-:Y:S01]  /*3d20*/  HMMA.16816.F32.BF16 R72, R4.reuse, R30, RZ ;  /* 0x0000001e0448723c */ /* 0x040fe200000418ff */
[----:B------:R-:W4:Y:S07]  /*3d30*/  LDSM.16.MT88.4 R28, [R237+0x3100] ;  /* 0x00310000ed1c783b */ /* 0x000f2e0000004200 */
[----:B-1----:R-:W-:Y:S01]  /*3d40*/  HMMA.16816.F32.BF16 R100, R4, R12, RZ ;  /* 0x0000000c0464723c */ /* 0x002fe200000418ff */
[----:B--2---:R-:W-:-:S04]  /*3d50*/  FFMA.FTZ R10, R89, c[0x0][0x2d0], -R8 ;  /* 0x0000b400590a7a23 */ /* 0x004fc80000010808 */
[----:B------:R1:W-:Y:S03]  /*3d60*/  MUFU.EX2 R155, R10 ;  /* 0x0000000a009b7308 */ /* 0x0003e60000000800 */
[C---:B------:R-:W-:Y:S01]  /*3d70*/  HMMA.16816.F32.BF16 R76, R4.reuse, R14, RZ ;  /* 0x0000000e044c723c */ /* 0x040fe200000418ff */
[----:B------:R-:W2:Y:S07]  /*3d80*/  LDSM.16.MT88.4 R12, [R0+0x3100] ;  /* 0x00310000000c783b */ /* 0x000eae0000004200 */
[----:B------:R-:W-:Y:S01]  /*3d90*/  HMMA.16816.F32.BF16 R52, R4, R20, RZ ;  /* 0x000000140434723c */ /* 0x000fe200000418ff */
[----:B-1----:R-:W-:-:S07]  /*3da0*/  FFMA.FTZ R10, R88, c[0x0][0x2d0], -R8 ;  /* 0x0000b400580a7a23 */ /* 0x002fce0000010808 */
[C---:B------:R-:W-:Y:S01]  /*3db0*/  HMMA.16816.F32.BF16 R48, R4.reuse, R22, RZ ;  /* 0x000000160430723c */ /* 0x040fe200000418ff */
[----:B------:R-:W1:Y:S01]  /*3dc0*/  LDSM.16.MT88.4 R20, [R237+0x6100] ;  /* 0x00610000ed14783b */ /* 0x000e620000004200 */
[----:B------:R3:W1:Y:S06]  /*3dd0*/  MUFU.EX2 R168, R10 ;  /* 0x0000000a00a87308 */ /* 0x00066c0000000800 */
[C---:B------:R-:W-:Y:S08]  /*3de0*/  HMMA.16816.F32.BF16 R68, R4.reuse, R16, RZ ;  /* 0x000000100444723c */ /* 0x040ff000000418ff */
[----:B------:R-:W-:Y:S01]  /*3df0*/  HMMA.16816.F32.BF16 R84, R4, R18, RZ ;  /* 0x000000120454723c */ /* 0x000fe200000418ff */
[----:B------:R-:W1:Y:S01]  /*3e00*/  LDSM.16.MT88.4 R16, [R0+0x6100] ;  /* 0x006100000010783b */ /* 0x000e620000004200 */
[----:B---3--:R-:W-:-:S06]  /*3e10*/  IMAD.MOV.U32 R10, RZ, RZ, R143 ;  /* 0x000000ffff0a7224 */ /* 0x008fcc00078e008f */
[C---:B------:R-:W-:Y:S08]  /*3e20*/  HMMA.16816.F32.BF16 R96, R4.reuse, R24, RZ ;  /* 0x000000180460723c */ /* 0x040ff000000418ff */
[C---:B------:R-:W-:Y:S01]  /*3e30*/  HMMA.16816.F32.BF16 R60, R4.reuse, R26, RZ ;  /* 0x0000001a043c723c */ /* 0x040fe200000418ff */
[----:B------:R-:W3:Y:S07]  /*3e40*/  LDSM.16.MT88.4 R24, [R2+0x900] ;  /* 0x000900000218783b */ /* 0x000eee0000004200 */
[C---:B------:R-:W-:Y:S08]  /*3e50*/  HMMA.16816.F32.BF16 R44, R4.reuse, R36, RZ ;  /* 0x00000024042c723c */ /* 0x040ff000000418ff */
[C---:B------:R-:W-:Y:S08]  /*3e60*/  HMMA.16816.F32.BF16 R92, R4.reuse, R38, RZ ;  /* 0x00000026045c723c */ /* 0x040ff000000418ff */
[C---:B----4-:R-:W-:Y:S08]  /*3e70*/  HMMA.16816.F32.BF16 R36, R4.reuse, R28, RZ ;  /* 0x0000001c0424723c */ /* 0x050ff000000418ff */
[C---:B------:R-:W-:Y:S01]  /*3e80*/  HMMA.16816.F32.BF16 R108, R4.reuse, R30, RZ ;  /* 0x0000001e046c723c */ /* 0x040fe200000418ff */
[----:B------:R-:W4:Y:S07]  /*3e90*/  LDSM.16.MT88.4 R28, [R2+0x3900] ;  /* 0x00390000021c783b */ /* 0x000f2e0000004200 */
[C---:B--2---:R-:W-:Y:S08]  /*3ea0*/  HMMA.16816.F32.BF16 R64, R4.reuse, R12, RZ ;  /* 0x0000000c0440723c */ /* 0x044ff000000418ff */
[C---:B------:R-:W-:Y:S01]  /*3eb0*/  HMMA.16816.F32.BF16 R112, R4.reuse, R14, RZ ;  /* 0x0000000e0470723c */ /* 0x040fe200000418ff */
[----:B------:R-:W2:Y:S07]  /*3ec0*/  LDSM.16.MT88.4 R12, [R2+0x6900] ;  /* 0x00690000020c783b */ /* 0x000eae0000004200 */
[C---:B------:R-:W-:Y:S08]  /*3ed0*/  HMMA.16816.F32.BF16 R104, R4.reuse, R32, RZ ;  /* 0x000000200468723c */ /* 0x040ff000000418ff */
[C---:B------:R-:W-:Y:S01]  /*3ee0*/  HMMA.16816.F32.BF16 R80, R4.reuse, R34, RZ ;  /* 0x000000220450723c */ /* 0x040fe200000418ff */
[----:B------:R-:W2:Y:S07]  /*3ef0*/  LDSM.16.MT88.4 R32, [R135+0x900] ;  /* 0x000900008720783b */ /* 0x000eae0000004200 */
[C---:B------:R-:W-:Y:S07]  /*3f00*/  HMMA.16816.F32.BF16 R116, R4.reuse, R42, RZ ;  /* 0x0000002a0474723c */ /* 0x040fee00000418ff */
[----:B------:R-:W-:Y:S01]  /*3f10*/  MOV R43, R120 ;  /* 0x00000078002b7202 */ /* 0x000fe20000000f00 */
[C---:B-1----:R-:W-:Y:S08]  /*3f20*/  HMMA.16816.F32.BF16 R128, R4.reuse, R22, RZ ;  /* 0x000000160480723c */ /* 0x042ff000000418ff */
[C---:B------:R-:W-:Y:S01]  /*3f30*/  HMMA.16816.F32.BF16 R120, R4.reuse, R20, RZ ;  /* 0x000000140478723c */ /* 0x040fe200000418ff */
[----:B------:R-:W-:Y:S07]  /*3f40*/  LDSM.16.MT88.4 R20, [R237+0x900] ;  /* 0x00090000ed14783b */ /* 0x000fee0000004200 */
[C---:B------:R-:W-:Y:S08]  /*3f50*/  HMMA.16816.F32.BF16 R136, R4.reuse, R16, RZ ;  /* 0x000000100488723c */ /* 0x040ff000000418ff */
[C---:B------:R-:W-:Y:S01]  /*3f60*/  HMMA.16816.F32.BF16 R180, R4.reuse, R18, RZ ;  /* 0x0000001204b4723c */ /* 0x040fe200000418ff */
[----:B------:R-:W1:Y:S07]  /*3f70*/  LDSM.16.MT88.4 R16, [R0+0x900] ;  /* 0x000900000010783b */ /* 0x000e6e0000004200 */
[----:B------:R-:W-:Y:S07]  /*3f80*/  HMMA.16816.F32.BF16 R88, R4, R40, RZ ;  /* 0x000000280458723c */ /* 0x000fee00000418ff */
[----:B------:R-:W-:Y:S01]  /*3f90*/  F2FP.BF16.PACK_AB R4, R144, R142 ;  /* 0x0000008e9004723e */ /* 0x000fe200000010ff */
[----:B------:R-:W-:Y:S01]  /*3fa0*/  IMAD.MOV.U32 R41, RZ, RZ, R148 ;  /* 0x000000ffff297224 */ /* 0x000fe200078e0094 */
[----:B------:R-:W-:-:S02]  /*3fb0*/  F2FP.BF16.PACK_AB R5, R252, R150 ;  /* 0x00000096fc05723e */ /* 0x000fc400000010ff */
[----:B------:R-:W-:Y:S02]  /*3fc0*/  F2FP.BF16.PACK_AB R6, R169, R43 ;  /* 0x0000002ba906723e */ /* 0x000fe400000010ff */
[----:B------:R-:W-:Y:S02]  /*3fd0*/  F2FP.BF16.PACK_AB R7, R168, R155 ;  /* 0x0000009ba807723e */ /* 0x000fe400000010ff */
[----:B------:R-:W-:-:S05]  /*3fe0*/  MOV R40, R149 ;  /* 0x0000009500287202 */ /* 0x000fca0000000f00 */
[C---:B---3--:R-:W-:Y:S07]  /*3ff0*/  HMMA.16816.F32.BF16 R172, R4.reuse, R26, R80 ;  /* 0x0000001a04ac723c */ /* 0x048fee0000041850 */
[----:B------:R-:W-:Y:S01]  /*4000*/  IMAD.MOV.U32 R83, RZ, RZ, R147 ;  /* 0x000000ffff537224 */ /* 0x000fe200078e0093 */
[----:B------:R-:W-:Y:S01]  /*4010*/  MOV R81, R145 ;  /* 0x0000009100517202 */ /* 0x000fe20000000f00 */
[----:B------:R-:W-:Y:S01]  /*4020*/  IMAD.MOV.U32 R82, RZ, RZ, R146 ;  /* 0x000000ffff527224 */ /* 0x000fe200078e0092 */
[----:B----4-:R-:W-:Y:S01]  /*4030*/  HMMA.16816.F32.BF16 R164, R4, R30, R72 ;  /* 0x0000001e04a4723c */ /* 0x010fe20000041848 */
[----:B------:R-:W-:-:S06]  /*4040*/  IMAD.MOV.U32 R80, RZ, RZ, R144 ;  /* 0x000000ffff507224 */ /* 0x000fcc00078e0090 */
[----:B------:R-:W-:Y:S01]  /*4050*/  IMAD.MOV.U32 R31, RZ, RZ, R141 ;  /* 0x000000ffff1f7224 */ /* 0x000fe200078e008d */
[----:B------:R-:W-:Y:S01]  /*4060*/  HMMA.16816.F32.BF16 R144, R4, R28, R56 ;  /* 0x0000001c0490723c */ /* 0x000fe20000041838 */
[----:B------:R-:W-:-:S06]  /*4070*/  IMAD.MOV.U32 R30, RZ, RZ, R140 ;  /* 0x000000ffff1e7224 */ /* 0x000fcc00078e008c */
[----:B------:R-:W-:Y:S01]  /*4080*/  MOV R28, R142 ;  /* 0x0000008e001c7202 */ /* 0x000fe20000000f00 */
[----:B------:R-:W-:Y:S01]  /*4090*/  HMMA.16816.F32.BF16 R232, R4, R24, R104 ;  /* 0x0000001804e8723c */ /* 0x000fe20000041868 */
[----:B------:R-:W-:Y:S01]  /*40a0*/  LDSM.16.MT88.4 R24, [R237+0x3900] ;  /* 0x00390000ed18783b */ /* 0x000fe20000004200 */
[----:B------:R-:W-:-:S06]  /*40b0*/  IMAD.MOV.U32 R29, RZ, RZ, R150 ;  /* 0x000000ffff1d7224 */ /* 0x000fcc00078e0096 */
[C---:B--2---:R-:W-:Y:S08]  /*40c0*/  HMMA.16816.F32.BF16 R140, R4.reuse, R12, R52 ;  /* 0x0000000c048c723c */ /* 0x044ff00000041834 */
[C---:B------:R-:W-:Y:S01]  /*40d0*/  HMMA.16816.F32.BF16 R104, R4.reuse, R14, R48 ;  /* 0x0000000e0468723c */ /* 0x040fe20000041830 */
[----:B------:R-:W2:Y:S07]  /*40e0*/  LDSM.16.MT88.4 R12, [R135+0x3900] ;  /* 0x00390000870c783b */ /* 0x000eae0000004200 */
[C---:B------:R-:W-:Y:S07]  /*40f0*/  HMMA.16816.F32.BF16 R176, R4.reuse, R34, R84 ;  /* 0x0000002204b0723c */ /* 0x040fee0000041854 */
[----:B------:R-:W-:Y:S01]  /*4100*/  MOV R87, R202 ;  /* 0x000000ca00577202 */ /* 0x000fe20000000f00 */
[----:B------:R-:W-:Y:S01]  /*4110*/  IMAD.MOV.U32 R86, RZ, RZ, R201 ;  /* 0x000000ffff567224 */ /* 0x000fe200078e00c9 */
[----:B------:R-:W-:Y:S01]  /*4120*/  MOV R84, R171 ;  /* 0x000000ab00547202 */ /* 0x000fe20000000f00 */
[----:B------:R-:W-:Y:S01]  /*4130*/  IMAD.MOV.U32 R85, RZ, RZ, R200 ;  /* 0x000000ffff557224 */ /* 0x000fe200078e00c8 */
[C---:B-1----:R-:W-:Y:S08]  /*4140*/  HMMA.16816.F32.BF16 R60, R4.reuse, R18, R60 ;  /* 0x00000012043c723c */ /* 0x042ff0000004183c */
[C---:B------:R-:W-:Y:S07]  /*4150*/  HMMA.16816.F32.BF16 R200, R4.reuse, R20, R100 ;  /* 0x0000001404c8723c */ /* 0x040fee0000041864 */
[----:B------:R-:W-:Y:S01]  /*4160*/  IMAD.MOV.U32 R102, RZ, RZ, R170 ;  /* 0x000000ffff667224 */ /* 0x000fe200078e00aa */
[----:B------:R-:W-:Y:S01]  /*4170*/  MOV R100, R168 ;  /* 0x000000a800647202 */ /* 0x000fe20000000f00 */
[----:B------:R-:W-:Y:S01]  /*4180*/  IMAD.MOV.U32 R101, RZ, RZ, R169 ;  /* 0x000000ffff657224 */ /* 0x000fe200078e00a9 */
[C---:B------:R-:W-:Y:S01]  /*4190*/  HMMA.16816.F32.BF16 R148, R4.reuse, R32, R68 ;  /* 0x000000200494723c */ /* 0x040fe20000041844 */
[----:B------:R-:W-:Y:S07]  /*41a0*/  LDSM.16.MT88.4 R32, [R0+0x6900] ;  /* 0x006900000020783b */ /* 0x000fee0000004200 */
[C---:B------:R-:W-:Y:S01]  /*41b0*/  HMMA.16816.F32.BF16 R168, R4.reuse, R22, R76 ;  /* 0x0000001604a8723c */ /* 0x040fe2000004184c */
[----:B------:R-:W1:Y:S06]  /*41c0*/  LDSM.16.MT88.4 R20, [R0+0x3900] ;  /* 0x003900000014783b */ /* 0x000e6c0000004200 */
[----:B------:R-:W-:Y:S01]  /*41d0*/  IMAD.MOV.U32 R79, RZ, RZ, R195 ;  /* 0x000000ffff4f7224 */ /* 0x000fe200078e00c3 */
[----:B------:R-:W-:Y:S01]  /*41e0*/  MOV R77, R193 ;  /* 0x000000c1004d7202 */ /* 0x000fe20000000f00 */
[----:B------:R-:W-:Y:S01]  /*41f0*/  IMAD.MOV.U32 R78, RZ, RZ, R194 ;  /* 0x000000ffff4e7224 */ /* 0x000fe200078e00c2 */
[----:B--2---:R-:W-:Y:S01]  /*4200*/  HMMA.16816.F32.BF16 R44, R4, R12, R44 ;  /* 0x0000000c042c723c */ /* 0x004fe2000004182c */
[----:B------:R-:W-:-:S07]  /*4210*/  IMAD.MOV.U32 R76, RZ, RZ, R192 ;  /* 0x000000ffff4c7224 */ /* 0x000fce00078e00c0 */
[C---:B------:R-:W-:Y:S01]  /*4220*/  HMMA.16816.F32.BF16 R192, R4.reuse, R16, R96 ;  /* 0x0000001004c0723c */ /* 0x040fe20000041860 */
[----:B------:R-:W2:Y:S06]  /*4230*/  LDSM.16.MT88.4 R16, [R135+0x6900] ;  /* 0x006900008710783b */ /* 0x000eac0000004200 */
[----:B------:R-:W-:Y:S01]  /*4240*/  IMAD.MOV.U32 R99, RZ, RZ, R10 ;  /* 0x000000ffff637224 */ /* 0x000fe200078e000a */
[C---:B------:R-:W-:Y:S01]  /*4250*/  HMMA.16816.F32.BF16 R48, R4.reuse, R14, R92 ;  /* 0x0000000e0430723c */ /* 0x040fe2000004185c */
[----:B------:R-:W-:Y:S01]  /*4260*/  FFMA.FTZ R10, R124, c[0x0][0x2d0], -R9 ;  /* 0x0000b4007c0a7a23 */ /* 0x000fe20000010809 */
[----:B------:R-:W3:Y:S01]  /*4270*/  LDSM.16.MT88.4 R12, [R237+0x6900] ;  /* 0x00690000ed0c783b */ /* 0x000ee20000004200 */
[----:B------:R-:W-:Y:S01]  /*4280*/  IMAD.MOV.U32 R98, RZ, RZ, R43 ;  /* 0x000000ffff627224 */ /* 0x000fe200078e002b */
[----:B------:R-:W-:Y:S01]  /*4290*/  MOV R97, R40 ;  /* 0x0000002800617202 */ /* 0x000fe20000000f00 */
[----:B------:R4:W-:Y:S01]  /*42a0*/  MUFU.EX2 R103, R10 ;  /* 0x0000000a00677308 */ /* 0x0009e20000000800 */
[----:B------:R-:W-:Y:S01]  /*42b0*/  IMAD.MOV.U32 R96, RZ, RZ, R41 ;  /* 0x000000ffff607224 */ /* 0x000fe200078e0029 */
[----:B------:R-:W-:Y:S01]  /*42c0*/  MOV R95, R155 ;  /* 0x0000009b005f7202 */ /* 0x000fe20000000f00 */
[----:B------:R-:W-:Y:S01]  /*42d0*/  HMMA.16816.F32.BF16 R40, R4, R26, R108 ;  /* 0x0000001a0428723c */ /* 0x000fe2000004186c */
[----:B------:R-:W-:Y:S01]  /*42e0*/  MOV R93, R76 ;  /* 0x0000004c005d7202 */ /* 0x000fe20000000f00 */
[----:B------:R-:W-:Y:S01]  /*42f0*/  IMAD.MOV.U32 R94, RZ, RZ, R99 ;  /* 0x000000ffff5e7224 */ /* 0x000fe200078e0063 */
[----:B------:R-:W-:Y:S01]  /*4300*/  MOV R124, R86 ;  /* 0x00000056007c7202 */ /* 0x000fe20000000f00 */
[----:B------:R-:W-:-:S02]  /*4310*/  IMAD.MOV.U32 R99, RZ, RZ, R100 ;  /* 0x000000ffff637224 */ /* 0x000fc400078e0064 */
[----:B------:R-:W-:Y:S01]  /*4320*/  IMAD.MOV.U32 R100, RZ, RZ, R101 ;  /* 0x000000ffff647224 */ /* 0x000fe200078e0065 */
[----:B------:R-:W-:Y:S01]  /*4330*/  MOV R110, R79 ;  /* 0x0000004f006e7202 */ /* 0x000fe20000000f00 */
[C---:B-1----:R-:W-:Y:S01]  /*4340*/  HMMA.16816.F32.BF16 R52, R4.reuse, R20, R64 ;  /* 0x000000140434723c */ /* 0x042fe20000041840 */
[----:B------:R-:W-:Y:S01]  /*4350*/  IMAD.MOV.U32 R108, RZ, RZ, R252 ;  /* 0x000000ffff6c7224 */ /* 0x000fe200078e00fc */
[----:B------:R-:W-:Y:S01]  /*4360*/  MOV R101, R102 ;  /* 0x0000006600657202 */ /* 0x000fe20000000f00 */
[----:B------:R-:W-:Y:S02]  /*4370*/  IMAD.MOV.U32 R111, RZ, RZ, R78 ;  /* 0x000000ffff6f7224 */ /* 0x000fe400078e004e */
[----:B----4-:R-:W-:Y:S02]  /*4380*/  FFMA.FTZ R10, R125, c[0x0][0x2d0], -R9 ;  /* 0x0000b4007d0a7a23 */ /* 0x010fe40000010809 */
[----:B------:R-:W-:Y:S01]  /*4390*/  IMAD.MOV.U32 R102, RZ, RZ, R84 ;  /* 0x000000ffff667224 */ /* 0x000fe200078e0054 */
[----:B------:R-:W-:Y:S01]  /*43a0*/  HMMA.16816.F32.BF16 R56, R4, R22, R112 ;  /* 0x000000160438723c */ /* 0x000fe20000041870 */
[----:B------:R1:W-:Y:S01]  /*43b0*/  MUFU.EX2 R155, R10 ;  /* 0x0000000a009b7308 */ /* 0x0003e20000000800 */
[----:B------:R-:W-:Y:S01]  /*43c0*/  IMAD.MOV.U32 R109, RZ, RZ, R85 ;  /* 0x000000ffff6d7224 */ /* 0x000fe200078e0055 */
[----:B------:R-:W-:Y:S01]  /*43d0*/  MOV R21, R83 ;  /* 0x0000005300157202 */ /* 0x000fe20000000f00 */
[----:B------:R-:W-:-:S02]  /*43e0*/  IMAD.MOV.U32 R125, RZ, RZ, R87 ;  /* 0x000000ffff7d7224 */ /* 0x000fc400078e0057 */
[----:B------:R-:W-:Y:S01]  /*43f0*/  IMAD.MOV.U32 R20, RZ, RZ, R82 ;  /* 0x000000ffff147224 */ /* 0x000fe200078e0052 */
[----:B------:R-:W-:Y:S01]  /*4400*/  MOV R22, R80 ;  /* 0x0000005000167202 */ /* 0x000fe20000000f00 */
[C---:B------:R-:W-:Y:S01]  /*4410*/  HMMA.16816.F32.BF16 R84, R4.reuse, R34, R180 ;  /* 0x000000220454723c */ /* 0x040fe200000418b4 */
[----:B------:R-:W-:Y:S01]  /*4420*/  IMAD.MOV.U32 R23, RZ, RZ, R81 ;  /* 0x000000ffff177224 */ /* 0x000fe200078e0051 */
[----:B------:R-:W-:Y:S01]  /*4430*/  MOV R114, R31 ;  /* 0x0000001f00727202 */ /* 0x000fe20000000f00 */
[----:B------:R-:W-:Y:S02]  /*4440*/  IMAD.MOV.U32 R115, RZ, RZ, R30 ;  /* 0x000000ffff737224 */ /* 0x000fe400078e001e */
[----:B------:R-:W-:Y:S02]  /*4450*/  IMAD.MOV.U32 R113, RZ, RZ, R28 ;  /* 0x000000ffff717224 */ /* 0x000fe400078e001c */
[----:B------:R-:W-:Y:S01]  /*4460*/  IMAD.MOV.U32 R112, RZ, RZ, R29 ;  /* 0x000000ffff707224 */ /* 0x000fe200078e001d */
[C---:B--2---:R-:W-:Y:S01]  /*4470*/  HMMA.16816.F32.BF16 R64, R4.reuse, R16, R88 ;  /* 0x000000100440723c */ /* 0x044fe20000041858 */
[----:B-1----:R-:W-:Y:S01]  /*4480*/  FFMA.FTZ R10, R126, c[0x0][0x2d0], -R9 ;  /* 0x0000b4007e0a7a23 */ /* 0x002fe20000010809 */
[----:B------:R-:W-:Y:S01]  /*4490*/  LDSM.16.MT88.4 R28, [R135+0x1100] ;  /* 0x00110000871c783b */ /* 0x000fe20000004200 */
[----:B------:R-:W-:Y:S01]  /*44a0*/  IMAD.MOV.U32 R35, RZ, RZ, R93 ;  /* 0x000000ffff237224 */ /* 0x000fe200078e005d */
[----:B------:R-:W-:Y:S01]  /*44b0*/  MOV R181, R94 ;  /* 0x0000005e00b57202 */ /* 0x000fe20000000f00 */
[----:B------:R1:W2:Y:S03]  /*44c0*/  MUFU.EX2 R126, R10 ;  /* 0x0000000a007e7308 */ /* 0x0002a60000000800 */
[C---:B------:R-:W-:Y:S01]  /*44d0*/  HMMA.16816.F32.BF16 R68, R4.reuse, R18, R116 ;  /* 0x000000120444723c */ /* 0x040fe20000041874 */
[----:B------:R-:W4:Y:S07]  /*44e0*/  LDSM.16.MT88.4 R16, [R2+0x1100] ;  /* 0x001100000210783b */ /* 0x000f2e0000004200 */
[----:B---3--:R-:W-:Y:S01]  /*44f0*/  HMMA.16816.F32.BF16 R72, R4, R12, R120 ;  /* 0x0000000c0448723c */ /* 0x008fe20000041878 */
[----:B-1----:R-:W-:Y:S01]  /*4500*/  FFMA.FTZ R10, R127, c[0x0][0x2d0], -R9 ;  /* 0x0000b4007f0a7a23 */ /* 0x002fe20000010809 */
[----:B------:R-:W-:Y:S01]  /*4510*/  MOV R127, R23 ;  /* 0x00000017007f7202 */ /* 0x000fe20000000f00 */
[----:B--2---:R-:W-:-:S05]  /*4520*/  IMAD.MOV.U32 R180, RZ, RZ, R126 ;  /* 0x000000ffffb47224 */ /* 0x004fca00078e007e */
[----:B------:R-:W-:Y:S01]  /*4530*/  HMMA.16816.F32.BF16 R36, R4, R24, R36 ;  /* 0x000000180424723c */ /* 0x000fe20000041824 */
[----:B------:R1:W2:Y:S01]  /*4540*/  MUFU.EX2 R91, R10 ;  /* 0x0000000a005b7308 */ /* 0x0002a20000000800 */
[----:B------:R-:W-:Y:S01]  /*4550*/  LDSM.16.MT88.4 R24, [R2+0x4100] ;  /* 0x004100000218783b */ /* 0x000fe20000004200 */
[----:B------:R-:W-:-:S05]  /*4560*/  IMAD.MOV.U32 R126, RZ, RZ, R22 ;  /* 0x000000ffff7e7224 */ /* 0x000fca00078e0016 */
[----:B------:R-:W-:Y:S07]  /*4570*/  HMMA.16816.F32.BF16 R80, R4, R32, R136 ;  /* 0x000000200450723c */ /* 0x000fee0000041888 */
[----:B------:R-:W-:Y:S01]  /*4580*/  MOV R32, R97 ;  /* 0x0000006100207202 */ /* 0x000fe20000000f00 */
[----:B------:R-:W-:Y:S02]  /*4590*/  IMAD.MOV.U32 R33, RZ, RZ, R98 ;  /* 0x000000ffff217224 */ /* 0x000fe400078e0062 */
[----:B-1----:R-:W-:-:S02]  /*45a0*/  FFMA.FTZ R10, R133, c[0x0][0x2d0], -R8 ;  /* 0x0000b400850a7a23 */ /* 0x002fc40000010808 */
[----:B--2---:R-:W-:Y:S02]  /*45b0*/  IMAD.MOV.U32 R183, RZ, RZ, R91 ;  /* 0x000000ffffb77224 */ /* 0x004fe400078e005b */
[----:B------:R1:W2:Y:S01]  /*45c0*/  MUFU.EX2 R92, R10 ;  /* 0x0000000a005c7308 */ /* 0x0002a20000000800 */
[----:B------:R-:W-:Y:S02]  /*45d0*/  IMAD.MOV.U32 R133, RZ, RZ, R20 ;  /* 0x000000ffff857224 */ /* 0x000fe400078e0014 */
[----:B-1----:R-:W-:Y:S01]  /*45e0*/  FFMA.FTZ R10, R134, c[0x0][0x2d0], -R8 ;  /* 0x0000b400860a7a23 */ /* 0x002fe20000010808 */
[----:B------:R-:W-:Y:S01]  /*45f0*/  MOV R134, R111 ;  /* 0x0000006f00867202 */ /* 0x000fe20000000f00 */
[----:B--2---:R-:W-:-:S03]  /*4600*/  IMAD.MOV.U32 R123, RZ, RZ, R92 ;  /* 0x000000ffff7b7224 */ /* 0x004fc600078e005c */
[----:B------:R-:W1:Y:S01]  /*4610*/  MUFU.EX2 R88, R10 ;  /* 0x0000000a00587308 */ /* 0x000e620000000800 */
[----:B------:R-:W-:Y:S02]  /*4620*/  IMAD.MOV.U32 R92, RZ, RZ, R77 ;  /* 0x000000ffff5c7224 */ /* 0x000fe400078e004d */
[----:B------:R-:W-:Y:S01]  /*4630*/  HMMA.16816.F32.BF16 R76, R4, R14, R128 ;  /* 0x0000000e044c723c */ /* 0x000fe20000041880 */
[----:B------:R-:W2:Y:S01]  /*4640*/  LDSM.16.MT88.4 R12, [R2+0x7100] ;  /* 0x00710000020c783b */ /* 0x000ea20000004200 */
[----:B------:R-:W-:-:S05]  /*4650*/  IMAD.MOV.U32 R34, RZ, RZ, R92 ;  /* 0x000000ffff227224 */ /* 0x000fca00078e005c */
[----:B------:R-:W-:Y:S01]  /*4660*/  F2FP.BF16.PACK_AB R4, R155, R103 ;  /* 0x000000679b04723e */ /* 0x000fe200000010ff */
[----:B------:R-:W-:Y:S01]  /*4670*/  IMAD.MOV.U32 R131, RZ, RZ, R21 ;  /* 0x000000ffff837224 */ /* 0x000fe200078e0015 */
[----:B------:R-:W-:Y:S01]  /*4680*/  F2FP.BF16.PACK_AB R6, R183, R180 ;  /* 0x000000b4b706723e */ /* 0x000fe200000010ff */
[----:B------:R-:W3:Y:S01]  /*4690*/  LDSM.16.MT88.4 R20, [R237+0x1100] ;  /* 0x00110000ed14783b */ /* 0x000ee20000004200 */
[----:B------:R-:W-:Y:S01]  /*46a0*/  MOV R130, R108 ;  /* 0x0000006c00827202 */ /* 0x000fe20000000f00 */
[----:B------:R-:W-:Y:S01]  /*46b0*/  IMAD.MOV.U32 R129, RZ, RZ, R109 ;  /* 0x000000ffff817224 */ /* 0x000fe200078e006d */
[----:B-1----:R-:W-:Y:S01]  /*46c0*/  MOV R182, R88 ;  /* 0x0000005800b67202 */ /* 0x002fe20000000f00 */
[----:B------:R-:W-:Y:S02]  /*46d0*/  FFMA.FTZ R10, R161, c[0x0][0x2d0], -R8 ;  /* 0x0000b400a10a7a23 */ /* 0x000fe40000010808 */
[----:B------:R-:W-:Y:S01]  /*46e0*/  IMAD.MOV.U32 R161, RZ, RZ, R96 ;  /* 0x000000ffffa17224 */ /* 0x000fe200078e0060 */
[----:B------:R-:W-:Y:S01]  /*46f0*/  F2FP.BF16.PACK_AB R5, R182, R123 ;  /* 0x0000007bb605723e */ /* 0x000fe200000010ff */
[----:B------:R1:W-:Y:S01]  /*4700*/  MUFU.EX2 R252, R10 ;  /* 0x0000000a00fc7308 */ /* 0x0003e20000000800 */
[----:B------:R-:W-:-:S02]  /*4710*/  IMAD.MOV.U32 R128, RZ, RZ, R110 ;  /* 0x000000ffff807224 */ /* 0x000fc400078e006e */
[----:B-1----:R-:W-:Y:S02]  /*4720*/  FFMA.FTZ R10, R160, c[0x0][0x2d0], -R8 ;  /* 0x0000b400a00a7a23 */ /* 0x002fe40000010808 */
[----:B------:R-:W-:-:S04]  /*4730*/  IMAD.MOV.U32 R160, RZ, RZ, R95 ;  /* 0x000000ffffa07224 */ /* 0x000fc800078e005f */
[----:B------:R-:W1:Y:S02]  /*4740*/  MUFU.EX2 R10, R10 ;  /* 0x0000000a000a7308 */ /* 0x000e640000000800 */
[----:B-1----:R-:W-:-:S07]  /*4750*/  F2FP.BF16.PACK_AB R7, R10, R252 ;  /* 0x000000fc0a07723e */ /* 0x002fce00000010ff */
[C---:B----4-:R-:W-:Y:S07]  /*4760*/  HMMA.16816.F32.BF16 R88, R4.reuse, R16, R232 ;  /* 0x000000100458723c */ /* 0x050fee00000418e8 */
[----:B------:R-:W-:Y:S01]  /*4770*/  IMAD.MOV.U32 R232, RZ, RZ, R99 ;  /* 0x000000ffffe87224 */ /* 0x000fe200078e0063 */
[----:B------:R-:W-:Y:S01]  /*4780*/  HMMA.16816.F32.BF16 R92, R4, R18, R172 ;  /* 0x00000012045c723c */ /* 0x000fe200000418ac */
[----:B------:R-:W1:Y:S01]  /*4790*/  LDSM.16.MT88.4 R16, [R0+0x1100] ;  /* 0x001100000010783b */ /* 0x000e620000004200 */
[----:B------:R-:W-:Y:S01]  /*47a0*/  MOV R233, R100 ;  /* 0x0000006400e97202 */ /* 0x000fe20000000f00 */
[----:B------:R-:W-:-:S02]  /*47b0*/  IMAD.MOV.U32 R234, RZ, RZ, R101 ;  /* 0x000000ffffea7224 */ /* 0x000fc400078e0065 */
[----:B------:R-:W-:Y:S02]  /*47c0*/  IMAD.MOV.U32 R235, RZ, RZ, R102 ;  /* 0x000000ffffeb7224 */ /* 0x000fe400078e0066 */
[----:B------:R-:W-:Y:S01]  /*47d0*/  MOV R175, R103 ;  /* 0x0000006700af7202 */ /* 0x000fe20000000f00 */
[----:B--2---:R-:W-:Y:S01]  /*47e0*/  HMMA.16816.F32.BF16 R116, R4, R12, R140 ;  /* 0x0000000c0474723c */ /* 0x004fe2000004188c */
[----:B------:R-:W-:Y:S01]  /*47f0*/  MOV R172, R126 ;  /* 0x0000007e00ac7202 */ /* 0x000fe20000000f00 */
[----:B------:R-:W-:Y:S02]  /*4800*/  IMAD.MOV.U32 R173, RZ, RZ, R112 ;  /* 0x000000ffffad7224 */ /* 0x000fe400078e0070 */
[----:B------:R-:W-:-:S04]  /*4810*/  IMAD.MOV.U32 R174, RZ, RZ, R113 ;  /* 0x000000ffffae7224 */ /* 0x000fc800078e0071 */
[C---:B------:R-:W-:Y:S01]  /*4820*/  HMMA.16816.F32.BF16 R104, R4.reuse, R14, R104 ;  /* 0x0000000e0468723c */ /* 0x040fe20000041868 */
[----:B------:R-:W2:Y:S07]  /*4830*/  LDSM.16.MT88.4 R12, [R135+0x4100] ;  /* 0x00410000870c783b */ /* 0x000eae0000004200 */
[C---:B------:R-:W-:Y:S08]  /*4840*/  HMMA.16816.F32.BF16 R96, R4.reuse, R24, R144 ;  /* 0x000000180460723c */ /* 0x040ff00000041890 */
[C---:B------:R-:W-:Y:S01]  /*4850*/  HMMA.16816.F32.BF16 R100, R4.reuse, R26, R164 ;  /* 0x0000001a0464723c */ /* 0x040fe200000418a4 */
[----:B------:R-:W4:Y:S06]  /*4860*/  LDSM.16.MT88.4 R24, [R237+0x4100] ;  /* 0x00410000ed18783b */ /* 0x000f2c0000004200 */
[----:B------:R-:W-:Y:S01]  /*4870*/  MOV R164, R181 ;  /* 0x000000b500a47202 */ /* 0x000fe20000000f00 */
[----:B------:R-:W-:Y:S01]  /*4880*/  HMMA.16816.F32.BF16 R108, R4, R30, R176 ;  /* 0x0000001e046c723c */ /* 0x000fe200000418b0 */
[----:B------:R-:W-:Y:S01]  /*4890*/  MOV R181, R131 ;  /* 0x0000008300b57202 */ /* 0x000fe20000000f00 */
[----:B------:R-:W-:Y:S01]  /*48a0*/  IMAD.MOV.U32 R165, RZ, RZ, R35 ;  /* 0x000000ffffa57224 */ /* 0x000fe200078e0023 */
[----:B------:R-:W-:Y:S01]  /*48b0*/  MOV R167, R235 ;  /* 0x000000eb00a77202 */ /* 0x000fe20000000f00 */
[----:B------:R-:W-:Y:S01]  /*48c0*/  IMAD.MOV.U32 R235, RZ, RZ, R10 ;  /* 0x000000ffffeb7224 */ /* 0x000fe200078e000a */
[----:B------:R-:W-:Y:S01]  /*48d0*/  MOV R35, R124 ;  /* 0x0000007c00237202 */ /* 0x000fe20000000f00 */
[----:B------:R-:W-:-:S02]  /*48e0*/  FFMA.FTZ R10, R162, c[0x0][0x2d0], -R9 ;  /* 0x0000b400a20a7a23 */ /* 0x000fc40000010809 */
[----:B------:R-:W-:Y:S01]  /*48f0*/  IMAD.MOV.U32 R177, RZ, RZ, R123 ;  /* 0x000000ffffb17224 */ /* 0x000fe200078e007b */
[C---:B------:R-:W-:Y:S01]  /*4900*/  HMMA.16816.F32.BF16 R136, R4.reuse, R28, R148 ;  /* 0x0000001c0488723c */ /* 0x040fe20000041894 */
[----:B------:R-:W-:Y:S02]  /*4910*/  IMAD.MOV.U32 R179, RZ, RZ, R160 ;  /* 0x000000ffffb37224 */ /* 0x000fe400078e00a0 */
[----:B------:R-:W-:Y:S02]  /*4920*/  IMAD.MOV.U32 R160, RZ, RZ, R127 ;  /* 0x000000ffffa07224 */ /* 0x000fe400078e007f */
[----:B------:R-:W-:Y:S02]  /*4930*/  IMAD.MOV.U32 R166, RZ, RZ, R34 ;  /* 0x000000ffffa67224 */ /* 0x000fe400078e0022 */
[----:B------:R-:W-:Y:S01]  /*4940*/  IMAD.MOV.U32 R28, RZ, RZ, R33 ;  /* 0x000000ffff1c7224 */ /* 0x000fe200078e0021 */
[----:B---3--:R-:W-:Y:S01]  /*4950*/  HMMA.16816.F32.BF16 R120, R4, R20, R200 ;  /* 0x000000140478723c */ /* 0x008fe200000418c8 */
[----:B------:R-:W-:Y:S01]  /*4960*/  MOV R33, R128 ;  /* 0x0000008000217202 */ /* 0x000fe20000000f00 */
[----:B------:R-:W-:Y:S01]  /*4970*/  IMAD.MOV.U32 R29, RZ, RZ, R130 ;  /* 0x000000ffff1d7224 */ /* 0x000fe200078e0082 */
[----:B------:R3:W-:Y:S01]  /*4980*/  MUFU.EX2 R200, R10 ;  /* 0x0000000a00c87308 */ /* 0x0007e20000000800 */
[----:B------:R-:W-:Y:S01]  /*4990*/  IMAD.MOV.U32 R34, RZ, RZ, R115 ;  /* 0x000000ffff227224 */ /* 0x000fe200078e0073 */
[----:B------:R-:W-:-:S02]  /*49a0*/  MOV R178, R33 ;  /* 0x0000002100b27202 */ /* 0x000fc40000000f00 */
[----:B------:R-:W-:Y:S01]  /*49b0*/  IMAD.MOV.U32 R201, RZ, RZ, R233 ;  /* 0x000000ffffc97224 */ /* 0x000fe200078e00e9 */
[----:B------:R-:W-:Y:S01]  /*49c0*/  MOV R233, R32 ;  /* 0x0000002000e97202 */ /* 0x000fe20000000f00 */
[----:B------:R-:W-:Y:S01]  /*49d0*/  IMAD.MOV.U32 R32, RZ, RZ, R129 ;  /* 0x000000ffff207224 */ /* 0x000fe200078e0081 */
[C---:B-1----:R-:W-:Y:S01]  /*49e0*/  HMMA.16816.F32.BF16 R148, R4.reuse, R16, R192 ;  /* 0x000000100494723c */ /* 0x042fe200000418c0 */
[----:B------:R-:W-:Y:S01]  /*49f0*/  MOV R202, R232 ;  /* 0x000000e800ca7202 */ /* 0x000fe20000000f00 */
[----:B------:R-:W-:Y:S02]  /*4a00*/  IMAD.MOV.U32 R232, RZ, RZ, R234 ;  /* 0x000000ffffe87224 */ /* 0x000fe400078e00ea */
[----:B------:R-:W-:Y:S02]  /*4a10*/  IMAD.MOV.U32 R234, RZ, RZ, R183 ;  /* 0x000000ffffea7224 */ /* 0x000fe400078e00b7 */
[----:B------:R-:W-:Y:S02]  /*4a20*/  IMAD.MOV.U32 R183, RZ, RZ, R133 ;  /* 0x000000ffffb77224 */ /* 0x000fe400078e0085 */
[----:B------:R-:W-:Y:S01]  /*4a30*/  HMMA.16816.F32.BF16 R128, R4, R22, R168 ;  /* 0x000000160480723c */ /* 0x000fe200000418a8 */
[----:B------:R-:W1:Y:S01]  /*4a40*/  LDSM.16.MT88.4 R20, [R0+0x4100] ;  /* 0x004100000014783b */ /* 0x000e620000004200 */
[----:B------:R-:W-:-:S02]  /*4a50*/  IMAD.MOV.U32 R133, RZ, RZ, R125 ;  /* 0x000000ffff857224 */ /* 0x000fc400078e007d */
[----:B---3--:R-:W-:Y:S02]  /*4a60*/  FFMA.FTZ R10, R242, c[0x0][0x2d0], -R9 ;  /* 0x0000b400f20a7a23 */ /* 0x008fe40000010809 */
[----:B------:R-:W-:Y:S01]  /*4a70*/  IMAD.MOV.U32 R203, RZ, RZ, R175 ;  /* 0x000000ffffcb7224 */ /* 0x000fe200078e00af */
[----:B------:R-:W-:Y:S01]  /*4a80*/  MOV R175, R114 ;  /* 0x0000007200af7202 */ /* 0x000fe20000000f00 */
[C---:B------:R-:W-:Y:S01]  /*4a90*/  HMMA.16816.F32.BF16 R144, R4.reuse, R18, R60 ;  /* 0x000000120490723c */ /* 0x040fe2000004183c */
[----:B------:R-:W3:Y:S01]  /*4aa0*/  LDSM.16.MT88.4 R16, [R135+0x7100] ;  /* 0x007100008710783b */ /* 0x000ee20000004200 */
[----:B------:R4:W1:Y:S01]  /*4ab0*/  MUFU.EX2 R195, R10 ;  /* 0x0000000a00c37308 */ /* 0x0008620000000800 */
[----:B------:R-:W-:Y:S02]  /*4ac0*/  IMAD.MOV.U32 R162, RZ, RZ, R183 ;  /* 0x000000ffffa27224 */ /* 0x000fe400078e00b7 */
[----:B------:R-:W-:Y:S02]  /*4ad0*/  IMAD.MOV.U32 R242, RZ, RZ, R179 ;  /* 0x000000fffff27224 */ /* 0x000fe400078e00b3 */
[----:B------:R-:W-:Y:S01]  /*4ae0*/  IMAD.MOV.U32 R179, RZ, RZ, R34 ;  /* 0x000000ffffb37224 */ /* 0x000fe200078e0022 */
[----:B--2---:R-:W-:Y:S01]  /*4af0*/  HMMA.16816.F32.BF16 R140, R4, R12, R44 ;  /* 0x0000000c048c723c */ /* 0x004fe2000004182c */
[----:B------:R-:W-:-:S07]  /*4b00*/  IMAD.MOV.U32 R176, RZ, RZ, R32 ;  /* 0x000000ffffb07224 */ /* 0x000fce00078e0020 */
[----:B------:R-:W-:Y:S01]  /*4b10*/  HMMA.16816.F32.BF16 R124, R4, R14, R48 ;  /* 0x0000000e047c723c */ /* 0x000fe20000041830 */
[----:B------:R-:W2:Y:S01]  /*4b20*/  LDSM.16.MT88.4 R12, [R237+0x7100] ;  /* 0x00710000ed0c783b */ /* 0x000ea20000004200 */
[----:B----4-:R-:W-:-:S04]  /*4b30*/  FFMA.FTZ R10, R163, c[0x0][0x2d0], -R9 ;  /* 0x0000b400a30a7a23 */ /* 0x010fc80000010809 */
[----:B------:R4:W-:Y:S02]  /*4b40*/  MUFU.EX2 R194, R10 ;  /* 0x0000000a00c27308 */ /* 0x0009e40000000800 */
[C---:B------:R-:W-:Y:S08]  /*4b50*/  HMMA.16816.F32.BF16 R112, R4.reuse, R24, R36 ;  /* 0x000000180470723c */ /* 0x040ff00000041824 */
[----:B------:R-:W-:Y:S01]  /*4b60*/  HMMA.16816.F32.BF16 R36, R4, R26, R40 ;  /* 0x0000001a0424723c */ /* 0x000fe20000041828 */
[----:B------:R-:W2:Y:S01]  /*4b70*/  LDSM.16.MT88.4 R24, [R0+0x7100] ;  /* 0x007100000018783b */ /* 0x000ea20000004200 */
[----:B----4-:R-:W-:-:S06]  /*4b80*/  FFMA.FTZ R10, R240, c[0x0][0x2d0], -R9 ;  /* 0x0000b400f00a7a23 */ /* 0x010fcc0000010809 */
[C---:B-1----:R-:W-:Y:S01]  /*4b90*/  HMMA.16816.F32.BF16 R48, R4.reuse, R20, R52 ;  /* 0x000000140430723c */ /* 0x042fe20000041834 */
[----:B------:R-:W-:Y:S01]  /*4ba0*/  IMAD.MOV.U32 R240, RZ, RZ, R28 ;  /* 0x000000fffff07224 */ /* 0x000fe200078e001c */
[----:B------:R1:W-:Y:S06]  /*4bb0*/  MUFU.EX2 R193, R10 ;  /* 0x0000000a00c17308 */ /* 0x0003ec0000000800 */
[C---:B---3--:R-:W-:Y:S08]  /*4bc0*/  HMMA.16816.F32.BF16 R52, R4.reuse, R16, R64 ;  /* 0x000000100434723c */ /* 0x048ff00000041840 */
[----:B------:R-:W-:Y:S01]  /*4bd0*/  HMMA.16816.F32.BF16 R40, R4, R18, R68 ;  /* 0x000000120428723c */ /* 0x000fe20000041844 */
[----:B------:R-:W3:Y:S01]  /*4be0*/  LDSM.16.MT88.4 R16, [R2+0x7900] ;  /* 0x007900000210783b */ /* 0x000ee20000004200 */
[----:B-1----:R-:W-:Y:S01]  /*4bf0*/  FFMA.FTZ R10, R244, c[0x0][0x2d0], -R8 ;  /* 0x0000b400f40a7a23 */ /* 0x002fe20000010808 */
[----:B------:R-:W-:-:S02]  /*4c00*/  MOV R244, R29 ;  /* 0x0000001d00f47202 */ /* 0x000fc40000000f00 */
[----:B------:R-:W-:Y:S01]  /*4c10*/  LDSM.16.MT88.4 R28, [R237+0x1900] ;  /* 0x00190000ed1c783b */ /* 0x000fe20000004200 */
[----:B------:R1:W-:Y:S02]  /*4c20*/  MUFU.EX2 R192, R10 ;  /* 0x0000000a00c07308 */ /* 0x0003e40000000800 */
[C---:B------:R-:W-:Y:S01]  /*4c30*/  HMMA.16816.F32.BF16 R44, R4.reuse, R22, R56 ;  /* 0x00000016042c723c */ /* 0x040fe20000041838 */
[----:B------:R-:W-:Y:S07]  /*4c40*/  LDSM.16.MT88.4 R20, [R2+0x4900] ;  /* 0x004900000214783b */ /* 0x000fee0000004200 */
[----:B--2---:R-:W-:Y:S01]  /*4c50*/  HMMA.16816.F32.BF16 R56, R4, R12, R72 ;  /* 0x0000000c0438723c */ /* 0x004fe20000041848 */
[----:B-1----:R-:W-:-:S02]  /*4c60*/  FFMA.FTZ R10, R243, c[0x0][0x2d0], -R8 ;  /* 0x0000b400f30a7a23 */ /* 0x002fc40000010808 */
[----:B------:R-:W-:-:S05]  /*4c70*/  IMAD.MOV.U32 R243, RZ, RZ, R172 ;  /* 0x000000fffff37224 */ /* 0x000fca00078e00ac */
[C---:B------:R-:W-:Y:S01]  /*4c80*/  HMMA.16816.F32.BF16 R168, R4.reuse, R14, R76 ;  /* 0x0000000e04a8723c */ /* 0x040fe2000004184c */
[----:B------:R1:W2:Y:S01]  /*4c90*/  MUFU.EX2 R183, R10 ;  /* 0x0000000a00b77308 */ /* 0x0002a20000000800 */
[----:B------:R-:W-:Y:S01]  /*4ca0*/  IMAD.MOV.U32 R172, RZ, RZ, R173 ;  /* 0x000000ffffac7224 */ /* 0x000fe200078e00ad */
[----:B------:R-:W-:Y:S01]  /*4cb0*/  MOV R173, R174 ;  /* 0x000000ae00ad7202 */ /* 0x000fe20000000f00 */
[----:B------:R-:W-:Y:S01]  /*4cc0*/  IMAD.MOV.U32 R174, RZ, RZ, R175 ;  /* 0x000000ffffae7224 */ /* 0x000fe200078e00af */
[----:B------:R-:W-:Y:S01]  /*4cd0*/  MOV R175, R35 ;  /* 0x0000002300af7202 */ /* 0x000fe20000000f00 */
[----:B------:R-:W-:Y:S02]  /*4ce0*/  LDSM.16.MT88.4 R12, [R135+0x1900] ;  /* 0x00190000870c783b */ /* 0x000fe40000004200 */
[C---:B------:R-:W-:Y:S02]  /*4cf0*/  HMMA.16816.F32.BF16 R64, R4.reuse, R24, R80 ;  /* 0x000000180440723c */ /* 0x040fe40000041850 */
[----:B------:R-:W4:Y:S06]  /*4d00*/  LDSM.16.MT88.4 R32, [R2+0x1900] ;  /* 0x001900000220783b */ /* 0x000f2c0000004200 */
[----:B------:R-:W-:Y:S01]  /*4d10*/  HMMA.16816.F32.BF16 R60, R4, R26, R84 ;  /* 0x0000001a043c723c */ /* 0x000fe20000041854 */
[----:B-1----:R-:W-:Y:S01]  /*4d20*/  FFMA.FTZ R10, R246, c[0x0][0x2d0], -R8 ;  /* 0x0000b400f60a7a23 */ /* 0x002fe20000010808 */
[----:B------:R-:W1:Y:S01]  /*4d30*/  LDSM.16.MT88.4 R24, [R0+0x1900] ;  /* 0x001900000018783b */ /* 0x000e620000004200 */
[----:B------:R-:W-:-:S02]  /*4d40*/  IMAD.MOV.U32 R246, RZ, RZ, R164 ;  /* 0x000000fffff67224 */ /* 0x000fc400078e00a4 */
[----:B------:R-:W-:Y:S01]  /*4d50*/  IMAD.MOV.U32 R164, RZ, RZ, R165 ;  /* 0x000000ffffa47224 */ /* 0x000fe200078e00a5 */
[----:B------:R-:W-:Y:S01]  /*4d60*/  MOV R165, R166 ;  /* 0x000000a600a57202 */ /* 0x000fe20000000f00 */
[----:B------:R-:W-:Y:S01]  /*4d70*/  IMAD.MOV.U32 R166, RZ, RZ, R167 ;  /* 0x000000ffffa67224 */ /* 0x000fe200078e00a7 */
[----:B------:R-:W-:Y:S01]  /*4d80*/  F2FP.BF16.PACK_AB R4, R195, R200 ;  /* 0x000000c8c304723e */ /* 0x000fe200000010ff */
[----:B------:R-:W-:Y:S01]  /*4d90*/  IMAD.MOV.U32 R167, RZ, RZ, R232 ;  /* 0x000000ffffa77224 */ /* 0x000fe200078e00e8 */
[----:B------:R-:W-:Y:S01]  /*4da0*/  MOV R232, R233 ;  /* 0x000000e900e87202 */ /* 0x000fe20000000f00 */
[----:B------:R-:W-:Y:S01]  /*4db0*/  IMAD.MOV.U32 R233, RZ, RZ, R182 ;  /* 0x000000ffffe97224 */ /* 0x000fe200078e00b6 */
[----:B--2---:R-:W-:Y:S01]  /*4dc0*/  F2FP.BF16.PACK_AB R5, R183, R192 ;  /* 0x000000c0b705723e */ /* 0x004fe200000010ff */
[----:B------:R2:W-:Y:S01]  /*4dd0*/  MUFU.EX2 R182, R10 ;  /* 0x0000000a00b67308 */ /* 0x0005e20000000800 */
[----:B------:R-:W-:Y:S01]  /*4de0*/  F2FP.BF16.PACK_AB R6, R193, R194 ;  /* 0x000000c2c106723e */ /* 0x000fe200000010ff */
[----:B--2---:R-:W-:-:S02]  /*4df0*/  FFMA.FTZ R10, R245, c[0x0][0x2d0], -R8 ;  /* 0x0000b400f50a7a23 */ /* 0x004fc40000010808 */
[----:B------:R-:W-:-:S04]  /*4e00*/  IMAD.MOV.U32 R245, RZ, RZ, R181 ;  /* 0x000000fffff57224 */ /* 0x000fc800078e00b5 */
[----:B------:R-:W2:Y:S02]  /*4e10*/  MUFU.EX2 R181, R10 ;  /* 0x0000000a00b57308 */ /* 0x000ea40000000800 */
[----:B--2---:R-:W-:Y:S01]  /*4e20*/  F2FP.BF16.PACK_AB R7, R181, R182 ;  /* 0x000000b6b507723e */ /* 0x004fe200000010ff */
[----:B------:R-:W-:-:S06]  /*4e30*/  FFMA.FTZ R10, R247, c[0x0][0x2d0], -R9 ;  /* 0x0000b400f70a7a23 */ /* 0x000fcc0000010809 */
[C---:B---3--:R-:W-:Y:S08]  /*4e40*/  HMMA.16816.F32.BF16 R116, R4.reuse, R16, R116 ;  /* 0x000000100474723c */ /* 0x048ff00000041874 */
[C---:B------:R-:W-:Y:S01]  /*4e50*/  HMMA.16816.F32.BF16 R80, R4.reuse, R18, R104 ;  /* 0x000000120450723c */ /* 0x040fe20000041868 */
[----:B------:R-:W2:Y:S07]  /*4e60*/  LDSM.16.MT88.4 R16, [R135+0x4900] ;  /* 0x004900008710783b */ /* 0x000eae0000004200 */
[C---:B----4-:R-:W-:Y:S07]  /*4e70*/  HMMA.16816.F32.BF16 R68, R4.reuse, R32, R88 ;  /* 0x000000200444723c */ /* 0x050fee0000041858 */
[----:B------:R-:W-:Y:S01]  /*4e80*/  IMAD.MOV.U32 R32, RZ, RZ, R176 ;  /* 0x000000ffff207224 */ /* 0x000fe200078e00b0 */
[----:B------:R-:W-:Y:S01]  /*4e90*/  HMMA.16816.F32.BF16 R136, R4, R12, R136 ;  /* 0x0000000c0488723c */ /* 0x000fe20000041888 */
[----:B------:R-:W-:Y:S01]  /*4ea0*/  MOV R33, R162 ;  /* 0x000000a200217202 */ /* 0x000fe20000000f00 */
[----:B------:R-:W-:Y:S01]  /*4eb0*/  IMAD.MOV.U32 R176, RZ, RZ, R232 ;  /* 0x000000ffffb07224 */ /* 0x000fe200078e00e8 */
[----:B------:R-:W-:Y:S01]  /*4ec0*/  MOV R232, R233 ;  /* 0x000000e900e87202 */ /* 0x000fe20000000f00 */
[----:B------:R-:W-:-:S04]  /*4ed0*/  IMAD.MOV.U32 R233, RZ, RZ, R180 ;  /* 0x000000ffffe97224 */ /* 0x000fc800078e00b4 */
[C---:B------:R-:W-:Y:S01]  /*4ee0*/  HMMA.16816.F32.BF16 R88, R4.reuse, R14, R108 ;  /* 0x0000000e0458723c */ /* 0x040fe2000004186c */
[----:B------:R-:W3:Y:S07]  /*4ef0*/  LDSM.16.MT88.4 R12, [R237+0x4900] ;  /* 0x00490000ed0c783b */ /* 0x000eee0000004200 */
[C---:B------:R-:W-:Y:S07]  /*4f00*/  HMMA.16816.F32.BF16 R84, R4.reuse, R20, R96 ;  /* 0x000000140454723c */ /* 0x040fee0000041860 */
[----:B------:R-:W-:Y:S01]  /*4f10*/  IMAD.MOV.U32 R99, RZ, RZ, R164 ;  /* 0x000000ffff637224 */ /* 0x000fe200078e00a4 */
[----:B------:R-:W-:Y:S01]  /*4f20*/  MOV R97, R166 ;  /* 0x000000a600617202 */ /* 0x000fe20000000f00 */
[----:B------:R-:W-:Y:S01]  /*4f30*/  IMAD.MOV.U32 R98, RZ, RZ, R165 ;  /* 0x000000ffff627224 */ /* 0x000fe200078e00a5 */
[----:B------:R-:W-:Y:S01]  /*4f40*/  HMMA.16816.F32.BF16 R72, R4, R34, R92 ;  /* 0x000000220448723c */ /* 0x000fe2000004185c */
[----:B------:R-:W-:-:S06]  /*4f50*/  IMAD.MOV.U32 R96, RZ, RZ, R167 ;  /* 0x000000ffff607224 */ /* 0x000fcc00078e00a7 */
[----:B------:R-:W-:Y:S01]  /*4f60*/  MOV R34, R179 ;  /* 0x000000b300227202 */ /* 0x000fe20000000f00 */
[C---:B------:R-:W-:Y:S01]  /*4f70*/  HMMA.16816.F32.BF16 R76, R4.reuse, R22, R100 ;  /* 0x00000016044c723c */ /* 0x040fe20000041864 */
[----:B------:R-:W-:Y:S01]  /*4f80*/  IMAD.MOV.U32 R35, RZ, RZ, R178 ;  /* 0x000000ffff237224 */ /* 0x000fe200078e00b2 */
[----:B------:R4:W-:Y:S01]  /*4f90*/  MUFU.EX2 R179, R10 ;  /* 0x0000000a00b37308 */ /* 0x0009e20000000800 */
[----:B------:R-:W3:Y:S05]  /*4fa0*/  LDSM.16.MT88.4 R20, [R0+0x4900] ;  /* 0x004900000014783b */ /* 0x000eea0000004200 */
[C---:B-1----:R-:W-:Y:S08]  /*4fb0*/  HMMA.16816.F32.BF16 R108, R4.reuse, R24, R148 ;  /* 0x00000018046c723c */ /* 0x042ff00000041894 */
[----:B------:R-:W-:Y:S01]  /*4fc0*/  HMMA.16816.F32.BF16 R164, R4, R26, R144 ;  /* 0x0000001a04a4723c */ /* 0x000fe20000041890 */
[----:B------:R-:W1:Y:S01]  /*4fd0*/  LDSM.16.MT88.4 R24, [R135+0x7900] ;  /* 0x007900008718783b */ /* 0x000e620000004200 */
[----:B----4-:R-:W-:-:S04]  /*4fe0*/  FFMA.FTZ R10, R249, c[0x0][0x2d0], -R9 ;  /* 0x0000b400f90a7a23 */ /* 0x010fc80000010809 */
[----:B------:R4:W1:Y:S02]  /*4ff0*/  MUFU.EX2 R180, R10 ;  /* 0x0000000a00b47308 */ /* 0x0008640000000800 */
[C---:B------:R-:W-:Y:S08]  /*5000*/  HMMA.16816.F32.BF16 R92, R4.reuse, R28, R120 ;  /* 0x0000001c045c723c */ /* 0x040ff00000041878 */
[----:B------:R-:W-:Y:S01]  /*5010*/  HMMA.16816.F32.BF16 R100, R4, R30, R128 ;  /* 0x0000001e0464723c */ /* 0x000fe20000041880 */
[----:B------:R-:W1:Y:S01]  /*5020*/  LDSM.16.MT88.4 R28, [R237+0x7900] ;  /* 0x00790000ed1c783b */ /* 0x000e620000004200 */
[----:B----4-:R-:W-:-:S06]  /*5030*/  FFMA.FTZ R10, R248, c[0x0][0x2d0], -R9 ;  /* 0x0000b400f80a7a23 */ /* 0x010fcc0000010809 */
[C---:B--2---:R-:W-:Y:S01]  /*5040*/  HMMA.16816.F32.BF16 R128, R4.reuse, R16, R140 ;  /* 0x000000100480723c */ /* 0x044fe2000004188c */
[----:B------:R2:W-:Y:S06]  /*5050*/  MUFU.EX2 R178, R10 ;  /* 0x0000000a00b27308 */ /* 0x0005ec0000000800 */
[----:B------:R-:W-:Y:S01]  /*5060*/  MOV R143, R161 ;  /* 0x000000a1008f7202 */ /* 0x000fe20000000f00 */
[----:B------:R-:W-:Y:S01]  /*5070*/  IMAD.MOV.U32 R142, RZ, RZ, R160 ;  /* 0x000000ffff8e7224 */ /* 0x000fe200078e00a0 */
[----:B------:R-:W-:Y:S01]  /*5080*/  MOV R140, R97 ;  /* 0x00000061008c7202 */ /* 0x000fe20000000f00 */
[----:B------:R-:W-:Y:S01]  /*5090*/  IMAD.MOV.U32 R17, RZ, RZ, R96 ;  /* 0x000000ffff117224 */ /* 0x000fe200078e0060 */
[----:B------:R-:W-:Y:S01]  /*50a0*/  HMMA.16816.F32.BF16 R144, R4, R18, R124 ;  /* 0x000000120490723c */ /* 0x000fe2000004187c */
[----:B------:R-:W-:Y:S01]  /*50b0*/  IMAD.MOV.U32 R16, RZ, RZ, R143 ;  /* 0x000000ffff107224 */ /* 0x000fe200078e008f */
[----:B------:R-:W-:Y:S01]  /*50c0*/  MOV R143, R34 ;  /* 0x00000022008f7202 */ /* 0x000fe20000000f00 */
[----:B------:R-:W-:-:S02]  /*50d0*/  IMAD.MOV.U32 R34, RZ, RZ, R35 ;  /* 0x000000ffff227224 */ /* 0x000fc400078e0023 */
[----:B------:R-:W-:Y:S01]  /*50e0*/  IMAD.MOV.U32 R35, RZ, RZ, R32 ;  /* 0x000000ffff237224 */ /* 0x000fe200078e0020 */
[----:B------:R-:W-:Y:S01]  /*50f0*/  MOV R32, R33 ;  /* 0x0000002100207202 */ /* 0x000fe20000000f00 */
[----:B------:R-:W-:Y:S01]  /*5100*/  IMAD.MOV.U32 R33, RZ, RZ, R245 ;  /* 0x000000ffff217224 */ /* 0x000fe200078e00f5 */
[C---:B---3--:R-:W-:Y:S01]  /*5110*/  HMMA.16816.F32.BF16 R148, R4.reuse, R12, R112 ;  /* 0x0000000c0494723c */ /* 0x048fe20000041870 */
[----:B------:R-:W-:Y:S01]  /*5120*/  IMAD.MOV.U32 R245, RZ, RZ, R246 ;  /* 0x000000fffff57224 */ /* 0x000fe200078e00f6 */
[----:B------:R-:W-:Y:S01]  /*5130*/  MOV R246, R243 ;  /* 0x000000f300f67202 */ /* 0x000fe20000000f00 */
[----:B------:R-:W-:Y:S02]  /*5140*/  IMAD.MOV.U32 R243, RZ, RZ, R244 ;  /* 0x000000fffff37224 */ /* 0x000fe400078e00f4 */
[----:B--2---:R-:W-:Y:S02]  /*5150*/  FFMA.FTZ R10, R142, c[0x0][0x2d0], -R9 ;  /* 0x0000b4008e0a7a23 */ /* 0x004fe40000010809 */
[----:B------:R-:W-:Y:S01]  /*5160*/  IMAD.MOV.U32 R244, RZ, RZ, R240 ;  /* 0x000000fffff47224 */ /* 0x000fe200078e00f0 */
[----:B------:R-:W-:Y:S01]  /*5170*/  MOV R240, R242 ;  /* 0x000000f200f07202 */ /* 0x000fe20000000f00 */
[----:B------:R-:W-:Y:S01]  /*5180*/  IMAD.MOV.U32 R142, RZ, RZ, R99 ;  /* 0x000000ffff8e7224 */ /* 0x000fe200078e0063 */
[C---:B------:R-:W-:Y:S01]  /*5190*/  HMMA.16816.F32.BF16 R160, R4.reuse, R14, R36 ;  /* 0x0000000e04a0723c */ /* 0x040fe20000041824 */
        /* <DEDUP_REMOVED lines=18> */
[----:B--2---:R-:W-:Y:S01]  /*52c0*/  FFMA.FTZ R10, R16, c[0x0][0x2d0], -R8 ;  /* 0x0000b400100a7a23 */ /* 0x004fe20000010808 */
[----:B------:R-:W-:Y:S01]  /*52d0*/  MOV R242, R202 ;  /* 0x000000ca00f27202 */ /* 0x000fe20000000f00 */
[----:B------:R-:W-:Y:S01]  /*52e0*/  IMAD.MOV.U32 R141, RZ, RZ, R245 ;  /* 0x000000ffff8d7224 */ /* 0x000fe200078e00f5 */
[----:B------:R-:W-:Y:S01]  /*52f0*/  MOV R202, R177 ;  /* 0x000000b100ca7202 */ /* 0x000fe20000000f00 */
[----:B------:R2:W5:Y:S01]  /*5300*/  LDL.LU R155, [R1+0x2c] ;  /* 0x00002c00019b7983 */ /* 0x0005620000300800 */
[----:B------:R3:W-:Y:S01]  /*5310*/  MUFU.EX2 R177, R10 ;  /* 0x0000000a00b17308 */ /* 0x0007e20000000800 */
[----:B------:R-:W-:Y:S01]  /*5320*/  MOV R112, R114 ;  /* 0x0000007200707202 */ /* 0x000fe20000000f00 */
[----:B------:R-:W-:Y:S01]  /*5330*/  IMAD.MOV.U32 R114, RZ, RZ, R124 ;  /* 0x000000ffff727224 */ /* 0x000fe200078e007c */
[----:B------:R-:W4:Y:S01]  /*5340*/  LDSM.16.MT88.4 R12, [R0+0x7900] ;  /* 0x00790000000c783b */ /* 0x000f220000004200 */
[----:B------:R-:W-:Y:S01]  /*5350*/  IMAD.MOV.U32 R245, RZ, RZ, R243 ;  /* 0x000000fffff57224 */ /* 0x000fe200078e00f3 */
[----:B------:R-:W-:Y:S01]  /*5360*/  HMMA.16816.F32.BF16 R120, R4, R20, R48 ;  /* 0x000000140478723c */ /* 0x000fe20000041830 */
[----:B------:R-:W-:Y:S01]  /*5370*/  IMAD.MOV.U32 R124, RZ, RZ, R126 ;  /* 0x000000ffff7c7224 */ /* 0x000fe200078e007e */
[----:B------:R-:W2:Y:S01]  /*5380*/  LDSM.16.MT88.4 R16, [R2+0x2100] ;  /* 0x002100000210783b */ /* 0x000ea20000004200 */
[----:B------:R-:W-:-:S02]  /*5390*/  IMAD.MOV.U32 R243, RZ, RZ, R240 ;  /* 0x000000fffff37224 */ /* 0x000fc400078e00f0 */
[----:B------:R-:W-:Y:S02]  /*53a0*/  IMAD.MOV.U32 R126, RZ, RZ, R140 ;  /* 0x000000ffff7e7224 */ /* 0x000fe400078e008c */
[----:B------:R-:W-:Y:S01]  /*53b0*/  IMAD.MOV.U32 R240, RZ, RZ, R201 ;  /* 0x000000fffff07224 */ /* 0x000fe200078e00c9 */
[C---:B------:R-:W-:Y:S01]  /*53c0*/  HMMA.16816.F32.BF16 R104, R4.reuse, R22, R44 ;  /* 0x000000160468723c */ /* 0x040fe2000004182c */
        /* <DEDUP_REMOVED lines=9> */
[----:B------:R3:W2:Y:S01]  /*5460*/  MUFU.EX2 R176, R10 ;  /* 0x0000000a00b07308 */ /* 0x0006a20000000800 */
[----:B------:R-:W-:Y:S01]  /*5470*/  MOV R232, R233 ;  /* 0x000000e900e87202 */ /* 0x000fe20000000f00 */
[----:B------:R-:W-:Y:S01]  /*5480*/  IMAD.MOV.U32 R143, RZ, RZ, R32 ;  /* 0x000000ffff8f7224 */ /* 0x000fe200078e0020 */
[C---:B-1----:R-:W-:Y:S01]  /*5490*/  HMMA.16816.F32.BF16 R96, R4.reuse, R24, R52 ;  /* 0x000000180460723c */ /* 0x042fe20000041834 */
[----:B------:R-:W-:Y:S01]  /*54a0*/  IMAD.MOV.U32 R233, RZ, RZ, R252 ;  /* 0x000000ffffe97224 */ /* 0x000fe200078e00fc */
[----:B------:R-:W-:Y:S04]  /*54b0*/  LDSM.16.MT88.4 R20, [R2+0x5100] ;  /* 0x005100000214783b */ /* 0x000fe80000004200 */
[----:B------:R1:W5:Y:S02]  /*54c0*/  LDL.LU R252, [R1+0x28] ;  /* 0x0000280001fc7983 */ /* 0x0003640000300800 */
[----:B------:R-:W-:Y:S02]  /*54d0*/  HMMA.16816.F32.BF16 R32, R4, R26, R40 ;  /* 0x0000001a0420723c */ /* 0x000fe40000041828 */
[----:B------:R1:W5:Y:S01]  /*54e0*/  LDL.LU R251, [R1+0x24] ;  /* 0x0000240001fb7983 */ /* 0x0003620000300800 */
[----:B---3--:R-:W-:Y:S01]  /*54f0*/  FFMA.FTZ R10, R112, c[0x0][0x2d0], -R8 ;  /* 0x0000b400700a7a23 */ /* 0x008fe20000010808 */
[----:B------:R-:W-:Y:S01]  /*5500*/  MOV R39, R113 ;  /* 0x0000007100277202 */ /* 0x000fe20000000f00 */
[----:B------:R-:W-:-:S03]  /*5510*/  IMAD.MOV.U32 R112, RZ, RZ, R140 ;  /* 0x000000ffff707224 */ /* 0x000fc600078e008c */
[----:B------:R-:W-:Y:S01]  /*5520*/  HMMA.16816.F32.BF16 R40, R4, R28, R56 ;  /* 0x0000001c0428723c */ /* 0x000fe20000041838 */
[----:B------:R-:W-:Y:S01]  /*5530*/  IMAD.MOV.U32 R140, RZ, RZ, R142 ;  /* 0x000000ffff8c7224 */ /* 0x000fe200078e008e */
[----:B------:R-:W3:Y:S01]  /*5540*/  LDSM.16.MT88.4 R24, [R2+0x8100] ;  /* 0x008100000218783b */ /* 0x000ee20000004200 */
[----:B------:R-:W-:-:S03]  /*5550*/  IMAD.MOV.U32 R142, RZ, RZ, R250 ;  /* 0x000000ffff8e7224 */ /* 0x000fc600078e00fa */
[----:B------:R1:W5:Y:S01]  /*5560*/  LDL.LU R250, [R1+0x20] ;  /* 0x0000200001fa7983 */ /* 0x0003620000300800 */
[----:B------:R-:W-:-:S03]  /*5570*/  MOV R59, R241 ;  /* 0x000000f1003b7202 */ /* 0x000fc60000000f00 */
[----:B------:R1:W5:Y:S01]  /*5580*/  LDL.LU R241, [R1+0x1c] ;  /* 0x00001c0001f17983 */ /* 0x0003620000300800 */
[----:B------:R-:W-:Y:S02]  /*5590*/  MOV R113, R141 ;  /* 0x0000008d00717202 */ /* 0x000fe40000000f00 */
[----:B------:R-:W-:Y:S02]  /*55a0*/  MOV R141, R134 ;  /* 0x00000086008d7202 */ /* 0x000fe40000000f00 */
[----:B------:R2:W-:Y:S01]  /*55b0*/  MUFU.EX2 R134, R10 ;  /* 0x0000000a00867308 */ /* 0x0005e20000000800 */
[----:B----4-:R-:W-:Y:S01]  /*55c0*/  HMMA.16816.F32.BF16 R44, R4, R12, R64 ;  /* 0x0000000c042c723c */ /* 0x010fe20000041840 */
[----:B--2---:R-:W-:-:S07]  /*55d0*/  FFMA.FTZ R10, R39, c[0x0][0x2d0], -R8 ;  /* 0x0000b400270a7a23 */ /* 0x004fce0000010808 */
[C---:B------:R-:W-:Y:S01]  /*55e0*/  HMMA.16816.F32.BF16 R36, R4.reuse, R30, R168 ;  /* 0x0000001e0424723c */ /* 0x040fe200000418a8 */
[----:B------:R-:W2:Y:S07]  /*55f0*/  MUFU.EX2 R249, R10 ;  /* 0x0000000a00f97308 */ /* 0x000eae0000000800 */
[----:B------:R-:W-:Y:S01]  /*5600*/  HMMA.16816.F32.BF16 R28, R4, R14, R60 ;  /* 0x0000000e041c723c */ /* 0x000fe2000004183c */
[----:B------:R-:W4:Y:S06]  /*5610*/  LDSM.16.MT88.4 R12, [R135+0x2100] ;  /* 0x00210000870c783b */ /* 0x000f2c0000004200 */
[----:B------:R-:W-:-:S02]  /*5620*/  F2FP.BF16.PACK_AB R4, R180, R179 ;  /* 0x000000b3b404723e */ /* 0x000fc400000010ff */
[----:B------:R-:W-:Y:S02]  /*5630*/  F2FP.BF16.PACK_AB R5, R176, R177 ;  /* 0x000000b1b005723e */ /* 0x000fe400000010ff */
[----:B------:R-:W-:Y:S02]  /*5640*/  F2FP.BF16.PACK_AB R6, R248, R178 ;  /* 0x000000b2f806723e */ /* 0x000fe400000010ff */
[----:B--2---:R-:W-:-:S07]  /*5650*/  F2FP.BF16.PACK_AB R7, R249, R134 ;  /* 0x00000086f907723e */ /* 0x004fce00000010ff */
[C---:B------:R-:W-:Y:S08]  /*5660*/  HMMA.16816.F32.BF16 R52, R4.reuse, R16, R68 ;  /* 0x000000100434723c */ /* 0x040ff00000041844 */
[C---:B------:R-:W-:Y:S01]  /*5670*/  HMMA.16816.F32.BF16 R48, R4.reuse, R18, R72 ;  /* 0x000000120430723c */ /* 0x040fe20000041848 */
[----:B------:R-:W2:Y:S07]  /*5680*/  LDSM.16.MT88.4 R16, [R237+0x2100] ;  /* 0x00210000ed10783b */ /* 0x000eae0000004200 */
[C---:B---3--:R-:W-:Y:S08]  /*5690*/  HMMA.16816.F32.BF16 R116, R4.reuse, R24, R116 ;  /* 0x000000180474723c */ /* 0x048ff00000041874 */
[C---:B------:R-:W-:Y:S01]  /*56a0*/  HMMA.16816.F32.BF16 R68, R4.reuse, R26, R80 ;  /* 0x0000001a0444723c */ /* 0x040fe20000041850 */
[----:B------:R-:W3:Y:S07]  /*56b0*/  LDSM.16.MT88.4 R24, [R135+0x5100] ;  /* 0x005100008718783b */ /* 0x000eee0000004200 */
[C---:B------:R-:W-:Y:S08]  /*56c0*/  HMMA.16816.F32.BF16 R60, R4.reuse, R22, R76 ;  /* 0x00000016043c723c */ /* 0x040ff0000004184c */
[C---:B------:R-:W-:Y:S01]  /*56d0*/  HMMA.16816.F32.BF16 R84, R4.reuse, R20, R84 ;  /* 0x000000140454723c */ /* 0x040fe20000041854 */
[----:B------:R-:W1:Y:S07]  /*56e0*/  LDSM.16.MT88.4 R20, [R0+0x2100] ;  /* 0x002100000014783b */ /* 0x000e6e0000004200 */
[C---:B----4-:R-:W-:Y:S08]  /*56f0*/  HMMA.16816.F32.BF16 R136, R4.reuse, R12, R136 ;  /* 0x0000000c0488723c */ /* 0x050ff00000041888 */
[C---:B------:R-:W-:Y:S01]  /*5700*/  HMMA.16816.F32.BF16 R76, R4.reuse, R14, R88 ;  /* 0x0000000e044c723c */ /* 0x040fe20000041858 */
[----:B------:R-:W4:Y:S01]  /*5710*/  LDSM.16.MT88.4 R12, [R237+0x5100] ;  /* 0x00510000ed0c783b */ /* 0x000f220000004200 */
[----:B------:R-:W-:Y:S01]  /*5720*/  IMAD.MOV.U32 R170, RZ, RZ, R124 ;  /* 0x000000ffffaa7224 */ /* 0x000fe200078e007c */
[----:B------:R-:W-:Y:S01]  /*5730*/  MOV R169, R125 ;  /* 0x0000007d00a97202 */ /* 0x000fe20000000f00 */
[----:B------:R-:W-:Y:S01]  /*5740*/  IMAD.MOV.U32 R171, RZ, RZ, R126 ;  /* 0x000000ffffab7224 */ /* 0x000fe200078e007e */
[----:B------:R-:W-:Y:S01]  /*5750*/  MOV R168, R127 ;  /* 0x0000007f00a87202 */ /* 0x000fe20000000f00 */
[----:B------:R-:W-:Y:S01]  /*5760*/  IMAD.MOV.U32 R58, RZ, RZ, R113 ;  /* 0x000000ffff3a7224 */ /* 0x000fe200078e0071 */
[----:B------:R-:W-:Y:S01]  /*5770*/  MOV R247, R112 ;  /* 0x0000007000f77202 */ /* 0x000fe20000000f00 */
[C---:B--2---:R-:W-:Y:S01]  /*5780*/  HMMA.16816.F32.BF16 R92, R4.reuse, R16, R92 ;  /* 0x00000010045c723c */ /* 0x044fe2000004185c */
[----:B------:R-:W-:Y:S01]  /*5790*/  MOV R57, R114 ;  /* 0x0000007200397202 */ /* 0x000fe20000000f00 */
[----:B------:R-:W-:Y:S01]  /*57a0*/  IMAD.MOV.U32 R56, RZ, RZ, R115 ;  /* 0x000000ffff387224 */ /* 0x000fe200078e0073 */
[----:B------:R-:W-:Y:S05]  /*57b0*/  LDSM.16.MT88.4 R88, [R2+0x5900] ;  /* 0x005900000258783b */ /* 0x000fea0000004200 */
        /* <DEDUP_REMOVED lines=8> */
[C---:B----4-:R-:W-:Y:S08]  /*5840*/  HMMA.16816.F32.BF16 R148, R4.reuse, R12, R148 ;  /* 0x0000000c0494723c */ /* 0x050ff00000041894 */
[----:B------:R-:W-:Y:S01]  /*5850*/  HMMA.16816.F32.BF16 R160, R4, R14, R160 ;  /* 0x0000000e04a0723c */ /* 0x000fe200000418a0 */
[----:B------:R-:W4:Y:S01]  /*5860*/  LDSM.16.MT88.4 R12, [R0+0x8100] ;  /* 0x00810000000c783b */ /* 0x000f220000004200 */
[----:B------:R-:W-:-:S02]  /*5870*/  FFMA.FTZ R10, R168, c[0x0][0x2d0], -R9 ;  /* 0x0000b400a80a7a23 */ /* 0x000fc40000010809 */
[----:B------:R-:W-:Y:S01]  /*5880*/  IMAD.MOV.U32 R168, RZ, RZ, R169 ;  /* 0x000000ffffa87224 */ /* 0x000fe200078e00a9 */
[----:B------:R-:W-:Y:S01]  /*5890*/  MOV R169, R170 ;  /* 0x000000aa00a97202 */ /* 0x000fe20000000f00 */
[----:B------:R-:W-:Y:S02]  /*58a0*/  IMAD.MOV.U32 R170, RZ, RZ, R133 ;  /* 0x000000ffffaa7224 */ /* 0x000fe400078e0085 */
[----:B------:R3:W-:Y:S01]  /*58b0*/  MUFU.EX2 R133, R10 ;  /* 0x0000000a00857308 */ /* 0x0007e20000000800 */
[----:B------:R-:W-:Y:S02]  /*58c0*/  MOV R67, R169 ;  /* 0x000000a900437202 */ /* 0x000fe40000000f00 */
[----:B------:R-:W-:Y:S01]  /*58d0*/  MOV R74, R171 ;  /* 0x000000ab004a7202 */ /* 0x000fe20000000f00 */
[----:B--2---:R-:W-:Y:S01]  /*58e0*/  HMMA.16816.F32.BF16 R164, R4, R16, R120 ;  /* 0x0000001004a4723c */ /* 0x004fe20000041878 */
[----:B------:R-:W-:Y:S01]  /*58f0*/  IMAD.MOV.U32 R75, RZ, RZ, R170 ;  /* 0x000000ffff4b7224 */ /* 0x000fe200078e00aa */
[----:B------:R-:W-:Y:S01]  /*5900*/  MOV R65, R57 ;  /* 0x0000003900417202 */ /* 0x000fe20000000f00 */
[----:B------:R-:W-:-:S02]  /*5910*/  IMAD.MOV.U32 R64, RZ, RZ, R56 ;  /* 0x000000ffff407224 */ /* 0x000fc400078e0038 */
[----:B---3--:R-:W-:Y:S01]  /*5920*/  FFMA.FTZ R10, R168, c[0x0][0x2d0], -R9 ;  /* 0x0000b400a80a7a23 */ /* 0x008fe20000010809 */
[----:B------:R-:W2:Y:S03]  /*5930*/  LDSM.16.MT88.4 R120, [R2+0x8900] ;  /* 0x008900000278783b */ /* 0x000ea60000004200 */
[----:B------:R3:W1:Y:S01]  /*5940*/  MUFU.EX2 R17, R10 ;  /* 0x0000000a00117308 */ /* 0x0006620000000800 */
[----:B------:R-:W-:Y:S01]  /*5950*/  IMAD.MOV.U32 R66, RZ, RZ, R58 ;  /* 0x000000ffff427224 */ /* 0x000fe200078e003a */
[----:B------:R-:W-:Y:S01]  /*5960*/  MOV R57, R174 ;  /* 0x000000ae00397202 */ /* 0x000fe20000000f00 */
[----:B------:R-:W-:Y:S02]  /*5970*/  IMAD.MOV.U32 R56, RZ, RZ, R173 ;  /* 0x000000ffff387224 */ /* 0x000fe400078e00ad */
[----:B------:R-:W-:Y:S01]  /*5980*/  IMAD.MOV.U32 R58, RZ, RZ, R175 ;  /* 0x000000ffff3a7224 */ /* 0x000fe200078e00af */
[----:B------:R-:W-:Y:S01]  /*5990*/  MOV R83, R75 ;  /* 0x0000004b00537202 */ /* 0x000fe20000000f00 */
[----:B------:R-:W-:Y:S01]  /*59a0*/  IMAD.MOV.U32 R72, RZ, RZ, R65 ;  /* 0x000000ffff487224 */ /* 0x000fe200078e0041 */
[----:B------:R-:W-:Y:S01]  /*59b0*/  MOV R73, R66 ;  /* 0x0000004200497202 */ /* 0x000fe20000000f00 */
[----:B---3--:R-:W-:-:S02]  /*59c0*/  FFMA.FTZ R10, R67, c[0x0][0x2d0], -R9 ;  /* 0x0000b400430a7a23 */ /* 0x008fc40000010809 */
[----:B------:R-:W-:Y:S01]  /*59d0*/  FFMA.FTZ R9, R74, c[0x0][0x2d0], -R9 ;  /* 0x0000b4004a097a23 */ /* 0x000fe20000010809 */
[----:B------:R-:W-:-:S03]  /*59e0*/  MOV R67, R172 ;  /* 0x000000ac00437202 */ /* 0x000fc60000000f00 */
[----:B------:R3:W-:Y:S01]  /*59f0*/  MUFU.EX2 R16, R9 ;  /* 0x0000000900107308 */ /* 0x0007e20000000800 */
[----:B------:R-:W-:Y:S01]  /*5a00*/  MOV R75, R56 ;  /* 0x00000038004b7202 */ /* 0x000fe20000000f00 */
[----:B------:R-:W-:Y:S01]  /*5a10*/  IMAD.MOV.U32 R74, RZ, RZ, R67 ;  /* 0x000000ffff4a7224 */ /* 0x000fe200078e0043 */
[----:B------:R-:W-:Y:S01]  /*5a20*/  MOV R65, R58 ;  /* 0x0000003a00417202 */ /* 0x000fe20000000f00 */
[----:B------:R-:W-:Y:S01]  /*5a30*/  IMAD.MOV.U32 R66, RZ, RZ, R59 ;  /* 0x000000ffff427224 */ /* 0x000fe200078e003b */
[----:B------:R-:W-:Y:S01]  /*5a40*/  MOV R67, R11 ;  /* 0x0000000b00437202 */ /* 0x000fe20000000f00 */
[C---:B------:R-:W-:Y:S01]  /*5a50*/  HMMA.16816.F32.BF16 R36, R4.reuse, R26, R36 ;  /* 0x0000001a0424723c */ /* 0x040fe20000041824 */
[----:B---3--:R-:W-:Y:S02]  /*5a60*/  FFMA.FTZ R9, R64, c[0x0][0x2d0], -R8 ;  /* 0x0000b40040097a23 */ /* 0x008fe40000010808 */
[----:B------:R-:W-:Y:S02]  /*5a70*/  IMAD.MOV.U32 R64, RZ, RZ, R57 ;  /* 0x000000ffff407224 */ /* 0x000fe400078e0039 */
[----:B------:R3:W-:Y:S01]  /*5a80*/  MUFU.EX2 R11, R9 ;  /* 0x00000009000b7308 */ /* 0x0007e20000000800 */
[----:B------:R2:W-:Y:S02]  /*5a90*/  LDSM.16.MT88.4 R56, [R2+0x2900] ;  /* 0x002900000238783b */ /* 0x0005e40000004200 */
[----:B------:R-:W-:Y:S01]  /*5aa0*/  HMMA.16816.F32.BF16 R40, R4, R24, R40 ;  /* 0x000000180428723c */ /* 0x000fe20000041828 */
[----:B------:R-:W-:Y:S01]  /*5ab0*/  MOV R27, R141 ;  /* 0x0000008d001b7202 */ /* 0x000fe20000000f00 */
[----:B------:R-:W-:-:S05]  /*5ac0*/  IMAD.MOV.U32 R26, RZ, RZ, R142 ;  /* 0x000000ffff1a7224 */ /* 0x000fca00078e008e */
[----:B------:R-:W-:Y:S01]  /*5ad0*/  IMAD.MOV.U32 R24, RZ, RZ, R140 ;  /* 0x000000ffff187224 */ /* 0x000fe200078e008c */
[----:B------:R-:W-:Y:S01]  /*5ae0*/  HMMA.16816.F32.BF16 R168, R4, R18, R104 ;  /* 0x0000001204a8723c */ /* 0x000fe20000041868 */
[----:B------:R-:W4:Y:S01]  /*5af0*/  MUFU.EX2 R18, R10 ;  /* 0x0000000a00127308 */ /* 0x000f220000000800 */
[----:B------:R-:W-:Y:S01]  /*5b00*/  MOV R25, R67 ;  /* 0x0000004300197202 */ /* 0x000fe20000000f00 */
[----:B------:R-:W-:Y:S01]  /*5b10*/  LDSM.16.MT88.4 R104, [R0+0x5900] ;  /* 0x005900000068783b */ /* 0x000fe20000004200 */
[----:B---3--:R-:W-:-:S04]  /*5b20*/  FFMA.FTZ R9, R83, c[0x0][0x2d0], -R8 ;  /* 0x0000b40053097a23 */ /* 0x008fc80000010808 */
[C---:B-1----:R-:W-:Y:S01]  /*5b30*/  HMMA.16816.F32.BF16 R172, R4.reuse, R20, R96 ;  /* 0x0000001404ac723c */ /* 0x042fe20000041860 */
[----:B--2---:R-:W-:Y:S01]  /*5b40*/  MOV R2, R143 ;  /* 0x0000008f00027202 */ /* 0x004fe20000000f00 */
[----:B------:R1:W2:Y:S06]  /*5b50*/  MUFU.EX2 R10, R9 ;  /* 0x00000009000a7308 */ /* 0x0002ac0000000800 */
[----:B------:R-:W-:Y:S01]  /*5b60*/  HMMA.16816.F32.BF16 R32, R4, R22, R32 ;  /* 0x000000160420723c */ /* 0x000fe20000041820 */
[----:B------:R-:W3:Y:S01]  /*5b70*/  LDSM.16.MT88.4 R140, [R135+0x2900] ;  /* 0x00290000878c783b */ /* 0x000ee20000004200 */
[----:B------:R-:W-:Y:S01]  /*5b80*/  IMAD.MOV.U32 R19, RZ, RZ, R74 ;  /* 0x000000ffff137224 */ /* 0x000fe200078e004a */
[----:B------:R-:W-:-:S02]  /*5b90*/  MOV R21, R75 ;  /* 0x0000004b00157202 */ /* 0x000fc40000000f00 */
[----:B------:R-:W-:Y:S03]  /*5ba0*/  LDSM.16.MT88.4 R80, [R135+0x5900] ;  /* 0x005900008750783b */ /* 0x000fe60000004200 */
[----:B----4-:R-:W-:Y:S01]  /*5bb0*/  HMMA.16816.F32.BF16 R44, R4, R12, R44 ;  /* 0x0000000c042c723c */ /* 0x010fe2000004182c */
[----:B------:R-:W-:Y:S01]  /*5bc0*/  IMAD.MOV.U32 R22, RZ, RZ, R66 ;  /* 0x000000ffff167224 */ /* 0x000fe200078e0042 */
[----:B------:R-:W-:-:S06]  /*5bd0*/  MOV R23, R65 ;  /* 0x0000004100177202 */ /* 0x000fcc0000000f00 */
[----:B------:R-:W-:Y:S01]  /*5be0*/  HMMA.16816.F32.BF16 R28, R4, R14, R28 ;  /* 0x0000000e041c723c */ /* 0x000fe2000004181c */
[--C-:B-1----:R-:W-:Y:S01]  /*5bf0*/  FFMA.FTZ R9, R72, c[0x0][0x2d0], -R8.reuse ;  /* 0x0000b40048097a23 */ /* 0x102fe20000010808 */
[----:B------:R-:W-:Y:S01]  /*5c00*/  LDSM.16.MT88.4 R12, [R0+0x8900] ;  /* 0x00890000000c783b */ /* 0x000fe20000004200 */
[----:B------:R-:W-:-:S03]  /*5c10*/  FFMA.FTZ R8, R73, c[0x0][0x2d0], -R8 ;  /* 0x0000b40049087a23 */ /* 0x000fc60000010808 */
[----:B------:R1:W4:Y:S01]  /*5c20*/  LDSM.16.MT88.4 R72, [R0+0x2900] ;  /* 0x002900000048783b */ /* 0x0003220000004200 */
[----:B------:R-:W-:Y:S02]  /*5c30*/  FADD.FTZ R4, R26, R2 ;  /* 0x000000021a047221 */ /* 0x000fe40000010000 */
[----:B------:R-:W-:Y:S01]  /*5c40*/  FADD.FTZ R2, R24, R27 ;  /* 0x0000001b18027221 */ /* 0x000fe20000010000 */
[----:B------:R-:W-:Y:S01]  /*5c50*/  F2FP.BF16.PACK_AB R128, R17, R133 ;  /* 0x000000851180723e */ /* 0x000fe200000010ff */
[----:B------:R-:W-:Y:S01]  /*5c60*/  FADD.FTZ R4, R25, R4 ;  /* 0x0000000419047221 */ /* 0x000fe20000010000 */
[----:B------:R-:W-:Y:S01]  /*5c70*/  F2FP.BF16.PACK_AB R130, R16, R18 ;  /* 0x000000121082723e */ /* 0x000fe200000010ff */
[----:B------:R-:W-:Y:S01]  /*5c80*/  IMAD.MOV.U32 R20, RZ, RZ, R64 ;  /* 0x000000ffff147224 */ /* 0x000fe200078e0040 */
[----:B------:R-:W-:Y:S01]  /*5c90*/  LDSM.16.MT88.4 R96, [R237+0x5900] ;  /* 0x00590000ed60783b */ /* 0x000fe20000004200 */
[----:B------:R-:W-:Y:S02]  /*5ca0*/  FADD.FTZ R2, R22, R2 ;  /* 0x0000000216027221 */ /* 0x000fe40000010000 */
[----:B------:R-:W-:Y:S01]  /*5cb0*/  FADD.FTZ R4, R23, R4 ;  /* 0x0000000417047221 */ /* 0x000fe20000010000 */
[----:B------:R-:W-:Y:S01]  /*5cc0*/  MUFU.EX2 R9, R9 ;  /* 0x0000000900097308 */ /* 0x000fe20000000800 */
[----:B------:R-:W-:Y:S01]  /*5cd0*/  FADD.FTZ R2, R20, R2 ;  /* 0x0000000214027221 */ /* 0x000fe20000010000 */
[----:B--2---:R-:W-:Y:S01]  /*5ce0*/  F2FP.BF16.PACK_AB R129, R10, R11 ;  /* 0x0000000b0a81723e */ /* 0x004fe200000010ff */
[----:B------:R-:W-:Y:S01]  /*5cf0*/  FADD.FTZ R4, R21, R4 ;  /* 0x0000000415047221 */ /* 0x000fe20000010000 */
[----:B------:R-:W2:Y:S01]  /*5d00*/  LDSM.16.MT88.4 R64, [R237+0x2900] ;  /* 0x00290000ed40783b */ /* 0x000ea20000004200 */
[----:B------:R-:W-:-:S02]  /*5d10*/  FADD.FTZ R2, R19, R2 ;  /* 0x0000000213027221 */ /* 0x000fc40000010000 */
[----:B------:R-:W-:Y:S01]  /*5d20*/  FADD.FTZ R4, R247, R4 ;  /* 0x00000004f7047221 */ /* 0x000fe20000010000 */
[----:B------:R-:W3:Y:S01]  /*5d30*/  MUFU.EX2 R8, R8 ;  /* 0x0000000800087308 */ /* 0x000ee20000000800 */
[----:B------:R-:W-:Y:S02]  /*5d40*/  FADD.FTZ R2, R245, R2 ;  /* 0x00000002f5027221 */ /* 0x000fe40000010000 */
[----:B------:R-:W-:Y:S02]  /*5d50*/  FADD.FTZ R5, R246, R4 ;  /* 0x00000004f6057221 */ /* 0x000fe40000010000 */
[----:B------:R-:W-:Y:S02]  /*5d60*/  FADD.FTZ R4, R243, R2 ;  /* 0x00000002f3047221 */ /* 0x000fe40000010000 */
[----:B------:R-:W-:Y:S02]  /*5d70*/  FADD.FTZ R2, R244, R5 ;  /* 0x00000005f4027221 */ /* 0x000fe40000010000 */
[----:B-1----:R-:W-:-:S02]  /*5d80*/  FADD.FTZ R0, R240, R4 ;  /* 0x00000004f0007221 */ /* 0x002fc40000010000 */
[----:B------:R-:W-:Y:S02]  /*5d90*/  FADD.FTZ R2, R242, R2 ;  /* 0x00000002f2027221 */ /* 0x000fe40000010000 */
[----:B------:R-:W-:Y:S02]  /*5da0*/  FADD.FTZ R0, R201, R0 ;  /* 0x00000000c9007221 */ /* 0x000fe40000010000 */
[----:B------:R-:W-:Y:S01]  /*5db0*/  FADD.FTZ R2, R202, R2 ;  /* 0x00000002ca027221 */ /* 0x000fe20000010000 */
[----:B---3--:R-:W-:Y:S01]  /*5dc0*/  F2FP.BF16.PACK_AB R131, R8, R9 ;  /* 0x000000090883723e */ /* 0x008fe200000010ff */
[----:B------:R-:W-:Y:S02]  /*5dd0*/  FADD.FTZ R0, R203, R0 ;  /* 0x00000000cb007221 */ /* 0x000fe40000010000 */
[----:B------:R-:W-:Y:S02]  /*5de0*/  FADD.FTZ R2, R232, R2 ;  /* 0x00000002e8027221 */ /* 0x000fe40000010000 */
[----:B------:R-:W-:-:S02]  /*5df0*/  FADD.FTZ R0, R233, R0 ;  /* 0x00000000e9007221 */ /* 0x000fc40000010000 */
[----:B------:R-:W-:Y:S01]  /*5e00*/  HMMA.16816.F32.BF16 R116, R128, R120, R116 ;  /* 0x000000788074723c */ /* 0x000fe20000041874 */
[----:B------:R-:W-:Y:S02]  /*5e10*/  FADD.FTZ R2, R234, R2 ;  /* 0x00000002ea027221 */ /* 0x000fe40000010000 */
[----:B------:R-:W-:-:S05]  /*5e20*/  FADD.FTZ R0, R235, R0 ;  /* 0x00000000eb007221 */ /* 0x000fca0000010000 */
[----:B------:R-:W-:Y:S01]  /*5e30*/  HMMA.16816.F32.BF16 R136, R128, R140, R136 ;  /* 0x0000008c8088723c */ /* 0x000fe20000041888 */
[----:B------:R-:W-:Y:S02]  /*5e40*/  FADD.FTZ R2, R200, R2 ;  /* 0x00000002c8027221 */ /* 0x000fe40000010000 */
[----:B------:R-:W-:-:S05]  /*5e50*/  FADD.FTZ R0, R192, R0 ;  /* 0x00000000c0007221 */ /* 0x000fca0000010000 */
[C---:B------:R-:W-:Y:S08]  /*5e60*/  HMMA.16816.F32.BF16 R120, R128.reuse, R122, R68 ;  /* 0x0000007a8078723c */ /* 0x040ff00000041844 */
[----:B------:R-:W-:Y:S01]  /*5e70*/  HMMA.16816.F32.BF16 R140, R128, R142, R76 ;  /* 0x0000008e808c723c */ /* 0x000fe2000004184c */
[----:B------:R-:W-:-:S07]  /*5e80*/  FADD.FTZ R2, R195, R2 ;  /* 0x00000002c3027221 */ /* 0x000fce0000010000 */
[----:B----4-:R-:W-:Y:S01]  /*5e90*/  HMMA.16816.F32.BF16 R68, R128, R72, R108 ;  /* 0x000000488044723c */ /* 0x010fe2000004186c */
[----:B------:R-:W-:-:S07]  /*5ea0*/  FADD.FTZ R0, R183, R0 ;  /* 0x00000000b7007221 */ /* 0x000fce0000010000 */
[C---:B------:R-:W-:Y:S08]  /*5eb0*/  HMMA.16816.F32.BF16 R76, R128.reuse, R80, R124 ;  /* 0x00000050804c723c */ /* 0x040ff0000004187c */
[C---:B------:R-:W-:Y:S01]  /*5ec0*/  HMMA.16816.F32.BF16 R72, R128.reuse, R74, R112 ;  /* 0x0000004a8048723c */ /* 0x040fe20000041870 */
[----:B------:R-:W1:Y:S07]  /*5ed0*/  LDSM.16.MT88.4 R112, [R135+0x8900] ;  /* 0x008900008770783b */ /* 0x000e6e0000004200 */
[----:B------:R-:W-:Y:S01]  /*5ee0*/  HMMA.16816.F32.BF16 R80, R128, R82, R144 ;  /* 0x000000528050723c */ /* 0x000fe20000041890 */
[----:B------:R-:W3:Y:S01]  /*5ef0*/  LDSM.16.MT88.4 R144, [R237+0x8900] ;  /* 0x00890000ed90783b */ /* 0x000ee20000004200 */
[----:B------:R-:W-:-:S02]  /*5f00*/  FADD.FTZ R2, R194, R2 ;  /* 0x00000002c2027221 */ /* 0x000fc40000010000 */
[----:B------:R-:W-:Y:S02]  /*5f10*/  FADD.FTZ R0, R182, R0 ;  /* 0x00000000b6007221 */ /* 0x000fe40000010000 */
[----:B------:R-:W-:Y:S02]  /*5f20*/  FADD.FTZ R2, R193, R2 ;  /* 0x00000002c1027221 */ /* 0x000fe40000010000 */
[----:B------:R-:W-:Y:S02]  /*5f30*/  FADD.FTZ R0, R181, R0 ;  /* 0x00000000b5007221 */ /* 0x000fe40000010000 */
[----:B------:R-:W-:Y:S02]  /*5f40*/  FADD.FTZ R2, R179, R2 ;  /* 0x00000002b3027221 */ /* 0x000fe40000010000 */
[----:B------:R-:W-:Y:S02]  /*5f50*/  FADD.FTZ R0, R177, R0 ;  /* 0x00000000b1007221 */ /* 0x000fe40000010000 */
[----:B------:R-:W-:-:S02]  /*5f60*/  FADD.FTZ R2, R180, R2 ;  /* 0x00000002b4027221 */ /* 0x000fc40000010000 */
[----:B------:R-:W-:Y:S01]  /*5f70*/  FADD.FTZ R0, R176, R0 ;  /* 0x00000000b0007221 */ /* 0x000fe20000010000 */
[----:B------:R-:W-:Y:S01]  /*5f80*/  UISETP.GE.AND UP1, UPT, UR6, 0xc1, UPT ;  /* 0x000000c10600788c */ /* 0x000fe2000bf26270 */
[----:B------:R-:W-:Y:S02]  /*5f90*/  FADD.FTZ R2, R178, R2 ;  /* 0x00000002b2027221 */ /* 0x000fe40000010000 */
[----:B------:R-:W-:Y:S02]  /*5fa0*/  FADD.FTZ R0, R134, R0 ;  /* 0x0000000086007221 */ /* 0x000fe40000010000 */
[----:B------:R-:W-:Y:S01]  /*5fb0*/  FADD.FTZ R248, R248, R2 ;  /* 0x00000002f8f87221 */ /* 0x000fe20000010000 */
[----:B------:R-:W-:Y:S01]  /*5fc0*/  PLOP3.LUT P1, PT, PT, PT, UP1, 0x80, 0x0 ;  /* 0x000000000000781c */ /* 0x000fe20003f2f018 */
[----:B------:R-:W-:Y:S02]  /*5fd0*/  FADD.FTZ R249, R249, R0 ;  /* 0x00000000f9f97221 */ /* 0x000fe40000010000 */
[----:B------:R-:W-:-:S02]  /*5fe0*/  FADD.FTZ R248, R133, R248 ;  /* 0x000000f885f87221 */ /* 0x000fc40000010000 */
[----:B------:R-:W-:Y:S01]  /*5ff0*/  FADD.FTZ R249, R11, R249 ;  /* 0x000000f90bf97221 */ /* 0x000fe20000010000 */
[----:B------:R-:W-:Y:S01]  /*6000*/  HMMA.16816.F32.BF16 R84, R128, R88, R84 ;  /* 0x000000588054723c */ /* 0x000fe20000041854 */
[----:B------:R-:W-:Y:S02]  /*6010*/  FADD.FTZ R248, R17, R248 ;  /* 0x000000f811f87221 */ /* 0x000fe40000010000 */
[----:B------:R-:W-:-:S05]  /*6020*/  FADD.FTZ R249, R10, R249 ;  /* 0x000000f90af97221 */ /* 0x000fca0000010000 */
[----:B------:R-:W-:Y:S01]  /*6030*/  HMMA.16816.F32.BF16 R88, R128, R90, R60 ;  /* 0x0000005a8058723c */ /* 0x000fe2000004183c */
[----:B------:R-:W-:Y:S02]  /*6040*/  FADD.FTZ R248, R18, R248 ;  /* 0x000000f812f87221 */ /* 0x000fe40000010000 */
[----:B------:R-:W-:-:S05]  /*6050*/  FADD.FTZ R249, R9, R249 ;  /* 0x000000f909f97221 */ /* 0x000fca0000010000 */
[----:B--2---:R-:W-:Y:S01]  /*6060*/  HMMA.16816.F32.BF16 R60, R128, R64, R92 ;  /* 0x00000040803c723c */ /* 0x004fe2000004185c */
[----:B------:R-:W-:-:S07]  /*6070*/  FADD.FTZ R248, R16, R248 ;  /* 0x000000f810f87221 */ /* 0x000fce0000010000 */
[----:B------:R-:W-:Y:S01]  /*6080*/  HMMA.16816.F32.BF16 R64, R128, R66, R100 ;  /* 0x000000428040723c */ /* 0x000fe20000041864 */
[----:B------:R-:W-:-:S07]  /*6090*/  FADD.FTZ R249, R8, R249 ;  /* 0x000000f908f97221 */ /* 0x000fce0000010000 */
[C---:B------:R-:W-:Y:S08]  /*60a0*/  HMMA.16816.F32.BF16 R52, R128.reuse, R56, R52 ;  /* 0x000000388034723c */ /* 0x040ff00000041834 */
[C---:B------:R-:W-:Y:S08]  /*60b0*/  HMMA.16816.F32.BF16 R92, R128.reuse, R96, R148 ;  /* 0x00000060805c723c */ /* 0x040ff00000041894 */
[C---:B------:R-:W-:Y:S08]  /*60c0*/  HMMA.16816.F32.BF16 R100, R128.reuse, R104, R164 ;  /* 0x000000688064723c */ /* 0x040ff000000418a4 */
[C---:B-1----:R-:W-:Y:S08]  /*60d0*/  HMMA.16816.F32.BF16 R108, R128.reuse, R112, R172 ;  /* 0x00000070806c723c */ /* 0x042ff000000418ac */
[C---:B---3--:R-:W-:Y:S08]  /*60e0*/  HMMA.16816.F32.BF16 R124, R128.reuse, R144, R40 ;  /* 0x00000090807c723c */ /* 0x048ff00000041828 */
        /* <DEDUP_REMOVED lines=17> */
[----:B-----5:R-:W-:-:S04]  /*6200*/  IMAD.WIDE.U32 R6, R4, UR5, R250 ;  /* 0x0000000504067c25 */ /* 0x020fc8000f8e00fa */
        /* <DEDUP_REMOVED lines=11> */
[----:B------:R1:W-:Y:S01]  /*62c0*/  LDGSTS.E.BYPASS.LTC128B.128 [R241+0x12100], [R4.64], !P4 ;  /* 0x1210000004f17fae */ /* 0x0003e2000e101d54 */
        /* <DEDUP_REMOVED lines=13> */
.L_x_662:
[----:B------:R-:W-:Y:S01]  /*63a0*/  PLOP3.LUT P1, PT, PT, PT, UP0, 0x40, 0x0 ;  /* 0x000000000000781c */ /* 0x000fe20003f2e808 */
[----:B------:R-:W0:-:S12]  /*63b0*/  LDGDEPBAR ;  /* 0x00000000000079af */ /* 0x000e180000000000 */
[----:B------:R-:W-:Y:S05]  /*63c0*/  @P1 BRA `(.L_x_663) ;  /* 0x0000377000001947 */ /* 0x000fea0003800000 */
[----:B------:R-:W-:Y:S01]  /*63d0*/  IMAD.MOV.U32 R240, RZ, RZ, 0x20 ;  /* 0x00000020fff07424 */ /* 0x000fe200078e00ff */
[----:B------:R-:W-:Y:S01]  /*63e0*/  MOV R133, R3 ;  /* 0x0000000300857202 */ /* 0x000fe20000000f00 */
[----:B------:R-:W-:Y:S01]  /*63f0*/  IMAD.MOV.U32 R0, RZ, RZ, R132 ;  /* 0x000000ffff007224 */ /* 0x000fe200078e0084 */
[----:B------:R-:W-:Y:S02]  /*6400*/  UIADD3 UR16, UR16, -0x2, URZ ;  /* 0xfffffffe10107890 */ /* 0x000fe4000fffe03f */
[----:B------:R-:W-:Y:S01]  /*6410*/  SEL R240, R240, 0xffffffe0, !P0 ;  /* 0xffffffe0f0f07807 */ /* 0x000fe20004000000 */
[----:B------:R-:W-:Y:S02]  /*6420*/  UMOV UR15, URZ ;  /* 0x0000003f000f7c82 */ /* 0x000fe40008000000 */
[----:B------:R-:W-:Y:S02]  /*6430*/  UMOV UR5, 0x1 ;  /* 0x0000000100057882 */ /* 0x000fe40000000000 */
[----:B------:R-:W-:-:S02]  /*6440*/  ULDC.64 UR8, c[0x0][0x208] ;  /* 0x0000820000087ab9 */ /* 0x000fc40000000a00 */
[----:B------:R-:W-:Y:S02]  /*6450*/  ULDC.64 UR6, c[0x0][0x1e0] ;  /* 0x0000780000067ab9 */ /* 0x000fe40000000a00 */
.L_x_664:
[----:B------:R-:W2:Y:S01]  /*6460*/  LDL.64 R170, [R1] ;  /* 0x0000000001aa7983 */ /* 0x000ea20000100a00 */
[----:B------:R-:W-:Y:S04]  /*6470*/  DEPBAR.LE SB0, 0x2 ;  /* 0x000080800000791a */ /* 0x000fe80000000000 */
[----:B------:R-:W-:Y:S01]  /*6480*/  UIMAD UR4, UR5, 0x9000, URZ ;  /* 0x00009000050478a4 */ /* 0x000fe2000f8e023f */
[----:B------:R-:W2:Y:S01]  /*6490*/  LDL.64 R168, [R1+0x8] ;  /* 0x0000080001a87983 */ /* 0x000ea20000100a00 */
        /* <DEDUP_REMOVED lines=8> */
[----:B------:R-:W-:Y:S01]  /*6520*/  @UP0 USHF.R.S32.HI UR10, URZ, 0x1f, UR14 ;  /* 0x0000001f3f0a0899 */ /* 0x000fe2000801140e */
[----:B------:R-:W-:Y:S01]  /*6530*/  IADD3 R232, R238, R2, RZ ;  /* 0x00000002eee87210 */ /* 0x000fe20007ffe0ff */
        /* <DEDUP_REMOVED lines=9> */
[----:B------:R-:W3:Y:S04]  /*65d0*/  LDSM.16.M88.4 R16, [R236+UR4+0x12900] ;  /* 0x01290004ec10783b */ /* 0x000ee80008000200 */
[----:B------:R-:W-:Y:S04]  /*65e0*/  @UP0 UIADD3 UR13, UR16, -0x2, URZ ;  /* 0xfffffffe100d0890 */ /* 0x000fe8000fffe03f */
[----:B------:R-:W4:Y:S01]  /*65f0*/  LDSM.16.M88.4 R24, [R236+UR4+0x13100] ;  /* 0x01310004ec18783b */ /* 0x000f220008000200 */
[----:B------:R-:W-:Y:S07]  /*6600*/  @UP0 UIMAD.WIDE.U32 UR18, UR13, UR6, URZ ;  /* 0x000000060d1202a5 */ /* 0x000fee000f8e003f */
[----:B------:R-:W4:Y:S08]  /*6610*/  LDSM.16.M88.4 R32, [R236+UR4+0x13900] ;  /* 0x01390004ec20783b */ /* 0x000f300008000200 */
[----:B------:R-:W4:Y:S01]  /*6620*/  LDSM.16.M88.4 R40, [R236+UR4+0x14100] ;  /* 0x01410004ec28783b */ /* 0x000f220008000200 */
[C---:B-1----:R-:W-:Y:S07]  /*6630*/  HMMA.16816.F32.BF16 R4, R152.reuse, R8, RZ ;  /* 0x000000089804723c */ /* 0x042fee00000418ff */
[----:B------:R-:W1:Y:S01]  /*6640*/  LDSM.16.M88.4 R48, [R236+UR4+0x14900] ;  /* 0x01490004ec30783b */ /* 0x000e620008000200 */
[C---:B------:R-:W-:Y:S07]  /*6650*/  HMMA.16816.F32.BF16 R8, R152.reuse, R10, RZ ;  /* 0x0000000a9808723c */ /* 0x040fee00000418ff */
[----:B------:R-:W1:Y:S01]  /*6660*/  LDSM.16.M88.4 R160, [R2+0x12100] ;  /* 0x0121000002a0783b */ /* 0x000e620000000200 */
[C---:B---3--:R-:W-:Y:S07]  /*6670*/  HMMA.16816.F32.BF16 R12, R152.reuse, R16, RZ ;  /* 0x00000010980c723c */ /* 0x048fee00000418ff */
[----:B------:R-:W3:Y:S01]  /*6680*/  LDSM.16.M88.4 R164, [R2+0x12900] ;  /* 0x0129000002a4783b */ /* 0x000ee20000000200 */
[C---:B------:R-:W-:Y:S07]  /*6690*/  HMMA.16816.F32.BF16 R16, R152.reuse, R18, RZ ;  /* 0x000000129810723c */ /* 0x040fee00000418ff */
[----:B------:R-:W-:Y:S01]  /*66a0*/  LDSM.16.M88.4 R172, [R2+0x13900] ;  /* 0x0139000002ac783b */ /* 0x000fe20000000200 */
[C---:B----4-:R-:W-:Y:S07]  /*66b0*/  HMMA.16816.F32.BF16 R20, R152.reuse, R24, RZ ;  /* 0x000000189814723c */ /* 0x050fee00000418ff */
[----:B------:R-:W-:Y:S01]  /*66c0*/  LDSM.16.M88.4 R176, [R2+0x14100] ;  /* 0x0141000002b0783b */ /* 0x000fe20000000200 */
[C---:B------:R-:W-:Y:S07]  /*66d0*/  HMMA.16816.F32.BF16 R24, R152.reuse, R26, RZ ;  /* 0x0000001a9818723c */ /* 0x040fee00000418ff */
[----:B------:R-:W-:Y:S01]  /*66e0*/  LDSM.16.M88.4 R180, [R2+0x14900] ;  /* 0x0149000002b4783b */ /* 0x000fe20000000200 */
[C---:B------:R-:W-:Y:S08]  /*66f0*/  HMMA.16816.F32.BF16 R28, R152.reuse, R32, RZ ;  /* 0x00000020981c723c */ /* 0x040ff000000418ff */
[C---:B------:R-:W-:Y:S08]  /*6700*/  HMMA.16816.F32.BF16 R32, R152.reuse, R34, RZ ;  /* 0x000000229820723c */ /* 0x040ff000000418ff */
[C---:B------:R-:W-:Y:S08]  /*6710*/  HMMA.16816.F32.BF16 R36, R152.reuse, R40, RZ ;  /* 0x000000289824723c */ /* 0x040ff000000418ff */
[C---:B------:R-:W-:Y:S08]  /*6720*/  HMMA.16816.F32.BF16 R40, R152.reuse, R42, RZ ;  /* 0x0000002a9828723c */ /* 0x040ff000000418ff */
[C---:B-1----:R-:W-:Y:S08]  /*6730*/  HMMA.16816.F32.BF16 R44, R152.reuse, R48, RZ ;  /* 0x00000030982c723c */ /* 0x042ff000000418ff */
[----:B------:R-:W-:Y:S08]  /*6740*/  HMMA.16816.F32.BF16 R48, R152, R50, RZ ;  /* 0x000000329830723c */ /* 0x000ff000000418ff */
[C---:B------:R-:W-:Y:S08]  /*6750*/  HMMA.16816.F32.BF16 R4, R156.reuse, R160, R4 ;  /* 0x000000a09c04723c */ /* 0x040ff00000041804 */
[C---:B------:R-:W-:Y:S08]  /*6760*/  HMMA.16816.F32.BF16 R8, R156.reuse, R162, R8 ;  /* 0x000000a29c08723c */ /* 0x040ff00000041808 */
[C---:B---3--:R-:W-:Y:S08]  /*6770*/  HMMA.16816.F32.BF16 R12, R156.reuse, R164, R12 ;  /* 0x000000a49c0c723c */ /* 0x048ff0000004180c */
[C---:B------:R-:W-:Y:S04]  /*6780*/  HMMA.16816.F32.BF16 R16, R156.reuse, R166, R16 ;  /* 0x000000a69c10723c */ /* 0x040fe80000041810 */
[----:B--2---:R-:W-:Y:S05]  /*6790*/  @P0 MOV R169, R171 ;  /* 0x000000ab00a90202 */ /* 0x004fea0000000f00 */
[----:B------:R-:W-:Y:S05]  /*67a0*/  @P0 IMAD.WIDE.U32 R168, R3, 0x60, R168 ;  /* 0x0000006003a80825 */ /* 0x000fea00078e00a8 */
[----:B------:R-:W-:Y:S01]  /*67b0*/  @P0 IADD3 R192, R169, UR10, RZ ;  /* 0x0000000aa9c00c10 */ /* 0x000fe2000fffe0ff */
[----:B------:R-:W-:Y:S01]  /*67c0*/  @UP0 USHF.R.S32.HI UR10, URZ, 0x1f, UR13 ;  /* 0x0000001f3f0a0899 */ /* 0x000fe2000801140d */
[C---:B------:R-:W-:Y:S02]  /*67d0*/  @P0 SHF.L.U32 R3, R168.reuse, 0x1, RZ ;  /* 0x00000001a8030819 */ /* 0x040fe400000006ff */
[----:B------:R-:W-:Y:S01]  /*67e0*/  @P0 SHF.L.U64.HI R192, R168, 0x1, R192 ;  /* 0x00000001a8c00819 */ /* 0x000fe200000102c0 */
[----:B------:R-:W-:Y:S01]  /*67f0*/  @UP0 UIMAD UR10, UR10, UR6, URZ ;  /* 0x000000060a0a02a4 */ /* 0x000fe2000f8e023f */
[C---:B------:R-:W-:Y:S01]  /*6800*/  @P0 IADD3 R160, P6, R3.reuse, c[0x0][0x1f8], RZ ;  /* 0x00007e0003a00a10 */ /* 0x040fe20007fde0ff */
[----:B------:R-:W1:Y:S01]  /*6810*/  LDSM.16.M88.4 R168, [R2+0x13100] ;  /* 0x0131000002a8783b */ /* 0x000e620000000200 */
[C---:B------:R-:W-:Y:S01]  /*6820*/  @P0 IADD3 R200, P5, R3.reuse, 0x80, RZ ;  /* 0x0000008003c80810 */ /* 0x040fe20007fbe0ff */
[----:B------:R-:W-:Y:S01]  /*6830*/  @UP0 UIMAD UR10, UR13, UR7, UR10 ;  /* 0x000000070d0a02a4 */ /* 0x000fe2000f8e020a */
[----:B------:R-:W-:Y:S01]  /*6840*/  @P0 IADD3.X R161, R192, c[0x0][0x1fc], RZ, P6, !PT ;  /* 0x00007f00c0a10a10 */ /* 0x000fe200037fe4ff */
[----:B------:R-:W-:Y:S01]  /*6850*/  UIADD3 UR13, UR15, 0x1, URZ ;  /* 0x000000010f0d7890 */ /* 0x000fe2000fffe03f */
[----:B------:R-:W-:Y:S01]  /*6860*/  @P0 IADD3 R200, P1, R200, c[0x0][0x1f8], RZ ;  /* 0x00007e00c8c80a10 */ /* 0x000fe20007f3e0ff */
[----:B------:R-:W-:Y:S01]  /*6870*/  @UP0 UIADD3 UR10, UR19, UR10, URZ ;  /* 0x0000000a130a0290 */ /* 0x000fe2000fffe03f */
[----:B------:R-:W-:Y:S01]  /*6880*/  @P0 IADD3 R3, P6, R3, 0x100, RZ ;  /* 0x0000010003030810 */ /* 0x000fe20007fde0ff */
[----:B------:R-:W-:Y:S01]  /*6890*/  @!PT LDS RZ, [RZ] ;  /* 0x00000000fffff984 */ /* 0x000fe20000000800 */
[----:B------:R-:W-:Y:S01]  /*68a0*/  @!PT LDS RZ, [RZ] ;  /* 0x00000000fffff984 */ /* 0x000fe20000000800 */
[----:B------:R-:W-:Y:S01]  /*68b0*/  @!PT LDS RZ, [RZ] ;  /* 0x00000000fffff984 */ /* 0x000fe20000000800 */
[----:B------:R2:W-:Y:S01]  /*68c0*/  @P0 LDGSTS.E.BYPASS.LTC128B.128 [R134+0x100], [R160.64], !P4 ;  /* 0x00100000a0860fae */ /* 0x0005e2000e101d54 */
[--C-:B------:R-:W-:Y:S01]  /*68d0*/  @P0 IADD3.X R201, RZ, c[0x0][0x1fc], R192.reuse, P1, P5 ;  /* 0x00007f00ffc90a10 */ /* 0x100fe20000fea4c0 */
[----:B------:R-:W-:Y:S01]  /*68e0*/  @UP0 UIMAD UR10, UR10, 0x60, URZ ;  /* 0x000000600a0a08a4 */ /* 0x000fe2000f8e023f */
[----:B------:R-:W-:Y:S01]  /*68f0*/  @P0 IADD3 R194, P5, R3, c[0x0][0x1f8], RZ ;  /* 0x00007e0003c20a10 */ /* 0x000fe20007fbe0ff */
[----:B------:R-:W-:Y:S01]  /*6900*/  USEL UR15, UR13, URZ, !UP1 ;  /* 0x0000003f0d0f7287 */ /* 0x000fe2000c800000 */
[-C--:B------:R-:W-:Y:S01]  /*6910*/  IADD3 R3, R238, R132.reuse, RZ ;  /* 0x00000084ee037210 */ /* 0x080fe20007ffe0ff */
[----:B------:R-:W-:Y:S01]  /*6920*/  @UP0 USHF.L.U64.HI UR13, UR6, 0x6, UR7 ;  /* 0x00000006060d0899 */ /* 0x000fe20008010207 */
[----:B------:R-:W-:Y:S01]  /*6930*/  @P0 IADD3.X R195, RZ, c[0x0][0x1fc], R192, P5, P6 ;  /* 0x00007f00ffc30a10 */ /* 0x000fe20002fec4c0 */
[----:B------:R3:W-:Y:S01]  /*6940*/  @P0 LDGSTS.E.BYPASS.LTC128B.128 [R134+0x3100], [R200.64], !P3 ;  /* 0x03100000c8860fae */ /* 0x0007e2000d901d54 */
[----:B------:R-:W-:Y:S07]  /*6950*/  IADD3 R132, R240, R132, R238 ;  /* 0x00000084f0847210 */ /* 0x000fee0007ffe0ee */
[----:B------:R4:W-:Y:S01]  /*6960*/  @P0 LDGSTS.E.BYPASS.LTC128B.128 [R134+0x6100], [R194.64], !P2 ;  /* 0x06100000c2860fae */ /* 0x0009e2000d101d54 */
[----:B--2---:R-:W-:Y:S04]  /*6970*/  @P0 IADD3 R160, P1, R160, UR12, RZ ;  /* 0x0000000ca0a00c10 */ /* 0x004fe8000ff3e0ff */
[----:B------:R-:W-:Y:S01]  /*6980*/  @P0 IADD3.X R161, R161, UR11, RZ, P1, !PT ;  /* 0x0000000ba1a10c10 */ /* 0x000fe20008ffe4ff */
[C---:B-1----:R-:W-:Y:S03]  /*6990*/  HMMA.16816.F32.BF16 R20, R156.reuse, R168, R20 ;  /* 0x000000a89c14723c */ /* 0x042fe60000041814 */
[----:B------:R-:W-:Y:S01]  /*69a0*/  @P0 IADD3 R162, P1, R160, UR12, RZ ;  /* 0x0000000ca0a20c10 */ /* 0x000fe2000ff3e0ff */
[----:B------:R1:W-:Y:S03]  /*69b0*/  @P0 LDGSTS.E.BYPASS.LTC128B.128 [R134+0x1100], [R160.64], !P4 ;  /* 0x01100000a0860fae */ /* 0x0003e6000e101d54 */
[----:B------:R-:W-:Y:S01]  /*69c0*/  @P0 IADD3.X R163, R161, UR11, RZ, P1, !PT ;  /* 0x0000000ba1a30c10 */ /* 0x000fe20008ffe4ff */
[C---:B------:R-:W-:Y:S04]  /*69d0*/  HMMA.16816.F32.BF16 R24, R156.reuse, R170, R24 ;  /* 0x000000aa9c18723c */ /* 0x040fe80000041818 */
[----:B------:R1:W-:Y:S04]  /*69e0*/  @P0 LDGSTS.E.BYPASS.LTC128B.128 [R134+0x4100], [R160.64+0x80], !P3 ;  /* 0x04100080a0860fae */ /* 0x0003e8000d901d54 */
[C---:B------:R-:W-:Y:S04]  /*69f0*/  HMMA.16816.F32.BF16 R28, R156.reuse, R172, R28 ;  /* 0x000000ac9c1c723c */ /* 0x040fe8000004181c */
[----:B------:R1:W-:Y:S04]  /*6a00*/  @P0 LDGSTS.E.BYPASS.LTC128B.128 [R134+0x7100], [R160.64+0x100], !P2 ;  /* 0x07100100a0860fae */ /* 0x0003e8000d101d54 */
[C---:B------:R-:W-:Y:S04]  /*6a10*/  HMMA.16816.F32.BF16 R32, R156.reuse, R174, R32 ;  /* 0x000000ae9c20723c */ /* 0x040fe80000041820 */
[----:B------:R1:W-:Y:S04]  /*6a20*/  @P0 LDGSTS.E.BYPASS.LTC128B.128 [R134+0x2100], [R162.64], !P4 ;  /* 0x02100000a2860fae */ /* 0x0003e8000e101d54 */
[C---:B------:R-:W-:Y:S04]  /*6a30*/  HMMA.16816.F32.BF16 R36, R156.reuse, R176, R36 ;  /* 0x000000b09c24723c */ /* 0x040fe80000041824 */
[----:B------:R1:W-:Y:S04]  /*6a40*/  @P0 LDGSTS.E.BYPASS.LTC128B.128 [R134+0x5100], [R162.64+0x80], !P3 ;  /* 0x05100080a2860fae */ /* 0x0003e8000d901d54 */
[C---:B------:R-:W-:Y:S04]  /*6a50*/  HMMA.16816.F32.BF16 R40, R156.reuse, R178, R40 ;  /* 0x000000b29c28723c */ /* 0x040fe80000041828 */
[----:B------:R1:W-:Y:S01]  /*6a60*/  @P0 LDGSTS.E.BYPASS.LTC128B.128 [R134+0x8100], [R162.64+0x100], !P2 ;  /* 0x08100100a2860fae */ /* 0x0003e2000d101d54 */
[----:B------:R-:W-:Y:S03]  /*6a70*/  PLOP3.LUT P0, PT, PT, PT, UP0, 0x80, 0x0 ;  /* 0x000000000000781c */ /* 0x000fe60003f0f008 */
[C---:B------:R-:W-:Y:S04]  /*6a80*/  HMMA.16816.F32.BF16 R44, R156.reuse, R180, R44 ;  /* 0x000000b49c2c723c */ /* 0x040fe8000004182c */
[----:B------:R-:W-:Y:S04]  /*6a90*/  LDSM.16.M88.4 R164, [R3+0x12900] ;  /* 0x0129000003a4783b */ /* 0x000fe80000000200 */
[----:B------:R-:W-:Y:S04]  /*6aa0*/  HMMA.16816.F32.BF16 R48, R156, R182, R48 ;  /* 0x000000b69c30723c */ /* 0x000fe80000041830 */
[----:B------:R-:W-:Y:S08]  /*6ab0*/  LDSM.16.M88.4 R168, [R3+0x13100] ;  /* 0x0131000003a8783b */ /* 0x000ff00000000200 */
[----:B------:R-:W-:Y:S08]  /*6ac0*/  LDSM.16.M88.4 R172, [R3+0x13900] ;  /* 0x0139000003ac783b */ /* 0x000ff00000000200 */
[----:B-1----:R-:W1:Y:S08]  /*6ad0*/  LDSM.16.M88.4 R160, [R3+0x12100] ;  /* 0x0121000003a0783b */ /* 0x002e700000000200 */
[----:B------:R-:W0:Y:S08]  /*6ae0*/  LDGDEPBAR ;  /* 0x00000000000079af */ /* 0x000e300000000000 */
[----:B------:R-:W2:Y:S08]  /*6af0*/  LDSM.16.M88.4 R176, [R3+0x14100] ;  /* 0x0141000003b0783b */ /* 0x000eb00000000200 */
[----:B------:R-:W2:Y:S08]  /*6b00*/  LDSM.16.M88.4 R180, [R3+0x14900] ;  /* 0x0149000003b4783b */ /* 0x000eb00000000200 */
[----:B----4-:R-:W4:Y:S01]  /*6b10*/  LDSM.16.M88.4 R192, [R232+0x12100] ;  /* 0x01210000e8c0783b */ /* 0x010f220000000200 */
[C---:B-1----:R-:W-:Y:S07]  /*6b20*/  HMMA.16816.F32.BF16 R4, R184.reuse, R160, R4 ;  /* 0x000000a0b804723c */ /* 0x042fee0000041804 */
[----:B---3--:R-:W-:Y:S01]  /*6b30*/  LDSM.16.M88.4 R200, [R236+UR4+0x17900] ;  /* 0x01790004ecc8783b */ /* 0x008fe20008000200 */
[C---:B------:R-:W-:Y:S07]  /*6b40*/  HMMA.16816.F32.BF16 R8, R184.reuse, R162, R8 ;  /* 0x000000a2b808723c */ /* 0x040fee0000041808 */
[----:B------:R-:W1:Y:S01]  /*6b50*/  LDSM.16.M88.4 R160, [R232+0x12900] ;  /* 0x01290000e8a0783b */ /* 0x000e620000000200 */
[C---:B------:R-:W-:Y:S08]  /*6b60*/  HMMA.16816.F32.BF16 R12, R184.reuse, R164, R12 ;  /* 0x000000a4b80c723c */ /* 0x040ff0000004180c */
[C---:B------:R-:W-:Y:S01]  /*6b70*/  HMMA.16816.F32.BF16 R16, R184.reuse, R166, R16 ;  /* 0x000000a6b810723c */ /* 0x040fe20000041810 */
[----:B------:R-:W3:Y:S07]  /*6b80*/  LDSM.16.M88.4 R164, [R232+0x13100] ;  /* 0x01310000e8a4783b */ /* 0x000eee0000000200 */
[C---:B------:R-:W-:Y:S08]  /*6b90*/  HMMA.16816.F32.BF16 R20, R184.reuse, R168, R20 ;  /* 0x000000a8b814723c */ /* 0x040ff00000041814 */
        /* <DEDUP_REMOVED lines=8> */
[C---:B------:R-:W-:Y:S08]  /*6c20*/  HMMA.16816.F32.BF16 R44, R184.reuse, R180, R44 ;  /* 0x000000b4b82c723c */ /* 0x040ff0000004182c */
[----:B------:R-:W-:Y:S01]  /*6c30*/  HMMA.16816.F32.BF16 R48, R184, R182, R48 ;  /* 0x000000b6b830723c */ /* 0x000fe20000041830 */
[----:B------:R-:W2:Y:S07]  /*6c40*/  LDSM.16.M88.4 R180, [R236+UR4+0x15100] ;  /* 0x01510004ecb4783b */ /* 0x000eae0008000200 */
[C---:B----4-:R-:W-:Y:S08]  /*6c50*/  HMMA.16816.F32.BF16 R4, R188.reuse, R192, R4 ;  /* 0x000000c0bc04723c */ /* 0x050ff00000041804 */
[C---:B------:R-:W-:Y:S01]  /*6c60*/  HMMA.16816.F32.BF16 R8, R188.reuse, R194, R8 ;  /* 0x000000c2bc08723c */ /* 0x040fe20000041808 */
[----:B------:R-:W4:Y:S07]  /*6c70*/  LDSM.16.M88.4 R192, [R236+UR4+0x15900] ;  /* 0x01590004ecc0783b */ /* 0x000f2e0008000200 */
[C---:B-1----:R-:W-:Y:S08]  /*6c80*/  HMMA.16816.F32.BF16 R12, R188.reuse, R160, R12 ;  /* 0x000000a0bc0c723c */ /* 0x042ff0000004180c */
[C---:B------:R-:W-:Y:S01]  /*6c90*/  HMMA.16816.F32.BF16 R16, R188.reuse, R162, R16 ;  /* 0x000000a2bc10723c */ /* 0x040fe20000041810 */
[----:B------:R-:W1:Y:S07]  /*6ca0*/  LDSM.16.M88.4 R160, [R236+UR4+0x16100] ;  /* 0x01610004eca0783b */ /* 0x000e6e0008000200 */
[C---:B---3--:R-:W-:Y:S08]  /*6cb0*/  HMMA.16816.F32.BF16 R20, R188.reuse, R164, R20 ;  /* 0x000000a4bc14723c */ /* 0x048ff00000041814 */
[C---:B------:R-:W-:Y:S01]  /*6cc0*/  HMMA.16816.F32.BF16 R24, R188.reuse, R166, R24 ;  /* 0x000000a6bc18723c */ /* 0x040fe20000041818 */
[----:B------:R-:W3:Y:S07]  /*6cd0*/  LDSM.16.M88.4 R164, [R236+UR4+0x16900] ;  /* 0x01690004eca4783b */ /* 0x000eee0008000200 */
[C---:B------:R-:W-:Y:S08]  /*6ce0*/  HMMA.16816.F32.BF16 R28, R188.reuse, R168, R28 ;  /* 0x000000a8bc1c723c */ /* 0x040ff0000004181c */
[C---:B------:R-:W-:Y:S01]  /*6cf0*/  HMMA.16816.F32.BF16 R32, R188.reuse, R170, R32 ;  /* 0x000000aabc20723c */ /* 0x040fe20000041820 */
[----:B------:R-:W1:Y:S07]  /*6d00*/  LDSM.16.M88.4 R168, [R236+UR4+0x17100] ;  /* 0x01710004eca8783b */ /* 0x000e6e0008000200 */
[C---:B------:R-:W-:Y:S08]  /*6d10*/  HMMA.16816.F32.BF16 R36, R188.reuse, R172, R36 ;  /* 0x000000acbc24723c */ /* 0x040ff00000041824 */
[C---:B------:R-:W-:Y:S01]  /*6d20*/  HMMA.16816.F32.BF16 R40, R188.reuse, R174, R40 ;  /* 0x000000aebc28723c */ /* 0x040fe20000041828 */
[----:B------:R-:W-:Y:S07]  /*6d30*/  LDSM.16.M88.4 R172, [R2+0x16900] ;  /* 0x0169000002ac783b */ /* 0x000fee0000000200 */
[C---:B--2---:R-:W-:Y:S08]  /*6d40*/  HMMA.16816.F32.BF16 R44, R188.reuse, R176, R44 ;  /* 0x000000b0bc2c723c */ /* 0x044ff0000004182c */
[----:B------:R-:W-:Y:S01]  /*6d50*/  HMMA.16816.F32.BF16 R48, R188, R178, R48 ;  /* 0x000000b2bc30723c */ /* 0x000fe20000041830 */
[----:B------:R-:W-:Y:S07]  /*6d60*/  LDSM.16.M88.4 R176, [R2+0x17100] ;  /* 0x0171000002b0783b */ /* 0x000fee0000000200 */
[C---:B------:R-:W-:Y:S08]  /*6d70*/  HMMA.16816.F32.BF16 R4, R196.reuse, R180, R4 ;  /* 0x000000b4c404723c */ /* 0x040ff00000041804 */
[C---:B------:R-:W-:Y:S01]  /*6d80*/  HMMA.16816.F32.BF16 R8, R196.reuse, R182, R8 ;  /* 0x000000b6c408723c */ /* 0x040fe20000041808 */
[----:B------:R-:W-:Y:S07]  /*6d90*/  LDSM.16.M88.4 R180, [R2+0x17900] ;  /* 0x0179000002b4783b */ /* 0x000fee0000000200 */
        /* <DEDUP_REMOVED lines=8> */
[----:B------:R-:W2:Y:S07]  /*6e20*/  LDSM.16.M88.4 R164, [R2+0x15900] ;  /* 0x0159000002a4783b */ /* 0x000eae0000000200 */
[C---:B------:R-:W-:Y:S08]  /*6e30*/  HMMA.16816.F32.BF16 R36, R196.reuse, R168, R36 ;  /* 0x000000a8c424723c */ /* 0x040ff00000041824 */
[C---:B------:R-:W-:Y:S01]  /*6e40*/  HMMA.16816.F32.BF16 R40, R196.reuse, R170, R40 ;  /* 0x000000aac428723c */ /* 0x040fe20000041828 */
[----:B------:R-:W3:Y:S07]  /*6e50*/  LDSM.16.M88.4 R168, [R2+0x16100] ;  /* 0x0161000002a8783b */ /* 0x000eee0000000200 */
[C---:B------:R-:W-:Y:S08]  /*6e60*/  HMMA.16816.F32.BF16 R44, R196.reuse, R200, R44 ;  /* 0x000000c8c42c723c */ /* 0x040ff0000004182c */
[----:B------:R-:W-:Y:S01]  /*6e70*/  HMMA.16816.F32.BF16 R48, R196, R202, R48 ;  /* 0x000000cac430723c */ /* 0x000fe20000041830 */
        /* <DEDUP_REMOVED lines=16> */
[C---:B------:R-:W-:Y:S08]  /*6f80*/  HMMA.16816.F32.BF16 R44, R204.reuse, R180, R44 ;  /* 0x000000b4cc2c723c */ /* 0x040ff0000004182c */
[----:B------:R-:W-:Y:S01]  /*6f90*/  HMMA.16816.F32.BF16 R48, R204, R182, R48 ;  /* 0x000000b6cc30723c */ /* 0x000fe20000041830 */
[----:B------:R-:W-:Y:S07]  /*6fa0*/  LDSM.16.M88.4 R180, [R132+0x15900] ;  /* 0x0159000084b4783b */ /* 0x000fee0000000200 */
[C---:B------:R-:W-:Y:S08]  /*6fb0*/  HMMA.16816.F32.BF16 R4, R208.reuse, R192, R4 ;  /* 0x000000c0d004723c */ /* 0x040ff00000041804 */
[C---:B------:R-:W-:Y:S01]  /*6fc0*/  HMMA.16816.F32.BF16 R8, R208.reuse, R194, R8 ;  /* 0x000000c2d008723c */ /* 0x040fe20000041808 */
[----:B------:R-:W-:Y:S07]  /*6fd0*/  LDSM.16.M88.4 R192, [R132+0x17100] ;  /* 0x0171000084c0783b */ /* 0x000fee0000000200 */
[C---:B-1----:R-:W-:Y:S08]  /*6fe0*/  HMMA.16816.F32.BF16 R12, R208.reuse, R160, R12 ;  /* 0x000000a0d00c723c */ /* 0x042ff0000004180c */
[C---:B------:R-:W-:Y:S01]  /*6ff0*/  HMMA.16816.F32.BF16 R16, R208.reuse, R162, R16 ;  /* 0x000000a2d010723c */ /* 0x040fe20000041810 */
        /* <DEDUP_REMOVED lines=8> */
[C---:B----4-:R-:W-:Y:S08]  /*7080*/  HMMA.16816.F32.BF16 R36, R208.reuse, R172, R36 ;  /* 0x000000acd024723c */ /* 0x050ff00000041824 */
[C---:B------:R-:W-:Y:S01]  /*7090*/  HMMA.16816.F32.BF16 R40, R208.reuse, R174, R40 ;  /* 0x000000aed028723c */ /* 0x040fe20000041828 */
[----:B------:R-:W4:Y:S07]  /*70a0*/  LDSM.16.M88.4 R172, [R236+UR4+0x18100] ;  /* 0x01810004ecac783b */ /* 0x000f2e0008000200 */
[C---:B------:R-:W-:Y:S08]  /*70b0*/  HMMA.16816.F32.BF16 R44, R208.reuse, R176, R44 ;  /* 0x000000b0d02c723c */ /* 0x040ff0000004182c */
[----:B------:R-:W-:Y:S01]  /*70c0*/  HMMA.16816.F32.BF16 R48, R208, R178, R48 ;  /* 0x000000b2d030723c */ /* 0x000fe20000041830 */
[----:B------:R-:W-:Y:S07]  /*70d0*/  LDSM.16.M88.4 R176, [R236+UR4+0x19100] ;  /* 0x01910004ecb0783b */ /* 0x000fee0008000200 */
[C---:B-1----:R-:W-:Y:S08]  /*70e0*/  HMMA.16816.F32.BF16 R4, R212.reuse, R160, R4 ;  /* 0x000000a0d404723c */ /* 0x042ff00000041804 */
[C---:B------:R-:W-:Y:S01]  /*70f0*/  HMMA.16816.F32.BF16 R8, R212.reuse, R162, R8 ;  /* 0x000000a2d408723c */ /* 0x040fe20000041808 */
[----:B------:R-:W1:Y:S07]  /*7100*/  LDSM.16.M88.4 R160, [R236+UR4+0x18900] ;  /* 0x01890004eca0783b */ /* 0x000e6e0008000200 */
[C---:B------:R-:W-:Y:S08]  /*7110*/  HMMA.16816.F32.BF16 R12, R212.reuse, R180, R12 ;  /* 0x000000b4d40c723c */ /* 0x040ff0000004180c */
[C---:B------:R-:W-:Y:S01]  /*7120*/  HMMA.16816.F32.BF16 R16, R212.reuse, R182, R16 ;  /* 0x000000b6d410723c */ /* 0x040fe20000041810 */
[----:B------:R-:W1:Y:S07]  /*7130*/  LDSM.16.M88.4 R180, [R236+UR4+0x19900] ;  /* 0x01990004ecb4783b */ /* 0x000e6e0008000200 */
[C---:B--2---:R-:W-:Y:S08]  /*7140*/  HMMA.16816.F32.BF16 R20, R212.reuse, R164, R20 ;  /* 0x000000a4d414723c */ /* 0x044ff00000041814 */
[C---:B------:R-:W-:Y:S01]  /*7150*/  HMMA.16816.F32.BF16 R24, R212.reuse, R166, R24 ;  /* 0x000000a6d418723c */ /* 0x040fe20000041818 */
[----:B------:R-:W2:Y:S07]  /*7160*/  LDSM.16.M88.4 R164, [R236+UR4+0x1a100] ;  /* 0x01a10004eca4783b */ /* 0x000eae0008000200 */
[C---:B---3--:R-:W-:Y:S08]  /*7170*/  HMMA.16816.F32.BF16 R28, R212.reuse, R168, R28 ;  /* 0x000000a8d41c723c */ /* 0x048ff0000004181c */
[C---:B------:R-:W-:Y:S01]  /*7180*/  HMMA.16816.F32.BF16 R32, R212.reuse, R170, R32 ;  /* 0x000000aad420723c */ /* 0x040fe20000041820 */
[----:B------:R-:W3:Y:S07]  /*7190*/  LDSM.16.M88.4 R168, [R236+UR4+0x1a900] ;  /* 0x01a90004eca8783b */ /* 0x000eee0008000200 */
[C---:B------:R-:W-:Y:S08]  /*71a0*/  HMMA.16816.F32.BF16 R36, R212.reuse, R192, R36 ;  /* 0x000000c0d424723c */ /* 0x040ff00000041824 */
[C---:B------:R-:W-:Y:S01]  /*71b0*/  HMMA.16816.F32.BF16 R40, R212.reuse, R194, R40 ;  /* 0x000000c2d428723c */ /* 0x040fe20000041828 */
[----:B------:R-:W2:Y:S07]  /*71c0*/  LDSM.16.M88.4 R192, [R2+0x18100] ;  /* 0x0181000002c0783b */ /* 0x000eae0000000200 */
[C---:B------:R-:W-:Y:S08]  /*71d0*/  HMMA.16816.F32.BF16 R44, R212.reuse, R200, R44 ;  /* 0x000000c8d42c723c */ /* 0x040ff0000004182c */
[----:B------:R-:W-:Y:S01]  /*71e0*/  HMMA.16816.F32.BF16 R48, R212, R202, R48 ;  /* 0x000000cad430723c */ /* 0x000fe20000041830 */
        /* <DEDUP_REMOVED lines=35> */
[----:B------:R-:W-:Y:S01]  /*7420*/  HMMA.16816.F32.BF16 R48, R220, R170, R48 ;  /* 0x000000aadc30723c */ /* 0x000fe20000041830 */
[----:B------:R-:W-:Y:S07]  /*7430*/  LDSM.16.M88.4 R168, [R132+0x19900] ;  /* 0x0199000084a8783b */ /* 0x000fee0000000200 */
[C---:B------:R-:W-:Y:S08]  /*7440*/  HMMA.16816.F32.BF16 R4, R224.reuse, R180, R4 ;  /* 0x000000b4e004723c */ /* 0x040ff00000041804 */
[C---:B------:R-:W-:Y:S08]  /*7450*/  HMMA.16816.F32.BF16 R8, R224.reuse, R182, R8 ;  /* 0x000000b6e008723c */ /* 0x040ff00000041808 */
[C---:B----4-:R-:W-:Y:S08]  /*7460*/  HMMA.16816.F32.BF16 R12, R224.reuse, R172, R12 ;  /* 0x000000ace00c723c */ /* 0x050ff0000004180c */
[C---:B------:R-:W-:Y:S08]  /*7470*/  HMMA.16816.F32.BF16 R16, R224.reuse, R174, R16 ;  /* 0x000000aee010723c */ /* 0x040ff00000041810 */
[C---:B-1----:R-:W-:Y:S08]  /*7480*/  HMMA.16816.F32.BF16 R20, R224.reuse, R160, R20 ;  /* 0x000000a0e014723c */ /* 0x042ff00000041814 */
[C---:B------:R-:W-:Y:S01]  /*7490*/  HMMA.16816.F32.BF16 R24, R224.reuse, R162, R24 ;  /* 0x000000a2e018723c */ /* 0x040fe20000041818 */
[----:B------:R-:W1:Y:S07]  /*74a0*/  LDSM.16.M88.4 R160, [R132+0x19100] ;  /* 0x0191000084a0783b */ /* 0x000e6e0000000200 */
        /* <DEDUP_REMOVED lines=8> */
[C---:B--2---:R-:W-:Y:S08]  /*7530*/  HMMA.16816.F32.BF16 R12, R228.reuse, R164, R12 ;  /* 0x000000a4e40c723c */ /* 0x044ff0000004180c */
[C---:B------:R-:W-:Y:S01]  /*7540*/  HMMA.16816.F32.BF16 R16, R228.reuse, R166, R16 ;  /* 0x000000a6e410723c */ /* 0x040fe20000041810 */
[----:B------:R-:W2:Y:S03]  /*7550*/  LDSM.16.M88.4 R164, [R132+0x1a100] ;  /* 0x01a1000084a4783b */ /* 0x000ea60000000200 */
[----:B------:R-:W-:Y:S02]  /*7560*/  FMNMX.FTZ R2, R4, R0, !PT ;  /* 0x0000000004027209 */ /* 0x000fe40007810000 */
[----:B------:R-:W-:Y:S02]  /*7570*/  FMNMX.FTZ R3, R6, R133, !PT ;  /* 0x0000008506037209 */ /* 0x000fe40007810000 */
[C---:B-1----:R-:W-:Y:S04]  /*7580*/  HMMA.16816.F32.BF16 R20, R228.reuse, R160, R20 ;  /* 0x000000a0e414723c */ /* 0x042fe80000041814 */
[----:B------:R-:W-:Y:S02]  /*7590*/  FMNMX.FTZ R2, R5, R2, !PT ;  /* 0x0000000205027209 */ /* 0x000fe40007810000 */
[----:B------:R-:W-:Y:S02]  /*75a0*/  FMNMX.FTZ R3, R7, R3, !PT ;  /* 0x0000000307037209 */ /* 0x000fe40007810000 */
[C---:B------:R-:W-:Y:S01]  /*75b0*/  HMMA.16816.F32.BF16 R24, R228.reuse, R162, R24 ;  /* 0x000000a2e418723c */ /* 0x040fe20000041818 */
[----:B------:R-:W1:Y:S01]  /*75c0*/  LDSM.16.M88.4 R160, [R132+0x1a900] ;  /* 0x01a9000084a0783b */ /* 0x000e620000000200 */
[----:B------:R-:W-:Y:S04]  /*75d0*/  DEPBAR.LE SB0, 0x2 ;  /* 0x000080800000791a */ /* 0x000fe80000000000 */
[----:B------:R-:W-:Y:S02]  /*75e0*/  FMNMX.FTZ R2, R8, R2, !PT ;  /* 0x0000000208027209 */ /* 0x000fe40007810000 */
[C---:B------:R-:W-:Y:S01]  /*75f0*/  HMMA.16816.F32.BF16 R28, R228.reuse, R168, R28 ;  /* 0x000000a8e41c723c */ /* 0x040fe2000004181c */
[----:B------:R-:W-:Y:S04]  /*7600*/  BAR.SYNC.DEFER_BLOCKING 0x0 ;  /* 0x0000000000007b1d */ /* 0x000fe80000010000 */
[----:B------:R-:W-:Y:S02]  /*7610*/  FMNMX.FTZ R2, R9, R2, !PT ;  /* 0x0000000209027209 */ /* 0x000fe40007810000 */
[----:B------:R-:W-:Y:S01]  /*7620*/  FMNMX.FTZ R3, R10, R3, !PT ;  /* 0x000000030a037209 */ /* 0x000fe20007810000 */
[C---:B------:R-:W-:Y:S04]  /*7630*/  HMMA.16816.F32.BF16 R32, R228.reuse, R170, R32 ;  /* 0x000000aae420723c */ /* 0x040fe80000041820 */
[----:B------:R-:W-:Y:S02]  /*7640*/  FMNMX.FTZ R2, R12, R2, !PT ;  /* 0x000000020c027209 */ /* 0x000fe40007810000 */
[----:B------:R-:W-:Y:S02]  /*7650*/  FMNMX.FTZ R3, R11, R3, !PT ;  /* 0x000000030b037209 */ /* 0x000fe40007810000 */
[----:B------:R-:W-:Y:S01]  /*7660*/  FMNMX.FTZ R2, R13, R2, !PT ;  /* 0x000000020d027209 */ /* 0x000fe20007810000 */
[C---:B--2---:R-:W-:Y:S03]  /*7670*/  HMMA.16816.F32.BF16 R36, R228.reuse, R164, R36 ;  /* 0x000000a4e424723c */ /* 0x044fe60000041824 */
[----:B------:R-:W-:Y:S02]  /*7680*/  FMNMX.FTZ R2, R16, R2, !PT ;  /* 0x0000000210027209 */ /* 0x000fe40007810000 */
[----:B------:R-:W-:Y:S02]  /*7690*/  FMNMX.FTZ R3, R14, R3, !PT ;  /* 0x000000030e037209 */ /* 0x000fe40007810000 */
[----:B------:R-:W-:Y:S01]  /*76a0*/  FMNMX.FTZ R2, R17, R2, !PT ;  /* 0x0000000211027209 */ /* 0x000fe20007810000 */
[C---:B------:R-:W-:Y:S04]  /*76b0*/  HMMA.16816.F32.BF16 R40, R228.reuse, R166, R40 ;  /* 0x000000a6e428723c */ /* 0x040fe80000041828 */
[----:B------:R-:W-:Y:S02]  /*76c0*/  FMNMX.FTZ R3, R15, R3, !PT ;  /* 0x000000030f037209 */ /* 0x000fe40007810000 */
[----:B------:R-:W-:Y:S02]  /*76d0*/  FMNMX.FTZ R2, R20, R2, !PT ;  /* 0x0000000214027209 */ /* 0x000fe40007810000 */
[C---:B-1----:R-:W-:Y:S04]  /*76e0*/  HMMA.16816.F32.BF16 R44, R228.reuse, R160, R44 ;  /* 0x000000a0e42c723c */ /* 0x042fe8000004182c */
[----:B------:R-:W-:Y:S02]  /*76f0*/  FMNMX.FTZ R3, R18, R3, !PT ;  /* 0x0000000312037209 */ /* 0x000fe40007810000 */
[----:B------:R-:W-:Y:S02]  /*7700*/  FMNMX.FTZ R2, R21, R2, !PT ;  /* 0x0000000215027209 */ /* 0x000fe40007810000 */
[----:B------:R-:W-:Y:S01]  /*7710*/  HMMA.16816.F32.BF16 R48, R228, R162, R48 ;  /* 0x000000a2e430723c */ /* 0x000fe20000041830 */
[----:B------:R-:W-:Y:S03]  /*7720*/  LDSM.16.MT88.4 R160, [R135+UR4+0x100] ;  /* 0x0001000487a0783b */ /* 0x000fe60008004200 */
        /* <DEDUP_REMOVED lines=50> */
[--C-:B------:R-:W-:Y:S01]  /*7a50*/  FFMA.FTZ R10, R10, c[0x0][0x2d0], -R177.reuse ;  /* 0x0000b4000a0a7a23 */ /* 0x100fe200000108b1 */
[----:B------:R-:W-:Y:S01]  /*7a60*/  LDSM.16.MT88.4 R172, [R134+0x3900] ;  /* 0x0039000086ac783b */ /* 0x000fe20000004200 */
        /* <DEDUP_REMOVED lines=38> */
[----:B------:R-:W2:Y:S01]  /*7cd0*/  MUFU.EX2 R245, R5 ;  /* 0x0000000500f57308 */ /* 0x000ea20000000800 */
        /* <DEDUP_REMOVED lines=13> */
[----:B------:R-:W-:Y:S01]  /*7db0*/  FMUL.FTZ R74, R0, R74 ;  /* 0x0000004a004a7220 */ /* 0x000fe20000410000 */
[----:B--2---:R-:W-:Y:S01]  /*7dc0*/  F2FP.BF16.PACK_AB R136, R245, R246 ;  /* 0x000000f6f588723e */ /* 0x004fe200000010ff */
[----:B------:R-:W-:Y:S02]  /*7dd0*/  FMUL.FTZ R5, R2, R137 ;  /* 0x0000008902057220 */ /* 0x000fe40000410000 */
[C---:B------:R-:W-:Y:S02]  /*7de0*/  FMUL.FTZ R75, R0.reuse, R75 ;  /* 0x0000004b004b7220 */ /* 0x040fe40000410000 */
[C---:B------:R-:W-:Y:S01]  /*7df0*/  FMUL.FTZ R78, R0.reuse, R78 ;  /* 0x0000004e004e7220 */ /* 0x040fe20000410000 */
[----:B------:R2:W-:Y:S01]  /*7e00*/  MUFU.EX2 R233, R12 ;  /* 0x0000000c00e97308 */ /* 0x0005e20000000800 */
[----:B------:R-:W-:Y:S02]  /*7e10*/  FMUL.FTZ R79, R0, R79 ;  /* 0x0000004f004f7220 */ /* 0x000fe40000410000 */
[----:B------:R-:W-:Y:S02]  /*7e20*/  FMUL.FTZ R81, R2, R81 ;  /* 0x0000005102517220 */ /* 0x000fe40000410000 */
[C---:B----4-:R-:W-:Y:S01]  /*7e30*/  FMUL.FTZ R6, R0.reuse, R138 ;  /* 0x0000008a00067220 */ /* 0x050fe20000410000 */
[----:B------:R-:W-:Y:S01]  /*7e40*/  F2FP.BF16.PACK_AB R138, R247, R244 ;  /* 0x000000f4f78a723e */ /* 0x000fe200000010ff */
[C---:B------:R-:W-:Y:S02]  /*7e50*/  FMUL.FTZ R82, R0.reuse, R82 ;  /* 0x0000005200527220 */ /* 0x040fe40000410000 */
[----:B------:R-:W-:Y:S01]  /*7e60*/  FMUL.FTZ R83, R0, R83 ;  /* 0x0000005300537220 */ /* 0x000fe20000410000 */
[----:B------:R4:W1:Y:S01]  /*7e70*/  MUFU.EX2 R232, R13 ;  /* 0x0000000d00e87308 */ /* 0x0008620000000800 */
[C---:B------:R-:W-:Y:S02]  /*7e80*/  FMUL.FTZ R84, R2.reuse, R84 ;  /* 0x0000005402547220 */ /* 0x040fe40000410000 */
[----:B------:R-:W-:Y:S01]  /*7e90*/  FMUL.FTZ R85, R2, R85 ;  /* 0x0000005502557220 */ /* 0x000fe20000410000 */
[----:B---3--:R-:W-:Y:S01]  /*7ea0*/  F2FP.BF16.PACK_AB R137, R235, R242 ;  /* 0x000000f2eb89723e */ /* 0x008fe200000010ff */
[C---:B------:R-:W-:Y:S01]  /*7eb0*/  FMUL.FTZ R7, R0.reuse, R139 ;  /* 0x0000008b00077220 */ /* 0x040fe20000410000 */
[----:B------:R-:W-:Y:S01]  /*7ec0*/  F2FP.BF16.PACK_AB R139, R243, R234 ;  /* 0x000000eaf38b723e */ /* 0x000fe200000010ff */
[--C-:B------:R-:W-:Y:S02]  /*7ed0*/  FFMA.FTZ R168, R19, c[0x0][0x2d0], -R177.reuse ;  /* 0x0000b40013a87a23 */ /* 0x100fe400000108b1 */
[----:B------:R-:W-:Y:S01]  /*7ee0*/  FMUL.FTZ R19, R0, R151 ;  /* 0x0000009700137220 */ /* 0x000fe20000410000 */
[----:B------:R3:W-:Y:S01]  /*7ef0*/  MUFU.EX2 R201, R14 ;  /* 0x0000000e00c97308 */ /* 0x0007e20000000800 */
[--C-:B------:R-:W-:Y:S02]  /*7f00*/  FFMA.FTZ R24, R24, c[0x0][0x2d0], -R176.reuse ;  /* 0x0000b40018187a23 */ /* 0x100fe400000108b0 */
[C---:B------:R-:W-:Y:S05]  /*7f10*/  HMMA.16816.F32.BF16 R4, R136.reuse, R160, R4 ;  /* 0x000000a08804723c */ /* 0x040fea0000041804 */
[C---:B--2---:R-:W-:Y:S02]  /*7f20*/  FMUL.FTZ R12, R2.reuse, R144 ;  /* 0x00000090020c7220 */ /* 0x044fe40000410000 */
[----:B------:R2:W-:Y:S01]  /*7f30*/  MUFU.EX2 R195, R168 ;  /* 0x000000a800c37308 */ /* 0x0005e20000000800 */
[C---:B------:R-:W-:Y:S01]  /*7f40*/  HMMA.16816.F32.BF16 R8, R136.reuse, R162, R8 ;  /* 0x000000a28808723c */ /* 0x040fe20000041808 */
[----:B------:R-:W2:Y:S03]  /*7f50*/  LDSM.16.MT88.4 R160, [R133+0x100] ;  /* 0x0001000085a0783b */ /* 0x000ea60000004200 */
[----:B----4-:R-:W-:Y:S02]  /*7f60*/  FMUL.FTZ R13, R2, R145 ;  /* 0x00000091020d7220 */ /* 0x010fe40000410000 */
[--C-:B------:R-:W-:Y:S02]  /*7f70*/  FFMA.FTZ R25, R25, c[0x0][0x2d0], -R176.reuse ;  /* 0x0000b40019197a23 */ /* 0x100fe400000108b0 */
[C---:B------:R-:W-:Y:S01]  /*7f80*/  HMMA.16816.F32.BF16 R52, R136.reuse, R164, R52 ;  /* 0x000000a48834723c */ /* 0x040fe20000041834 */
[----:B------:R-:W-:Y:S03]  /*7f90*/  MUFU.EX2 R183, R24 ;  /* 0x0000001800b77308 */ /* 0x000fe60000000800 */
[--C-:B------:R-:W-:Y:S02]  /*7fa0*/  FFMA.FTZ R26, R26, c[0x0][0x2d0], -R177.reuse ;  /* 0x0000b4001a1a7a23 */ /* 0x100fe400000108b1 */
[----:B---3--:R-:W-:Y:S02]  /*7fb0*/  FMUL.FTZ R14, R0, R146 ;  /* 0x00000092000e7220 */ /* 0x008fe40000410000 */
[C---:B------:R-:W-:Y:S01]  /*7fc0*/  HMMA.16816.F32.BF16 R56, R136.reuse, R166, R56 ;  /* 0x000000a68838723c */ /* 0x040fe20000041838 */
[----:B------:R-:W3:Y:S02]  /*7fd0*/  LDSM.16.MT88.4 R164, [R135+UR4+0x3100] ;  /* 0x0031000487a4783b */ /* 0x000ee40008004200 */
[----:B------:R-:W-:Y:S01]  /*7fe0*/  MUFU.EX2 R192, R25 ;  /* 0x0000001900c07308 */ /* 0x000fe20000000800 */
[--C-:B------:R-:W-:Y:S02]  /*7ff0*/  FFMA.FTZ R27, R27, c[0x0][0x2d0], -R177.reuse ;  /* 0x0000b4001b1b7a23 */ /* 0x100fe400000108b1 */
[--C-:B------:R-:W-:Y:S02]  /*8000*/  FFMA.FTZ R28, R28, c[0x0][0x2d0], -R176.reuse ;  /* 0x0000b4001c1c7a23 */ /* 0x100fe400000108b0 */
[C---:B-1----:R-:W-:Y:S01]  /*8010*/  HMMA.16816.F32.BF16 R60, R136.reuse, R140, R60 ;  /* 0x0000008c883c723c */ /* 0x042fe2000004183c */
[----:B--2---:R-:W-:Y:S03]  /*8020*/  LDSM.16.MT88.4 R168, [R135+UR4+0x3900] ;  /* 0x0039000487a8783b */ /* 0x004fe60008004200 */
[--C-:B------:R-:W-:Y:S01]  /*8030*/  FFMA.FTZ R29, R29, c[0x0][0x2d0], -R176.reuse ;  /* 0x0000b4001d1d7a23 */ /* 0x100fe200000108b0 */
[----:B------:R-:W-:Y:S01]  /*8040*/  MUFU.EX2 R178, R26 ;  /* 0x0000001a00b27308 */ /* 0x000fe20000000800 */
[--C-:B------:R-:W-:Y:S02]  /*8050*/  FFMA.FTZ R30, R30, c[0x0][0x2d0], -R177.reuse ;  /* 0x0000b4001e1e7a23 */ /* 0x100fe400000108b1 */
[C---:B------:R-:W-:Y:S01]  /*8060*/  HMMA.16816.F32.BF16 R64, R136.reuse, R142, R64 ;  /* 0x0000008e8840723c */ /* 0x040fe20000041840 */
[----:B------:R-:W1:Y:S03]  /*8070*/  LDSM.16.MT88.4 R140, [R134+0x3100] ;  /* 0x00310000868c783b */ /* 0x000e660000004200 */
[--C-:B------:R-:W-:Y:S02]  /*8080*/  FFMA.FTZ R31, R31, c[0x0][0x2d0], -R177.reuse ;  /* 0x0000b4001f1f7a23 */ /* 0x100fe400000108b1 */
[--C-:B------:R-:W-:Y:S01]  /*8090*/  FFMA.FTZ R32, R32, c[0x0][0x2d0], -R176.reuse ;  /* 0x0000b40020207a23 */ /* 0x100fe200000108b0 */
[----:B------:R2:W-:Y:S01]  /*80a0*/  MUFU.EX2 R179, R27 ;  /* 0x0000001b00b37308 */ /* 0x0005e20000000800 */
[--C-:B------:R-:W-:Y:S01]  /*80b0*/  FFMA.FTZ R33, R33, c[0x0][0x2d0], -R176.reuse ;  /* 0x0000b40021217a23 */ /* 0x100fe200000108b0 */
[C---:B------:R-:W-:Y:S03]  /*80c0*/  HMMA.16816.F32.BF16 R68, R136.reuse, R160, R68 ;  /* 0x000000a08844723c */ /* 0x040fe60000041844 */
[--C-:B------:R-:W-:Y:S02]  /*80d0*/  FFMA.FTZ R34, R34, c[0x0][0x2d0], -R177.reuse ;  /* 0x0000b40022227a23 */ /* 0x100fe400000108b1 */
[--C-:B------:R-:W-:Y:S02]  /*80e0*/  FFMA.FTZ R35, R35, c[0x0][0x2d0], -R177.reuse ;  /* 0x0000b40023237a23 */ /* 0x100fe400000108b1 */
[--C-:B------:R-:W-:Y:S01]  /*80f0*/  FFMA.FTZ R36, R36, c[0x0][0x2d0], -R176.reuse ;  /* 0x0000b40024247a23 */ /* 0x100fe200000108b0 */
[C---:B------:R-:W-:Y:S01]  /*8100*/  HMMA.16816.F32.BF16 R72, R136.reuse, R162, R72 ;  /* 0x000000a28848723c */ /* 0x040fe20000041848 */
[----:B------:R-:W4:Y:S01]  /*8110*/  LDSM.16.MT88.4 R160, [R237+UR4+0x3100] ;  /* 0x00310004eda0783b */ /* 0x000f220008004200 */
[----:B------:R1:W-:Y:S02]  /*8120*/  MUFU.EX2 R200, R15 ;  /* 0x0000000f00c87308 */ /* 0x0003e40000000800 */
[--C-:B------:R-:W-:Y:S02]  /*8130*/  FFMA.FTZ R37, R37, c[0x0][0x2d0], -R176.reuse ;  /* 0x0000b40025257a23 */ /* 0x100fe400000108b0 */
[--C-:B------:R-:W-:Y:S02]  /*8140*/  FFMA.FTZ R38, R38, c[0x0][0x2d0], -R177.reuse ;  /* 0x0000b40026267a23 */ /* 0x100fe400000108b1 */
[C---:B---3--:R-:W-:Y:S04]  /*8150*/  HMMA.16816.F32.BF16 R76, R136.reuse, R164, R76 ;  /* 0x000000a4884c723c */ /* 0x048fe8000004184c */
[--C-:B------:R-:W-:Y:S01]  /*8160*/  FFMA.FTZ R39, R39, c[0x0][0x2d0], -R177.reuse ;  /* 0x0000b40027277a23 */ /* 0x100fe200000108b1 */
[----:B--2---:R-:W-:Y:S01]  /*8170*/  LDSM.16.MT88.4 R24, [R134+0x1100] ;  /* 0x001100008618783b */ /* 0x004fe20000004200 */
[--C-:B------:R-:W-:Y:S02]  /*8180*/  FFMA.FTZ R40, R40, c[0x0][0x2d0], -R176.reuse ;  /* 0x0000b40028287a23 */ /* 0x100fe400000108b0 */
[C---:B------:R-:W-:Y:S04]  /*8190*/  HMMA.16816.F32.BF16 R80, R136.reuse, R166, R80 ;  /* 0x000000a68850723c */ /* 0x040fe80000041850 */
[C---:B------:R-:W-:Y:S01]  /*81a0*/  FMUL.FTZ R86, R0.reuse, R86 ;  /* 0x0000005600567220 */ /* 0x040fe20000410000 */
[----:B------:R-:W2:Y:S01]  /*81b0*/  LDSM.16.MT88.4 R164, [R133+0x3100] ;  /* 0x0031000085a4783b */ /* 0x000ea20000004200 */
[C---:B------:R-:W-:Y:S02]  /*81c0*/  FMUL.FTZ R87, R0.reuse, R87 ;  /* 0x0000005700577220 */ /* 0x040fe40000410000 */
[--C-:B------:R-:W-:Y:S04]  /*81d0*/  FFMA.FTZ R41, R41, c[0x0][0x2d0], -R176.reuse ;  /* 0x0000b40029297a23 */ /* 0x100fe800000108b0 */
[----:B-1----:R-:W-:Y:S01]  /*81e0*/  FMUL.FTZ R15, R0, R147 ;  /* 0x00000093000f7220 */ /* 0x002fe20000410000 */
[C---:B------:R-:W-:Y:S01]  /*81f0*/  HMMA.16816.F32.BF16 R84, R136.reuse, R140, R84 ;  /* 0x0000008c8854723c */ /* 0x040fe20000041854 */
[----:B------:R-:W-:Y:S02]  /*8200*/  LDSM.16.MT88.4 R144, [R135+UR4+0x900] ;  /* 0x000900048790783b */ /* 0x000fe40008004200 */
[C---:B------:R-:W-:Y:S02]  /*8210*/  FMUL.FTZ R88, R2.reuse, R88 ;  /* 0x0000005802587220 */ /* 0x040fe40000410000 */
[----:B------:R-:W-:Y:S02]  /*8220*/  FMUL.FTZ R89, R2, R89 ;  /* 0x0000005902597220 */ /* 0x000fe40000410000 */
[C---:B------:R-:W-:Y:S02]  /*8230*/  FMUL.FTZ R90, R0.reuse, R90 ;  /* 0x0000005a005a7220 */ /* 0x040fe40000410000 */
[----:B------:R-:W-:Y:S03]  /*8240*/  FMUL.FTZ R91, R0, R91 ;  /* 0x0000005b005b7220 */ /* 0x000fe60000410000 */
[--C-:B------:R-:W-:Y:S02]  /*8250*/  FFMA.FTZ R42, R42, c[0x0][0x2d0], -R177.reuse ;  /* 0x0000b4002a2a7a23 */ /* 0x100fe400000108b1 */
[--C-:B------:R-:W-:Y:S02]  /*8260*/  FFMA.FTZ R43, R43, c[0x0][0x2d0], -R177.reuse ;  /* 0x0000b4002b2b7a23 */ /* 0x100fe400000108b1 */
[C---:B------:R-:W-:Y:S01]  /*8270*/  HMMA.16816.F32.BF16 R88, R136.reuse, R142, R88 ;  /* 0x0000008e8858723c */ /* 0x040fe20000041858 */
[----:B------:R-:W1:Y:S02]  /*8280*/  LDSM.16.MT88.4 R140, [R135+UR4+0x6100] ;  /* 0x00610004878c783b */ /* 0x000e640008004200 */
[C---:B------:R-:W-:Y:S02]  /*8290*/  FMUL.FTZ R92, R2.reuse, R92 ;  /* 0x0000005c025c7220 */ /* 0x040fe40000410000 */
[----:B------:R-:W-:Y:S02]  /*82a0*/  FMUL.FTZ R93, R2, R93 ;  /* 0x0000005d025d7220 */ /* 0x000fe40000410000 */
[C---:B------:R-:W-:Y:S02]  /*82b0*/  FMUL.FTZ R94, R0.reuse, R94 ;  /* 0x0000005e005e7220 */ /* 0x040fe40000410000 */
[----:B------:R-:W-:Y:S03]  /*82c0*/  FMUL.FTZ R95, R0, R95 ;  /* 0x0000005f005f7220 */ /* 0x000fe60000410000 */
[--C-:B------:R-:W-:Y:S02]  /*82d0*/  FFMA.FTZ R44, R44, c[0x0][0x2d0], -R176.reuse ;  /* 0x0000b4002c2c7a23 */ /* 0x100fe400000108b0 */
[--C-:B------:R-:W-:Y:S02]  /*82e0*/  FFMA.FTZ R45, R45, c[0x0][0x2d0], -R176.reuse ;  /* 0x0000b4002d2d7a23 */ /* 0x100fe400000108b0 */
[C---:B----4-:R-:W-:Y:S03]  /*82f0*/  HMMA.16816.F32.BF16 R92, R136.reuse, R160, R92 ;  /* 0x000000a0885c723c */ /* 0x050fe6000004185c */
[C---:B------:R-:W-:Y:S02]  /*8300*/  FMUL.FTZ R96, R2.reuse, R96 ;  /* 0x0000006002607220 */ /* 0x040fe40000410000 */
[----:B------:R-:W-:Y:S02]  /*8310*/  FMUL.FTZ R97, R2, R97 ;  /* 0x0000006102617220 */ /* 0x000fe40000410000 */
[C---:B------:R-:W-:Y:S02]  /*8320*/  FMUL.FTZ R98, R0.reuse, R98 ;  /* 0x0000006200627220 */ /* 0x040fe40000410000 */
[----:B------:R-:W-:Y:S03]  /*8330*/  FMUL.FTZ R99, R0, R99 ;  /* 0x0000006300637220 */ /* 0x000fe60000410000 */
[--C-:B------:R-:W-:Y:S02]  /*8340*/  FFMA.FTZ R46, R46, c[0x0][0x2d0], -R177.reuse ;  /* 0x0000b4002e2e7a23 */ /* 0x100fe400000108b1 */
[--C-:B------:R-:W-:Y:S02]  /*8350*/  FFMA.FTZ R47, R47, c[0x0][0x2d0], -R177.reuse ;  /* 0x0000b4002f2f7a23 */ /* 0x100fe400000108b1 */
[C---:B------:R-:W-:Y:S01]  /*8360*/  HMMA.16816.F32.BF16 R96, R136.reuse, R162, R96 ;  /* 0x000000a28860723c */ /* 0x040fe20000041860 */
[----:B------:R-:W3:Y:S02]  /*8370*/  LDSM.16.MT88.4 R160, [R134+0x6100] ;  /* 0x0061000086a0783b */ /* 0x000ee40000004200 */
[C---:B------:R-:W-:Y:S02]  /*8380*/  FMUL.FTZ R100, R2.reuse, R100 ;  /* 0x0000006402647220 */ /* 0x040fe40000410000 */
[----:B------:R-:W-:Y:S02]  /*8390*/  FMUL.FTZ R101, R2, R101 ;  /* 0x0000006502657220 */ /* 0x000fe40000410000 */
[C---:B------:R-:W-:Y:S02]  /*83a0*/  FMUL.FTZ R102, R0.reuse, R102 ;  /* 0x0000006600667220 */ /* 0x040fe40000410000 */
[----:B------:R-:W-:Y:S03]  /*83b0*/  FMUL.FTZ R103, R0, R103 ;  /* 0x0000006700677220 */ /* 0x000fe60000410000 */
[C---:B------:R-:W-:Y:S02]  /*83c0*/  FMUL.FTZ R104, R2.reuse, R104 ;  /* 0x0000006802687220 */ /* 0x040fe40000410000 */
[----:B------:R-:W-:Y:S02]  /*83d0*/  FMUL.FTZ R105, R2, R105 ;  /* 0x0000006902697220 */ /* 0x000fe40000410000 */
[C---:B--2---:R-:W-:Y:S03]  /*83e0*/  HMMA.16816.F32.BF16 R100, R136.reuse, R164, R100 ;  /* 0x000000a48864723c */ /* 0x044fe60000041864 */
[C---:B------:R-:W-:Y:S02]  /*83f0*/  FMUL.FTZ R106, R0.reuse, R106 ;  /* 0x0000006a006a7220 */ /* 0x040fe40000410000 */
[----:B------:R-:W-:Y:S02]  /*8400*/  FMUL.FTZ R107, R0, R107 ;  /* 0x0000006b006b7220 */ /* 0x000fe40000410000 */
[C---:B------:R-:W-:Y:S02]  /*8410*/  FMUL.FTZ R108, R2.reuse, R108 ;  /* 0x0000006c026c7220 */ /* 0x040fe40000410000 */
[----:B------:R-:W-:Y:S03]  /*8420*/  FMUL.FTZ R109, R2, R109 ;  /* 0x0000006d026d7220 */ /* 0x000fe60000410000 */
[C---:B------:R-:W-:Y:S01]  /*8430*/  HMMA.16816.F32.BF16 R104, R136.reuse, R166, R104 ;  /* 0x000000a68868723c */ /* 0x040fe20000041868 */
[----:B------:R-:W2:Y:S02]  /*8440*/  LDSM.16.MT88.4 R164, [R237+UR4+0x6100] ;  /* 0x00610004eda4783b */ /* 0x000ea40008004200 */
[C---:B------:R-:W-:Y:S02]  /*8450*/  FMUL.FTZ R110, R0.reuse, R110 ;  /* 0x0000006e006e7220 */ /* 0x040fe40000410000 */
[----:B------:R-:W-:Y:S02]  /*8460*/  FMUL.FTZ R111, R0, R111 ;  /* 0x0000006f006f7220 */ /* 0x000fe40000410000 */
[C---:B------:R-:W-:Y:S02]  /*8470*/  FMUL.FTZ R112, R2.reuse, R112 ;  /* 0x0000007002707220 */ /* 0x040fe40000410000 */
[----:B------:R-:W-:Y:S03]  /*8480*/  FMUL.FTZ R113, R2, R113 ;  /* 0x0000007102717220 */ /* 0x000fe60000410000 */
[C---:B-1----:R-:W-:Y:S03]  /*8490*/  HMMA.16816.F32.BF16 R108, R136.reuse, R140, R108 ;  /* 0x0000008c886c723c */ /* 0x042fe6000004186c */
[C---:B------:R-:W-:Y:S02]  /*84a0*/  FMUL.FTZ R114, R0.reuse, R114 ;  /* 0x0000007200727220 */ /* 0x040fe40000410000 */
[----:B------:R-:W-:Y:S02]  /*84b0*/  FMUL.FTZ R115, R0, R115 ;  /* 0x0000007300737220 */ /* 0x000fe40000410000 */
[C---:B------:R-:W-:Y:S02]  /*84c0*/  FMUL.FTZ R116, R2.reuse, R116 ;  /* 0x0000007402747220 */ /* 0x040fe40000410000 */
[----:B------:R-:W-:Y:S03]  /*84d0*/  FMUL.FTZ R117, R2, R117 ;  /* 0x0000007502757220 */ /* 0x000fe60000410000 */
[C---:B------:R-:W-:Y:S01]  /*84e0*/  HMMA.16816.F32.BF16 R112, R136.reuse, R142, R112 ;  /* 0x0000008e8870723c */ /* 0x040fe20000041870 */
[----:B------:R-:W1:Y:S02]  /*84f0*/  LDSM.16.MT88.4 R140, [R133+0x6100] ;  /* 0x00610000858c783b */ /* 0x000e640000004200 */
[C---:B------:R-:W-:Y:S02]  /*8500*/  FMUL.FTZ R118, R0.reuse, R118 ;  /* 0x0000007600767220 */ /* 0x040fe40000410000 */
[----:B------:R-:W-:Y:S02]  /*8510*/  FMUL.FTZ R119, R0, R119 ;  /* 0x0000007700777220 */ /* 0x000fe40000410000 */
[--C-:B------:R-:W-:Y:S02]  /*8520*/  FFMA.FTZ R16, R16, c[0x0][0x2d0], -R176.reuse ;  /* 0x0000b40010107a23 */ /* 0x100fe400000108b0 */
[--C-:B------:R-:W-:Y:S02]  /*8530*/  FFMA.FTZ R17, R17, c[0x0][0x2d0], -R176.reuse ;  /* 0x0000b40011117a23 */ /* 0x100fe400000108b0 */
[----:B------:R4:W-:Y:S01]  /*8540*/  MUFU.EX2 R203, R16 ;  /* 0x0000001000cb7308 */ /* 0x0009e20000000800 */
[C---:B---3--:R-:W-:Y:S03]  /*8550*/  HMMA.16816.F32.BF16 R116, R136.reuse, R160, R116 ;  /* 0x000000a08874723c */ /* 0x048fe60000041874 */
[--C-:B------:R-:W-:Y:S02]  /*8560*/  FFMA.FTZ R18, R18, c[0x0][0x2d0], -R177.reuse ;  /* 0x0000b40012127a23 */ /* 0x100fe400000108b1 */
[C---:B------:R-:W-:Y:S02]  /*8570*/  FMUL.FTZ R120, R2.reuse, R120 ;  /* 0x0000007802787220 */ /* 0x040fe40000410000 */
[----:B------:R-:W-:Y:S02]  /*8580*/  FMUL.FTZ R121, R2, R121 ;  /* 0x0000007902797220 */ /* 0x000fe40000410000 */
[----:B------:R3:W1:Y:S03]  /*8590*/  MUFU.EX2 R202, R17 ;  /* 0x0000001100ca7308 */ /* 0x0006660000000800 */
[C---:B------:R-:W-:Y:S02]  /*85a0*/  FMUL.FTZ R122, R0.reuse, R122 ;  /* 0x0000007a007a7220 */ /* 0x040fe40000410000 */
[----:B------:R-:W-:Y:S02]  /*85b0*/  FMUL.FTZ R123, R0, R123 ;  /* 0x0000007b007b7220 */ /* 0x000fe40000410000 */
[C---:B------:R-:W-:Y:S02]  /*85c0*/  FMUL.FTZ R124, R2.reuse, R124 ;  /* 0x0000007c027c7220 */ /* 0x040fe40000410000 */
[----:B------:R-:W-:Y:S01]  /*85d0*/  FMUL.FTZ R125, R2, R125 ;  /* 0x0000007d027d7220 */ /* 0x000fe20000410000 */
[----:B------:R1:W1:Y:S01]  /*85e0*/  MUFU.EX2 R194, R18 ;  /* 0x0000001200c27308 */ /* 0x0002620000000800 */
[C---:B------:R-:W-:Y:S01]  /*85f0*/  FMUL.FTZ R126, R0.reuse, R126 ;  /* 0x0000007e007e7220 */ /* 0x040fe20000410000 */
[C---:B------:R-:W-:Y:S01]  /*8600*/  HMMA.16816.F32.BF16 R120, R136.reuse, R162, R120 ;  /* 0x000000a28878723c */ /* 0x040fe20000041878 */
[----:B------:R-:W1:Y:S02]  /*8610*/  LDSM.16.MT88.4 R160, [R134+0x900] ;  /* 0x0009000086a0783b */ /* 0x000e640000004200 */
[----:B------:R-:W-:Y:S02]  /*8620*/  FMUL.FTZ R127, R0, R127 ;  /* 0x0000007f007f7220 */ /* 0x000fe40000410000 */
[C---:B----4-:R-:W-:Y:S02]  /*8630*/  FMUL.FTZ R16, R2.reuse, R148 ;  /* 0x0000009402107220 */ /* 0x050fe40000410000 */
[C---:B------:R-:W-:Y:S02]  /*8640*/  FMUL.FTZ R128, R2.reuse, R128 ;  /* 0x0000008002807220 */ /* 0x040fe40000410000 */
[C---:B------:R-:W-:Y:S01]  /*8650*/  FMUL.FTZ R129, R2.reuse, R129 ;  /* 0x0000008102817220 */ /* 0x040fe20000410000 */
[C---:B--2---:R-:W-:Y:S03]  /*8660*/  HMMA.16816.F32.BF16 R124, R136.reuse, R164, R124 ;  /* 0x000000a4887c723c */ /* 0x044fe6000004187c */
[----:B---3--:R-:W-:Y:S02]  /*8670*/  FMUL.FTZ R17, R2, R149 ;  /* 0x0000009502117220 */ /* 0x008fe40000410000 */
[C---:B------:R-:W-:Y:S02]  /*8680*/  FMUL.FTZ R130, R0.reuse, R130 ;  /* 0x0000008200827220 */ /* 0x040fe40000410000 */
[C---:B------:R-:W-:Y:S01]  /*8690*/  FMUL.FTZ R131, R0.reuse, R131 ;  /* 0x0000008300837220 */ /* 0x040fe20000410000 */
[C---:B------:R-:W-:Y:S01]  /*86a0*/  HMMA.16816.F32.BF16 R12, R136.reuse, R166, R12 ;  /* 0x000000a6880c723c */ /* 0x040fe2000004180c */
[----:B------:R-:W2:Y:S03]  /*86b0*/  LDSM.16.MT88.4 R164, [R237+UR4+0x900] ;  /* 0x00090004eda4783b */ /* 0x000ea60008004200 */
[----:B-1----:R-:W-:Y:S02]  /*86c0*/  FMUL.FTZ R18, R0, R150 ;  /* 0x0000009600127220 */ /* 0x002fe40000410000 */
[--C-:B------:R-:W-:Y:S02]  /*86d0*/  FFMA.FTZ R20, R20, c[0x0][0x2d0], -R176.reuse ;  /* 0x0000b40014147a23 */ /* 0x100fe400000108b0 */
[--C-:B------:R-:W-:Y:S01]  /*86e0*/  FFMA.FTZ R21, R21, c[0x0][0x2d0], -R176.reuse ;  /* 0x0000b40015157a23 */ /* 0x100fe200000108b0 */
[----:B------:R-:W1:Y:S01]  /*86f0*/  LDSM.16.MT88.4 R148, [R133+0x900] ;  /* 0x000900008594783b */ /* 0x000e620000004200 */
[----:B------:R-:W-:Y:S01]  /*8700*/  MUFU.EX2 R193, R20 ;  /* 0x0000001400c17308 */ /* 0x000fe20000000800 */
[C---:B------:R-:W-:Y:S03]  /*8710*/  HMMA.16816.F32.BF16 R16, R136.reuse, R140, R16 ;  /* 0x0000008c8810723c */ /* 0x040fe60000041810 */
[--C-:B------:R-:W-:Y:S02]  /*8720*/  FFMA.FTZ R22, R22, c[0x0][0x2d0], -R177.reuse ;  /* 0x0000b40016167a23 */ /* 0x100fe400000108b1 */
[--C-:B------:R-:W-:Y:S02]  /*8730*/  FFMA.FTZ R23, R23, c[0x0][0x2d0], -R177.reuse ;  /* 0x0000b40017177a23 */ /* 0x100fe400000108b1 */
[--C-:B------:R-:W-:Y:S01]  /*8740*/  FFMA.FTZ R48, R48, c[0x0][0x2d0], -R176.reuse ;  /* 0x0000b40030307a23 */ /* 0x100fe200000108b0 */
[----:B------:R-:W-:Y:S01]  /*8750*/  HMMA.16816.F32.BF16 R128, R136, R142, R128 ;  /* 0x0000008e8880723c */ /* 0x000fe20000041880 */
[----:B------:R-:W3:Y:S01]  /*8760*/  LDSM.16.MT88.4 R140, [R237+UR4+0x3900] ;  /* 0x00390004ed8c783b */ /* 0x000ee20008004200 */
[----:B------:R-:W4:Y:S02]  /*8770*/  MUFU.EX2 R182, R21 ;  /* 0x0000001500b67308 */ /* 0x000f240000000800 */
[----:B------:R-:W-:Y:S02]  /*8780*/  FFMA.FTZ R49, R49, c[0x0][0x2d0], -R176 ;  /* 0x0000b40031317a23 */ /* 0x000fe400000108b0 */
[--C-:B------:R-:W-:Y:S01]  /*8790*/  FFMA.FTZ R50, R50, c[0x0][0x2d0], -R177.reuse ;  /* 0x0000b40032327a23 */ /* 0x100fe200000108b1 */
[----:B------:R-:W-:Y:S01]  /*87a0*/  F2FP.BF16.PACK_AB R136, R232, R233 ;  /* 0x000000e9e888723e */ /* 0x000fe200000010ff */
[----:B------:R-:W-:Y:S01]  /*87b0*/  FFMA.FTZ R51, R51, c[0x0][0x2d0], -R177 ;  /* 0x0000b40033337a23 */ /* 0x000fe200000108b1 */
[----:B------:R-:W-:Y:S03]  /*87c0*/  F2FP.BF16.PACK_AB R138, R202, R203 ;  /* 0x000000cbca8a723e */ /* 0x000fe600000010ff */
[----:B------:R-:W-:Y:S01]  /*87d0*/  F2FP.BF16.PACK_AB R137, R200, R201 ;  /* 0x000000c9c889723e */ /* 0x000fe200000010ff */
[----:B------:R1:W-:Y:S01]  /*87e0*/  MUFU.EX2 R181, R22 ;  /* 0x0000001600b57308 */ /* 0x0003e20000000800 */
[----:B------:R-:W-:Y:S01]  /*87f0*/  F2FP.BF16.PACK_AB R139, R195, R194 ;  /* 0x000000c2c38b723e */ /* 0x000fe200000010ff */
[----:B------:R-:W-:Y:S02]  /*8800*/  FFMA.FTZ R2, R2, R248, R246 ;  /* 0x000000f802027223 */ /* 0x000fe400000100f6 */
[----:B------:R-:W-:Y:S02]  /*8810*/  FFMA.FTZ R0, R0, R249, R242 ;  /* 0x000000f900007223 */ /* 0x000fe400000100f2 */
[----:B------:R-:W-:Y:S02]  /*8820*/  FADD.FTZ R2, R245, R2 ;  /* 0x00000002f5027221 */ /* 0x000fe40000010000 */
[C---:B------:R-:W-:Y:S02]  /*8830*/  HMMA.16816.F32.BF16 R4, R136.reuse, R144, R4 ;  /* 0x000000908804723c */ /* 0x040fe40000041804 */
[----:B------:R-:W2:Y:S01]  /*8840*/  MUFU.EX2 R180, R23 ;  /* 0x0000001700b47308 */ /* 0x000ea20000000800 */
[----:B------:R-:W-:Y:S01]  /*8850*/  FADD.FTZ R2, R244, R2 ;  /* 0x00000002f4027221 */ /* 0x000fe20000010000 */
[----:B----4-:R-:W-:Y:S01]  /*8860*/  F2FP.BF16.PACK_AB R20, R182, R193 ;  /* 0x000000c1b614723e */ /* 0x010fe200000010ff */
[----:B------:R-:W-:Y:S03]  /*8870*/  FADD.FTZ R0, R235, R0 ;  /* 0x00000000eb007221 */ /* 0x000fe60000010000 */
[C---:B------:R-:W-:Y:S01]  /*8880*/  HMMA.16816.F32.BF16 R8, R136.reuse, R146, R8 ;  /* 0x000000928808723c */ /* 0x040fe20000041808 */
[----:B------:R-:W4:Y:S03]  /*8890*/  LDSM.16.MT88.4 R144, [R133+0x3900] ;  /* 0x003900008590783b */ /* 0x000f260000004200 */
[----:B------:R-:W-:Y:S01]  /*88a0*/  MUFU.EX2 R48, R48 ;  /* 0x0000003000307308 */ /* 0x000fe20000000800 */
[----:B------:R-:W-:Y:S02]  /*88b0*/  FADD.FTZ R2, R247, R2 ;  /* 0x00000002f7027221 */ /* 0x000fe40000010000 */
[----:B------:R-:W-:Y:S01]  /*88c0*/  FADD.FTZ R0, R234, R0 ;  /* 0x00000000ea007221 */ /* 0x000fe20000010000 */
[C---:B------:R-:W-:Y:S04]  /*88d0*/  HMMA.16816.F32.BF16 R52, R136.reuse, R160, R52 ;  /* 0x000000a08834723c */ /* 0x040fe80000041834 */
[----:B-1----:R-:W-:Y:S01]  /*88e0*/  F2FP.BF16.PACK_AB R22, R192, R183 ;  /* 0x000000b7c016723e */ /* 0x002fe200000010ff */
[----:B------:R-:W-:Y:S01]  /*88f0*/  FADD.FTZ R2, R233, R2 ;  /* 0x00000002e9027221 */ /* 0x000fe20000010000 */
[----:B------:R-:W-:Y:S01]  /*8900*/  MUFU.EX2 R49, R49 ;  /* 0x0000003100317308 */ /* 0x000fe20000000800 */
[----:B------:R-:W-:Y:S01]  /*8910*/  FADD.FTZ R0, R243, R0 ;  /* 0x00000000f3007221 */ /* 0x000fe20000010000 */
[C---:B------:R-:W-:Y:S01]  /*8920*/  HMMA.16816.F32.BF16 R56, R136.reuse, R162, R56 ;  /* 0x000000a28838723c */ /* 0x040fe20000041838 */
[----:B------:R-:W-:Y:S03]  /*8930*/  LDSM.16.MT88.4 R160, [R134+0x6900] ;  /* 0x0069000086a0783b */ /* 0x000fe60000004200 */
[----:B--2---:R-:W-:Y:S01]  /*8940*/  F2FP.BF16.PACK_AB R21, R180, R181 ;  /* 0x000000b5b415723e */ /* 0x004fe200000010ff */
[----:B------:R-:W-:Y:S01]  /*8950*/  FADD.FTZ R2, R232, R2 ;  /* 0x00000002e8027221 */ /* 0x000fe20000010000 */
[----:B------:R-:W-:Y:S01]  /*8960*/  F2FP.BF16.PACK_AB R23, R179, R178 ;  /* 0x000000b2b317723e */ /* 0x000fe200000010ff */
[----:B------:R-:W-:Y:S01]  /*8970*/  FADD.FTZ R0, R201, R0 ;  /* 0x00000000c9007221 */ /* 0x000fe20000010000 */
[C---:B------:R-:W-:Y:S01]  /*8980*/  HMMA.16816.F32.BF16 R60, R136.reuse, R164, R60 ;  /* 0x000000a4883c723c */ /* 0x040fe2000004183c */
[----:B------:R-:W-:Y:S03]  /*8990*/  MUFU.EX2 R50, R50 ;  /* 0x0000003200327308 */ /* 0x000fe60000000800 */
[----:B------:R-:W-:Y:S02]  /*89a0*/  FADD.FTZ R2, R203, R2 ;  /* 0x00000002cb027221 */ /* 0x000fe40000010000 */
[----:B------:R-:W-:Y:S02]  /*89b0*/  FADD.FTZ R0, R200, R0 ;  /* 0x00000000c8007221 */ /* 0x000fe40000010000 */
[C---:B------:R-:W-:Y:S01]  /*89c0*/  HMMA.16816.F32.BF16 R64, R136.reuse, R166, R64 ;  /* 0x000000a68840723c */ /* 0x040fe20000041840 */
[----:B------:R-:W-:Y:S02]  /*89d0*/  LDSM.16.MT88.4 R164, [R135+UR4+0x4100] ;  /* 0x0041000487a4783b */ /* 0x000fe40008004200 */
[----:B------:R-:W-:Y:S01]  /*89e0*/  MUFU.EX2 R51, R51 ;  /* 0x0000003300337308 */ /* 0x000fe20000000800 */
[----:B------:R-:W-:Y:S04]  /*89f0*/  FADD.FTZ R0, R194, R0 ;  /* 0x00000000c2007221 */ /* 0x000fe80000010000 */
[C---:B------:R-:W-:Y:S08]  /*8a00*/  HMMA.16816.F32.BF16 R68, R136.reuse, R148, R68 ;  /* 0x000000948844723c */ /* 0x040ff00000041844 */
[C---:B------:R-:W-:Y:S01]  /*8a10*/  HMMA.16816.F32.BF16 R72, R136.reuse, R150, R72 ;  /* 0x000000968848723c */ /* 0x040fe20000041848 */
[----:B------:R-:W1:Y:S07]  /*8a20*/  LDSM.16.MT88.4 R148, [R135+UR4+0x6900] ;  /* 0x006900048794783b */ /* 0x000e6e0008004200 */
[C---:B------:R-:W-:Y:S08]  /*8a30*/  HMMA.16816.F32.BF16 R76, R136.reuse, R168, R76 ;  /* 0x000000a8884c723c */ /* 0x040ff0000004184c */
[C---:B------:R-:W-:Y:S01]  /*8a40*/  HMMA.16816.F32.BF16 R80, R136.reuse, R170, R80 ;  /* 0x000000aa8850723c */ /* 0x040fe20000041850 */
[----:B------:R-:W-:Y:S07]  /*8a50*/  LDSM.16.MT88.4 R168, [R134+0x4100] ;  /* 0x0041000086a8783b */ /* 0x000fee0000004200 */
[C---:B------:R-:W-:Y:S01]  /*8a60*/  HMMA.16816.F32.BF16 R84, R136.reuse, R172, R84 ;  /* 0x000000ac8854723c */ /* 0x040fe20000041854 */
[----:B------:R-:W-:Y:S07]  /*8a70*/  MUFU.EX2 R173, R32 ;  /* 0x0000002000ad7308 */ /* 0x000fee0000000800 */
[C---:B------:R-:W-:Y:S03]  /*8a80*/  HMMA.16816.F32.BF16 R88, R136.reuse, R174, R88 ;  /* 0x000000ae8858723c */ /* 0x040fe60000041858 */
[----:B------:R-:W-:Y:S05]  /*8a90*/  MUFU.EX2 R175, R28 ;  /* 0x0000001c00af7308 */ /* 0x000fea0000000800 */
[C---:B---3--:R-:W-:Y:S05]  /*8aa0*/  HMMA.16816.F32.BF16 R92, R136.reuse, R140, R92 ;  /* 0x0000008c885c723c */ /* 0x048fea000004185c */
[----:B------:R-:W2:Y:S03]  /*8ab0*/  MUFU.EX2 R174, R29 ;  /* 0x0000001d00ae7308 */ /* 0x000ea60000000800 */
[C---:B------:R-:W-:Y:S01]  /*8ac0*/  HMMA.16816.F32.BF16 R96, R136.reuse, R142, R96 ;  /* 0x0000008e8860723c */ /* 0x040fe20000041860 */
[----:B------:R-:W3:Y:S06]  /*8ad0*/  LDSM.16.MT88.4 R140, [R237+UR4+0x6900] ;  /* 0x00690004ed8c783b */ /* 0x000eec0008004200 */
[----:B------:R-:W2:Y:S01]  /*8ae0*/  MUFU.EX2 R172, R33 ;  /* 0x0000002100ac7308 */ /* 0x000ea20000000800 */
        /* <DEDUP_REMOVED lines=8> */
[----:B------:R-:W2:Y:S07]  /*8b70*/  LDSM.16.MT88.4 R160, [R237+UR4+0x1100] ;  /* 0x00110004eda0783b */ /* 0x000eae0008004200 */
[C---:B---3--:R-:W-:Y:S08]  /*8b80*/  HMMA.16816.F32.BF16 R124, R136.reuse, R140, R124 ;  /* 0x0000008c887c723c */ /* 0x048ff0000004187c */
[C---:B------:R-:W-:Y:S01]  /*8b90*/  HMMA.16816.F32.BF16 R12, R136.reuse, R142, R12 ;  /* 0x0000008e880c723c */ /* 0x040fe2000004180c */
[----:B------:R-:W3:Y:S07]  /*8ba0*/  LDSM.16.MT88.4 R140, [R133+0x1100] ;  /* 0x00110000858c783b */ /* 0x000eee0000004200 */
[C---:B----4-:R-:W-:Y:S08]  /*8bb0*/  HMMA.16816.F32.BF16 R16, R136.reuse, R144, R16 ;  /* 0x000000908810723c */ /* 0x050ff00000041810 */
[----:B------:R-:W-:Y:S01]  /*8bc0*/  HMMA.16816.F32.BF16 R128, R136, R146, R128 ;  /* 0x000000928880723c */ /* 0x000fe20000041880 */
[----:B------:R-:W4:Y:S07]  /*8bd0*/  LDSM.16.MT88.4 R136, [R237+UR4+0x4100] ;  /* 0x00410004ed88783b */ /* 0x000f2e0008004200 */
[C---:B-1----:R-:W-:Y:S01]  /*8be0*/  HMMA.16816.F32.BF16 R4, R20.reuse, R148, R4 ;  /* 0x000000941404723c */ /* 0x042fe20000041804 */
[----:B------:R-:W1:Y:S07]  /*8bf0*/  LDSM.16.MT88.4 R144, [R133+0x4100] ;  /* 0x004100008590783b */ /* 0x000e6e0000004200 */
[C---:B------:R-:W-:Y:S01]  /*8c00*/  HMMA.16816.F32.BF16 R8, R20.reuse, R150, R8 ;  /* 0x000000961408723c */ /* 0x040fe20000041808 */
[----:B------:R-:W-:Y:S07]  /*8c10*/  LDSM.16.MT88.4 R148, [R135+UR4+0x4900] ;  /* 0x004900048794783b */ /* 0x000fee0008004200 */
[C---:B------:R-:W-:Y:S08]  /*8c20*/  HMMA.16816.F32.BF16 R52, R20.reuse, R24, R52 ;  /* 0x000000181434723c */ /* 0x040ff00000041834 */
[C---:B------:R-:W-:Y:S01]  /*8c30*/  HMMA.16816.F32.BF16 R56, R20.reuse, R26, R56 ;  /* 0x0000001a1438723c */ /* 0x040fe20000041838 */
[----:B------:R-:W1:Y:S07]  /*8c40*/  LDSM.16.MT88.4 R24, [R135+UR4+0x7100] ;  /* 0x007100048718783b */ /* 0x000e6e0008004200 */
[C---:B--2---:R-:W-:Y:S01]  /*8c50*/  HMMA.16816.F32.BF16 R60, R20.reuse, R160, R60 ;  /* 0x000000a0143c723c */ /* 0x044fe2000004183c */
[----:B------:R-:W-:Y:S07]  /*8c60*/  MUFU.EX2 R161, R46 ;  /* 0x0000002e00a17308 */ /* 0x000fee0000000800 */
[C---:B------:R-:W-:Y:S03]  /*8c70*/  HMMA.16816.F32.BF16 R64, R20.reuse, R162, R64 ;  /* 0x000000a21440723c */ /* 0x040fe60000041840 */
[----:B------:R-:W-:Y:S05]  /*8c80*/  MUFU.EX2 R163, R44 ;  /* 0x0000002c00a37308 */ /* 0x000fea0000000800 */
[C---:B---3--:R-:W-:Y:S05]  /*8c90*/  HMMA.16816.F32.BF16 R68, R20.reuse, R140, R68 ;  /* 0x0000008c1444723c */ /* 0x048fea0000041844 */
[----:B------:R-:W-:Y:S03]  /*8ca0*/  MUFU.EX2 R162, R45 ;  /* 0x0000002d00a27308 */ /* 0x000fe60000000800 */
[C---:B------:R-:W-:Y:S01]  /*8cb0*/  HMMA.16816.F32.BF16 R72, R20.reuse, R142, R72 ;  /* 0x0000008e1448723c */ /* 0x040fe20000041848 */
[----:B------:R-:W2:Y:S06]  /*8cc0*/  LDSM.16.MT88.4 R140, [R134+0x7100] ;  /* 0x00710000868c783b */ /* 0x000eac0000004200 */
[----:B------:R3:W-:Y:S01]  /*8cd0*/  MUFU.EX2 R160, R47 ;  /* 0x0000002f00a07308 */ /* 0x0007e20000000800 */
[C---:B------:R-:W-:Y:S08]  /*8ce0*/  HMMA.16816.F32.BF16 R76, R20.reuse, R164, R76 ;  /* 0x000000a4144c723c */ /* 0x040ff0000004184c */
[C---:B------:R-:W-:Y:S01]  /*8cf0*/  HMMA.16816.F32.BF16 R80, R20.reuse, R166, R80 ;  /* 0x000000a61450723c */ /* 0x040fe20000041850 */
[----:B------:R-:W-:Y:S07]  /*8d00*/  MUFU.EX2 R167, R36 ;  /* 0x0000002400a77308 */ /* 0x000fee0000000800 */
[C---:B------:R-:W-:Y:S03]  /*8d10*/  HMMA.16816.F32.BF16 R84, R20.reuse, R168, R84 ;  /* 0x000000a81454723c */ /* 0x040fe60000041854 */
[----:B------:R-:W-:Y:S01]  /*8d20*/  MUFU.EX2 R169, R34 ;  /* 0x0000002200a97308 */ /* 0x000fe20000000800 */
[----:B---3--:R-:W-:Y:S04]  /*8d30*/  LDSM.16.MT88.4 R44, [R134+0x5900] ;  /* 0x00590000862c783b */ /* 0x008fe80000004200 */
[C---:B------:R-:W-:Y:S05]  /*8d40*/  HMMA.16816.F32.BF16 R88, R20.reuse, R170, R88 ;  /* 0x000000aa1458723c */ /* 0x040fea0000041858 */
[----:B------:R-:W-:Y:S03]  /*8d50*/  MUFU.EX2 R171, R30 ;  /* 0x0000001e00ab7308 */ /* 0x000fe60000000800 */
[C---:B----4-:R-:W-:Y:S07]  /*8d60*/  HMMA.16816.F32.BF16 R92, R20.reuse, R136, R92 ;  /* 0x00000088145c723c */ /* 0x050fee000004185c */
[----:B------:R3:W4:Y:S01]  /*8d70*/  MUFU.EX2 R170, R31 ;  /* 0x0000001f00aa7308 */ /* 0x0007220000000800 */
[C---:B------:R-:W-:Y:S01]  /*8d80*/  HMMA.16816.F32.BF16 R96, R20.reuse, R138, R96 ;  /* 0x0000008a1460723c */ /* 0x040fe20000041860 */
[----:B------:R-:W4:Y:S07]  /*8d90*/  LDSM.16.MT88.4 R136, [R237+UR4+0x7100] ;  /* 0x00710004ed88783b */ /* 0x000f2e0008004200 */
[C---:B-1----:R-:W-:Y:S01]  /*8da0*/  HMMA.16816.F32.BF16 R100, R20.reuse, R144, R100 ;  /* 0x000000901464723c */ /* 0x042fe20000041864 */
[----:B------:R1:W1:Y:S07]  /*8db0*/  MUFU.EX2 R168, R35 ;  /* 0x0000002300a87308 */ /* 0x00026e0000000800 */
[C---:B------:R-:W-:Y:S01]  /*8dc0*/  HMMA.16816.F32.BF16 R104, R20.reuse, R146, R104 ;  /* 0x000000921468723c */ /* 0x040fe20000041868 */
[----:B------:R-:W-:Y:S02]  /*8dd0*/  LDSM.16.MT88.4 R144, [R133+0x1900] ;  /* 0x001900008590783b */ /* 0x000fe40000004200 */
[----:B------:R-:W-:Y:S05]  /*8de0*/  MUFU.EX2 R166, R41 ;  /* 0x0000002900a67308 */ /* 0x000fea0000000800 */
[C---:B------:R-:W-:Y:S01]  /*8df0*/  HMMA.16816.F32.BF16 R108, R20.reuse, R24, R108 ;  /* 0x00000018146c723c */ /* 0x040fe2000004186c */
[----:B---3--:R-:W-:Y:S04]  /*8e00*/  LDSM.16.MT88.4 R28, [R135+UR4+0x1900] ;  /* 0x00190004871c783b */ /* 0x008fe80008004200 */
[----:B------:R-:W-:Y:S03]  /*8e10*/  MUFU.EX2 R165, R42 ;  /* 0x0000002a00a57308 */ /* 0x000fe60000000800 */
[C---:B------:R-:W-:Y:S01]  /*8e20*/  HMMA.16816.F32.BF16 R112, R20.reuse, R26, R112 ;  /* 0x0000001a1470723c */ /* 0x040fe20000041870 */
[----:B------:R-:W3:Y:S06]  /*8e30*/  LDSM.16.MT88.4 R24, [R133+0x7100] ;  /* 0x007100008518783b */ /* 0x000eec0000004200 */
[----:B------:R-:W-:Y:S01]  /*8e40*/  MUFU.EX2 R164, R43 ;  /* 0x0000002b00a47308 */ /* 0x000fe20000000800 */
[C---:B--2---:R-:W-:Y:S01]  /*8e50*/  HMMA.16816.F32.BF16 R116, R20.reuse, R140, R116 ;  /* 0x0000008c1474723c */ /* 0x044fe20000041874 */
[----:B-1----:R-:W-:Y:S07]  /*8e60*/  LDSM.16.MT88.4 R32, [R237+UR4+0x1900] ;  /* 0x00190004ed20783b */ /* 0x002fee0008004200 */
[C---:B------:R-:W-:Y:S01]  /*8e70*/  HMMA.16816.F32.BF16 R120, R20.reuse, R142, R120 ;  /* 0x0000008e1478723c */ /* 0x040fe20000041878 */
[----:B------:R-:W1:Y:S07]  /*8e80*/  LDSM.16.MT88.4 R140, [R134+0x1900] ;  /* 0x00190000868c783b */ /* 0x000e6e0000004200 */
[C---:B----4-:R-:W-:Y:S08]  /*8e90*/  HMMA.16816.F32.BF16 R124, R20.reuse, R136, R124 ;  /* 0x00000088147c723c */ /* 0x050ff0000004187c */
[C---:B------:R-:W-:Y:S01]  /*8ea0*/  HMMA.16816.F32.BF16 R12, R20.reuse, R138, R12 ;  /* 0x0000008a140c723c */ /* 0x040fe2000004180c */
[----:B------:R-:W2:Y:S07]  /*8eb0*/  LDSM.16.MT88.4 R136, [R134+0x4900] ;  /* 0x004900008688783b */ /* 0x000eae0000004200 */
[C---:B---3--:R-:W-:Y:S08]  /*8ec0*/  HMMA.16816.F32.BF16 R16, R20.reuse, R24, R16 ;  /* 0x000000181410723c */ /* 0x048ff00000041810 */
[----:B------:R-:W-:Y:S01]  /*8ed0*/  HMMA.16816.F32.BF16 R128, R20, R26, R128 ;  /* 0x0000001a1480723c */ /* 0x000fe20000041880 */
[----:B------:R-:W3:Y:S06]  /*8ee0*/  LDSM.16.MT88.4 R24, [R237+UR4+0x4900] ;  /* 0x00490004ed18783b */ /* 0x000eec0008004200 */
[----:B------:R-:W-:Y:S02]  /*8ef0*/  F2FP.BF16.PACK_AB R20, R174, R175 ;  /* 0x000000afae14723e */ /* 0x000fe400000010ff */
[----:B------:R-:W-:Y:S03]  /*8f00*/  F2FP.BF16.PACK_AB R22, R172, R173 ;  /* 0x000000adac16723e */ /* 0x000fe600000010ff */
[----:B------:R-:W-:Y:S02]  /*8f10*/  F2FP.BF16.PACK_AB R21, R170, R171 ;  /* 0x000000abaa15723e */ /* 0x000fe400000010ff */
[----:B------:R-:W-:Y:S07]  /*8f20*/  F2FP.BF16.PACK_AB R23, R168, R169 ;  /* 0x000000a9a817723e */ /* 0x000fee00000010ff */
[C---:B------:R-:W-:Y:S08]  /*8f30*/  HMMA.16816.F32.BF16 R4, R20.reuse, R28, R4 ;  /* 0x0000001c1404723c */ /* 0x040ff00000041804 */
[C---:B------:R-:W-:Y:S01]  /*8f40*/  HMMA.16816.F32.BF16 R8, R20.reuse, R30, R8 ;  /* 0x0000001e1408723c */ /* 0x040fe20000041808 */
[----:B------:R-:W2:Y:S07]  /*8f50*/  LDSM.16.MT88.4 R28, [R133+0x4900] ;  /* 0x00490000851c783b */ /* 0x000eae0000004200 */
[C---:B-1----:R-:W-:Y:S08]  /*8f60*/  HMMA.16816.F32.BF16 R52, R20.reuse, R140, R52 ;  /* 0x0000008c1434723c */ /* 0x042ff00000041834 */
[C---:B------:R-:W-:Y:S01]  /*8f70*/  HMMA.16816.F32.BF16 R56, R20.reuse, R142, R56 ;  /* 0x0000008e1438723c */ /* 0x040fe20000041838 */
[----:B------:R-:W-:Y:S07]  /*8f80*/  LDSM.16.MT88.4 R140, [R134+0x5100] ;  /* 0x00510000868c783b */ /* 0x000fee0000004200 */
[C---:B------:R-:W-:Y:S08]  /*8f90*/  HMMA.16816.F32.BF16 R60, R20.reuse, R32, R60 ;  /* 0x00000020143c723c */ /* 0x040ff0000004183c */
[C---:B------:R-:W-:Y:S01]  /*8fa0*/  HMMA.16816.F32.BF16 R64, R20.reuse, R34, R64 ;  /* 0x000000221440723c */ /* 0x040fe20000041840 */
[----:B------:R-:W1:Y:S07]  /*8fb0*/  LDSM.16.MT88.4 R32, [R135+UR4+0x7900] ;  /* 0x007900048720783b */ /* 0x000e6e0008004200 */
[C---:B------:R-:W-:Y:S01]  /*8fc0*/  HMMA.16816.F32.BF16 R68, R20.reuse, R144, R68 ;  /* 0x000000901444723c */ /* 0x040fe20000041844 */
[----:B------:R-:W4:Y:S07]  /*8fd0*/  LDL.64 R144, [R1+0x10] ;  /* 0x0000100001907983 */ /* 0x000f2e0000100a00 */
[C---:B------:R-:W-:Y:S08]  /*8fe0*/  HMMA.16816.F32.BF16 R72, R20.reuse, R146, R72 ;  /* 0x000000921448723c */ /* 0x040ff00000041848 */
[C---:B------:R-:W-:Y:S01]  /*8ff0*/  HMMA.16816.F32.BF16 R76, R20.reuse, R148, R76 ;  /* 0x00000094144c723c */ /* 0x040fe2000004184c */
[----:B------:R-:W-:Y:S07]  /*9000*/  MUFU.EX2 R149, R39 ;  /* 0x0000002700957308 */ /* 0x000fee0000000800 */
[C---:B------:R-:W-:Y:S03]  /*9010*/  HMMA.16816.F32.BF16 R80, R20.reuse, R150, R80 ;  /* 0x000000961450723c */ /* 0x040fe60000041850 */
[----:B------:R-:W1:Y:S05]  /*9020*/  MUFU.EX2 R151, R37 ;  /* 0x0000002500977308 */ /* 0x000e6a0000000800 */
[C---:B--2---:R-:W-:Y:S05]  /*9030*/  HMMA.16816.F32.BF16 R84, R20.reuse, R136, R84 ;  /* 0x000000881454723c */ /* 0x044fea0000041854 */
[----:B------:R2:W1:Y:S03]  /*9040*/  MUFU.EX2 R150, R38 ;  /* 0x0000002600967308 */ /* 0x0004660000000800 */
[C---:B------:R-:W-:Y:S01]  /*9050*/  HMMA.16816.F32.BF16 R88, R20.reuse, R138, R88 ;  /* 0x0000008a1458723c */ /* 0x040fe20000041858 */
[----:B------:R-:W1:Y:S06]  /*9060*/  LDSM.16.MT88.4 R136, [R134+0x7900] ;  /* 0x007900008688783b */ /* 0x000e6c0000004200 */
[----:B------:R1:W1:Y:S01]  /*9070*/  MUFU.EX2 R148, R40 ;  /* 0x0000002800947308 */ /* 0x0002620000000800 */
[C---:B---3--:R-:W-:Y:S08]  /*9080*/  HMMA.16816.F32.BF16 R92, R20.reuse, R24, R92 ;  /* 0x00000018145c723c */ /* 0x048ff0000004185c */
[C---:B------:R-:W-:Y:S01]  /*9090*/  HMMA.16816.F32.BF16 R96, R20.reuse, R26, R96 ;  /* 0x0000001a1460723c */ /* 0x040fe20000041860 */
[----:B------:R-:W3:Y:S07]  /*90a0*/  LDSM.16.MT88.4 R24, [R237+UR4+0x7900] ;  /* 0x00790004ed18783b */ /* 0x000eee0008004200 */
[C---:B------:R-:W-:Y:S01]  /*90b0*/  HMMA.16816.F32.BF16 R100, R20.reuse, R28, R100 ;  /* 0x0000001c1464723c */ /* 0x040fe20000041864 */
[----:B--2---:R-:W-:Y:S07]  /*90c0*/  LDSM.16.MT88.4 R36, [R134+0x2100] ;  /* 0x002100008624783b */ /* 0x004fee0000004200 */
[C---:B------:R-:W-:Y:S01]  /*90d0*/  HMMA.16816.F32.BF16 R104, R20.reuse, R30, R104 ;  /* 0x0000001e1468723c */ /* 0x040fe20000041868 */
[----:B------:R-:W2:Y:S07]  /*90e0*/  LDSM.16.MT88.4 R28, [R133+0x7900] ;  /* 0x00790000851c783b */ /* 0x000eae0000004200 */
[C---:B-1----:R-:W-:Y:S01]  /*90f0*/  HMMA.16816.F32.BF16 R108, R20.reuse, R32, R108 ;  /* 0x00000020146c723c */ /* 0x042fe2000004186c */
[----:B------:R-:W-:Y:S07]  /*9100*/  LDSM.16.MT88.4 R40, [R237+UR4+0x2100] ;  /* 0x00210004ed28783b */ /* 0x000fee0008004200 */
        /* <DEDUP_REMOVED lines=8> */
[C---:B--2---:R-:W-:Y:S08]  /*9190*/  HMMA.16816.F32.BF16 R16, R20.reuse, R28, R16 ;  /* 0x0000001c1410723c */ /* 0x044ff00000041810 */
[----:B------:R-:W-:Y:S01]  /*91a0*/  HMMA.16816.F32.BF16 R128, R20, R30, R128 ;  /* 0x0000001e1480723c */ /* 0x000fe20000041880 */
[----:B------:R-:W2:Y:S06]  /*91b0*/  LDSM.16.MT88.4 R28, [R237+UR4+0x5100] ;  /* 0x00510004ed1c783b */ /* 0x000eac0008004200 */
        /* <DEDUP_REMOVED lines=9> */
[----:B------:R-:W1:Y:S07]  /*9250*/  LDSM.16.MT88.4 R36, [R135+UR4+0x8100] ;  /* 0x008100048724783b */ /* 0x000e6e0008004200 */
[C---:B------:R-:W-:Y:S08]  /*9260*/  HMMA.16816.F32.BF16 R60, R20.reuse, R40, R60 ;  /* 0x00000028143c723c */ /* 0x040ff0000004183c */
[C---:B------:R-:W-:Y:S01]  /*9270*/  HMMA.16816.F32.BF16 R64, R20.reuse, R42, R64 ;  /* 0x0000002a1440723c */ /* 0x040fe20000041840 */
[----:B------:R-:W-:Y:S07]  /*9280*/  LDSM.16.MT88.4 R40, [R133+0x2900] ;  /* 0x002900008528783b */ /* 0x000fee0000004200 */
[C---:B------:R-:W-:Y:S08]  /*9290*/  HMMA.16816.F32.BF16 R68, R20.reuse, R136, R68 ;  /* 0x000000881444723c */ /* 0x040ff00000041844 */
[C---:B------:R-:W-:Y:S08]  /*92a0*/  HMMA.16816.F32.BF16 R72, R20.reuse, R138, R72 ;  /* 0x0000008a1448723c */ /* 0x040ff00000041848 */
[C---:B---3--:R-:W-:Y:S08]  /*92b0*/  HMMA.16816.F32.BF16 R76, R20.reuse, R24, R76 ;  /* 0x00000018144c723c */ /* 0x048ff0000004184c */
[C---:B------:R-:W-:Y:S01]  /*92c0*/  HMMA.16816.F32.BF16 R80, R20.reuse, R26, R80 ;  /* 0x0000001a1450723c */ /* 0x040fe20000041850 */
[----:B------:R-:W3:Y:S07]  /*92d0*/  LDSM.16.MT88.4 R24, [R134+0x8100] ;  /* 0x008100008618783b */ /* 0x000eee0000004200 */
[C---:B------:R-:W-:Y:S08]  /*92e0*/  HMMA.16816.F32.BF16 R84, R20.reuse, R140, R84 ;  /* 0x0000008c1454723c */ /* 0x040ff00000041854 */
[C---:B------:R-:W-:Y:S01]  /*92f0*/  HMMA.16816.F32.BF16 R88, R20.reuse, R142, R88 ;  /* 0x0000008e1458723c */ /* 0x040fe20000041858 */
[----:B------:R-:W-:Y:S07]  /*9300*/  LDSM.16.MT88.4 R140, [R135+UR4+0x2900] ;  /* 0x00290004878c783b */ /* 0x000fee0008004200 */
[C---:B--2---:R-:W-:Y:S08]  /*9310*/  HMMA.16816.F32.BF16 R92, R20.reuse, R28, R92 ;  /* 0x0000001c145c723c */ /* 0x044ff0000004185c */
[C---:B------:R-:W-:Y:S01]  /*9320*/  HMMA.16816.F32.BF16 R96, R20.reuse, R30, R96 ;  /* 0x0000001e1460723c */ /* 0x040fe20000041860 */
[----:B------:R-:W2:Y:S07]  /*9330*/  LDSM.16.MT88.4 R28, [R237+UR4+0x8100] ;  /* 0x00810004ed1c783b */ /* 0x000eae0008004200 */
[C---:B-1----:R-:W-:Y:S08]  /*9340*/  HMMA.16816.F32.BF16 R100, R20.reuse, R32, R100 ;  /* 0x000000201464723c */ /* 0x042ff00000041864 */
[C---:B------:R-:W-:Y:S01]  /*9350*/  HMMA.16816.F32.BF16 R104, R20.reuse, R34, R104 ;  /* 0x000000221468723c */ /* 0x040fe20000041868 */
[----:B------:R-:W1:Y:S07]  /*9360*/  LDSM.16.MT88.4 R32, [R133+0x8100] ;  /* 0x008100008520783b */ /* 0x000e6e0000004200 */
[C---:B------:R-:W-:Y:S08]  /*9370*/  HMMA.16816.F32.BF16 R108, R20.reuse, R36, R108 ;  /* 0x00000024146c723c */ /* 0x040ff0000004186c */
[C---:B------:R-:W-:Y:S01]  /*9380*/  HMMA.16816.F32.BF16 R112, R20.reuse, R38, R112 ;  /* 0x000000261470723c */ /* 0x040fe20000041870 */
[----:B------:R-:W-:Y:S07]  /*9390*/  LDSM.16.MT88.4 R36, [R237+UR4+0x2900] ;  /* 0x00290004ed24783b */ /* 0x000fee0008004200 */
[C---:B---3--:R-:W-:Y:S08]  /*93a0*/  HMMA.16816.F32.BF16 R116, R20.reuse, R24, R116 ;  /* 0x000000181474723c */ /* 0x048ff00000041874 */
[C---:B------:R-:W-:Y:S01]  /*93b0*/  HMMA.16816.F32.BF16 R120, R20.reuse, R26, R120 ;  /* 0x0000001a1478723c */ /* 0x040fe20000041878 */
[----:B------:R-:W3:Y:S07]  /*93c0*/  LDSM.16.MT88.4 R24, [R134+0x2900] ;  /* 0x002900008618783b */ /* 0x000eee0000004200 */
[C---:B--2---:R-:W-:Y:S08]  /*93d0*/  HMMA.16816.F32.BF16 R124, R20.reuse, R28, R124 ;  /* 0x0000001c147c723c */ /* 0x044ff0000004187c */
[C---:B------:R-:W-:Y:S01]  /*93e0*/  HMMA.16816.F32.BF16 R12, R20.reuse, R30, R12 ;  /* 0x0000001e140c723c */ /* 0x040fe2000004180c */
[----:B------:R-:W2:Y:S07]  /*93f0*/  LDSM.16.MT88.4 R28, [R135+UR4+0x5900] ;  /* 0x00590004871c783b */ /* 0x000eae0008004200 */
[C---:B-1----:R-:W-:Y:S08]  /*9400*/  HMMA.16816.F32.BF16 R16, R20.reuse, R32, R16 ;  /* 0x000000201410723c */ /* 0x042ff00000041810 */
[----:B------:R-:W-:Y:S07]  /*9410*/  HMMA.16816.F32.BF16 R128, R20, R34, R128 ;  /* 0x000000221480723c */ /* 0x000fee0000041880 */
        /* <DEDUP_REMOVED lines=8> */
[C---:B---3--:R-:W-:Y:S08]  /*94a0*/  HMMA.16816.F32.BF16 R52, R20.reuse, R24, R52 ;  /* 0x000000181434723c */ /* 0x048ff00000041834 */
[C---:B------:R-:W-:Y:S01]  /*94b0*/  HMMA.16816.F32.BF16 R56, R20.reuse, R26, R56 ;  /* 0x0000001a1438723c */ /* 0x040fe20000041838 */
[----:B------:R-:W3:Y:S07]  /*94c0*/  LDSM.16.MT88.4 R24, [R135+UR4+0x8900] ;  /* 0x008900048718783b */ /* 0x000eee0008004200 */
[C---:B------:R-:W-:Y:S08]  /*94d0*/  HMMA.16816.F32.BF16 R60, R20.reuse, R36, R60 ;  /* 0x00000024143c723c */ /* 0x040ff0000004183c */
[C---:B------:R-:W-:Y:S08]  /*94e0*/  HMMA.16816.F32.BF16 R64, R20.reuse, R38, R64 ;  /* 0x000000261440723c */ /* 0x040ff00000041840 */
[C---:B------:R-:W-:Y:S08]  /*94f0*/  HMMA.16816.F32.BF16 R68, R20.reuse, R40, R68 ;  /* 0x000000281444723c */ /* 0x040ff00000041844 */
[C---:B------:R-:W-:Y:S08]  /*9500*/  HMMA.16816.F32.BF16 R72, R20.reuse, R42, R72 ;  /* 0x0000002a1448723c */ /* 0x040ff00000041848 */
[C---:B--2---:R-:W-:Y:S07]  /*9510*/  HMMA.16816.F32.BF16 R76, R20.reuse, R28, R76 ;  /* 0x0000001c144c723c */ /* 0x044fee000004184c */
[----:B----4-:R-:W-:Y:S01]  /*9520*/  @P0 MOV R28, R144 ;  /* 0x00000090001c0202 */ /* 0x010fe20000000f00 */
[C---:B------:R-:W-:Y:S01]  /*9530*/  HMMA.16816.F32.BF16 R80, R20.reuse, R30, R80 ;  /* 0x0000001e1450723c */ /* 0x040fe20000041850 */
[----:B------:R-:W2:Y:S03]  /*9540*/  LDL R31, [R1+0x18] ;  /* 0x00001800011f7983 */ /* 0x000ea60000100800 */
[----:B------:R-:W-:Y:S01]  /*9550*/  @P0 MOV R29, R251 ;  /* 0x000000fb001d0202 */ /* 0x000fe20000000f00 */
[----:B------:R-:W-:Y:S02]  /*9560*/  LDSM.16.MT88.4 R144, [R237+UR4+0x8900] ;  /* 0x00890004ed90783b */ /* 0x000fe40008004200 */
[----:B------:R-:W-:Y:S01]  /*9570*/  FADD.FTZ R30, R202, R2 ;  /* 0x00000002ca1e7221 */ /* 0x000fe20000010000 */
[C---:B------:R-:W-:Y:S04]  /*9580*/  HMMA.16816.F32.BF16 R84, R20.reuse, R44, R84 ;  /* 0x0000002c1454723c */ /* 0x040fe80000041854 */
[----:B------:R-:W-:Y:S02]  /*9590*/  FADD.FTZ R2, R195, R0 ;  /* 0x00000000c3027221 */ /* 0x000fe40000010000 */
[----:B------:R-:W-:Y:S02]  /*95a0*/  FADD.FTZ R0, R193, R30 ;  /* 0x0000001ec1007221 */ /* 0x000fe40000010000 */
[C---:B------:R-:W-:Y:S04]  /*95b0*/  HMMA.16816.F32.BF16 R88, R20.reuse, R46, R88 ;  /* 0x0000002e1458723c */ /* 0x040fe80000041858 */
[----:B------:R-:W-:Y:S04]  /*95c0*/  FADD.FTZ R2, R181, R2 ;  /* 0x00000002b5027221 */ /* 0x000fe80000010000 */
[C---:B-1----:R-:W-:Y:S07]  /*95d0*/  HMMA.16816.F32.BF16 R92, R20.reuse, R4, R92 ;  /* 0x00000004145c723c */ /* 0x042fee000004185c */
[----:B------:R-:W-:Y:S01]  /*95e0*/  MOV R4, UR18 ;  /* 0x0000001200047c02 */ /* 0x000fe20008000f00 */
[C---:B------:R-:W-:Y:S01]  /*95f0*/  HMMA.16816.F32.BF16 R96, R20.reuse, R6, R96 ;  /* 0x000000061460723c */ /* 0x040fe20000041860 */
[----:B------:R-:W-:Y:S03]  /*9600*/  MOV R5, UR19 ;  /* 0x0000001300057c02 */ /* 0x000fe60008000f00 */
[----:B------:R-:W-:Y:S03]  /*9610*/  @P0 IMAD.WIDE.U32 R28, R4, 0x60, R28 ;  /* 0x00000060041c0825 */ /* 0x000fe600078e001c */
[----:B------:R-:W1:Y:S01]  /*9620*/  LDSM.16.MT88.4 R4, [R134+0x8900] ;  /* 0x008900008604783b */ /* 0x000e620000004200 */
[C---:B------:R-:W-:Y:S07]  /*9630*/  HMMA.16816.F32.BF16 R100, R20.reuse, R8, R100 ;  /* 0x000000081464723c */ /* 0x040fee0000041864 */
[----:B------:R-:W-:Y:S01]  /*9640*/  FADD.FTZ R8, R182, R0 ;  /* 0x00000000b6087221 */ /* 0x000fe20000010000 */
[C---:B------:R-:W-:Y:S04]  /*9650*/  HMMA.16816.F32.BF16 R104, R20.reuse, R10, R104 ;  /* 0x0000000a1468723c */ /* 0x040fe80000041868 */
[----:B------:R-:W-:Y:S01]  /*9660*/  FADD.FTZ R0, R180, R2 ;  /* 0x00000002b4007221 */ /* 0x000fe20000010000 */
[----:B------:R-:W-:Y:S02]  /*9670*/  @P0 SHF.L.U32 R2, R28, 0x1, RZ ;  /* 0x000000011c020819 */ /* 0x000fe400000006ff */
[----:B------:R-:W-:Y:S01]  /*9680*/  FADD.FTZ R10, R183, R8 ;  /* 0x00000008b70a7221 */ /* 0x000fe20000010000 */
[C---:B---3--:R-:W-:Y:S04]  /*9690*/  HMMA.16816.F32.BF16 R108, R20.reuse, R24, R108 ;  /* 0x00000018146c723c */ /* 0x048fe8000004186c */
[----:B------:R-:W-:Y:S01]  /*96a0*/  @P0 IADD3 R8, R29, UR10, RZ ;  /* 0x0000000a1d080c10 */ /* 0x000fe2000fffe0ff */
[----:B------:R-:W-:Y:S01]  /*96b0*/  FADD.FTZ R9, R178, R0 ;  /* 0x00000000b2097221 */ /* 0x000fe20000010000 */
[----:B------:R-:W-:Y:S01]  /*96c0*/  MOV R0, UR15 ;  /* 0x0000000f00007c02 */ /* 0x000fe20008000f00 */
[----:B------:R-:W-:Y:S01]  /*96d0*/  FADD.FTZ R29, R192, R10 ;  /* 0x0000000ac01d7221 */ /* 0x000fe20000010000 */
[C---:B------:R-:W-:Y:S01]  /*96e0*/  HMMA.16816.F32.BF16 R112, R20.reuse, R26, R112 ;  /* 0x0000001a1470723c */ /* 0x040fe20000041870 */
[----:B------:R-:W-:Y:S02]  /*96f0*/  @UP0 USHF.L.U32 UR10, UR6, 0x6, URZ ;  /* 0x00000006060a0899 */ /* 0x000fe4000800063f */
[----:B------:R-:W-:Y:S01]  /*9700*/  UISETP.GE.AND UP0, UPT, UR5, 0x1, UPT ;  /* 0x000000010500788c */ /* 0x000fe2000bf06270 */
[----:B------:R-:W-:Y:S01]  /*9710*/  @P0 SHF.L.U64.HI R28, R28, 0x1, R8 ;  /* 0x000000011c1c0819 */ /* 0x000fe20000010208 */
[----:B------:R-:W-:Y:S01]  /*9720*/  FADD.FTZ R30, R179, R9 ;  /* 0x00000009b31e7221 */ /* 0x000fe20000010000 */
[C---:B------:R-:W-:Y:S01]  /*9730*/  @P0 IADD3 R8, P5, R2.reuse, 0x80, RZ ;  /* 0x0000008002080810 */ /* 0x040fe20007fbe0ff */
[----:B------:R-:W-:Y:S01]  /*9740*/  FADD.FTZ R29, R175, R29 ;  /* 0x0000001daf1d7221 */ /* 0x000fe20000010000 */
[----:B------:R-:W-:Y:S01]  /*9750*/  @P0 IADD3 R24, P6, R2, c[0x0][0x1c8], RZ ;  /* 0x0000720002180a10 */ /* 0x000fe20007fde0ff */
[----:B------:R-:W-:Y:S03]  /*9760*/  FADD.FTZ R30, R171, R30 ;  /* 0x0000001eab1e7221 */ /* 0x000fe60000010000 */
[----:B------:R-:W-:Y:S02]  /*9770*/  @P0 IADD3 R26, P1, R8, c[0x0][0x1c8], RZ ;  /* 0x00007200081a0a10 */ /* 0x000fe40007f3e0ff */
[----:B------:R3:W4:Y:S01]  /*9780*/  LDSM.16.MT88.4 R8, [R133+0x8900] ;  /* 0x008900008508783b */ /* 0x0007220000004200 */
[----:B------:R-:W-:Y:S01]  /*9790*/  @P0 IADD3.X R25, R28, c[0x0][0x1cc], RZ, P6, !PT ;  /* 0x000073001c190a10 */ /* 0x000fe200037fe4ff */
[C---:B-1----:R-:W-:Y:S03]  /*97a0*/  HMMA.16816.F32.BF16 R116, R20.reuse, R4, R116 ;  /* 0x000000041474723c */ /* 0x042fe60000041874 */
[----:B------:R-:W-:Y:S02]  /*97b0*/  @P0 IADD3.X R27, RZ, c[0x0][0x1cc], R28, P1, P5 ;  /* 0x00007300ff1b0a10 */ /* 0x000fe40000fea41c */
[----:B------:R-:W-:Y:S02]  /*97c0*/  @P0 IADD3 R2, P5, R2, 0x100, RZ ;  /* 0x0000010002020810 */ /* 0x000fe40007fbe0ff */
[----:B------:R-:W-:Y:S01]  /*97d0*/  FADD.FTZ R4, R170, R30 ;  /* 0x0000001eaa047221 */ /* 0x000fe20000010000 */
[C---:B------:R-:W-:Y:S04]  /*97e0*/  HMMA.16816.F32.BF16 R120, R20.reuse, R6, R120 ;  /* 0x000000061478723c */ /* 0x040fe80000041878 */
[----:B------:R-:W-:Y:S02]  /*97f0*/  FADD.FTZ R5, R174, R29 ;  /* 0x0000001dae057221 */ /* 0x000fe40000010000 */
[----:B------:R-:W-:Y:S01]  /*9800*/  FADD.FTZ R4, R169, R4 ;  /* 0x00000004a9047221 */ /* 0x000fe20000010000 */
[----:B------:R-:W-:Y:S01]  /*9810*/  @P0 IADD3 R6, P1, R2, c[0x0][0x1c8], RZ ;  /* 0x0000720002060a10 */ /* 0x000fe20007f3e0ff */
[----:B------:R-:W-:Y:S01]  /*9820*/  FADD.FTZ R5, R173, R5 ;  /* 0x00000005ad057221 */ /* 0x000fe20000010000 */
[C---:B------:R-:W-:Y:S03]  /*9830*/  HMMA.16816.F32.BF16 R124, R20.reuse, R144, R124 ;  /* 0x00000090147c723c */ /* 0x040fe6000004187c */
[----:B------:R-:W-:Y:S01]  /*9840*/  @P0 IADD3.X R7, RZ, c[0x0][0x1cc], R28, P1, P5 ;  /* 0x00007300ff070a10 */ /* 0x000fe20000fea41c */
[----:B------:R-:W-:Y:S01]  /*9850*/  FADD.FTZ R2, R172, R5 ;  /* 0x00000005ac027221 */ /* 0x000fe20000010000 */
[----:B---3--:R-:W-:Y:S01]  /*9860*/  MOV R133, R3 ;  /* 0x0000000300857202 */ /* 0x008fe20000000f00 */
[----:B------:R-:W-:Y:S01]  /*9870*/  FADD.FTZ R5, R168, R4 ;  /* 0x00000004a8057221 */ /* 0x000fe20000010000 */
[----:B------:R-:W-:Y:S01]  /*9880*/  @P0 IADD3 R4, P1, R24, UR10, RZ ;  /* 0x0000000a18040c10 */ /* 0x000fe2000ff3e0ff */
[C---:B------:R-:W-:Y:S04]  /*9890*/  HMMA.16816.F32.BF16 R144, R20.reuse, R146, R12 ;  /* 0x000000921490723c */ /* 0x040fe8000004180c */
[----:B--2---:R-:W-:Y:S05]  /*98a0*/  @P0 IMAD R0, R0, 0x4800, R31 ;  /* 0x0000480000000824 */ /* 0x004fea00078e021f */
[----:B------:R-:W-:Y:S05]  /*98b0*/  @P0 SHF.L.U32 R0, R0, 0x1, RZ ;  /* 0x0000000100000819 */ /* 0x000fea00000006ff */
[----:B------:R-:W-:Y:S01]  /*98c0*/  @!PT LDS RZ, [RZ] ;  /* 0x00000000fffff984 */ /* 0x000fe20000000800 */
[----:B------:R-:W-:Y:S01]  /*98d0*/  @!PT LDS RZ, [RZ] ;  /* 0x00000000fffff984 */ /* 0x000fe20000000800 */
[----:B------:R-:W-:Y:S01]  /*98e0*/  @!PT LDS RZ, [RZ] ;  /* 0x00000000fffff984 */ /* 0x000fe20000000800 */
[----:B------:R1:W-:Y:S08]  /*98f0*/  @P0 LDGSTS.E.BYPASS.LTC128B.128 [R0+0x12100], [R24.64], !P4 ;  /* 0x1210000018000fae */ /* 0x0003f0000e101d54 */
[----:B------:R2:W-:Y:S08]  /*9900*/  @P0 LDGSTS.E.BYPASS.LTC128B.128 [R0+0x15100], [R26.64], !P3 ;  /* 0x151000001a000fae */ /* 0x0005f0000d901d54 */
[----:B------:R3:W-:Y:S01]  /*9910*/  @P0 LDGSTS.E.BYPASS.LTC128B.128 [R0+0x18100], [R6.64], !P2 ;  /* 0x1810000006000fae */ /* 0x0007e2000d101d54 */
[----:B--2---:R-:W-:Y:S02]  /*9920*/  FADD.FTZ R26, R167, R2 ;  /* 0x00000002a71a7221 */ /* 0x004fe40000010000 */
[----:B------:R-:W-:Y:S01]  /*9930*/  FADD.FTZ R2, R150, R5 ;  /* 0x0000000596027221 */ /* 0x000fe20000010000 */
[----:B------:R-:W-:Y:S01]  /*9940*/  @P0 IADD3.X R5, R25, UR13, RZ, P1, !PT ;  /* 0x0000000d19050c10 */ /* 0x000fe20008ffe4ff */
[----:B-1----:R-:W-:Y:S02]  /*9950*/  FADD.FTZ R24, R151, R26 ;  /* 0x0000001a97187221 */ /* 0x002fe40000010000 */
[----:B------:R-:W-:Y:S02]  /*9960*/  FADD.FTZ R2, R149, R2 ;  /* 0x0000000295027221 */ /* 0x000fe40000010000 */
[----:B------:R1:W-:Y:S01]  /*9970*/  @P0 LDGSTS.E.BYPASS.LTC128B.128 [R0+0x13100], [R4.64], !P4 ;  /* 0x1310000004000fae */ /* 0x0003e2000e101d54 */
[----:B---3--:R-:W-:Y:S01]  /*9980*/  @P0 IADD3 R6, P1, R4, UR10, RZ ;  /* 0x0000000a04060c10 */ /* 0x008fe2000ff3e0ff */
[----:B------:R-:W-:Y:S01]  /*9990*/  FADD.FTZ R2, R165, R2 ;  /* 0x00000002a5027221 */ /* 0x000fe20000010000 */
[----:B------:R-:W-:Y:S02]  /*99a0*/  UIADD3 UR10, UR5, 0x1, URZ ;  /* 0x00000001050a7890 */ /* 0x000fe4000fffe03f */
[----:B------:R-:W-:Y:S01]  /*99b0*/  @P0 IADD3.X R7, R5, UR13, RZ, P1, !PT ;  /* 0x0000000d05070c10 */ /* 0x000fe20008ffe4ff */
[----:B------:R-:W-:Y:S01]  /*99c0*/  FADD.FTZ R2, R164, R2 ;  /* 0x00000002a4027221 */ /* 0x000fe20000010000 */
[----:B------:R-:W-:Y:S01]  /*99d0*/  USEL UR5, UR10, URZ, !UP0 ;  /* 0x0000003f0a057287 */ /* 0x000fe2000c000000 */
[----:B------:R1:W-:Y:S08]  /*99e0*/  @P0 LDGSTS.E.BYPASS.LTC128B.128 [R0+0x16100], [R4.64+0x80], !P3 ;  /* 0x1610008004000fae */ /* 0x0003f0000d901d54 */
[----:B------:R1:W-:Y:S08]  /*99f0*/  @P0 LDGSTS.E.BYPASS.LTC128B.128 [R0+0x19100], [R4.64+0x100], !P2 ;  /* 0x1910010004000fae */ /* 0x0003f0000d101d54 */
[----:B------:R2:W-:Y:S08]  /*9a00*/  @P0 LDGSTS.E.BYPASS.LTC128B.128 [R0+0x14100], [R6.64], !P4 ;  /* 0x1410000006000fae */ /* 0x0005f0000e101d54 */
[----:B------:R2:W-:Y:S08]  /*9a10*/  @P0 LDGSTS.E.BYPASS.LTC128B.128 [R0+0x17100], [R6.64+0x80], !P3 ;  /* 0x1710008006000fae */ /* 0x0005f0000d901d54 */
[----:B------:R2:W-:Y:S01]  /*9a20*/  @P0 LDGSTS.E.BYPASS.LTC128B.128 [R0+0x1a100], [R6.64+0x100], !P2 ;  /* 0x1a10010006000fae */ /* 0x0005e2000d101d54 */
[----:B------:R-:W-:Y:S01]  /*9a30*/  ISETP.LT.AND P0, PT, RZ, UR16, PT ;  /* 0x00000010ff007c0c */ /* 0x000fe2000bf01270 */
[----:B------:R-:W-:Y:S01]  /*9a40*/  UMOV UR16, UR14 ;  /* 0x0000000e00107c82 */ /* 0x000fe20008000000 */
[----:B-1----:R-:W-:Y:S02]  /*9a50*/  FADD.FTZ R4, R148, R24 ;  /* 0x0000001894047221 */ /* 0x002fe40000010000 */
[C---:B----4-:R-:W-:Y:S03]  /*9a60*/  HMMA.16816.F32.BF16 R148, R20.reuse, R8, R16 ;  /* 0x000000081494723c */ /* 0x050fe60000041810 */
[----:B------:R-:W0:Y:S05]  /*9a70*/  LDGDEPBAR ;  /* 0x00000000000079af */ /* 0x000e2a0000000000 */
[----:B------:R-:W-:Y:S04]  /*9a80*/  HMMA.16816.F32.BF16 R128, R20, R10, R128 ;  /* 0x0000000a1480723c */ /* 0x000fe80000041880 */
[----:B--2---:R-:W-:Y:S02]  /*9a90*/  FADD.FTZ R0, R166, R4 ;  /* 0x00000004a6007221 */ /* 0x004fe40000010000 */
        /* <DEDUP_REMOVED lines=10> */
.L_x_663:
[----:B-1----:R-:W1:Y:S01]  /*9b40*/  SHFL.BFLY PT, R6, R248, 0x2, 0x1f ;  /* 0x0c401f00f8067f89 */ /* 0x002e6200000e0000 */
[----:B------:R-:W-:-:S02]  /*9b50*/  MOV R42, 0xff800000 ;  /* 0xff800000002a7802 */ /* 0x000fc40000000f00 */
[----:B------:R-:W-:Y:S01]  /*9b60*/  MOV R43, 0xff800000 ;  /* 0xff800000002b7802 */ /* 0x000fe20000000f00 */
[----:B------:R-:W2:Y:S01]  /*9b70*/  SHFL.BFLY PT, R0, R249, 0x2, 0x1f ;  /* 0x0c401f00f9007f89 */ /* 0x000ea200000e0000 */
[----:B------:R-:W-:Y:S01]  /*9b80*/  PLOP3.LUT P2, PT, PT, PT, PT, 0x8, 0x0 ;  /* 0x000000000000781c */ /* 0x000fe20003f4e170 */
        /* <DEDUP_REMOVED lines=118> */
.L_x_659:
        /* <DEDUP_REMOVED lines=18> */
[----:B------:R-:W-:Y:S02]  /*a410*/  LEA.HI R41, R44, R45, RZ, 0x5 ;  /* 0x0000002d2c297211 */ /* 0x000fe400078f28ff */
[--C-:B------:R-:W-:Y:S02]  /*a420*/  SHF.R.S32.HI R4, RZ, 0x2, R2.reuse ;  /* 0x00000002ff047819 */ /* 0x100fe40000011402 */
[----:B------:R-:W-:Y:S02]  /*a430*/  SHF.R.S32.HI R0, RZ, 0x1f, R2 ;  /* 0x0000001fff007819 */ /* 0x000fe40000011402 */
[----:B------:R-:W-:Y:S02]  /*a440*/  SHF.R.S32.HI R40, RZ, 0x5, R41 ;  /* 0x00000005ff287819 */ /* 0x000fe40000011429 */
[----:B------:R-:W-:Y:S02]  /*a450*/  LEA.HI R0, R0, R4, RZ, 0x3 ;  /* 0x0000000400007211 */ /* 0x000fe400078f18ff */
[----:B------:R-:W-:-:S02]  /*a460*/  F2FP.BF16.PACK_AB R70, R71, R70 ;  /* 0x000000464746723e */ /* 0x000fc400000010ff */
[----:B------:R-:W-:Y:S02]  /*a470*/  LOP3.LUT R0, R0, 0xfffffff8, RZ, 0xc0, !PT ;  /* 0xfffffff800007812 */ /* 0x000fe400078ec0ff */
[----:B------:R-:W-:Y:S02]  /*a480*/  F2FP.BF16.PACK_AB R35, R35, R72 ;  /* 0x000000482323723e */ /* 0x000fe400000010ff */
[----:B------:R-:W-:Y:S01]  /*a490*/  F2FP.BF16.PACK_AB R74, R75, R74 ;  /* 0x0000004a4b4a723e */ /* 0x000fe200000010ff */
[----:B------:R-:W-:Y:S01]  /*a4a0*/  IMAD.IADD R4, R4, 0x1, -R0 ;  /* 0x0000000104047824 */ /* 0x000fe200078e0a00 */
[----:B------:R-:W-:Y:S02]  /*a4b0*/  LOP3.LUT R0, R2, 0xfffffffc, RZ, 0xc0, !PT ;  /* 0xfffffffc02007812 */ /* 0x000fe400078ec0ff */
[----:B------:R-:W-:Y:S01]  /*a4c0*/  F2FP.BF16.PACK_AB R34, R34, R76 ;  /* 0x0000004c2222723e */ /* 0x000fe200000010ff */
[C---:B------:R-:W-:Y:S01]  /*a4d0*/  IMAD.SHL.U32 R2, R4.reuse, 0x40, RZ ;  /* 0x0000004004027824 */ /* 0x040fe200078e00ff */
[----:B------:R-:W-:Y:S01]  /*a4e0*/  LOP3.LUT R3, R4, 0x1, RZ, 0xc0, !PT ;  /* 0x0000000104037812 */ /* 0x000fe200078ec0ff */
[----:B------:R-:W-:Y:S01]  /*a4f0*/  IMAD.IADD R27, R45, 0x1, -R0 ;  /* 0x000000012d1b7824 */ /* 0x000fe200078e0a00 */
[----:B------:R-:W-:-:S02]  /*a500*/  F2FP.BF16.PACK_AB R78, R79, R78 ;  /* 0x0000004e4f4e723e */ /* 0x000fc400000010ff */
        /* <DEDUP_REMOVED lines=9> */
[----:B------:R-:W-:Y:S01]  /*a5a0*/  SEL R4, R4, 0xffffffe0, !P1 ;  /* 0xffffffe004047807 */ /* 0x000fe20004800000 */
[----:B------:R-:W-:Y:S01]  /*a5b0*/  IMAD.SHL.U32 R0, R0, 0x2, RZ ;  /* 0x0000000200007824 */ /* 0x000fe200078e00ff */
[----:B------:R-:W-:Y:S02]  /*a5c0*/  F2FP.BF16.PACK_AB R32, R32, R84 ;  /* 0x000000542020723e */ /* 0x000fe400000010ff */
[----:B------:R-:W-:Y:S02]  /*a5d0*/  F2FP.BF16.PACK_AB R86, R87, R86 ;  /* 0x000000565756723e */ /* 0x000fe400000010ff */
[C---:B------:R-:W-:Y:S01]  /*a5e0*/  IADD3 R3, R0.reuse, 0x80, RZ ;  /* 0x0000008000037810 */ /* 0x040fe20007ffe0ff */
[----:B------:R1:W-:Y:S01]  /*a5f0*/  STS [R0+0x80], R8 ;  /* 0x0000800800007388 */ /* 0x0003e20000000800 */
[C---:B------:R-:W-:Y:S02]  /*a600*/  IADD3 R2, R0.reuse, 0x70, RZ ;  /* 0x0000007000027810 */ /* 0x040fe40007ffe0ff */
[----:B------:R-:W-:Y:S01]  /*a610*/  @P0 IADD3 R2, R3, 0x10, RZ ;  /* 0x0000001003020810 */ /* 0x000fe20007ffe0ff */
[----:B------:R-:W-:Y:S01]  /*a620*/  STS [R0+0x480], R5 ;  /* 0x0004800500007388 */ /* 0x000fe20000000800 */
[----:B------:R-:W-:Y:S01]  /*a630*/  IMAD.IADD R3, R0, 0x1, R4 ;  /* 0x0000000100037824 */ /* 0x000fe200078e0204 */
[----:B------:R-:W-:-:S02]  /*a640*/  F2FP.BF16.PACK_AB R31, R31, R88 ;  /* 0x000000581f1f723e */ /* 0x000fc400000010ff */
[----:B------:R2:W-:Y:S01]  /*a650*/  STS [R2], R6 ;  /* 0x0000000602007388 */ /* 0x0005e20000000800 */
[----:B------:R-:W-:Y:S02]  /*a660*/  F2FP.BF16.PACK_AB R90, R91, R90 ;  /* 0x0000005a5b5a723e */ /* 0x000fe400000010ff */
        /* <DEDUP_REMOVED lines=10> */
[----:B-1----:R-:W-:Y:S01]  /*a710*/  IMAD.MOV.U32 R8, RZ, RZ, 0x40 ;  /* 0x00000040ff087424 */ /* 0x002fe200078e00ff */
[----:B------:R-:W-:Y:S02]  /*a720*/  F2FP.BF16.PACK_AB R25, R25, R106 ;  /* 0x0000006a1919723e */ /* 0x000fe400000010ff */
[----:B------:R-:W-:Y:S02]  /*a730*/  F2FP.BF16.PACK_AB R24, R24, R108 ;  /* 0x0000006c1818723e */ /* 0x000fe400000010ff */
[----:B------:R-:W-:Y:S02]  /*a740*/  F2FP.BF16.PACK_AB R23, R23, R110 ;  /* 0x0000006e1717723e */ /* 0x000fe400000010ff */
[----:B------:R-:W-:Y:S02]  /*a750*/  F2FP.BF16.PACK_AB R22, R22, R112 ;  /* 0x000000701616723e */ /* 0x000fe400000010ff */
[----:B--2---:R-:W-:Y:S01]  /*a760*/  SEL R6, R8, 0xffffffc0, !P2 ;  /* 0xffffffc008067807 */ /* 0x004fe20005000000 */
[----:B------:R-:W-:Y:S01]  /*a770*/  IMAD.IADD R8, R4, 0x1, R2 ;  /* 0x0000000104087824 */ /* 0x000fe200078e0202 */
[----:B------:R-:W-:-:S02]  /*a780*/  F2FP.BF16.PACK_AB R21, R21, R114 ;  /* 0x000000721515723e */ /* 0x000fc400000010ff */
[----:B------:R-:W-:Y:S01]  /*a790*/  F2FP.BF16.PACK_AB R20, R20, R116 ;  /* 0x000000741414723e */ /* 0x000fe200000010ff */
[----:B------:R-:W-:Y:S01]  /*a7a0*/  IMAD.IADD R5, R0, 0x1, R6 ;  /* 0x0000000100057824 */ /* 0x000fe200078e0206 */
[----:B------:R1:W-:Y:S01]  /*a7b0*/  STS [R8], R7 ;  /* 0x0000000708007388 */ /* 0x0003e20000000800 */
[----:B------:R-:W-:Y:S01]  /*a7c0*/  IMAD.IADD R4, R6, 0x1, R3 ;  /* 0x0000000106047824 */ /* 0x000fe200078e0203 */
[----:B------:R-:W-:Y:S02]  /*a7d0*/  F2FP.BF16.PACK_AB R19, R19, R118 ;  /* 0x000000761313723e */ /* 0x000fe400000010ff */
        /* <DEDUP_REMOVED lines=8> */
[----:B------:R-:W-:Y:S02]  /*a860*/  F2FP.BF16.PACK_AB R11, R147, R146 ;  /* 0x00000092930b723e */ /* 0x000fe400000010ff */
[----:B------:R-:W-:Y:S02]  /*a870*/  F2FP.BF16.PACK_AB R9, R9, R148 ;  /* 0x000000940909723e */ /* 0x000fe400000010ff */
[----:B------:R-:W-:Y:S02]  /*a880*/  F2FP.BF16.PACK_AB R15, R15, R150 ;  /* 0x000000960f0f723e */ /* 0x000fe400000010ff */
[----:B------:R-:W-:-:S02]  /*a890*/  F2FP.BF16.PACK_AB R14, R14, R128 ;  /* 0x000000800e0e723e */ /* 0x000fc400000010ff */
[----:B------:R-:W-:Y:S01]  /*a8a0*/  F2FP.BF16.PACK_AB R10, R131, R130 ;  /* 0x00000082830a723e */ /* 0x000fe200000010ff */
[----:B-1----:R-:W-:Y:S01]  /*a8b0*/  IMAD.IADD R7, R6, 0x1, R2 ;  /* 0x0000000106077824 */ /* 0x002fe200078e0202 */
[----:B------:R-:W-:Y:S01]  /*a8c0*/  ISETP.NE.U32.AND P0, PT, RZ, c[0x0][0x500], PT ;  /* 0x00014000ff007a0c */ /* 0x000fe20003f05070 */
[----:B------:R-:W-:Y:S01]  /*a8d0*/  IMAD.IADD R6, R8, 0x1, R6 ;  /* 0x0000000108067824 */ /* 0x000fe200078e0206 */
[----:B------:R-:W-:Y:S02]  /*a8e0*/  ISETP.NE.U32.AND P1, PT, RZ, c[0x0][0x508], PT ;  /* 0x00014200ff007a0c */ /* 0x000fe40003f25070 */
[----:B------:R-:W-:Y:S01]  /*a8f0*/  STS [R7], R37 ;  /* 0x0000002507007388 */ /* 0x000fe20000000800 */
[----:B------:R-:W-:Y:S02]  /*a900*/  ISETP.NE.AND.EX P0, PT, RZ, c[0x0][0x504], PT, P0 ;  /* 0x00014100ff007a0c */ /* 0x000fe40003f05300 */
[----:B------:R-:W-:Y:S01]  /*a910*/  ISETP.NE.AND.EX P1, PT, RZ, c[0x0][0x50c], PT, P1 ;  /* 0x00014300ff007a0c */ /* 0x000fe20003f25310 */
        /* <DEDUP_REMOVED lines=38> */
[----:B-1---5:R-:W-:-:S03]  /*ab80*/  IMAD.WIDE R8, R252, R2, c[0x0][0x500] ;  /* 0x00014000fc087625 */ /* 0x022fc600078e0202 */
[----:B------:R-:W-:Y:S06]  /*ab90*/  BAR.SYNC.DEFER_BLOCKING 0x1, 0x100 ;  /* 0x0044000000007b1d */ /* 0x000fec0000010000 */
[----:B------:R-:W3:Y:S01]  /*aba0*/  @P0 LDG.E R0, [R8.64] ;  /* 0x0000001408000981 */ /* 0x000ee2000c1e1900 */
[----:B------:R-:W-:Y:S02]  /*abb0*/  IMAD.MOV.U32 R24, RZ, RZ, c[0x0][0x388] ;  /* 0x0000e200ff187624 */ /* 0x000fe400078e00ff */
[----:B------:R-:W-:-:S05]  /*abc0*/  @P1 IMAD.WIDE R2, R252, R2, c[0x0][0x508] ;  /* 0x00014200fc021625 */ /* 0x000fca00078e0202 */
[----:B------:R1:W5:Y:S02]  /*abd0*/  @P1 LDG.E R24, [R2.64] ;  /* 0x0000001402181981 */ /* 0x000364000c1e1900 */
[----:B-1----:R-:W-:Y:S02]  /*abe0*/  CS2R R2, SRZ ;  /* 0x0000000000027805 */ /* 0x002fe4000001ff00 */
[--C-:B---3--:R-:W-:Y:S01]  /*abf0*/  @P0 SHF.R.S32.HI R3, RZ, 0x1f, R0.reuse ;  /* 0x0000001fff030819 */ /* 0x108fe20000011400 */
[----:B------:R-:W-:Y:S01]  /*ac00*/  @P0 IMAD.MOV.U32 R2, RZ, RZ, R0 ;  /* 0x000000ffff020224 */ /* 0x000fe200078e0000 */
[----:B------:R-:W-:Y:S05]  /*ac10*/  @P1 BRA `(.L_x_666) ;  /* 0x0000004000001947 */ /* 0x000fea0003800000 */
[----:B--2---:R-:W-:Y:S05]  /*ac20*/  @!P0 BRA `(.L_x_666) ;  /* 0x0000003000008947 */ /* 0x004fea0003800000 */
[----:B------:R-:W2:Y:S04]  /*ac30*/  LDG.E R4, [R8.64] ;  /* 0x0000001408047981 */ /* 0x000ea8000c1e1900 */
[----:B------:R-:W2:Y:S02]  /*ac40*/  LDG.E R0, [R8.64+0x4] ;  /* 0x0000041408007981 */ /* 0x000ea4000c1e1900 */
[----:B--2--5:R-:W-:-:S02]  /*ac50*/  IADD3 R24, -R4, R0, RZ ;  /* 0x0000000004187210 */ /* 0x024fc40007ffe1ff */
.L_x_666:
        /* <DEDUP_REMOVED lines=139> */
.L_x_668:
[----:B---3--:R-:W-:Y:S05]  /*b510*/  BSYNC B0 ;  /* 0x0000000000007941 */ /* 0x008fea0003800000 */
.L_x_667:
        /* <DEDUP_REMOVED lines=23> */
.L_x_670:
[----:B------:R-:W-:Y:S05]  /*b690*/  BSYNC B0 ;  /* 0x0000000000007941 */ /* 0x000fea0003800000 */
.L_x_669:
        /* <DEDUP_REMOVED lines=23> */
.L_x_672:
[----:B------:R-:W-:Y:S05]  /*b810*/  BSYNC B0 ;  /* 0x0000000000007941 */ /* 0x000fea0003800000 */
.L_x_671:
        /* <DEDUP_REMOVED lines=24> */
.L_x_665:
[----:B------:R-:W-:Y:S01]  /*b9a0*/  ISETP.NE.U32.AND P0, PT, RZ, c[0x0][0x508], PT ;  /* 0x00014200ff007a0c */ /* 0x000fe20003f05070 */
[----:B------:R-:W-:Y:S01]  /*b9b0*/  IMAD.MOV.U32 R2, RZ, RZ, 0x4 ;  /* 0x00000004ff027424 */ /* 0x000fe200078e00ff */
[----:B------:R-:W-:Y:S02]  /*b9c0*/  ISETP.NE.U32.AND P1, PT, RZ, c[0x0][0x500], PT ;  /* 0x00014000ff007a0c */ /* 0x000fe40003f25070 */
[----:B------:R-:W-:Y:S01]  /*b9d0*/  ISETP.NE.AND.EX P0, PT, RZ, c[0x0][0x50c], PT, P0 ;  /* 0x00014300ff007a0c */ /* 0x000fe20003f05300 */
[----:B-----5:R-:W-:Y:S01]  /*b9e0*/  IMAD.WIDE R6, R252, R2, c[0x0][0x500] ;  /* 0x00014000fc067625 */ /* 0x020fe200078e0202 */
        /* <DEDUP_REMOVED lines=13> */
.L_x_673:
        /* <DEDUP_REMOVED lines=42> */
.L_x_675:
[----:B------:R-:W-:Y:S05]  /*bd60*/  BSYNC B0 ;  /* 0x0000000000007941 */ /* 0x000fea0003800000 */
.L_x_674:
        /* <DEDUP_REMOVED lines=66> */
.L_x_677:
[----:B------:R-:W-:Y:S05]  /*c190*/  BSYNC B0 ;  /* 0x0000000000007941 */ /* 0x000fea0003800000 */
.L_x_676:
        /* <DEDUP_REMOVED lines=21> */
.L_x_679:
[----:B------:R-:W-:Y:S05]  /*c2f0*/  BSYNC B0 ;  /* 0x0000000000007941 */ /* 0x000fea0003800000 */
.L_x_678:
        /* <DEDUP_REMOVED lines=21> */
.L_x_681:
[----:B------:R-:W-:Y:S05]  /*c450*/  BSYNC B0 ;  /* 0x0000000000007941 */ /* 0x000fea0003800000 */
.L_x_680:
        /* <DEDUP_REMOVED lines=22> */
.L_x_682:
        /* <DEDUP_REMOVED lines=12> */
.L_x_1295:


//--------------------- .text._ZN7cutlass13device_kernelIN5flash19enable_sm80_to_sm89INS1_16FlashAttnFwdSm80INS1_25CollectiveMainloopFwdSm80ILi8ELi2ELb0EN4cute5tupleIJNS5_1CILi128EEENS7_ILi64EEENS7_ILi192EEEEEELi192ENS_10bfloat16_tEfNS_4arch4Sm80ELb0ELb0ELb0ELb1ELb0ELb1ELb1ELb0EEENS1_21CollectiveEpilogueFwdINS6_IJS8_SA_S9_EEENS6_IJNS7_ILi1EEESI_SI_EEESC_SE_Li256ELb1ELb1ELb0ELb0EEENS1_19SingleTileSchedulerILb1ELb0ELb1ELi128EEEEEEEEEvNT_6ParamsE --------------------------
	.section	.text._ZN7cutlass13device_kernelIN5flash19enable_sm80_to_sm89INS1_16FlashAttnFwdSm80INS1_25CollectiveMainloopFwdSm80ILi8ELi2ELb0EN4cute5tupleIJNS5_1CILi128EEENS7_ILi64EEENS7_ILi192EEEEEELi192ENS_10bfloat16_tEfNS_4arch4Sm80ELb0ELb0ELb0ELb1ELb0ELb1ELb1ELb0EEENS1_21CollectiveEpilogueFwdINS6_IJS8_SA_S9_EEENS6_IJNS7_ILi1EEESI_SI_EEESC_SE_Li256ELb1ELb1ELb0ELb0EEENS1_19SingleTileSchedulerILb1ELb0ELb1ELi128EEEEEEEEEvNT_6ParamsE,"ax",@progbits
	.sectioninfo	@"SHI_REGISTERS=234"
	.align	128
.text._ZN7cutlass13device_kernelIN5flash19enable_sm80_to_sm89INS1_16FlashAttnFwdSm80INS1_25CollectiveMainloopFwdSm80ILi8ELi2ELb0EN4cute5tupleIJNS5_1CILi128EEENS7_ILi64EEENS7_ILi192EEEEEELi192ENS_10bfloat16_tEfNS_4arch4Sm80ELb0ELb0ELb0ELb1ELb0ELb1ELb1ELb0EEENS1_21CollectiveEpilogueFwdINS6_IJS8_SA_S9_EEENS6_IJNS7_ILi1EEESI_SI_EEESC_SE_Li256ELb1ELb1ELb0ELb0EEENS1_19SingleTileSchedulerILb1ELb0ELb1ELi128EEEEEEEEEvNT_6ParamsE:
        .type           _ZN7cutlass13device_kernelIN5flash19enable_sm80_to_sm89INS1_16FlashAttnFwdSm80INS1_25CollectiveMainloopFwdSm80ILi8ELi2ELb0EN4cute5tupleIJNS5_1CILi128EEENS7_ILi64EEENS7_ILi192EEEEEELi192ENS_10bfloat16_tEfNS_4arch4Sm80ELb0ELb0ELb0ELb1ELb0ELb1ELb1ELb0EEENS1_21CollectiveEpilogueFwdINS6_IJS8_SA_S9_EEENS6_IJNS7_ILi1EEESI_SI_EEESC_SE_Li256ELb1ELb1ELb0ELb0EEENS1_19SingleTileSchedulerILb1ELb0ELb1ELi128EEEEEEEEEvNT_6ParamsE,@function
        .size           _ZN7cutlass13device_kernelIN5flash19enable_sm80_to_sm89INS1_16FlashAttnFwdSm80INS1_25CollectiveMainloopFwdSm80ILi8ELi2ELb0EN4cute5tupleIJNS5_1CILi128EEENS7_ILi64EEENS7_ILi192EEEEEELi192ENS_10bfloat16_tEfNS_4arch4Sm80ELb0ELb0ELb0ELb1ELb0ELb1ELb1ELb0EEENS1_21CollectiveEpilogueFwdINS6_IJS8_SA_S9_EEENS6_IJNS7_ILi1EEESI_SI_EEESC_SE_Li256ELb1ELb1ELb0ELb0EEENS1_19SingleTileSchedulerILb1ELb0ELb1ELi128EEEEEEEEEvNT_6ParamsE,(.L_x_1296 - _ZN7cutlass13device_kernelIN5flash19enable_sm80_to_sm89INS1_16FlashAttnFwdSm80INS1_25CollectiveMainloopFwdSm80ILi8ELi2ELb0EN4cute5tupleIJNS5_1CILi128EEENS7_ILi64EEENS7_ILi192EEEEEELi192ENS_10bfloat16_tEfNS_4arch4Sm80ELb0ELb0ELb0ELb1ELb0ELb1ELb1ELb0EEENS1_21CollectiveEpilogueFwdINS6_IJS8_SA_S9_EEENS6_IJNS7_ILi1EEESI_SI_EEESC_SE_Li256ELb1ELb1ELb0ELb0EEENS1_19SingleTileSchedulerILb1ELb0ELb1ELi128EEEEEEEEEvNT_6ParamsE)
        .other          _ZN7cutlass13device_kernelIN5flash19enable_sm80_to_sm89INS1_16FlashAttnFwdSm80INS1_25CollectiveMainloopFwdSm80ILi8ELi2ELb0EN4cute5tupleIJNS5_1CILi128EEENS7_ILi64EEENS7_ILi192EEEEEELi192ENS_10bfloat16_tEfNS_4arch4Sm80ELb0ELb0ELb0ELb1ELb0ELb1ELb1ELb0EEENS1_21CollectiveEpilogueFwdINS6_IJS8_SA_S9_EEENS6_IJNS7_ILi1EEESI_SI_EEESC_SE_Li256ELb1ELb1ELb0ELb0EEENS1_19SingleTileSchedulerILb1ELb0ELb1ELi128EEEEEEEEEvNT_6ParamsE,@"STO_CUDA_ENTRY STV_DEFAULT"
_ZN7cutlass13device_kernelIN5flash19enable_sm80_to_sm89INS1_16FlashAttnFwdSm80INS1_25CollectiveMainloopFwdSm80ILi8ELi2ELb0EN4cute5tupleIJNS5_1CILi128EEENS7_ILi64EEENS7_ILi192EEEEEELi192ENS_10bfloat16_tEfNS_4arch4Sm80ELb0ELb0ELb0ELb1ELb0ELb1ELb1ELb0EEENS1_21CollectiveEpilogueFwdINS6_IJS8_SA_S9_EEENS6_IJNS7_ILi1EEESI_SI_EEESC_SE_Li256ELb1ELb1ELb0ELb0EEENS1_19SingleTileSchedulerILb1ELb0ELb1ELi128EEEEEEEEEvNT_6ParamsE:
        /* <DEDUP_REMOVED lines=16> */
.L_x_684:
        /* <DEDUP_REMOVED lines=8> */
.L_x_686:
[----:B------:R-:W-:-:S05]  /*0180*/  MOV R5, c[0x0][0x54c] ;  /* 0x0001530000057a02 */ /* 0x000fca0000000f00 */
.L_x_685:
[----:B-----5:R-:W-:Y:S01]  /*0190*/  IMAD R5, R5, c[0x0][0x548], RZ ;  /* 0x0001520005057a24 */ /* 0x020fe200078e02ff */
[----:B------:R-:W-:-:S04]  /*01a0*/  SHF.L.U32 R0, R90, 0x7, RZ ;  /* 0x000000075a007819 */ /* 0x000fc800000006ff */
[----:B------:R-:W-:-:S04]  /*01b0*/  ISETP.GE.AND P0, PT, R0, R5, PT ;  /* 0x000000050000720c */ /* 0x000fc80003f06270 */
[----:B------:R-:W-:Y:S01]  /*01c0*/  SEL R184, R184, 0xffffffff, !P0 ;  /* 0xffffffffb8b87807 */ /* 0x000fe20004000000 */
[----:B------:R-:W-:Y:S05]  /*01d0*/  BRA `(.L_x_687) ;  /* 0x0000012000007947 */ /* 0x000fea0003800000 */
.L_x_683:
[----:B---3--:R-:W-:-:S04]  /*01e0*/  ISETP.NE.U32.AND P0, PT, RZ, c[0x0][0x568], PT ;  /* 0x00015a00ff007a0c */ /* 0x008fc80003f05070 */
[----:B------:R-:W-:-:S13]  /*01f0*/  ISETP.NE.AND.EX P0, PT, RZ, c[0x0][0x56c], PT, P0 ;  /* 0x00015b00ff007a0c */ /* 0x000fda0003f05300 */
[----:B------:R-:W-:Y:S05]  /*0200*/  @!P0 BRA `(.L_x_688) ;  /* 0x0000002000008947 */ /* 0x000fea0003800000 */
[----:B------:R1:W5:Y:S01]  /*0210*/  LDG.E R5, [R4.64] ;  /* 0x0000000604057981 */ /* 0x000362000c1e1900 */
[----:B------:R-:W-:Y:S05]  /*0220*/  BRA `(.L_x_689) ;  /* 0x0000009000007947 */ /* 0x000fea0003800000 */
.L_x_688:
        /* <DEDUP_REMOVED lines=8> */
.L_x_690:
[----:B------:R-:W-:-:S05]  /*02b0*/  MOV R5, c[0x0][0x54c] ;  /* 0x0001530000057a02 */ /* 0x000fca0000000f00 */
.L_x_689:
[----:B-----5:R-:W-:Y:S01]  /*02c0*/  IMAD R5, R5, c[0x0][0x548], RZ ;  /* 0x0001520005057a24 */ /* 0x020fe200078e02ff */
[----:B------:R-:W-:-:S04]  /*02d0*/  SHF.L.U32 R0, R90, 0x7, RZ ;  /* 0x000000075a007819 */ /* 0x000fc800000006ff */
[----:B------:R-:W-:-:S04]  /*02e0*/  ISETP.GE.AND P0, PT, R0, R5, PT ;  /* 0x000000050000720c */ /* 0x000fc80003f06270 */
[----:B------:R-:W-:-:S04]  /*02f0*/  SEL R184, R184, 0xffffffff, !P0 ;  /* 0xffffffffb8b87807 */ /* 0x000fc80004000000 */
.L_x_687:
        /* <DEDUP_REMOVED lines=19> */
[CC--:B------:R-:W-:Y:S01]  /*0430*/  IMAD.WIDE R6, R184.reuse, R3.reuse, c[0x0][0x358] ;  /* 0x0000d600b8067625 */ /* 0x0c0fe200078e0203 */
[----:B------:R2:W5:Y:S01]  /*0440*/  @P2 LDG.E R96, [R16.64] ;  /* 0x0000000610602981 */ /* 0x000562000c1e1900 */
[----:B------:R-:W-:Y:S02]  /*0450*/  P2R R8, PR, RZ, 0x20 ;  /* 0x00000020ff087803 */ /* 0x000fe40000000000 */
[----:B------:R-:W-:Y:S02]  /*0460*/  @P0 IMAD.WIDE R14, R184, R3, c[0x0][0x360] ;  /* 0x0000d800b80e0625 */ /* 0x000fe400078e0203 */
        /* <DEDUP_REMOVED lines=13> */
.L_x_691:
[----:B--2---:R-:W-:-:S04]  /*0540*/  ISETP.NE.U32.AND P0, PT, RZ, c[0x0][0x368], PT ;  /* 0x0000da00ff007a0c */ /* 0x004fc80003f05070 */
[----:B------:R-:W-:-:S13]  /*0550*/  ISETP.NE.AND.EX P0, PT, RZ, c[0x0][0x36c], PT, P0 ;  /* 0x0000db00ff007a0c */ /* 0x000fda0003f05300 */
[----:B------:R-:W-:Y:S05]  /*0560*/  @!P0 BRA `(.L_x_692) ;  /* 0x0000003000008947 */ /* 0x000fea0003800000 */
[----:B------:R-:W-:-:S06]  /*0570*/  IMAD.WIDE R4, R184, R3, c[0x0][0x368] ;  /* 0x0000da00b8047625 */ /* 0x000fcc00078e0203 */
[----:B------:R1:W5:Y:S01]  /*0580*/  LDG.E R4, [R4.64] ;  /* 0x0000000604047981 */ /* 0x000362000c1e1900 */
[----:B------:R-:W-:Y:S05]  /*0590*/  BRA `(.L_x_693) ;  /* 0x0000004000007947 */ /* 0x000fea0003800000 */
.L_x_692:
[----:B------:R-:W-:Y:S05]  /*05a0*/  @!P5 BRA `(.L_x_693) ;  /* 0x000000300000d947 */ /* 0x000fea0003800000 */
[----:B------:R-:W2:Y:S04]  /*05b0*/  LDG.E R4, [R10.64] ;  /* 0x000000060a047981 */ /* 0x000ea8000c1e1900 */
[----:B------:R-:W2:Y:S02]  /*05c0*/  LDG.E R5, [R10.64+0x4] ;  /* 0x000004060a057981 */ /* 0x000ea4000c1e1900 */
[----:B--2---:R-:W-:Y:S02]  /*05d0*/  IADD3 R4, -R4, R5, RZ ;  /* 0x0000000504047210 */ /* 0x004fe40007ffe1ff */
.L_x_693:
[----:B------:R-:W2:Y:S04]  /*05e0*/  @P4 LDG.E R2, [R6.64] ;  /* 0x0000000606024981 */ /* 0x000ea8000c1e1900 */
[----:B-1----:R-:W2:Y:S01]  /*05f0*/  @P4 LDG.E R5, [R6.64+0x4] ;  /* 0x0000040606054981 */ /* 0x002ea2000c1e1900 */
[----:B-----5:R-:W-:Y:S01]  /*0600*/  IMAD.IADD R0, R4, 0x1, -R96 ;  /* 0x0000000104007824 */ /* 0x020fe200078e0a60 */
[----:B------:R-:W-:Y:S01]  /*0610*/  ISETP.NE.U32.AND P0, PT, RZ, c[0x0][0x378], PT ;  /* 0x0000de00ff007a0c */ /* 0x000fe20003f05070 */
[----:B------:R-:W-:-:S03]  /*0620*/  IMAD.MOV.U32 R91, RZ, RZ, R4 ;  /* 0x000000ffff5b7224 */ /* 0x000fc600078e0004 */
[----:B------:R-:W-:Y:S01]  /*0630*/  ISETP.NE.AND.EX P0, PT, RZ, c[0x0][0x37c], PT, P0 ;  /* 0x0000df00ff007a0c */ /* 0x000fe20003f05300 */
[----:B------:R-:W-:-:S05]  /*0640*/  IMAD.MOV R11, RZ, RZ, -R0 ;  /* 0x000000ffff0b7224 */ /* 0x000fca00078e0a00 */
[----:B------:R-:W-:-:S07]  /*0650*/  IMNMX R11, RZ, R11, !PT ;  /* 0x0000000bff0b7217 */ /* 0x000fce0007800200 */
[----:B------:R-:W-:-:S05]  /*0660*/  @P0 IMAD.WIDE R12, R184, R3, c[0x0][0x378] ;  /* 0x0000de00b80c0625 */ /* 0x000fca00078e0203 */
[----:B------:R1:W5:Y:S01]  /*0670*/  @P0 LDG.E R91, [R12.64] ;  /* 0x000000060c5b0981 */ /* 0x000362000c1e1900 */
[----:B--2---:R-:W-:-:S04]  /*0680*/  @P4 IMAD.IADD R99, R5, 0x1, -R2 ;  /* 0x0000000105634824 */ /* 0x004fc800078e0a02 */
[----:B------:R-:W-:-:S05]  /*0690*/  IMAD.IADD R92, R0, 0x1, R99 ;  /* 0x00000001005c7824 */ /* 0x000fca00078e0263 */
[----:B------:R-:W-:-:S04]  /*06a0*/  IADD3 R2, R92, 0x3f, RZ ;  /* 0x0000003f5c027810 */ /* 0x000fc80007ffe0ff */
[----:B------:R-:W-:-:S04]  /*06b0*/  SHF.R.S32.HI R133, RZ, 0x1f, R2 ;  /* 0x0000001fff857819 */ /* 0x000fc80000011402 */
[----:B------:R-:W-:-:S04]  /*06c0*/  LEA.HI R133, R133, R2, RZ, 0x6 ;  /* 0x0000000285857211 */ /* 0x000fc800078f30ff */
[----:B------:R-:W-:-:S05]  /*06d0*/  LOP3.LUT R5, R133, 0xffffffc0, RZ, 0xc0, !PT ;  /* 0xffffffc085057812 */ /* 0x000fca00078ec0ff */
[----:B------:R-:W-:-:S05]  /*06e0*/  IMAD.IADD R0, R5, 0x1, -R0 ;  /* 0x0000000105007824 */ /* 0x000fca00078e0a00 */
[----:B------:R-:W-:-:S04]  /*06f0*/  IMNMX R0, R0, R99, PT ;  /* 0x0000006300007217 */ /* 0x000fc80003800200 */
[----:B------:R-:W-:Y:S02]  /*0700*/  ISETP.GT.AND P0, PT, R0, R11, PT ;  /* 0x0000000b0000720c */ /* 0x000fe40003f04270 */
[----:B------:R-:W-:-:S11]  /*0710*/  SHF.R.U32.HI R11, RZ, 0x6, R11 ;  /* 0x00000006ff0b7819 */ /* 0x000fd6000001160b */
        /* <DEDUP_REMOVED lines=10> */
[----:B------:R1:W2:Y:S01]  /*07c0*/  @P3 LDG.E R14, [R14.64] ;  /* 0x000000060e0e3981 */ /* 0x0002a2000c1e1900 */
[----:B------:R-:W-:Y:S01]  /*07d0*/  SHF.R.S32.HI R2, RZ, 0x1f, R89 ;  /* 0x0000001fff027819 */ /* 0x000fe20000011459 */
[----:B------:R-:W-:Y:S01]  /*07e0*/  IMAD R22, R94, c[0x0][0x240], RZ ;  /* 0x000090005e167a24 */ /* 0x000fe200078e02ff */
[----:B------:R-:W-:Y:S01]  /*07f0*/  SHF.R.S32.HI R3, RZ, 0x1f, R21 ;  /* 0x0000001fff037819 */ /* 0x000fe20000011415 */
[----:B------:R-:W-:Y:S01]  /*0800*/  IMAD.MOV.U32 R102, RZ, RZ, c[0x0][0x238] ;  /* 0x00008e00ff667624 */ /* 0x000fe200078e00ff */
[----:B------:R-:W-:Y:S01]  /*0810*/  LEA.HI R12, R2, R89, RZ, 0x3 ;  /* 0x00000059020c7211 */ /* 0x000fe200078f18ff */
[----:B------:R-:W-:Y:S01]  /*0820*/  IMAD.MOV.U32 R137, RZ, RZ, 0x6 ;  /* 0x00000006ff897424 */ /* 0x000fe200078e00ff */
[----:B------:R-:W-:Y:S01]  /*0830*/  IADD3 R18, R0, -0x1, RZ ;  /* 0xffffffff00127810 */ /* 0x000fe20007ffe0ff */
[----:B------:R-:W-:Y:S01]  /*0840*/  IMAD.MOV.U32 R7, RZ, RZ, c[0x0][0x258] ;  /* 0x00009600ff077624 */ /* 0x000fe200078e00ff */
[----:B------:R-:W-:Y:S01]  /*0850*/  SHF.R.S32.HI R6, RZ, 0x3, R12 ;  /* 0x00000003ff067819 */ /* 0x000fe2000001140c */
[----:B------:R-:W-:Y:S01]  /*0860*/  IMAD.SHL.U32 R103, R102, 0x40, RZ ;  /* 0x0000004066677824 */ /* 0x000fe200078e00ff */
[----:B------:R-:W-:Y:S01]  /*0870*/  LOP3.LUT R12, R12, 0x1ffffff8, RZ, 0xc0, !PT ;  /* 0x1ffffff80c0c7812 */ /* 0x000fe200078ec0ff */
[----:B------:R-:W-:Y:S01]  /*0880*/  IMAD.SHL.U32 R100, R7, 0x40, RZ ;  /* 0x0000004007647824 */ /* 0x000fe200078e00ff */
[----:B------:R-:W-:Y:S01]  /*0890*/  IADD3 R21, P0, R6, R21, RZ ;  /* 0x0000001506157210 */ /* 0x000fe20007f1e0ff */
[C---:B------:R-:W-:Y:S01]  /*08a0*/  IMAD.SHL.U32 R105, R102.reuse, 0x20, RZ ;  /* 0x0000002066697824 */ /* 0x040fe200078e00ff */
[----:B------:R-:W-:Y:S01]  /*08b0*/  SHF.L.U64.HI R101, R102, R137, c[0x0][0x23c] ;  /* 0x00008f0066657619 */ /* 0x000fe20000010289 */
[----:B------:R-:W-:Y:S01]  /*08c0*/  IMAD.IADD R12, R89, 0x1, -R12 ;  /* 0x00000001590c7824 */ /* 0x000fe200078e0a0c */
[----:B------:R-:W-:Y:S01]  /*08d0*/  LEA.HI.X.SX32 R10, R6, R3, 0x1, P0 ;  /* 0x00000003060a7211 */ /* 0x000fe200000f0eff */
[----:B------:R-:W-:Y:S01]  /*08e0*/  IMAD.MOV.U32 R106, RZ, RZ, 0x5 ;  /* 0x00000005ff6a7424 */ /* 0x000fe200078e00ff */
[----:B------:R-:W-:Y:S01]  /*08f0*/  SHF.L.U64.HI R98, R7, R137, c[0x0][0x25c] ;  /* 0x0000970007627619 */ /* 0x000fe20000010289 */
[----:B------:R-:W-:Y:S01]  /*0900*/  IMAD.SHL.U32 R12, R12, 0x8, RZ ;  /* 0x000000080c0c7824 */ /* 0x000fe200078e00ff */
[----:B------:R-:W-:Y:S01]  /*0910*/  SHF.R.S32.HI R5, RZ, 0x1f, R18 ;  /* 0x0000001fff057819 */ /* 0x000fe20000011412 */
[----:B------:R-:W-:Y:S01]  /*0920*/  IMAD R152, R10, c[0x0][0x238], RZ ;  /* 0x00008e000a987a24 */ /* 0x000fe200078e02ff */
[----:B------:R-:W-:Y:S01]  /*0930*/  SEL R150, R184, RZ, !P4 ;  /* 0x000000ffb8967207 */ /* 0x000fe20006000000 */
[----:B------:R-:W-:Y:S01]  /*0940*/  IMAD R10, R10, c[0x0][0x258], RZ ;  /* 0x000096000a0a7a24 */ /* 0x000fe200078e02ff */
[----:B------:R-:W-:Y:S01]  /*0950*/  SHF.R.S32.HI R13, RZ, 0x1f, R12 ;  /* 0x0000001fff0d7819 */ /* 0x000fe2000001140c */
[C---:B------:R-:W-:Y:S01]  /*0960*/  IMAD R152, R21.reuse, c[0x0][0x23c], R152 ;  /* 0x00008f0015987a24 */ /* 0x040fe200078e0298 */
[----:B------:R-:W-:Y:S01]  /*0970*/  ISETP.GE.AND P5, PT, R12, c[0x0][0x1d4], PT ;  /* 0x000075000c007a0c */ /* 0x000fe20003fa6270 */
[C---:B------:R-:W-:Y:S01]  /*0980*/  IMAD R3, R21.reuse, c[0x0][0x25c], R10 ;  /* 0x0000970015037a24 */ /* 0x040fe200078e020a */
[-C--:B------:R-:W-:Y:S01]  /*0990*/  SHF.L.U64.HI R102, R102, R106.reuse, c[0x0][0x23c] ;  /* 0x00008f0066667619 */ /* 0x080fe2000001026a */
[----:B------:R-:W-:Y:S01]  /*09a0*/  IMAD.WIDE.U32 R16, R21, c[0x0][0x238], R12 ;  /* 0x00008e0015107a25 */ /* 0x000fe200078e000c */
[----:B------:R-:W-:Y:S01]  /*09b0*/  LEA.HI R26, R2, R89, RZ, 0x2 ;  /* 0x00000059021a7211 */ /* 0x000fe200078f10ff */
[----:B------:R-:W-:Y:S01]  /*09c0*/  ULDC.U8 UR4, c[0x0][0x298] ;  /* 0x0000a60000047ab9 */ /* 0x000fe20000000000 */
[----:B------:R-:W-:Y:S01]  /*09d0*/  SHF.L.U64.HI R106, R7, R106, c[0x0][0x25c] ;  /* 0x00009700076a7619 */ /* 0x000fe2000001026a */
[----:B------:R-:W-:Y:S01]  /*09e0*/  IMAD.IADD R153, R17, 0x1, R152 ;  /* 0x0000000111997824 */ /* 0x000fe200078e0298 */
[----:B------:R-:W-:Y:S01]  /*09f0*/  LOP3.LUT R186, R186, 0xfffffffd, RZ, 0xc0, !PT ;  /* 0xfffffffdbaba7812 */ /* 0x000fe200078ec0ff */
[----:B------:R-:W-:Y:S01]  /*0a00*/  IMAD.WIDE.U32 R20, R21, c[0x0][0x258], R12 ;  /* 0x0000960015147a25 */ /* 0x000fe200078e000c */
[----:B------:R-:W-:-:S02]  /*0a10*/  SHF.R.S32.HI R13, RZ, 0x1f, R184 ;  /* 0x0000001fff0d7819 */ /* 0x000fc400000114b8 */
[----:B------:R-:W-:Y:S01]  /*0a20*/  SHF.R.S32.HI R115, RZ, 0x2, R26 ;  /* 0x00000002ff737819 */ /* 0x000fe2000001141a */
[----:B------:R-:W-:Y:S01]  /*0a30*/  IMAD.MOV.U32 R152, RZ, RZ, R16 ;  /* 0x000000ffff987224 */ /* 0x000fe200078e0010 */
[----:B------:R-:W-:Y:S01]  /*0a40*/  SEL R155, R13, RZ, !P4 ;  /* 0x000000ff0d9b7207 */ /* 0x000fe20006000000 */
[----:B------:R-:W-:Y:S02]  /*0a50*/  IMAD.IADD R21, R21, 0x1, R3 ;  /* 0x0000000115157824 */ /* 0x000fe400078e0203 */
[C---:B------:R-:W-:Y:S02]  /*0a60*/  IMAD R3, R185.reuse, c[0x0][0x244], R22 ;  /* 0x00009100b9037a24 */ /* 0x040fe400078e0216 */
[----:B------:R-:W-:-:S04]  /*0a70*/  IMAD.WIDE.U32 R152, R185, c[0x0][0x240], R152 ;  /* 0x00009000b9987a25 */ /* 0x000fc800078e0098 */
[----:B------:R-:W-:Y:S02]  /*0a80*/  IMAD.IADD R153, R153, 0x1, R3 ;  /* 0x0000000199997824 */ /* 0x000fe400078e0203 */
[----:B-1----:R-:W-:Y:S02]  /*0a90*/  IMAD.IADD R15, R99, 0x1, -R6 ;  /* 0x00000001630f7824 */ /* 0x002fe400078e0a06 */
[----:B------:R-:W-:Y:S01]  /*0aa0*/  IMAD.SHL.U32 R3, R6, 0x40, RZ ;  /* 0x0000004006037824 */ /* 0x000fe200078e00ff */
[----:B------:R-:W-:Y:S01]  /*0ab0*/  IADD3 R6, R12, 0x40, RZ ;  /* 0x000000400c067810 */ /* 0x000fe20007ffe0ff */
[-C--:B------:R-:W-:Y:S02]  /*0ac0*/  IMAD R16, R101, R18.reuse, RZ ;  /* 0x0000001265107224 */ /* 0x080fe400078e02ff */
[----:B------:R-:W-:Y:S01]  /*0ad0*/  IMAD R15, R18, -0x40, R15 ;  /* 0xffffffc0120f7824 */ /* 0x000fe200078e020f */
[----:B------:R-:W-:Y:S01]  /*0ae0*/  LOP3.LUT R3, R3, 0x1c0, RZ, 0xc0, !PT ;  /* 0x000001c003037812 */ /* 0x000fe200078ec0ff */
[----:B------:R-:W-:Y:S01]  /*0af0*/  IMAD R10, R98, R18, RZ ;  /* 0x00000012620a7224 */ /* 0x000fe200078e02ff */
[----:B------:R-:W-:Y:S01]  /*0b00*/  ISETP.GE.AND P4, PT, R6, c[0x0][0x1d4], PT ;  /* 0x0000750006007a0c */ /* 0x000fe20003f86270 */
[----:B------:R-:W-:Y:S01]  /*0b10*/  IMAD R157, R155, c[0x0][0x248], RZ ;  /* 0x000092009b9d7a24 */ /* 0x000fe200078e02ff */
[----:B------:R-:W-:Y:S01]  /*0b20*/  ISETP.GE.AND P1, PT, R15, 0x21, PT ;  /* 0x000000210f00780c */ /* 0x000fe20003f26270 */
[----:B------:R-:W-:Y:S01]  /*0b30*/  IMAD R9, R5, R103, R16 ;  /* 0x0000006705097224 */ /* 0x000fe200078e0210 */
[----:B------:R-:W-:Y:S01]  /*0b40*/  ISETP.GE.AND P2, PT, R15, 0x1, PT ;  /* 0x000000010f00780c */ /* 0x000fe20003f46270 */
[----:B------:R-:W-:-:S02]  /*0b50*/  IMAD R22, R94, c[0x0][0x260], RZ ;  /* 0x000098005e167a24 */ /* 0x000fc400078e02ff */
[----:B------:R-:W-:Y:S01]  /*0b60*/  IMAD R5, R5, R100, R10 ;  /* 0x0000006405057224 */ /* 0x000fe200078e020a */
[----:B------:R-:W-:Y:S01]  /*0b70*/  LOP3.LUT R10, R3, 0x38, R12, 0xf8, !PT ;  /* 0x00000038030a7812 */ /* 0x000fe200078ef80c */
[C---:B------:R-:W-:Y:S01]  /*0b80*/  IMAD R157, R150.reuse, c[0x0][0x24c], R157 ;  /* 0x00009300969d7a24 */ /* 0x040fe200078e029d */
[----:B------:R-:W-:Y:S01]  /*0b90*/  SHF.R.U32.HI R3, RZ, 0x3, R3 ;  /* 0x00000003ff037819 */ /* 0x000fe20000011603 */
[----:B------:R-:W-:Y:S01]  /*0ba0*/  IMAD.WIDE.U32 R152, R150, c[0x0][0x248], R152 ;  /* 0x0000920096987a25 */ /* 0x000fe200078e0098 */
[----:B------:R-:W-:Y:S02]  /*0bb0*/  IADD3 R12, R12, 0x80, RZ ;  /* 0x000000800c0c7810 */ /* 0x000fe40007ffe0ff */
[----:B------:R-:W-:Y:S01]  /*0bc0*/  LOP3.LUT R3, R10, R3, RZ, 0x3c, !PT ;  /* 0x000000030a037212 */ /* 0x000fe200078e3cff */
[C---:B------:R-:W-:Y:S01]  /*0bd0*/  IMAD R22, R185.reuse, c[0x0][0x264], R22 ;  /* 0x00009900b9167a24 */ /* 0x040fe200078e0216 */
[CC--:B------:R-:W-:Y:S01]  /*0be0*/  LEA.HI R10, R2.reuse, R89.reuse, RZ, 0x6 ;  /* 0x00000059020a7211 */ /* 0x0c0fe200078f30ff */
[----:B------:R-:W-:Y:S01]  /*0bf0*/  IMAD.WIDE.U32 R20, R185, c[0x0][0x260], R20 ;  /* 0x00009800b9147a25 */ /* 0x000fe200078e0014 */
[----:B------:R-:W-:-:S03]  /*0c00*/  LEA.HI R2, R2, R89, RZ, 0x5 ;  /* 0x0000005902027211 */ /* 0x000fc600078f28ff */
[----:B------:R-:W-:Y:S02]  /*0c10*/  IMAD.IADD R157, R153, 0x1, R157 ;  /* 0x00000001999d7824 */ /* 0x000fe400078e029d */
[----:B------:R-:W-:Y:S02]  /*0c20*/  IMAD.MOV.U32 R156, RZ, RZ, R152 ;  /* 0x000000ffff9c7224 */ /* 0x000fe400078e0098 */
[----:B------:R-:W-:Y:S02]  /*0c30*/  IMAD.IADD R23, R21, 0x1, R22 ;  /* 0x0000000115177824 */ /* 0x000fe400078e0216 */
[----:B------:R-:W-:Y:S02]  /*0c40*/  IMAD R155, R155, c[0x0][0x268], RZ ;  /* 0x00009a009b9b7a24 */ /* 0x000fe400078e02ff */
[----:B------:R-:W-:-:S04]  /*0c50*/  IMAD.WIDE.U32 R16, R18, R103, R156 ;  /* 0x0000006712107225 */ /* 0x000fc800078e009c */
[----:B------:R-:W-:Y:S01]  /*0c60*/  IMAD.MOV.U32 R22, RZ, RZ, R20 ;  /* 0x000000ffff167224 */ /* 0x000fe200078e0014 */
[----:B------:R-:W-:Y:S01]  /*0c70*/  @P1 IADD3 R6, P6, R105, R16, RZ ;  /* 0x0000001069061210 */ /* 0x000fe20007fde0ff */
[----:B------:R-:W-:Y:S01]  /*0c80*/  IMAD R155, R150, c[0x0][0x26c], R155 ;  /* 0x00009b00969b7a24 */ /* 0x000fe200078e029b */
[----:B------:R-:W-:Y:S01]  /*0c90*/  @P2 LEA R20, P0, R16, c[0x0][0x220], 0x1 ;  /* 0x0000880010142a11 */ /* 0x000fe200078008ff */
[----:B------:R-:W-:-:S04]  /*0ca0*/  IMAD.WIDE.U32 R150, R150, c[0x0][0x268], R22 ;  /* 0x00009a0096967a25 */ /* 0x000fc800078e0016 */
[----:B------:R-:W-:Y:S02]  /*0cb0*/  IMAD.SHL.U32 R10, R10, 0x8, RZ ;  /* 0x000000080a0a7824 */ /* 0x000fe400078e00ff */
[----:B------:R-:W-:Y:S02]  /*0cc0*/  IMAD.IADD R9, R17, 0x1, R9 ;  /* 0x0000000111097824 */ /* 0x000fe400078e0209 */
[----:B------:R-:W-:Y:S01]  /*0cd0*/  IMAD.IADD R155, R151, 0x1, R155 ;  /* 0x00000001979b7824 */ /* 0x000fe200078e029b */
[----:B------:R-:W-:Y:S01]  /*0ce0*/  LOP3.LUT R10, R3, 0xfffffe00, R10, 0xf8, !PT ;  /* 0xfffffe00030a7812 */ /* 0x000fe200078ef80a */
[----:B------:R-:W-:Y:S01]  /*0cf0*/  IMAD.MOV.U32 R154, RZ, RZ, R150 ;  /* 0x000000ffff9a7224 */ /* 0x000fe200078e0096 */
[--C-:B------:R-:W-:Y:S01]  /*0d00*/  @P2 LEA.HI.X R21, R16, c[0x0][0x224], R9.reuse, 0x1, P0 ;  /* 0x0000890010152a11 */ /* 0x100fe200000f0c09 */
[----:B------:R-:W-:Y:S01]  /*0d10*/  @P1 IMAD.X R3, R102, 0x1, R9, P6 ;  /* 0x0000000166031824 */ /* 0x000fe200030e0609 */
[----:B------:R-:W-:Y:S01]  /*0d20*/  ISETP.NE.AND P6, PT, R8, RZ, PT ;  /* 0x000000ff0800720c */ /* 0x000fe20003fc5270 */
[----:B------:R-:W-:Y:S01]  /*0d30*/  IMAD.WIDE.U32 R8, R18, R100, R154 ;  /* 0x0000006412087225 */ /* 0x000fe200078e009a */
[----:B------:R-:W-:-:S03]  /*0d40*/  @P1 LEA R22, P0, R6, c[0x0][0x220], 0x1 ;  /* 0x0000880006161a11 */ /* 0x000fc600078008ff */
[----:B------:R-:W-:Y:S01]  /*0d50*/  IMAD.IADD R5, R9, 0x1, R5 ;  /* 0x0000000109057824 */ /* 0x000fe200078e0205 */
[----:B------:R-:W-:Y:S01]  /*0d60*/  @P1 LEA.HI.X R23, R6, c[0x0][0x224], R3, 0x1, P0 ;  /* 0x0000890006171a11 */ /* 0x000fe200000f0c03 */
[----:B------:R-:W-:Y:S01]  /*0d70*/  @P1 IMAD.SHL.U32 R9, R10, 0x2, RZ ;  /* 0x000000020a091824 */ /* 0x000fe200078e00ff */
[----:B------:R-:W-:Y:S01]  /*0d80*/  ISETP.GT.AND P0, PT, R18, R11, PT ;  /* 0x0000000b1200720c */ /* 0x000fe20003f04270 */
[----:B------:R-:W-:Y:S02]  /*0d90*/  IMAD.SHL.U32 R107, R7, 0x20, RZ ;  /* 0x00000020076b7824 */ /* 0x000fe400078e00ff */
[----:B------:R-:W-:Y:S02]  /*0da0*/  IMAD.MOV.U32 R104, RZ, RZ, 0x1 ;  /* 0x00000001ff687424 */ /* 0x000fe400078e00ff */
[----:B------:R-:W-:Y:S02]  /*0db0*/  IMAD.IADD R170, R95, 0x1, R4 ;  /* 0x000000015faa7824 */ /* 0x000fe400078e0204 */
[----:B------:R-:W-:-:S02]  /*0dc0*/  IMAD R168, R94, c[0x0][0x1e8], RZ ;  /* 0x00007a005ea87a24 */ /* 0x000fc400078e02ff */
[----:B------:R-:W-:Y:S01]  /*0dd0*/  IMAD.WIDE.U32 R28, R170, c[0x0][0x1e0], RZ ;  /* 0x00007800aa1c7a25 */ /* 0x000fe200078e00ff */
[----:B------:R-:W-:-:S03]  /*0de0*/  SHF.R.S32.HI R4, RZ, 0x1f, R170 ;  /* 0x0000001fff047819 */ /* 0x000fc600000114aa */
[----:B------:R-:W-:Y:S02]  /*0df0*/  IMAD R168, R185, c[0x0][0x1ec], R168 ;  /* 0x00007b00b9a87a24 */ /* 0x000fe400078e02a8 */
[----:B------:R-:W-:Y:S02]  /*0e00*/  IMAD.SHL.U32 R2, R2, 0x10, RZ ;  /* 0x0000001002027824 */ /* 0x000fe400078e00ff */
[----:B------:R-:W-:-:S03]  /*0e10*/  IMAD.WIDE.U32 R172, R115, c[0x0][0x1e0], RZ ;  /* 0x0000780073ac7a25 */ /* 0x000fc600078e00ff */
[----:B------:R-:W-:Y:S01]  /*0e20*/  LOP3.LUT R2, R2, 0xfffffe00, RZ, 0xc0, !PT ;  /* 0xfffffe0002027812 */ /* 0x000fe200078ec0ff */
[----:B------:R-:W-:Y:S02]  /*0e30*/  IMAD.MOV.U32 R67, RZ, RZ, 0x1 ;  /* 0x00000001ff437424 */ /* 0x000fe400078e00ff */
[----:B------:R-:W-:Y:S01]  /*0e40*/  IMAD.MOV.U32 R55, RZ, RZ, RZ ;  /* 0x000000ffff377224 */ /* 0x000fe200078e00ff */
[----:B--2---:R-:W-:Y:S01]  /*0e50*/  @P3 SHF.R.S32.HI R15, RZ, 0x1f, R14 ;  /* 0x0000001fff0f3819 */ /* 0x004fe2000001140e */
[----:B------:R-:W-:Y:S02]  /*0e60*/  @!P3 IMAD.MOV.U32 R14, RZ, RZ, R184 ;  /* 0x000000ffff0eb224 */ /* 0x000fe400078e00b8 */
[----:B------:R-:W-:Y:S01]  /*0e70*/  @!P3 IMAD.MOV.U32 R15, RZ, RZ, R13 ;  /* 0x000000ffff0fb224 */ /* 0x000fe200078e000d */
[----:B------:R-:W-:Y:S01]  /*0e80*/  ISETP.GE.AND P3, PT, R12, c[0x0][0x1d4], PT ;  /* 0x000075000c007a0c */ /* 0x000fe20003f66270 */
[----:B------:R-:W-:Y:S01]  /*0e90*/  @P2 IMAD.SHL.U32 R12, R10, 0x2, RZ ;  /* 0x000000020a0c2824 */ /* 0x000fe200078e00ff */
[----:B------:R-:W-:Y:S01]  /*0ea0*/  SEL R166, R14, RZ, !P6 ;  /* 0x000000ff0ea67207 */ /* 0x000fe20007000000 */
[----:B------:R-:W-:Y:S01]  /*0eb0*/  IMAD.MOV.U32 R13, RZ, RZ, c[0x0][0x27c] ;  /* 0x00009f00ff0d7624 */ /* 0x000fe200078e00ff */
[----:B------:R-:W-:-:S02]  /*0ec0*/  SEL R6, R15, RZ, !P6 ;  /* 0x000000ff0f067207 */ /* 0x000fc40007000000 */
[----:B------:R-:W-:Y:S01]  /*0ed0*/  @!PT LDS RZ, [RZ] ;  /* 0x00000000fffff984 */ /* 0x000fe20000000800 */
[----:B------:R-:W-:Y:S01]  /*0ee0*/  @!PT LDS RZ, [RZ] ;  /* 0x00000000fffff984 */ /* 0x000fe20000000800 */
[----:B------:R-:W-:Y:S01]  /*0ef0*/  @!PT LDS RZ, [RZ] ;  /* 0x00000000fffff984 */ /* 0x000fe20000000800 */
[----:B------:R1:W-:Y:S01]  /*0f00*/  @P2 LDGSTS.E.BYPASS.LTC128B.128 [R12+0xc100], [R20.64], !P5 ;  /* 0x0c100000140c2fae */ /* 0x0003e2000e901d46 */
[----:B------:R-:W-:Y:S01]  /*0f10*/  @P2 LEA R16, P6, R8, c[0x0][0x250], 0x1 ;  /* 0x0000940008102a11 */ /* 0x000fe200078c08ff */
[----:B------:R-:W-:Y:S01]  /*0f20*/  IMAD.SHL.U32 R13, R13, 0x2, RZ ;  /* 0x000000020d0d7824 */ /* 0x000fe200078e00ff */
[----:B------:R-:W-:Y:S01]  /*0f30*/  @P0 IADD3 R14, R0, -0x2, RZ ;  /* 0xfffffffe000e0810 */ /* 0x000fe20007ffe0ff */
[----:B------:R1:W-:Y:S01]  /*0f40*/  @P2 LDGSTS.E.BYPASS.LTC128B.128 [R12+0xe100], [R20.64+0x80], !P4 ;  /* 0x0e100080140c2fae */ /* 0x0003e2000e101d46 */
[----:B------:R-:W-:Y:S01]  /*0f50*/  @P2 LEA.HI.X R17, R8, c[0x0][0x254], R5, 0x1, P6 ;  /* 0x0000950008112a11 */ /* 0x000fe200030f0c05 */
[----:B------:R-:W-:Y:S01]  /*0f60*/  IMAD R125, R6, c[0x0][0x1f0], RZ ;  /* 0x00007c00067d7a24 */ /* 0x000fe200078e02ff */
[----:B------:R-:W-:Y:S01]  /*0f70*/  @P1 IADD3 R3, P6, R107, R8, RZ ;  /* 0x000000086b031210 */ /* 0x000fe20007fde0ff */
[----:B------:R1:W-:Y:S01]  /*0f80*/  @P2 LDGSTS.E.BYPASS.LTC128B.128 [R12+0x10100], [R20.64+0x100], !P3 ;  /* 0x10100100140c2fae */ /* 0x0003e2000d901d46 */
[----:B------:R-:W-:Y:S01]  /*0f90*/  @P2 IMAD.SHL.U32 R8, R10, 0x2, RZ ;  /* 0x000000020a082824 */ /* 0x000fe200078e00ff */
[----:B------:R-:W-:Y:S01]  /*0fa0*/  @P0 SHF.R.S32.HI R7, RZ, 0x1f, R14 ;  /* 0x0000001fff070819 */ /* 0x000fe2000001140e */
[----:B------:R-:W-:Y:S01]  /*0fb0*/  @P0 IMAD R0, R101, R14, RZ ;  /* 0x0000000e65000224 */ /* 0x000fe200078e02ff */
[----:B------:R2:W-:Y:S01]  /*0fc0*/  @P1 LDGSTS.E.BYPASS.LTC128B.128 [R9+0xd100], [R22.64], !P5 ;  /* 0x0d10000016091fae */ /* 0x0005e2000e901d46 */
[----:B------:R-:W-:-:S02]  /*0fd0*/  IMAD R125, R166, c[0x0][0x1f4], R125 ;  /* 0x00007d00a67d7a24 */ /* 0x000fc400078e027d */
[----:B------:R-:W-:Y:S01]  /*0fe0*/  @P0 IMAD R7, R7, R103, R0 ;  /* 0x0000006707070224 */ /* 0x000fe200078e0200 */
[----:B------:R2:W-:Y:S01]  /*0ff0*/  @P1 LDGSTS.E.BYPASS.LTC128B.128 [R9+0xf100], [R22.64+0x80], !P4 ;  /* 0x0f10008016091fae */ /* 0x0005e2000e101d46 */
[----:B------:R-:W-:Y:S01]  /*1000*/  @P1 IMAD.X R0, R106, 0x1, R5, P6 ;  /* 0x000000016a001824 */ /* 0x000fe200030e0605 */
[----:B------:R-:W-:Y:S01]  /*1010*/  SHF.R.S32.HI R5, RZ, 0x1f, R115 ;  /* 0x0000001fff057819 */ /* 0x000fe20000011473 */
[----:B------:R-:W-:Y:S01]  /*1020*/  IMAD R123, R6, c[0x0][0x218], RZ ;  /* 0x00008600067b7a24 */ /* 0x000fe200078e02ff */
[----:B------:R2:W-:Y:S01]  /*1030*/  @P1 LDGSTS.E.BYPASS.LTC128B.128 [R9+0x11100], [R22.64+0x100], !P3 ;  /* 0x1110010016091fae */ /* 0x0005e2000d901d46 */
[----:B------:R-:W-:Y:S02]  /*1040*/  IMAD.MOV.U32 R6, RZ, RZ, c[0x0][0x1e0] ;  /* 0x00007800ff067624 */ /* 0x000fe400078e00ff */
[C---:B------:R-:W-:Y:S01]  /*1050*/  IMAD R160, R5.reuse, c[0x0][0x290], RZ ;  /* 0x0000a40005a07a24 */ /* 0x040fe200078e02ff */
[----:B------:R-:W0:Y:S01]  /*1060*/  LDGDEPBAR ;  /* 0x00000000000079af */ /* 0x000e220000000000 */
[----:B------:R-:W-:-:S02]  /*1070*/  IMAD R158, R5, c[0x0][0x280], RZ ;  /* 0x0000a000059e7a24 */ /* 0x000fc400078e02ff */
[C---:B------:R-:W-:Y:S01]  /*1080*/  IMAD R160, R115.reuse, c[0x0][0x294], R160 ;  /* 0x0000a50073a07a24 */ /* 0x040fe200078e02a0 */
[----:B------:R-:W-:Y:S01]  /*1090*/  BAR.SYNC.DEFER_BLOCKING 0x0 ;  /* 0x0000000000007b1d */ /* 0x000fe20000010000 */
[----:B------:R-:W-:Y:S02]  /*10a0*/  IMAD R158, R115, c[0x0][0x284], R158 ;  /* 0x0000a100739e7a24 */ /* 0x000fe400078e029e */
[----:B------:R-:W-:Y:S02]  /*10b0*/  IMAD R123, R166, c[0x0][0x21c], R123 ;  /* 0x00008700a67b7a24 */ /* 0x000fe400078e027b */
[----:B------:R-:W-:Y:S01]  /*10c0*/  IMAD.SHL.U32 R139, R6, 0x40, RZ ;  /* 0x00000040068b7824 */ /* 0x000fe200078e00ff */
[----:B--2---:R-:W-:Y:S02]  /*10d0*/  LOP3.LUT R22, R26, 0xfffffffc, RZ, 0xc0, !PT ;  /* 0xfffffffc1a167812 */ /* 0x004fe400078ec0ff */
[----:B------:R-:W-:Y:S01]  /*10e0*/  SHF.R.S32.HI R26, RZ, 0x1f, R26 ;  /* 0x0000001fff1a7819 */ /* 0x000fe2000001141a */
[----:B------:R-:W-:Y:S01]  /*10f0*/  @!PT LDS RZ, [RZ] ;  /* 0x00000000fffff984 */ /* 0x000fe20000000800 */
[----:B------:R-:W-:Y:S01]  /*1100*/  @!PT LDS RZ, [RZ] ;  /* 0x00000000fffff984 */ /* 0x000fe20000000800 */
[----:B------:R-:W-:Y:S01]  /*1110*/  @!PT LDS RZ, [RZ] ;  /* 0x00000000fffff984 */ /* 0x000fe20000000800 */
[----:B------:R2:W-:Y:S02]  /*1120*/  @P2 LDGSTS.E.BYPASS.LTC128B.128 [R8+0x100], [R16.64], !P5 ;  /* 0x0010000010082fae */ /* 0x0005e4000e901d46 */
[----:B------:R-:W-:Y:S01]  /*1130*/  IMAD.IADD R22, R89, 0x1, -R22 ;  /* 0x0000000159167824 */ /* 0x000fe200078e0a16 */
[----:B------:R-:W-:Y:S01]  /*1140*/  LEA.HI R26, R26, R115, RZ, 0x3 ;  /* 0x000000731a1a7211 */ /* 0x000fe200078f18ff */
[----:B------:R2:W-:Y:S02]  /*1150*/  @P2 LDGSTS.E.BYPASS.LTC128B.128 [R8+0x2100], [R16.64+0x80], !P4 ;  /* 0x0210008010082fae */ /* 0x0005e4000e101d46 */
[----:B-1----:R-:W-:Y:S01]  /*1160*/  IMAD.SHL.U32 R20, R22, 0x4, RZ ;  /* 0x0000000416147824 */ /* 0x002fe200078e00ff */
[----:B------:R-:W-:Y:S01]  /*1170*/  LOP3.LUT R26, R26, 0xfffffff8, RZ, 0xc0, !PT ;  /* 0xfffffff81a1a7812 */ /* 0x000fe200078ec0ff */
[----:B------:R-:W-:Y:S01]  /*1180*/  IMAD.SHL.U32 R22, R22, 0x8, RZ ;  /* 0x0000000816167824 */ /* 0x000fe200078e00ff */
[----:B------:R2:W-:Y:S01]  /*1190*/  @P2 LDGSTS.E.BYPASS.LTC128B.128 [R8+0x4100], [R16.64+0x100], !P3 ;  /* 0x0410010010082fae */ /* 0x0005e2000d901d46 */
[----:B------:R-:W-:-:S02]  /*11a0*/  ISETP.LE.AND P2, PT, R104, c[0x0][0x27c], PT ;  /* 0x00009f0068007a0c */ /* 0x000fc40003f43270 */
[C---:B------:R-:W-:Y:S02]  /*11b0*/  IADD3 R19, R20.reuse, 0x20, RZ ;  /* 0x0000002014137810 */ /* 0x040fe40007ffe0ff */
[----:B------:R-:W-:Y:S02]  /*11c0*/  SHF.R.S32.HI R23, RZ, 0x1f, R22 ;  /* 0x0000001fff177819 */ /* 0x000fe40000011416 */
[----:B------:R-:W-:Y:S01]  /*11d0*/  SHF.R.S32.HI R21, RZ, 0x1f, R20 ;  /* 0x0000001fff157819 */ /* 0x000fe20000011414 */
[----:B------:R-:W-:Y:S01]  /*11e0*/  IMAD.IADD R15, R20, 0x1, R19 ;  /* 0x00000001140f7824 */ /* 0x000fe200078e0213 */
[C---:B------:R-:W-:Y:S01]  /*11f0*/  IADD3 R145, R22.reuse, 0x60, RZ ;  /* 0x0000006016917810 */ /* 0x040fe20007ffe0ff */
[----:B------:R-:W-:Y:S01]  /*1200*/  IMAD.WIDE.U32 R164, R115, c[0x0][0x290], R22 ;  /* 0x0000a40073a47a25 */ /* 0x000fe200078e0016 */
[C---:B------:R-:W-:Y:S02]  /*1210*/  IADD3 R144, R22.reuse, 0x80, RZ ;  /* 0x0000008016907810 */ /* 0x040fe40007ffe0ff */
[----:B------:R-:W-:Y:S01]  /*1220*/  IADD3 R143, R22, 0xa0, RZ ;  /* 0x000000a0168f7810 */ /* 0x000fe20007ffe0ff */
[----:B------:R-:W-:Y:S01]  /*1230*/  IMAD.IADD R165, R165, 0x1, R160 ;  /* 0x00000001a5a57824 */ /* 0x000fe200078e02a0 */
[----:B------:R-:W-:Y:S01]  /*1240*/  @P2 LOP3.LUT R186, R186, 0x2, RZ, 0xfc, !PT ;  /* 0x00000002baba2812 */ /* 0x000fe200078efcff */
[----:B------:R-:W-:Y:S01]  /*1250*/  IMAD.WIDE.U32 R30, R185, c[0x0][0x210], R22 ;  /* 0x00008400b91e7a25 */ /* 0x000fe200078e0016 */
[----:B------:R-:W-:-:S02]  /*1260*/  @P1 LEA R32, P2, R3, c[0x0][0x250], 0x1 ;  /* 0x0000940003201a11 */ /* 0x000fc400078408ff */
[----:B------:R-:W-:Y:S01]  /*1270*/  LOP3.LUT R186, R186, 0xfffffffe, RZ, 0xc0, !PT ;  /* 0xfffffffebaba7812 */ /* 0x000fe200078ec0ff */
[----:B------:R-:W-:Y:S01]  /*1280*/  IMAD.WIDE.U32 R162, R115, c[0x0][0x280], R22 ;  /* 0x0000a00073a27a25 */ /* 0x000fe200078e0016 */
[----:B------:R-:W-:Y:S02]  /*1290*/  @P1 LEA.HI.X R33, R3, c[0x0][0x254], R0, 0x1, P2 ;  /* 0x0000950003211a11 */ /* 0x000fe400010f0c00 */
[----:B------:R-:W-:Y:S01]  /*12a0*/  IADD3 R0, -R13, c[0x0][0x1d4], RZ ;  /* 0x000075000d007a10 */ /* 0x000fe20007ffe1ff */
[----:B------:R-:W-:Y:S01]  /*12b0*/  IMAD R3, R4, c[0x0][0x1e0], RZ ;  /* 0x0000780004037a24 */ /* 0x000fe200078e02ff */
[----:B------:R-:W-:Y:S01]  /*12c0*/  ISETP.GE.AND P2, PT, R22, c[0x0][0x27c], PT ;  /* 0x00009f0016007a0c */ /* 0x000fe20003f46270 */
[----:B------:R-:W-:Y:S01]  /*12d0*/  IMAD.WIDE.U32 R34, R115, c[0x0][0x280], R20 ;  /* 0x0000a00073227a25 */ /* 0x000fe200078e0014 */
[----:B--2---:R-:W-:Y:S02]  /*12e0*/  IADD3 R17, R20, 0x40, RZ ;  /* 0x0000004014117810 */ /* 0x004fe40007ffe0ff */
[----:B------:R-:W-:Y:S01]  /*12f0*/  SEL R9, RZ, c[0x0][0x27c], !P2 ;  /* 0x00009f00ff097a07 */ /* 0x000fe20005000000 */
[----:B------:R-:W-:Y:S01]  /*1300*/  IMAD R3, R170, c[0x0][0x1e4], R3 ;  /* 0x00007900aa037a24 */ /* 0x000fe200078e0203 */
[----:B------:R-:W-:Y:S01]  /*1310*/  SEL R8, R13, R0, !P2 ;  /* 0x000000000d087207 */ /* 0x000fe20005000000 */
[----:B------:R-:W-:Y:S01]  /*1320*/  IMAD.IADD R16, R20, 0x1, R17 ;  /* 0x0000000114107824 */ /* 0x000fe200078e0211 */
[----:B------:R-:W-:Y:S01]  /*1330*/  ISETP.GE.AND P2, PT, R15, c[0x0][0x27c], PT ;  /* 0x00009f000f007a0c */ /* 0x000fe20003f46270 */
[----:B------:R-:W-:-:S02]  /*1340*/  IMAD.IADD R29, R29, 0x1, R3 ;  /* 0x000000011d1d7824 */ /* 0x000fc400078e0203 */
[----:B------:R-:W-:Y:S01]  /*1350*/  IMAD.IADD R9, R22, 0x1, R9 ;  /* 0x0000000116097824 */ /* 0x000fe200078e0209 */
[----:B------:R-:W-:Y:S01]  /*1360*/  SEL R24, RZ, c[0x0][0x27c], !P2 ;  /* 0x00009f00ff187a07 */ /* 0x000fe20005000000 */
[----:B------:R-:W-:Y:S01]  /*1370*/  IMAD.WIDE.U32 R28, R185, c[0x0][0x1e8], R28 ;  /* 0x00007a00b91c7a25 */ /* 0x000fe200078e001c */
[-C--:B------:R-:W-:Y:S02]  /*1380*/  SEL R3, R13, R0.reuse, !P2 ;  /* 0x000000000d037207 */ /* 0x080fe40005000000 */
[----:B------:R-:W-:Y:S01]  /*1390*/  ISETP.GE.AND P2, PT, R16, c[0x0][0x27c], PT ;  /* 0x00009f0010007a0c */ /* 0x000fe20003f46270 */
[----:B------:R-:W-:Y:S01]  /*13a0*/  IMAD.IADD R169, R29, 0x1, R168 ;  /* 0x000000011da97824 */ /* 0x000fe200078e02a8 */
[----:B------:R-:W-:Y:S01]  /*13b0*/  SHF.R.S32.HI R12, RZ, 0x1f, R9 ;  /* 0x0000001fff0c7819 */ /* 0x000fe20000011409 */
[----:B------:R-:W-:Y:S01]  /*13c0*/  IMAD.MOV.U32 R168, RZ, RZ, R28 ;  /* 0x000000ffffa87224 */ /* 0x000fe200078e001c */
[----:B------:R-:W-:Y:S01]  /*13d0*/  SEL R0, R13, R0, !P2 ;  /* 0x000000000d007207 */ /* 0x000fe20005000000 */
[----:B------:R-:W-:Y:S01]  /*13e0*/  IMAD R28, R94, c[0x0][0x210], RZ ;  /* 0x000084005e1c7a24 */ /* 0x000fe200078e02ff */
[----:B------:R-:W-:Y:S01]  /*13f0*/  SHF.R.S32.HI R13, RZ, 0x1f, R8 ;  /* 0x0000001fff0d7819 */ /* 0x000fe20000011408 */
[----:B------:R-:W-:Y:S01]  /*1400*/  IMAD.WIDE.U32 R168, R166, c[0x0][0x1f0], R168 ;  /* 0x00007c00a6a87a25 */ /* 0x000fe200078e00a8 */
[----:B------:R-:W-:-:S02]  /*1410*/  LEA.HI R142, R12, R9, RZ, 0x3 ;  /* 0x000000090c8e7211 */ /* 0x000fc400078f18ff */
[----:B------:R-:W-:Y:S01]  /*1420*/  LEA.HI R13, R13, R8, RZ, 0x4 ;  /* 0x000000080d0d7211 */ /* 0x000fe200078f20ff */
[----:B------:R-:W-:Y:S01]  /*1430*/  IMAD R28, R185, c[0x0][0x214], R28 ;  /* 0x00008500b91c7a24 */ /* 0x000fe200078e021c */
[----:B------:R-:W-:Y:S01]  /*1440*/  LEA.HI R12, R12, R9, RZ, 0x6 ;  /* 0x000000090c0c7211 */ /* 0x000fe200078f30ff */
[----:B------:R-:W-:Y:S01]  /*1450*/  IMAD.WIDE.U32 R8, R115, c[0x0][0x290], R20 ;  /* 0x0000a40073087a25 */ /* 0x000fe200078e0014 */
[----:B------:R-:W-:Y:S02]  /*1460*/  SHF.R.S32.HI R25, RZ, 0x1f, R0 ;  /* 0x0000001fff197819 */ /* 0x000fe40000011400 */
[----:B------:R-:W-:Y:S01]  /*1470*/  SHF.R.S32.HI R13, RZ, 0x4, R13 ;  /* 0x00000004ff0d7819 */ /* 0x000fe2000001140d */
[----:B------:R-:W-:Y:S01]  /*1480*/  IMAD.IADD R161, R160, 0x1, R9 ;  /* 0x00000001a0a17824 */ /* 0x000fe200078e0209 */
[----:B------:R-:W-:Y:S01]  /*1490*/  LEA.HI R25, R25, R0, RZ, 0x4 ;  /* 0x0000000019197211 */ /* 0x000fe200078f20ff */
[----:B------:R-:W-:Y:S01]  /*14a0*/  IMAD.MOV.U32 R160, RZ, RZ, R8 ;  /* 0x000000ffffa07224 */ /* 0x000fe200078e0008 */
[----:B------:R-:W-:Y:S01]  /*14b0*/  SHF.R.S32.HI R8, RZ, 0x1f, R3 ;  /* 0x0000001fff087819 */ /* 0x000fe20000011403 */
[----:B------:R-:W-:Y:S01]  /*14c0*/  IMAD.IADD R9, R115, 0x1, -R26 ;  /* 0x0000000173097824 */ /* 0x000fe200078e0a1a */
[----:B------:R-:W-:Y:S01]  /*14d0*/  SHF.R.S32.HI R25, RZ, 0x4, R25 ;  /* 0x00000004ff197819 */ /* 0x000fe20000011419 */
[----:B------:R-:W-:Y:S01]  /*14e0*/  IMAD.IADD R29, R31, 0x1, R28 ;  /* 0x000000011f1d7824 */ /* 0x000fe200078e021c */
[----:B------:R-:W-:Y:S01]  /*14f0*/  LEA.HI R8, R8, R3, RZ, 0x4 ;  /* 0x0000000308087211 */ /* 0x000fe200078f20ff */
[----:B------:R-:W-:Y:S01]  /*1500*/  IMAD.IADD R3, R24, 0x1, R15 ;  /* 0x0000000118037824 */ /* 0x000fe200078e020f */
[C---:B------:R-:W-:Y:S01]  /*1510*/  LOP3.LUT P6, RZ, R9.reuse, 0x4, RZ, 0xc0, !PT ;  /* 0x0000000409ff7812 */ /* 0x040fe200078cc0ff */
[----:B------:R-:W-:Y:S01]  /*1520*/  IMAD.SHL.U32 R9, R9, 0x40, RZ ;  /* 0x0000004009097824 */ /* 0x000fe200078e00ff */
[----:B------:R-:W-:Y:S01]  /*1530*/  SEL R31, RZ, c[0x0][0x27c], !P2 ;  /* 0x00009f00ff1f7a07 */ /* 0x000fe20005000000 */
[----:B------:R-:W-:Y:S01]  /*1540*/  IMAD.SHL.U32 R12, R12, 0x40, RZ ;  /* 0x000000400c0c7824 */ /* 0x000fe200078e00ff */
[----:B------:R-:W-:Y:S01]  /*1550*/  SHF.R.S32.HI R112, RZ, 0x1f, R3 ;  /* 0x0000001fff707819 */ /* 0x000fe20000011403 */
[----:B------:R-:W-:Y:S01]  /*1560*/  IMAD.MOV.U32 R28, RZ, RZ, R30 ;  /* 0x000000ffff1c7224 */ /* 0x000fe200078e001e */
[----:B------:R-:W-:Y:S01]  /*1570*/  LOP3.LUT R9, R9, 0x1c0, RZ, 0xc0, !PT ;  /* 0x000001c009097812 */ /* 0x000fe200078ec0ff */
[----:B------:R-:W-:Y:S01]  /*1580*/  IMAD.IADD R31, R31, 0x1, R16 ;  /* 0x000000011f1f7824 */ /* 0x000fe200078e0210 */
[CC--:B------:R-:W-:Y:S01]  /*1590*/  LEA.HI R141, R112.reuse, R3.reuse, RZ, 0x3 ;  /* 0x00000003708d7211 */ /* 0x0c0fe200078f18ff */
[----:B------:R-:W-:Y:S01]  /*15a0*/  IMAD.IADD R125, R169, 0x1, R125 ;  /* 0x00000001a97d7824 */ /* 0x000fe200078e027d */
[----:B------:R-:W-:Y:S01]  /*15b0*/  LEA.HI R112, R112, R3, RZ, 0x6 ;  /* 0x0000000370707211 */ /* 0x000fe200078f30ff */
[----:B------:R-:W-:Y:S01]  /*15c0*/  IMAD.IADD R163, R163, 0x1, R158 ;  /* 0x00000001a3a37824 */ /* 0x000fe200078e029e */
[----:B------:R-:W-:Y:S01]  /*15d0*/  SHF.R.U32.HI R3, RZ, 0x3, R9 ;  /* 0x00000003ff037819 */ /* 0x000fe20000011609 */
[----:B------:R-:W-:Y:S01]  /*15e0*/  IMAD.IADD R159, R158, 0x1, R35 ;  /* 0x000000019e9f7824 */ /* 0x000fe200078e0223 */
[----:B------:R-:W-:Y:S01]  /*15f0*/  LOP3.LUT R26, R9, 0x38, R142, 0xf8, !PT ;  /* 0x00000038091a7812 */ /* 0x000fe200078ef88e */
[----:B------:R-:W-:Y:S01]  /*1600*/  IMAD.SHL.U32 R112, R112, 0x40, RZ ;  /* 0x0000004070707824 */ /* 0x000fe200078e00ff */
[----:B------:R-:W-:Y:S01]  /*1610*/  SHF.R.S32.HI R0, RZ, 0x1f, R31 ;  /* 0x0000001fff007819 */ /* 0x000fe2000001141f */
[----:B------:R-:W-:Y:S01]  /*1620*/  IMAD.MOV.U32 R158, RZ, RZ, R34 ;  /* 0x000000ffff9e7224 */ /* 0x000fe200078e0022 */
[----:B------:R-:W-:Y:S01]  /*1630*/  LOP3.LUT R12, R12, 0xfffff000, RZ, 0xc0, !PT ;  /* 0xfffff0000c0c7812 */ /* 0x000fe200078ec0ff */
[----:B-----5:R-:W-:Y:S01]  /*1640*/  IMAD.WIDE.U32 R162, R91, c[0x0][0x280], R162 ;  /* 0x0000a0005ba27a25 */ /* 0x020fe200078e00a2 */
[----:B------:R-:W-:-:S02]  /*1650*/  LOP3.LUT R113, R26, R3, RZ, 0x3c, !PT ;  /* 0x000000031a717212 */ /* 0x000fc400078e3cff */
[-C--:B------:R-:W-:Y:S01]  /*1660*/  LEA.HI R140, R0, R31.reuse, RZ, 0x3 ;  /* 0x0000001f008c7211 */ /* 0x080fe200078f18ff */
[----:B------:R-:W-:Y:S01]  /*1670*/  IMAD.WIDE.U32 R166, R166, c[0x0][0x218], R28 ;  /* 0x00008600a6a67a25 */ /* 0x000fe200078e001c */
[----:B------:R-:W-:Y:S02]  /*1680*/  SHF.R.S32.HI R8, RZ, 0x4, R8 ;  /* 0x00000004ff087819 */ /* 0x000fe40000011408 */
[----:B------:R-:W-:Y:S01]  /*1690*/  IADD3 R113, R113, R12, R2 ;  /* 0x0000000c71717210 */ /* 0x000fe20007ffe002 */
[----:B------:R-:W-:Y:S01]  /*16a0*/  IMAD.WIDE.U32 R164, R91, c[0x0][0x290], R164 ;  /* 0x0000a4005ba47a25 */ /* 0x000fe200078e00a4 */
[----:B------:R-:W-:Y:S02]  /*16b0*/  LOP3.LUT R12, R9, 0x38, R140, 0xf8, !PT ;  /* 0x00000038090c7812 */ /* 0x000fe400078ef88c */
[----:B------:R-:W-:Y:S01]  /*16c0*/  LEA.HI.SX32 R109, R141, R8, 0x1d ;  /* 0x000000088d6d7211 */ /* 0x000fe200078feaff */
[----:B------:R-:W-:Y:S01]  /*16d0*/  IMAD.WIDE.U32 R160, R91, c[0x0][0x290], R160 ;  /* 0x0000a4005ba07a25 */ /* 0x000fe200078e00a0 */
[----:B------:R-:W-:-:S02]  /*16e0*/  LEA.HI R0, R0, R31, RZ, 0x6 ;  /* 0x0000001f00007211 */ /* 0x000fc400078f30ff */
[----:B------:R-:W-:Y:S01]  /*16f0*/  LEA.HI.SX32 R110, R142, R13, 0x1d ;  /* 0x0000000d8e6e7211 */ /* 0x000fe200078feaff */
[----:B------:R-:W-:Y:S01]  /*1700*/  IMAD.WIDE.U32 R158, R91, c[0x0][0x280], R158 ;  /* 0x0000a0005b9e7a25 */ /* 0x000fe200078e009e */
[----:B------:R-:W-:Y:S02]  /*1710*/  LOP3.LUT R111, R12, R3, RZ, 0x3c, !PT ;  /* 0x000000030c6f7212 */ /* 0x000fe400078e3cff */
[----:B------:R-:W-:Y:S01]  /*1720*/  LEA.HI.SX32 R108, R140, R25, 0x1d ;  /* 0x000000198c6c7211 */ /* 0x000fe200078feaff */
[----:B------:R-:W-:Y:S01]  /*1730*/  IMAD.SHL.U32 R0, R0, 0x40, RZ ;  /* 0x0000004000007824 */ /* 0x000fe200078e00ff */
[----:B------:R-:W-:Y:S01]  /*1740*/  SHF.R.S32.HI R12, RZ, 0x1f, R109 ;  /* 0x0000001fff0c7819 */ /* 0x000fe2000001146d */
[----:B------:R-:W-:Y:S01]  /*1750*/  IMAD.IADD R123, R167, 0x1, R123 ;  /* 0x00000001a77b7824 */ /* 0x000fe200078e027b */
[----:B------:R-:W-:Y:S02]  /*1760*/  SHF.R.S32.HI R13, RZ, 0x1f, R110 ;  /* 0x0000001fff0d7819 */ /* 0x000fe4000001146e */
[----:B------:R-:W-:-:S02]  /*1770*/  SHF.R.S32.HI R25, RZ, 0x1f, R108 ;  /* 0x0000001fff197819 */ /* 0x000fc4000001146c */
[----:B------:R-:W-:Y:S01]  /*1780*/  LEA.HI R12, R12, R109, RZ, 0x3 ;  /* 0x0000006d0c0c7211 */ /* 0x000fe200078f18ff */
[----:B------:R-:W-:Y:S01]  /*1790*/  IMAD.SHL.U32 R109, R109, 0x8, RZ ;  /* 0x000000086d6d7824 */ /* 0x000fe200078e00ff */
[----:B------:R-:W-:Y:S02]  /*17a0*/  LOP3.LUT R24, R9, 0x38, R141, 0xf8, !PT ;  /* 0x0000003809187812 */ /* 0x000fe400078ef88d */
[----:B------:R-:W-:Y:S01]  /*17b0*/  LEA.HI R13, R13, R110, RZ, 0x3 ;  /* 0x0000006e0d0d7211 */ /* 0x000fe200078f18ff */
[----:B------:R-:W-:Y:S01]  /*17c0*/  IMAD.SHL.U32 R110, R110, 0x8, RZ ;  /* 0x000000086e6e7824 */ /* 0x000fe200078e00ff */
[----:B------:R-:W-:Y:S01]  /*17d0*/  LEA.HI R8, R25, R108, RZ, 0x3 ;  /* 0x0000006c19087211 */ /* 0x000fe200078f18ff */
[----:B------:R-:W-:Y:S01]  /*17e0*/  IMAD.SHL.U32 R108, R108, 0x8, RZ ;  /* 0x000000086c6c7824 */ /* 0x000fe200078e00ff */
[----:B------:R-:W-:Y:S01]  /*17f0*/  LOP3.LUT R0, R0, 0xfffff000, RZ, 0xc0, !PT ;  /* 0xfffff00000007812 */ /* 0x000fe200078ec0ff */
[----:B------:R-:W-:Y:S01]  /*1800*/  IMAD.SHL.U32 R13, R13, 0x200, RZ ;  /* 0x000002000d0d7824 */ /* 0x000fe200078e00ff */
[----:B------:R-:W-:Y:S01]  /*1810*/  LOP3.LUT R112, R112, 0xfffff000, RZ, 0xc0, !PT ;  /* 0xfffff00070707812 */ /* 0x000fe200078ec0ff */
[----:B------:R-:W-:Y:S01]  /*1820*/  IMAD.SHL.U32 R8, R8, 0x200, RZ ;  /* 0x0000020008087824 */ /* 0x000fe200078e00ff */
[----:B------:R-:W-:Y:S01]  /*1830*/  LOP3.LUT R27, R24, R3, RZ, 0x3c, !PT ;  /* 0x00000003181b7212 */ /* 0x000fe200078e3cff */
[----:B------:R-:W-:Y:S01]  /*1840*/  IMAD.SHL.U32 R12, R12, 0x200, RZ ;  /* 0x000002000c0c7824 */ /* 0x000fe200078e00ff */
[----:B------:R-:W-:-:S02]  /*1850*/  LOP3.LUT R26, R9, 0x38, R109, 0xf8, !PT ;  /* 0x00000038091a7812 */ /* 0x000fc400078ef86d */
[----:B------:R-:W-:Y:S02]  /*1860*/  IADD3 R111, R111, R0, R2 ;  /* 0x000000006f6f7210 */ /* 0x000fe40007ffe002 */
[C---:B------:R-:W-:Y:S02]  /*1870*/  LOP3.LUT R0, R9.reuse, 0x18, R22, 0xf8, !PT ;  /* 0x0000001809007812 */ /* 0x040fe400078ef816 */
[C---:B------:R-:W-:Y:S02]  /*1880*/  LOP3.LUT R30, R9.reuse, 0x38, R110, 0xf8, !PT ;  /* 0x00000038091e7812 */ /* 0x040fe400078ef86e */
[----:B------:R-:W-:Y:S02]  /*1890*/  LOP3.LUT R24, R9, 0x38, R108, 0xf8, !PT ;  /* 0x0000003809187812 */ /* 0x000fe400078ef86c */
[----:B------:R-:W-:Y:S02]  /*18a0*/  IADD3 R112, R27, R112, R2 ;  /* 0x000000701b707210 */ /* 0x000fe40007ffe002 */
[----:B------:R-:W-:Y:S01]  /*18b0*/  LOP3.LUT R9, R26, R3, RZ, 0x3c, !PT ;  /* 0x000000031a097212 */ /* 0x000fe200078e3cff */
[----:B------:R-:W-:Y:S01]  /*18c0*/  @P0 IMAD.WIDE.U32 R26, R14, R103, R156 ;  /* 0x000000670e1a0225 */ /* 0x000fe200078e009c */
[----:B------:R-:W-:-:S02]  /*18d0*/  LOP3.LUT R0, R2, R0, R3, 0xf6, !PT ;  /* 0x0000000002007212 */ /* 0x000fc400078ef603 */
[-C--:B------:R-:W-:Y:S01]  /*18e0*/  LOP3.LUT R25, R30, R3.reuse, RZ, 0x3c, !PT ;  /* 0x000000031e197212 */ /* 0x080fe200078e3cff */
[----:B------:R-:W-:Y:S01]  /*18f0*/  @P1 IMAD.SHL.U32 R14, R10, 0x2, RZ ;  /* 0x000000020a0e1824 */ /* 0x000fe200078e00ff */
[----:B------:R-:W-:Y:S01]  /*1900*/  LOP3.LUT R3, R24, R3, RZ, 0x3c, !PT ;  /* 0x0000000318037212 */ /* 0x000fe200078e3cff */
[----:B------:R-:W-:Y:S01]  /*1910*/  @P0 IMAD.IADD R7, R27, 0x1, R7 ;  /* 0x000000011b070824 */ /* 0x000fe200078e0207 */
[----:B------:R-:W-:Y:S02]  /*1920*/  LOP3.LUT R116, R13, 0xfffff000, RZ, 0xc0, !PT ;  /* 0xfffff0000d747812 */ /* 0x000fe400078ec0ff */
[----:B------:R1:W-:Y:S01]  /*1930*/  @P1 LDGSTS.E.BYPASS.LTC128B.128 [R14+0x1100], [R32.64], !P5 ;  /* 0x01100000200e1fae */ /* 0x0003e2000e901d46 */
[----:B------:R-:W-:Y:S01]  /*1940*/  LOP3.LUT R138, R8, 0xfffff000, RZ, 0xc0, !PT ;  /* 0xfffff000088a7812 */ /* 0x000fe200078ec0ff */
[----:B------:R-:W-:Y:S01]  /*1950*/  IMAD.MOV.U32 R8, RZ, RZ, c[0x0][0x280] ;  /* 0x0000a000ff087624 */ /* 0x000fe200078e00ff */
[--C-:B------:R-:W-:Y:S01]  /*1960*/  IADD3 R116, R25, R116, R2.reuse ;  /* 0x0000007419747210 */ /* 0x100fe20007ffe002 */
[----:B------:R1:W-:Y:S01]  /*1970*/  @P1 LDGSTS.E.BYPASS.LTC128B.128 [R14+0x3100], [R32.64+0x80], !P4 ;  /* 0x03100080200e1fae */ /* 0x0003e2000e101d46 */
[--C-:B------:R-:W-:Y:S01]  /*1980*/  IADD3 R138, R3, R138, R2.reuse ;  /* 0x0000008a038a7210 */ /* 0x100fe20007ffe002 */
[----:B------:R-:W-:Y:S01]  /*1990*/  @P0 IMAD.SHL.U32 R3, R10, 0x2, RZ ;  /* 0x000000020a030824 */ /* 0x000fe200078e00ff */
[----:B------:R-:W-:Y:S01]  /*19a0*/  LOP3.LUT R114, R12, 0xfffff000, RZ, 0xc0, !PT ;  /* 0xfffff0000c727812 */ /* 0x000fe200078ec0ff */
[----:B------:R1:W-:Y:S01]  /*19b0*/  @P1 LDGSTS.E.BYPASS.LTC128B.128 [R14+0x5100], [R32.64+0x100], !P3 ;  /* 0x05100100200e1fae */ /* 0x0003e2000d901d46 */
[C---:B------:R-:W-:Y:S01]  /*19c0*/  @P0 LEA R24, P1, R26.reuse, c[0x0][0x220], 0x1 ;  /* 0x000088001a180a11 */ /* 0x040fe200078208ff */
[----:B------:R-:W-:Y:S01]  /*19d0*/  IMAD.MOV.U32 R12, RZ, RZ, c[0x0][0x290] ;  /* 0x0000a400ff0c7624 */ /* 0x000fe200078e00ff */
[----:B------:R-:W-:Y:S01]  /*19e0*/  IADD3 R114, R9, R114, R2 ;  /* 0x0000007209727210 */ /* 0x000fe20007ffe002 */
[----:B------:R-:W0:Y:S01]  /*19f0*/  LDGDEPBAR ;  /* 0x00000000000079af */ /* 0x000e220000000000 */
[----:B------:R-:W-:Y:S01]  /*1a00*/  @P0 LEA.HI.X R25, R26, c[0x0][0x224], R7, 0x1, P1 ;  /* 0x000089001a190a11 */ /* 0x000fe200008f0c07 */
[----:B------:R-:W-:Y:S01]  /*1a10*/  IMAD.SHL.U32 R129, R12, 0x40, RZ ;  /* 0x000000400c817824 */ /* 0x000fe200078e00ff */
[C---:B------:R-:W-:Y:S01]  /*1a20*/  @P0 LEA R26, P1, R105.reuse, R24, 0x1 ;  /* 0x00000018691a0211 */ /* 0x040fe200078208ff */
[----:B------:R-:W-:Y:S01]  /*1a30*/  IMAD.SHL.U32 R135, R8, 0x40, RZ ;  /* 0x0000004008877824 */ /* 0x000fe200078e00ff */
[----:B------:R-:W-:Y:S01]  /*1a40*/  SHF.R.S32.HI R2, RZ, 0x1f, R91 ;  /* 0x0000001fff027819 */ /* 0x000fe2000001145b */
[----:B------:R2:W-:Y:S01]  /*1a50*/  @P0 LDGSTS.E.BYPASS.LTC128B.128 [R3+0x12100], [R24.64], !P5 ;  /* 0x1210000018030fae */ /* 0x0005e2000e901d46 */
[----:B------:R-:W-:-:S02]  /*1a60*/  @P0 LEA.HI.X R27, R105, R25, R102, 0x1, P1 ;  /* 0x00000019691b0211 */ /* 0x000fc400008f0c66 */
[----:B------:R-:W-:Y:S01]  /*1a70*/  LOP3.LUT R142, R142, 0xfffffff8, RZ, 0xc0, !PT ;  /* 0xfffffff88e8e7812 */ /* 0x000fe200078ec0ff */
[----:B------:R2:W-:Y:S01]  /*1a80*/  @P0 LDGSTS.E.BYPASS.LTC128B.128 [R3+0x14100], [R24.64+0x80], !P4 ;  /* 0x1410008018030fae */ /* 0x0005e2000e101d46 */
[----:B------:R-:W-:Y:S02]  /*1a90*/  LOP3.LUT R141, R141, 0xfffffff8, RZ, 0xc0, !PT ;  /* 0xfffffff88d8d7812 */ /* 0x000fe400078ec0ff */
[----:B------:R-:W-:Y:S01]  /*1aa0*/  LOP3.LUT R140, R140, 0xfffffff8, RZ, 0xc0, !PT ;  /* 0xfffffff88c8c7812 */ /* 0x000fe200078ec0ff */
[----:B------:R2:W-:Y:S01]  /*1ab0*/  @P0 LDGSTS.E.BYPASS.LTC128B.128 [R3+0x16100], [R24.64+0x100], !P3 ;  /* 0x1610010018030fae */ /* 0x0005e2000d901d46 */
[-C--:B------:R-:W-:Y:S02]  /*1ac0*/  SHF.L.U64.HI R127, R12, R137.reuse, c[0x0][0x294] ;  /* 0x0000a5000c7f7619 */ /* 0x080fe40000010289 */
[-C--:B------:R-:W-:Y:S01]  /*1ad0*/  SHF.L.U64.HI R131, R8, R137.reuse, c[0x0][0x284] ;  /* 0x0000a10008837619 */ /* 0x080fe20000010289 */
[----:B------:R2:W-:Y:S01]  /*1ae0*/  @P0 LDGSTS.E.BYPASS.LTC128B.128 [R3+0x13100], [R26.64], !P5 ;  /* 0x131000001a030fae */ /* 0x0005e2000e901d46 */
[----:B------:R-:W-:-:S02]  /*1af0*/  SHF.L.U64.HI R137, R6, R137, c[0x0][0x1e4] ;  /* 0x0000790006897619 */ /* 0x000fc40000010289 */
[C---:B------:R-:W-:Y:S01]  /*1b00*/  IADD3 R13, R20.reuse, 0x30, RZ ;  /* 0x00000030140d7810 */ /* 0x040fe20007ffe0ff */
[----:B------:R2:W-:Y:S01]  /*1b10*/  @P0 LDGSTS.E.BYPASS.LTC128B.128 [R3+0x15100], [R26.64+0x80], !P4 ;  /* 0x151000801a030fae */ /* 0x0005e2000e101d46 */
[----:B-1----:R-:W-:Y:S01]  /*1b20*/  IMAD R14, R5, c[0x0][0x1e0], RZ ;  /* 0x00007800050e7a24 */ /* 0x002fe200078e02ff */
[----:B------:R-:W-:Y:S02]  /*1b30*/  IADD3 R12, R20, 0x50, RZ ;  /* 0x00000050140c7810 */ /* 0x000fe40007ffe0ff */
[----:B------:R2:W-:Y:S01]  /*1b40*/  @P0 LDGSTS.E.BYPASS.LTC128B.128 [R3+0x17100], [R26.64+0x100], !P3 ;  /* 0x171001001a030fae */ /* 0x0005e2000d901d46 */
[----:B------:R-:W-:Y:S02]  /*1b50*/  IADD3 R170, P0, R170, R115, RZ ;  /* 0x00000073aaaa7210 */ /* 0x000fe40007f1e0ff */
[----:B------:R-:W-:Y:S01]  /*1b60*/  SHF.R.S32.HI R136, RZ, 0x1f, R142 ;  /* 0x0000001fff887819 */ /* 0x000fe2000001148e */
[----:B------:R-:W0:Y:S01]  /*1b70*/  LDGDEPBAR ;  /* 0x00000000000079af */ /* 0x000e220000000000 */
[----:B------:R-:W-:Y:S01]  /*1b80*/  SHF.R.S32.HI R130, RZ, 0x1f, R110 ;  /* 0x0000001fff827819 */ /* 0x000fe2000001146e */
[----:B------:R-:W-:Y:S01]  /*1b90*/  IMAD.X R171, R4, 0x1, R5, P0 ;  /* 0x0000000104ab7824 */ /* 0x000fe200000e0605 */
[----:B------:R-:W-:Y:S01]  /*1ba0*/  IADD3 R122, P1, P0, R168, R172, R22 ;  /* 0x000000aca87a7210 */ /* 0x000fe2000783e016 */
[C---:B------:R-:W-:Y:S01]  /*1bb0*/  IMAD R4, R2.reuse, c[0x0][0x290], RZ ;  /* 0x0000a40002047a24 */ /* 0x040fe200078e02ff */
[----:B------:R-:W-:Y:S01]  /*1bc0*/  SHF.R.S32.HI R134, RZ, 0x1f, R141 ;  /* 0x0000001fff867819 */ /* 0x000fe2000001148d */
[----:B------:R-:W-:Y:S01]  /*1bd0*/  IMAD R2, R2, c[0x0][0x280], RZ ;  /* 0x0000a00002027a24 */ /* 0x000fe200078e02ff */
[----:B------:R-:W-:-:S02]  /*1be0*/  SHF.R.S32.HI R132, RZ, 0x1f, R140 ;  /* 0x0000001fff847819 */ /* 0x000fc4000001148c */
[----:B------:R-:W-:Y:S01]  /*1bf0*/  SHF.R.S32.HI R128, RZ, 0x1f, R109 ;  /* 0x0000001fff807819 */ /* 0x000fe2000001146d */
[----:B------:R-:W-:Y:S01]  /*1c00*/  IMAD R117, R91, c[0x0][0x284], R2 ;  /* 0x0000a1005b757a24 */ /* 0x000fe200078e0202 */
[----:B------:R-:W-:-:S03]  /*1c10*/  SHF.R.S32.HI R126, RZ, 0x1f, R108 ;  /* 0x0000001fff7e7819 */ /* 0x000fc6000001146c */
[----:B------:R-:W-:Y:S02]  /*1c20*/  IMAD.IADD R119, R163, 0x1, R117 ;  /* 0x00000001a3777824 */ /* 0x000fe400078e0275 */
[----:B------:R-:W-:Y:S02]  /*1c30*/  IMAD.IADD R117, R117, 0x1, R159 ;  /* 0x0000000175757824 */ /* 0x000fe400078e029f */
[----:B--2---:R-:W-:Y:S01]  /*1c40*/  IMAD R3, R115, c[0x0][0x1e4], R14 ;  /* 0x0000790073037a24 */ /* 0x004fe200078e020e */
[----:B------:R-:W-:-:S03]  /*1c50*/  IADD3 R14, R20, 0x10, RZ ;  /* 0x00000010140e7810 */ /* 0x000fc60007ffe0ff */
[----:B------:R-:W-:Y:S02]  /*1c60*/  IMAD.IADD R124, R173, 0x1, R3 ;  /* 0x00000001ad7c7824 */ /* 0x000fe400078e0203 */
[----:B------:R-:W-:-:S03]  /*1c70*/  IMAD R3, R91, c[0x0][0x294], R4 ;  /* 0x0000a5005b037a24 */ /* 0x000fc600078e0204 */
[----:B------:R-:W-:Y:S01]  /*1c80*/  IADD3.X R121, R125, R124, R23, P1, P0 ;  /* 0x0000007c7d797210 */ /* 0x000fe20000fe0417 */
[----:B------:R-:W-:Y:S01]  /*1c90*/  IMAD.IADD R120, R165, 0x1, R3 ;  /* 0x00000001a5787824 */ /* 0x000fe200078e0203 */
[----:B------:R-:W-:Y:S01]  /*1ca0*/  ISETP.NE.AND P0, PT, RZ, UR4, PT ;  /* 0x00000004ff007c0c */ /* 0x000fe2000bf05270 */
[----:B------:R-:W-:-:S12]  /*1cb0*/  IMAD.IADD R118, R3, 0x1, R161 ;  /* 0x0000000103767824 */ /* 0x000fd800078e02a1 */
[----:B------:R-:W-:Y:S02]  /*1cc0*/  @P0 LOP3.LUT R186, R186, 0x1, RZ, 0xfc, !PT ;  /* 0x00000001baba0812 */ /* 0x000fe400078efcff */
.L_x_719:
[----:B------:R-:W-:Y:S01]  /*1cd0*/  SHF.R.S32.HI R4, RZ, 0x1f, R18 ;  /* 0x0000001fff047819 */ /* 0x000fe20000011412 */
[----:B------:R-:W-:Y:S04]  /*1ce0*/  DEPBAR.LE SB0, 0x2 ;  /* 0x000080800000791a */ /* 0x000fe80000000000 */
[----:B------:R-:W-:Y:S01]  /*1cf0*/  BAR.SYNC.DEFER_BLOCKING 0x0 ;  /* 0x0000000000007b1d */ /* 0x000fe20000010000 */
[----:B------:R-:W-:Y:S01]  /*1d00*/  ISETP.LE.AND P1, PT, R104, c[0x0][0x27c], PT ;  /* 0x00009f0068007a0c */ /* 0x000fe20003f23270 */
[-C--:B------:R-:W-:Y:S02]  /*1d10*/  IMAD R149, R137, R18.reuse, RZ ;  /* 0x0000001289957224 */ /* 0x080fe400078e02ff */
[----:B------:R-:W-:Y:S04]  /*1d20*/  IMAD.WIDE.U32 R28, R139, R18, RZ ;  /* 0x000000128b1c7225 */ /* 0x000fe800078e00ff */
[----:B------:R-:W-:Y:S01]  /*1d30*/  IMAD R149, R4, R139, R149 ;  /* 0x0000008b04957224 */ /* 0x000fe200078e0295 */
[----:B-1----:R-:W-:Y:S01]  /*1d40*/  IADD3 R6, P0, R122, R28, RZ ;  /* 0x0000001c7a067210 */ /* 0x002fe20007f1e0ff */
[----:B------:R-:W-:Y:S02]  /*1d50*/  IMAD R2, R55, 0x3000, R0 ;  /* 0x0000300037027824 */ /* 0x000fe400078e0200 */
[----:B------:R-:W-:Y:S03]  /*1d60*/  IMAD.IADD R149, R29, 0x1, R149 ;  /* 0x000000011d957824 */ /* 0x000fe600078e0295 */
[----:B------:R-:W-:Y:S01]  /*1d70*/  IADD3 R147, R2, 0x20, RZ ;  /* 0x0000002002937810 */ /* 0x000fe20007ffe0ff */
[----:B------:R-:W-:Y:S01]  /*1d80*/  IMAD.X R3, R149, 0x1, R121, P0 ;  /* 0x0000000195037824 */ /* 0x000fe200000e0679 */
[----:B------:R-:W-:Y:S02]  /*1d90*/  LEA R80, P0, R6, c[0x0][0x1c8], 0x1 ;  /* 0x0000720006507a11 */ /* 0x000fe400078008ff */
[----:B------:R-:W-:Y:S02]  /*1da0*/  @P6 IADD3 R147, R2, -0x20, RZ ;  /* 0xffffffe002936810 */ /* 0x000fe40007ffe0ff */
[----:B------:R-:W-:Y:S02]  /*1db0*/  LEA.HI.X R81, R6, c[0x0][0x1cc], R3, 0x1, P0 ;  /* 0x0000730006517a11 */ /* 0x000fe400000f0c03 */
[----:B------:R-:W-:Y:S01]  /*1dc0*/  LEA R148, R2, 0x100, 0x1 ;  /* 0x0000010002947811 */ /* 0x000fe200078e08ff */
[----:B------:R-:W-:Y:S01]  /*1dd0*/  BSSY B1, `(.L_x_695) ;  /* 0x00003a9000017945 */ /* 0x000fe20003800000 */
[----:B------:R-:W-:Y:S01]  /*1de0*/  LEA R147, R147, 0x100, 0x1 ;  /* 0x0000010093937811 */ /* 0x000fe200078e08ff */
[----:B-----5:R-:W-:-:S05]  /*1df0*/  @!P1 BRA `(.L_x_696) ;  /* 0x0000389000009947 */ /* 0x020fca0003800000 */
[-C--:B------:R-:W-:Y:S01]  /*1e00*/  IMAD R9, R131, R18.reuse, RZ ;  /* 0x0000001283097224 */ /* 0x080fe200078e02ff */
[----:B------:R-:W-:Y:S01]  /*1e10*/  LOP3.LUT P1, RZ, R186, 0x1, RZ, 0xc0, !PT ;  /* 0x00000001baff7812 */ /* 0x000fe2000782c0ff */
[-C--:B------:R-:W-:Y:S02]  /*1e20*/  IMAD R3, R127, R18.reuse, RZ ;  /* 0x000000127f037224 */ /* 0x080fe400078e02ff */
[----:B------:R-:W-:Y:S02]  /*1e30*/  IMAD R146, R18, -0x40, R99 ;  /* 0xffffffc012927824 */ /* 0x000fe400078e0263 */
[C---:B------:R-:W-:Y:S02]  /*1e40*/  IMAD R9, R4.reuse, R135, R9 ;  /* 0x0000008704097224 */ /* 0x040fe400078e0209 */
[----:B------:R-:W-:Y:S01]  /*1e50*/  IMAD R3, R4, R129, R3 ;  /* 0x0000008104037224 */ /* 0x000fe200078e0203 */
[----:B------:R-:W-:Y:S01]  /*1e60*/  IMNMX R146, R146, 0x40, PT ;  /* 0x0000004092927817 */ /* 0x000fe20003800200 */
[-C--:B------:R-:W-:Y:S04]  /*1e70*/  IMAD.WIDE.U32 R6, R135, R18.reuse, RZ ;  /* 0x0000001287067225 */ /* 0x080fe800078e00ff */
[----:B------:R-:W-:Y:S01]  /*1e80*/  IMAD.WIDE.U32 R4, R129, R18, RZ ;  /* 0x0000001281047225 */ /* 0x000fe200078e00ff */
[----:B------:R-:W-:Y:S04]  /*1e90*/  IADD3 R2, R7, R9, RZ ;  /* 0x0000000907027210 */ /* 0x000fe80007ffe0ff */
        /* <DEDUP_REMOVED lines=61> */
.L_x_699:
[----:B------:R-:W-:Y:S05]  /*2270*/  BSYNC B0 ;  /* 0x0000000000007941 */ /* 0x000fea0003800000 */
.L_x_698:
[----:B------:R-:W-:-:S05]  /*2280*/  @P1 BRA `(.L_x_700) ;  /* 0x000035d000001947 */ /* 0x000fca0003800000 */
[----:B------:R-:W-:Y:S01]  /*2290*/  ISETP.GE.AND P0, PT, R22, c[0x0][0x1d4], PT ;  /* 0x0000750016007a0c */ /* 0x000fe20003f06270 */
[----:B-----5:R-:W-:Y:S01]  /*22a0*/  IMAD.MOV.U32 R3, RZ, RZ, R32 ;  /* 0x000000ffff037224 */ /* 0x020fe200078e0020 */
[----:B------:R-:W-:Y:S01]  /*22b0*/  BSSY B0, `(.L_x_701) ;  /* 0x0000060000007945 */ /* 0x000fe20003800000 */
[----:B------:R-:W-:Y:S02]  /*22c0*/  IMAD.MOV.U32 R2, RZ, RZ, R33 ;  /* 0x000000ffff027224 */ /* 0x000fe400078e0021 */
[----:B------:R-:W-:Y:S01]  /*22d0*/  IMAD.MOV.U32 R25, RZ, RZ, R60 ;  /* 0x000000ffff197224 */ /* 0x000fe200078e003c */
[----:B-1----:R-:W-:Y:S01]  /*22e0*/  PRMT R9, R3, 0x7610, R9 ;  /* 0x0000761003097816 */ /* 0x002fe20000000009 */
        /* <DEDUP_REMOVED lines=47> */
[----:B------:R-:W-:Y:S02]  /*25e0*/  @!P0 PRMT R43, R44, 0x5410, R43 ;  /* 0x000054102c2b8816 */ /* 0x000fe4000000002b */
[----:B------:R-:W-:Y:S01]  /*25f0*/  @!P0 PRMT R42, R45, 0x5410, R42 ;  /* 0x000054102d2a8816 */ /* 0x000fe2000000002a */
[C---:B------:R-:W-:Y:S01]  /*2600*/  @!P0 IMAD.U32 R50, R52.reuse, 0x10000, RZ ;  /* 0x0001000034328824 */ /* 0x040fe200078e00ff */
[----:B------:R-:W-:Y:S02]  /*2610*/  @!P0 SHF.R.U32.HI R56, RZ, 0x10, R79 ;  /* 0x00000010ff388819 */ /* 0x000fe4000001164f */
[----:B------:R-:W-:Y:S02]  /*2620*/  @!P0 LOP3.LUT R52, R52, 0xffff0000, RZ, 0xc0, !PT ;  /* 0xffff000034348812 */ /* 0x000fe400078ec0ff */
[----:B------:R-:W-:Y:S02]  /*2630*/  @!P0 SHF.L.U32 R44, R43, 0x10, RZ ;  /* 0x000000102b2c8819 */ /* 0x000fe400000006ff */
[----:B------:R-:W-:Y:S02]  /*2640*/  @!P0 PRMT R56, R51, 0x5410, R56 ;  /* 0x0000541033388816 */ /* 0x000fe40000000038 */
[----:B------:R-:W-:Y:S01]  /*2650*/  @!P0 LOP3.LUT R43, R43, 0xffff0000, RZ, 0xc0, !PT ;  /* 0xffff00002b2b8812 */ /* 0x000fe200078ec0ff */
[C---:B-1----:R-:W-:Y:S01]  /*2660*/  @!P0 IMAD.U32 R51, R24.reuse, 0x10000, RZ ;  /* 0x0001000018338824 */ /* 0x042fe200078e00ff */
[----:B------:R-:W-:Y:S02]  /*2670*/  @!P0 LOP3.LUT R45, R24, 0xffff0000, RZ, 0xc0, !PT ;  /* 0xffff0000182d8812 */ /* 0x000fe400078ec0ff */
[C---:B------:R-:W-:Y:S02]  /*2680*/  @!P0 LOP3.LUT R46, R25.reuse, 0xffff0000, RZ, 0xc0, !PT ;  /* 0xffff0000192e8812 */ /* 0x040fe400078ec0ff */
[----:B------:R-:W-:Y:S01]  /*2690*/  @!P0 SHF.L.U32 R54, R25, 0x10, RZ ;  /* 0x0000001019368819 */ /* 0x000fe200000006ff */
[----:B------:R-:W-:Y:S01]  /*26a0*/  @!P0 FMUL.FTZ R83, R45, R50 ;  /* 0x000000322d538220 */ /* 0x000fe20000410000 */
        /* <DEDUP_REMOVED lines=11> */
[----:B------:R-:W-:Y:S01]  /*2760*/  @!P0 SHF.L.U32 R50, R26, 0x10, RZ ;  /* 0x000000101a328819 */ /* 0x000fe200000006ff */
[C---:B------:R-:W-:Y:S01]  /*2770*/  @!P0 IMAD.U32 R51, R56.reuse, 0x10000, RZ ;  /* 0x0001000038338824 */ /* 0x040fe200078e00ff */
[----:B------:R-:W-:Y:S01]  /*2780*/  @!P0 LOP3.LUT R56, R56, 0xffff0000, RZ, 0xc0, !PT ;  /* 0xffff000038388812 */ /* 0x000fe200078ec0ff */
        /* <DEDUP_REMOVED lines=18> */
.L_x_702:
[----:B------:R-:W-:Y:S05]  /*28b0*/  BSYNC B0 ;  /* 0x0000000000007941 */ /* 0x000fea0003800000 */
.L_x_701:
        /* <DEDUP_REMOVED lines=56> */
.L_x_704:
[----:B------:R-:W-:Y:S05]  /*2c40*/  BSYNC B0 ;  /* 0x0000000000007941 */ /* 0x000fea0003800000 */
.L_x_703:
        /* <DEDUP_REMOVED lines=56> */
.L_x_706:
[----:B------:R-:W-:Y:S05]  /*2fd0*/  BSYNC B0 ;  /* 0x0000000000007941 */ /* 0x000fea0003800000 */
.L_x_705:
        /* <DEDUP_REMOVED lines=56> */
.L_x_708:
[----:B------:R-:W-:Y:S05]  /*3360*/  BSYNC B0 ;  /* 0x0000000000007941 */ /* 0x000fea0003800000 */
.L_x_707:
        /* <DEDUP_REMOVED lines=56> */
.L_x_710:
[----:B------:R-:W-:Y:S05]  /*36f0*/  BSYNC B0 ;  /* 0x0000000000007941 */ /* 0x000fea0003800000 */
.L_x_709:
        /* <DEDUP_REMOVED lines=56> */
.L_x_697:
        /* <DEDUP_REMOVED lines=47> */
.L_x_712:
[----:B------:R-:W-:Y:S05]  /*3d70*/  BSYNC B0 ;  /* 0x0000000000007941 */ /* 0x000fea0003800000 */
.L_x_711:
[----:B------:R-:W-:Y:S04]  /*3d80*/  IADD3 R175, P0, R172, R28, RZ ;  /* 0x0000001cacaf7210 */ /* 0x000fe80007f1e0ff */
[----:B------:R-:W-:Y:S01]  /*3d90*/  IADD3.X R149, R124, R149, RZ, P0, !PT ;  /* 0x000000957c957210 */ /* 0x000fe200007fe4ff */
        /* <DEDUP_REMOVED lines=33> */
[----:B------:R-:W-:Y:S01]  /*3fb0*/  IMAD R177, R55, 0x3000, RZ ;  /* 0x0000300037b17824 */ /* 0x000fe200078e02ff */
[----:B------:R-:W-:Y:S02]  /*3fc0*/  PRMT R88, R7, 0x7610, R88 ;  /* 0x0000761007587816 */ /* 0x000fe40000000058 */
[----:B------:R-:W-:Y:S01]  /*3fd0*/  PRMT R87, R6, 0x7610, R87 ;  /* 0x0000761006577816 */ /* 0x000fe20000000057 */
[----:B------:R-:W-:-:S05]  /*3fe0*/  @P0 BRA `(.L_x_714) ;  /* 0x000007a000000947 */ /* 0x000fca0003800000 */
[----:B------:R-:W-:Y:S01]  /*3ff0*/  ISETP.GE.AND P2, PT, R110, c[0x0][0x1d4], PT ;  /* 0x000075006e007a0c */ /* 0x000fe20003f46270 */
[--C-:B------:R-:W-:Y:S01]  /*4000*/  IMAD.IADD R183, R116, 0x1, R177.reuse ;  /* 0x0000000174b77824 */ /* 0x100fe200078e02b1 */
[C---:B------:R-:W-:Y:S01]  /*4010*/  IADD3 R181, P1, P0, R168.reuse, R175, R142 ;  /* 0x000000afa8b57210 */ /* 0x040fe2000783e08e */
[----:B------:R-:W-:Y:S01]  /*4020*/  IMAD.IADD R182, R113, 0x1, R177 ;  /* 0x0000000171b67824 */ /* 0x000fe200078e02b1 */
[----:B------:R-:W-:Y:S01]  /*4030*/  MOV R48, R41 ;  /* 0x0000002900307202 */ /* 0x000fe20000000f00 */
[----:B------:R-:W-:Y:S01]  /*4040*/  IMAD.MOV.U32 R52, RZ, RZ, R57 ;  /* 0x000000ffff347224 */ /* 0x000fe200078e0039 */
[C---:B------:R-:W-:Y:S01]  /*4050*/  IADD3.X R176, R125.reuse, R149, R136, P1, P0 ;  /* 0x000000957db07210 */ /* 0x040fe20000fe0488 */
[----:B------:R-:W-:Y:S02]  /*4060*/  IMAD.MOV.U32 R50, RZ, RZ, R42 ;  /* 0x000000ffff327224 */ /* 0x000fe400078e002a */
[----:B------:R-:W-:Y:S02]  /*4070*/  IMAD.MOV.U32 R54, RZ, RZ, R56 ;  /* 0x000000ffff367224 */ /* 0x000fe400078e0038 */
[----:B------:R-:W-:Y:S02]  /*4080*/  IMAD.MOV.U32 R49, RZ, RZ, R40 ;  /* 0x000000ffff317224 */ /* 0x000fe400078e0028 */
[----:B------:R-:W-:Y:S01]  /*4090*/  @!P2 IADD3 R179, P1, P0, R168, R175, R110 ;  /* 0x000000afa8b3a210 */ /* 0x000fe2000783e06e */
[----:B------:R-:W-:Y:S02]  /*40a0*/  IMAD.MOV.U32 R60, RZ, RZ, R58 ;  /* 0x000000ffff3c7224 */ /* 0x000fe400078e003a */
[----:B------:R-:W-:Y:S01]  /*40b0*/  IMAD.MOV.U32 R66, RZ, RZ, R59 ;  /* 0x000000ffff427224 */ /* 0x000fe200078e003b */
[----:B------:R-:W-:Y:S02]  /*40c0*/  @!P2 IADD3.X R174, R125, R149, R130, P1, P0 ;  /* 0x000000957daea210 */ /* 0x000fe40000fe0482 */
[C---:B------:R-:W-:Y:S04]  /*40d0*/  LEA R180, P0, R181.reuse, c[0x0][0x1c8], 0x1 ;  /* 0x00007200b5b47a11 */ /* 0x040fe800078008ff */
[----:B------:R-:W-:Y:S01]  /*40e0*/  LEA.HI.X R181, R181, c[0x0][0x1cc], R176, 0x1, P0 ;  /* 0x00007300b5b57a11 */ /* 0x000fe200000f0cb0 */
[----:B------:R-:W-:Y:S01]  /*40f0*/  IMAD.SHL.U32 R176, R183, 0x2, RZ ;  /* 0x00000002b7b07824 */ /* 0x000fe200078e00ff */
[C---:B------:R-:W-:Y:S04]  /*4100*/  @!P2 LEA R178, P0, R179.reuse, c[0x0][0x1c8], 0x1 ;  /* 0x00007200b3b2aa11 */ /* 0x040fe800078008ff */
[----:B------:R-:W-:Y:S01]  /*4110*/  @!P2 LEA.HI.X R179, R179, c[0x0][0x1cc], R174, 0x1, P0 ;  /* 0x00007300b3b3aa11 */ /* 0x000fe200000f0cae */
[----:B------:R-:W1:Y:S01]  /*4120*/  LDS.128 R28, [R176+0xc100] ;  /* 0x00c10000b01c7984 */ /* 0x000e620000000c00 */
[----:B------:R-:W-:Y:S02]  /*4130*/  SHF.L.U32 R174, R182, 0x1, RZ ;  /* 0x00000001b6ae7819 */ /* 0x000fe400000006ff */
[----:B------:R-:W-:Y:S05]  /*4140*/  ISETP.GE.AND P0, PT, R22, c[0x0][0x27c], PT ;  /* 0x00009f0016007a0c */ /* 0x000fea0003f06270 */
[----:B------:R-:W2:Y:S08]  /*4150*/  LDS.128 R80, [R174+0xc100] ;  /* 0x00c10000ae507984 */ /* 0x000eb00000000c00 */
[----:B------:R-:W-:Y:S02]  /*4160*/  @!P0 SHF.R.U64 R61, R56, 0x10, R57 ;  /* 0x00000010383d8819 */ /* 0x000fe40000001239 */
[----:B------:R-:W-:Y:S02]  /*4170*/  @!P0 SHF.R.U64 R63, R58, 0x10, R59 ;  /* 0x000000103a3f8819 */ /* 0x000fe4000000123b */
[----:B------:R-:W-:Y:S02]  /*4180*/  @!P0 PRMT R58, R54, 0x5410, R61 ;  /* 0x00005410363a8816 */ /* 0x000fe4000000003d */
[----:B------:R-:W-:Y:S02]  /*4190*/  @!P0 SHF.R.U32.HI R51, RZ, 0x10, R41 ;  /* 0x00000010ff338819 */ /* 0x000fe40000011629 */
[----:B------:R-:W-:Y:S02]  /*41a0*/  @!P0 SHF.R.U32.HI R59, RZ, 0x10, R59 ;  /* 0x00000010ff3b8819 */ /* 0x000fe4000001163b */
[----:B------:R-:W-:Y:S02]  /*41b0*/  @!P0 PRMT R48, R48, 0x5410, R51 ;  /* 0x0000541030308816 */ /* 0x000fe40000000033 */
[----:B------:R-:W-:Y:S02]  /*41c0*/  @!P0 PRMT R66, R66, 0x5410, R59 ;  /* 0x0000541042428816 */ /* 0x000fe4000000003b */
[----:B------:R-:W-:Y:S02]  /*41d0*/  @!P0 PRMT R60, R60, 0x5410, R63 ;  /* 0x000054103c3c8816 */ /* 0x000fe4000000003f */
[----:B------:R-:W-:Y:S01]  /*41e0*/  @!P0 SHF.R.U32.HI R57, RZ, 0x10, R57 ;  /* 0x00000010ff398819 */ /* 0x000fe20000011639 */
[----:B------:R-:W-:Y:S01]  /*41f0*/  @!P0 IMAD.U32 R64, R66, 0x10000, RZ ;  /* 0x0001000042408824 */ /* 0x000fe200078e00ff */
[----:B------:R-:W-:Y:S02]  /*4200*/  @!P0 SHF.R.U64 R53, R42, 0x10, R43 ;  /* 0x000000102a358819 */ /* 0x000fe4000000122b */
[----:B------:R-:W-:Y:S01]  /*4210*/  @!P0 PRMT R56, R52, 0x5410, R57 ;  /* 0x0000541034388816 */ /* 0x000fe20000000039 */
[----:B------:R-:W-:Y:S01]  /*4220*/  @!P0 IMAD.U32 R57, R58, 0x10000, RZ ;  /* 0x000100003a398824 */ /* 0x000fe200078e00ff */
[----:B------:R-:W-:Y:S01]  /*4230*/  @!P0 SHF.R.U32.HI R42, RZ, 0x10, R43 ;  /* 0x00000010ff2a8819 */ /* 0x000fe2000001162b */
[----:B-1----:R-:W-:Y:S01]  /*4240*/  @!P0 IMAD.U32 R51, R29, 0x10000, RZ ;  /* 0x000100001d338824 */ /* 0x002fe200078e00ff */
[C---:B------:R-:W-:Y:S02]  /*4250*/  @!P0 SHF.L.U32 R54, R56.reuse, 0x10, RZ ;  /* 0x0000001038368819 */ /* 0x040fe400000006ff */
[----:B------:R-:W-:Y:S02]  /*4260*/  @!P0 LOP3.LUT R56, R56, 0xffff0000, RZ, 0xc0, !PT ;  /* 0xffff000038388812 */ /* 0x000fe400078ec0ff */
[----:B------:R-:W-:Y:S01]  /*4270*/  @!P0 LOP3.LUT R66, R66, 0xffff0000, RZ, 0xc0, !PT ;  /* 0xffff000042428812 */ /* 0x000fe200078ec0ff */
[----:B------:R-:W-:Y:S01]  /*4280*/  @!P0 FMUL.FTZ R176, R51, R54 ;  /* 0x0000003633b08220 */ /* 0x000fe20000410000 */
[----:B------:R-:W-:Y:S01]  /*4290*/  @!P0 SHF.R.U64 R40, R40, 0x10, R41 ;  /* 0x0000001028288819 */ /* 0x000fe20000001229 */
[----:B--2---:R-:W-:Y:S01]  /*42a0*/  @!P0 IMAD.U32 R52, R80, 0x10000, RZ ;  /* 0x0001000050348824 */ /* 0x004fe200078e00ff */
[C---:B------:R-:W-:Y:S01]  /*42b0*/  @!P0 SHF.L.U32 R59, R81.reuse, 0x10, RZ ;  /* 0x00000010513b8819 */ /* 0x040fe200000006ff */
[C---:B------:R-:W-:Y:S01]  /*42c0*/  @!P0 IMAD.U32 R63, R82.reuse, 0x10000, RZ ;  /* 0x00010000523f8824 */ /* 0x040fe200078e00ff */
[----:B------:R-:W-:Y:S01]  /*42d0*/  @!P0 LOP3.LUT R61, R81, 0xffff0000, RZ, 0xc0, !PT ;  /* 0xffff0000513d8812 */ /* 0x000fe200078ec0ff */
[C---:B------:R-:W-:Y:S01]  /*42e0*/  @!P0 IMAD.U32 R65, R83.reuse, 0x10000, RZ ;  /* 0x0001000053418824 */ /* 0x040fe200078e00ff */
[----:B------:R-:W-:Y:S02]  /*42f0*/  @!P0 LOP3.LUT R62, R82, 0xffff0000, RZ, 0xc0, !PT ;  /* 0xffff0000523e8812 */ /* 0x000fe400078ec0ff */
[----:B------:R-:W-:Y:S02]  /*4300*/  @!P0 LOP3.LUT R68, R83, 0xffff0000, RZ, 0xc0, !PT ;  /* 0xffff000053448812 */ /* 0x000fe400078ec0ff */
[----:B------:R-:W-:Y:S02]  /*4310*/  @!P0 PRMT R40, R49, 0x5410, R40 ;  /* 0x0000541031288816 */ /* 0x000fe40000000028 */
[----:B------:R-:W-:Y:S02]  /*4320*/  MOV R41, R43 ;  /* 0x0000002b00297202 */ /* 0x000fe40000000f00 */
[----:B------:R-:W-:Y:S01]  /*4330*/  @!P0 PRMT R43, R50, 0x5410, R53 ;  /* 0x00005410322b8816 */ /* 0x000fe20000000035 */
[----:B------:R-:W-:Y:S01]  /*4340*/  @!P0 IMAD.U32 R50, R28, 0x10000, RZ ;  /* 0x000100001c328824 */ /* 0x000fe200078e00ff */
[----:B------:R-:W-:Y:S01]  /*4350*/  @!P0 PRMT R41, R41, 0x5410, R42 ;  /* 0x0000541029298816 */ /* 0x000fe2000000002a */
[C---:B------:R-:W-:Y:S01]  /*4360*/  @!P0 IMAD.U32 R49, R40.reuse, 0x10000, RZ ;  /* 0x0001000028318824 */ /* 0x040fe200078e00ff */
[----:B------:R-:W-:Y:S01]  /*4370*/  @!P0 LOP3.LUT R40, R40, 0xffff0000, RZ, 0xc0, !PT ;  /* 0xffff000028288812 */ /* 0x000fe200078ec0ff */
[----:B------:R-:W-:Y:S02]  /*4380*/  @!P0 FMUL.FTZ R174, R50, R57 ;  /* 0x0000003932ae8220 */ /* 0x000fe40000410000 */
[----:B------:R-:W-:Y:S02]  /*4390*/  @!P0 IMAD.U32 R42, R48, 0x10000, RZ ;  /* 0x00010000302a8824 */ /* 0x000fe400078e00ff */
[-C--:B------:R-:W-:Y:S02]  /*43a0*/  @!P0 FMUL.FTZ R2, R50, R49.reuse ;  /* 0x0000003132028220 */ /* 0x080fe40000410000 */
[----:B------:R-:W-:Y:S01]  /*43b0*/  @!P0 FFMA.FTZ R174, R52, R49, -R174 ;  /* 0x0000003134ae8223 */ /* 0x000fe200000108ae */
[----:B------:R-:W-:Y:S01]  /*43c0*/  @!P0 LOP3.LUT R49, R29, 0xffff0000, RZ, 0xc0, !PT ;  /* 0xffff00001d318812 */ /* 0x000fe200078ec0ff */
[----:B------:R-:W-:Y:S01]  /*43d0*/  @!P0 FFMA.FTZ R2, R57, R52, R2 ;  /* 0x0000003439028223 */ /* 0x000fe20000010002 */
[----:B------:R-:W-:Y:S01]  /*43e0*/  @!P0 LOP3.LUT R57, R80, 0xffff0000, RZ, 0xc0, !PT ;  /* 0xffff000050398812 */ /* 0x000fe200078ec0ff */
[-C--:B------:R-:W-:Y:S01]  /*43f0*/  @!P0 FMUL.FTZ R4, R51, R42.reuse ;  /* 0x0000002a33048220 */ /* 0x080fe20000410000 */
[----:B------:R-:W-:Y:S01]  /*4400*/  @!P0 LOP3.LUT R51, R28, 0xffff0000, RZ, 0xc0, !PT ;  /* 0xffff00001c338812 */ /* 0x000fe200078ec0ff */
[----:B------:R-:W-:Y:S01]  /*4410*/  @!P0 FFMA.FTZ R176, R59, R42, -R176 ;  /* 0x0000002a3bb08223 */ /* 0x000fe200000108b0 */
[----:B------:R-:W-:Y:S01]  /*4420*/  @!P0 LOP3.LUT R42, R48, 0xffff0000, RZ, 0xc0, !PT ;  /* 0xffff0000302a8812 */ /* 0x000fe200078ec0ff */
[C---:B------:R-:W-:Y:S01]  /*4430*/  @!P0 FMUL.FTZ R183, R49.reuse, R56 ;  /* 0x0000003831b78220 */ /* 0x040fe20000410000 */
[----:B------:R-:W-:Y:S01]  /*4440*/  @!P0 LOP3.LUT R52, R58, 0xffff0000, RZ, 0xc0, !PT ;  /* 0xffff00003a348812 */ /* 0x000fe200078ec0ff */
[C---:B------:R-:W-:Y:S01]  /*4450*/  @!P0 IMAD.U32 R58, R60.reuse, 0x10000, RZ ;  /* 0x000100003c3a8824 */ /* 0x040fe200078e00ff */
[----:B------:R-:W-:Y:S01]  /*4460*/  @!P0 LOP3.LUT R60, R60, 0xffff0000, RZ, 0xc0, !PT ;  /* 0xffff00003c3c8812 */ /* 0x000fe200078ec0ff */
[----:B------:R-:W-:Y:S02]  /*4470*/  @!P0 FMUL.FTZ R5, R49, R42 ;  /* 0x0000002a31058220 */ /* 0x000fe40000410000 */
[----:B------:R-:W-:Y:S02]  /*4480*/  @!P0 FMUL.FTZ R187, R51, R52 ;  /* 0x0000003433bb8220 */ /* 0x000fe40000410000 */
[----:B------:R-:W-:Y:S01]  /*4490*/  @!P0 FFMA.FTZ R183, R61, R42, -R183 ;  /* 0x0000002a3db78223 */ /* 0x000fe200000108b7 */
[C---:B------:R-:W-:Y:S01]  /*44a0*/  @!P0 LOP3.LUT R42, R30.reuse, 0xffff0000, RZ, 0xc0, !PT ;  /* 0xffff00001e2a8812 */ /* 0x040fe200078ec0ff */
[-C--:B------:R-:W-:Y:S02]  /*44b0*/  @!P0 FMUL.FTZ R3, R51, R40.reuse ;  /* 0x0000002833038220 */ /* 0x080fe40000410000 */
[----:B------:R-:W-:Y:S01]  /*44c0*/  @!P0 FFMA.FTZ R187, R57, R40, -R187 ;  /* 0x0000002839bb8223 */ /* 0x000fe200000108bb */
[C---:B------:R-:W-:Y:S01]  /*44d0*/  @!P0 SHF.L.U32 R40, R43.reuse, 0x10, RZ ;  /* 0x000000102b288819 */ /* 0x040fe200000006ff */
[----:B------:R-:W-:Y:S01]  /*44e0*/  @!P0 IMAD.U32 R49, R30, 0x10000, RZ ;  /* 0x000100001e318824 */ /* 0x000fe200078e00ff */
[----:B------:R-:W-:Y:S01]  /*44f0*/  @!P0 LOP3.LUT R43, R43, 0xffff0000, RZ, 0xc0, !PT ;  /* 0xffff00002b2b8812 */ /* 0x000fe200078ec0ff */
[C---:B------:R-:W-:Y:S01]  /*4500*/  @!P0 FMUL.FTZ R191, R42.reuse, R60 ;  /* 0x0000003c2abf8220 */ /* 0x040fe20000410000 */
[----:B------:R-:W-:Y:S01]  /*4510*/  @!P0 F2FP.BF16.PACK_AB R176, R183, R176 ;  /* 0x000000b0b7b0823e */ /* 0x000fe200000010ff */
[----:B------:R-:W-:Y:S01]  /*4520*/  @!P0 FMUL.FTZ R188, R49, R58 ;  /* 0x0000003a31bc8220 */ /* 0x000fe20000410000 */
[----:B------:R-:W-:Y:S01]  /*4530*/  @!P0 F2FP.BF16.PACK_AB R187, R187, R174 ;  /* 0x000000aebbbb823e */ /* 0x000fe200000010ff */
[-C--:B------:R-:W-:Y:S01]  /*4540*/  @!P0 FMUL.FTZ R7, R42, R43.reuse ;  /* 0x0000002b2a078220 */ /* 0x080fe20000410000 */
[C---:B------:R-:W-:Y:S01]  /*4550*/  @!P0 LOP3.LUT R42, R31.reuse, 0xffff0000, RZ, 0xc0, !PT ;  /* 0xffff00001f2a8812 */ /* 0x040fe200078ec0ff */
[----:B------:R-:W-:Y:S01]  /*4560*/  @!P0 FFMA.FTZ R191, R62, R43, -R191 ;  /* 0x0000002b3ebf8223 */ /* 0x000fe200000108bf */
[----:B------:R-:W-:Y:S01]  /*4570*/  @!P0 SHF.L.U32 R43, R31, 0x10, RZ ;  /* 0x000000101f2b8819 */ /* 0x000fe200000006ff */
[-C--:B------:R-:W-:Y:S01]  /*4580*/  @!P0 FMUL.FTZ R6, R49, R40.reuse ;  /* 0x0000002831068220 */ /* 0x080fe20000410000 */
[----:B------:R-:W-:Y:S01]  /*4590*/  @!P0 MOV R80, R187 ;  /* 0x000000bb00508202 */ /* 0x000fe20000000f00 */
        /* <DEDUP_REMOVED lines=9> */
[----:B------:R-:W-:Y:S02]  /*4630*/  @!P0 FFMA.FTZ R5, R56, R61, R5 ;  /* 0x0000003d38058223 */ /* 0x000fe40000010005 */
[----:B------:R-:W-:Y:S02]  /*4640*/  @!P0 FFMA.FTZ R182, R65, R40, -R182 ;  /* 0x0000002841b68223 */ /* 0x000fe400000108b6 */
        /* <DEDUP_REMOVED lines=20> */
.L_x_714:
[----:B------:R-:W-:Y:S05]  /*4790*/  BSYNC B0 ;  /* 0x0000000000007941 */ /* 0x000fea0003800000 */
.L_x_713:
[----:B------:R-:W-:Y:S01]  /*47a0*/  ISETP.GE.AND P0, PT, R15, c[0x0][0x1d4], PT ;  /* 0x000075000f007a0c */ /* 0x000fe20003f06270 */
[----:B------:R-:W-:Y:S01]  /*47b0*/  @!UPT UIADD3 URZ, URZ, URZ, URZ ;  /* 0x0000003f3f3ff290 */ /* 0x000fe2000fffe03f */
[----:B------:R-:W-:Y:S11]  /*47c0*/  BSSY B0, `(.L_x_715) ;  /* 0x0000074000007945 */ /* 0x000ff60003800000 */
[----:B------:R-:W-:-:S05]  /*47d0*/  @P0 BRA `(.L_x_716) ;  /* 0x0000072000000947 */ /* 0x000fca0003800000 */
[----:B------:R-:W-:Y:S01]  /*47e0*/  ISETP.GE.AND P2, PT, R109, c[0x0][0x1d4], PT ;  /* 0x000075006d007a0c */ /* 0x000fe20003f46270 */
[----:B------:R-:W-:Y:S01]  /*47f0*/  IMAD.IADD R68, R114, 0x1, R177 ;  /* 0x0000000172447824 */ /* 0x000fe200078e02b1 */
[----:B------:R-:W-:Y:S03]  /*4800*/  IADD3 R65, P1, P0, R168, R175, R141 ;  /* 0x000000afa8417210 */ /* 0x000fe6000783e08d */
[----:B------:R-:W-:Y:S01]  /*4810*/  IMAD.SHL.U32 R66, R68, 0x2, RZ ;  /* 0x0000000244427824 */ /* 0x000fe200078e00ff */
[C---:B------:R-:W-:Y:S04]  /*4820*/  IADD3.X R58, R125.reuse, R149, R134, P1, P0 ;  /* 0x000000957d3a7210 */ /* 0x040fe80000fe0486 */
[----:B-1----:R-:W1:Y:S03]  /*4830*/  LDS.128 R28, [R66+0xc100] ;  /* 0x00c10000421c7984 */ /* 0x002e660000000c00 */
[----:B------:R-:W-:Y:S04]  /*4840*/  @!P2 IADD3 R63, P1, P0, R168, R175, R109 ;  /* 0x000000afa83fa210 */ /* 0x000fe8000783e06d */
[----:B------:R-:W-:Y:S02]  /*4850*/  @!P2 IADD3.X R60, R125, R149, R128, P1, P0 ;  /* 0x000000957d3ca210 */ /* 0x000fe40000fe0480 */
[C---:B------:R-:W-:Y:S04]  /*4860*/  LEA R64, P0, R65.reuse, c[0x0][0x1c8], 0x1 ;  /* 0x0000720041407a11 */ /* 0x040fe800078008ff */
[----:B------:R-:W-:Y:S02]  /*4870*/  LEA.HI.X R65, R65, c[0x0][0x1cc], R58, 0x1, P0 ;  /* 0x0000730041417a11 */ /* 0x000fe400000f0c3a */
[C---:B------:R-:W-:Y:S04]  /*4880*/  @!P2 LEA R62, P0, R63.reuse, c[0x0][0x1c8], 0x1 ;  /* 0x000072003f3eaa11 */ /* 0x040fe800078008ff */
[----:B------:R-:W-:Y:S01]  /*4890*/  @!P2 LEA.HI.X R63, R63, c[0x0][0x1cc], R60, 0x1, P0 ;  /* 0x000073003f3faa11 */ /* 0x000fe200000f0c3c */
[----:B------:R-:W-:Y:S01]  /*48a0*/  IMAD.IADD R60, R112, 0x1, R177 ;  /* 0x00000001703c7824 */ /* 0x000fe200078e02b1 */
[----:B------:R-:W-:Y:S03]  /*48b0*/  ISETP.GE.AND P0, PT, R15, c[0x0][0x27c], PT ;  /* 0x00009f000f007a0c */ /* 0x000fe60003f06270 */
[----:B------:R-:W-:Y:S05]  /*48c0*/  IMAD.SHL.U32 R58, R60, 0x2, RZ ;  /* 0x000000023c3a7824 */ /* 0x000fea00078e00ff */
[----:B------:R2:W3:Y:S05]  /*48d0*/  LDS.128 R80, [R58+0xc100] ;  /* 0x00c100003a507984 */ /* 0x0004ea0000000c00 */
[----:B------:R-:W-:Y:S02]  /*48e0*/  @!P0 SHF.R.U64 R34, R34, 0x10, R35 ;  /* 0x0000001022228819 */ /* 0x000fe40000001223 */
[----:B------:R-:W-:Y:S02]  /*48f0*/  @!P0 SHF.R.U32.HI R49, RZ, 0x10, R79 ;  /* 0x00000010ff318819 */ /* 0x000fe4000001164f */
[----:B------:R-:W-:Y:S01]  /*4900*/  @!P0 PRMT R47, R47, 0x5410, R34 ;  /* 0x000054102f2f8816 */ /* 0x000fe20000000022 */
[C---:B-1----:R-:W-:Y:S01]  /*4910*/  @!P0 IMAD.U32 R34, R28.reuse, 0x10000, RZ ;  /* 0x000100001c228824 */ /* 0x042fe200078e00ff */
[----:B------:R-:W-:Y:S02]  /*4920*/  @!P0 SHF.R.U32.HI R41, RZ, 0x10, R35 ;  /* 0x00000010ff298819 */ /* 0x000fe40000011623 */
[----:B------:R-:W-:Y:S02]  /*4930*/  @!P0 LOP3.LUT R35, R28, 0xffff0000, RZ, 0xc0, !PT ;  /* 0xffff00001c238812 */ /* 0x000fe400078ec0ff */
[----:B------:R-:W-:Y:S02]  /*4940*/  @!P0 PRMT R86, R86, 0x5410, R49 ;  /* 0x0000541056568816 */ /* 0x000fe40000000031 */
[----:B------:R-:W-:Y:S02]  /*4950*/  @!P0 SHF.R.U64 R32, R32, 0x10, R33 ;  /* 0x0000001020208819 */ /* 0x000fe40000001221 */
[C---:B------:R-:W-:Y:S01]  /*4960*/  @!P0 LOP3.LUT R56, R86.reuse, 0xffff0000, RZ, 0xc0, !PT ;  /* 0xffff000056388812 */ /* 0x040fe200078ec0ff */
[----:B------:R-:W-:Y:S01]  /*4970*/  @!P0 IMAD.U32 R59, R86, 0x10000, RZ ;  /* 0x00010000563b8824 */ /* 0x000fe200078e00ff */
[----:B------:R-:W-:Y:S02]  /*4980*/  @!P0 SHF.R.U64 R43, R76, 0x10, R77 ;  /* 0x000000104c2b8819 */ /* 0x000fe4000000124d */
[----:B------:R-:W-:Y:S02]  /*4990*/  @!P0 PRMT R45, R45, 0x5410, R32 ;  /* 0x000054102d2d8816 */ /* 0x000fe40000000020 */
[----:B------:R-:W-:Y:S02]  /*49a0*/  @!P0 SHF.R.U32.HI R33, RZ, 0x10, R33 ;  /* 0x00000010ff218819 */ /* 0x000fe40000011621 */
[C---:B------:R-:W-:Y:S02]  /*49b0*/  @!P0 LOP3.LUT R32, R45.reuse, 0xffff0000, RZ, 0xc0, !PT ;  /* 0xffff00002d208812 */ /* 0x040fe400078ec0ff */
[----:B------:R-:W-:Y:S02]  /*49c0*/  @!P0 PRMT R88, R88, 0x5410, R43 ;  /* 0x0000541058588816 */ /* 0x000fe4000000002b */
[----:B------:R-:W-:Y:S01]  /*49d0*/  @!P0 PRMT R44, R44, 0x5410, R33 ;  /* 0x000054102c2c8816 */ /* 0x000fe20000000021 */
[----:B------:R-:W-:Y:S01]  /*49e0*/  @!P0 IMAD.U32 R33, R45, 0x10000, RZ ;  /* 0x000100002d218824 */ /* 0x000fe200078e00ff */
[C---:B------:R-:W-:Y:S01]  /*49f0*/  @!P0 SHF.L.U32 R43, R88.reuse, 0x10, RZ ;  /* 0x00000010582b8819 */ /* 0x040fe200000006ff */
[----:B------:R-:W-:Y:S01]  /*4a00*/  @!P0 FMUL.FTZ R3, R35, R32 ;  /* 0x0000002023038220 */ /* 0x000fe20000410000 */
[----:B------:R-:W-:Y:S01]  /*4a10*/  @!P0 LOP3.LUT R42, R88, 0xffff0000, RZ, 0xc0, !PT ;  /* 0xffff0000582a8812 */ /* 0x000fe200078ec0ff */
[----:B------:R-:W-:Y:S01]  /*4a20*/  @!P0 FMUL.FTZ R2, R34, R33 ;  /* 0x0000002122028220 */ /* 0x000fe20000410000 */
[----:B------:R-:W-:Y:S01]  /*4a30*/  @!P0 PRMT R46, R46, 0x5410, R41 ;  /* 0x000054102e2e8816 */ /* 0x000fe20000000029 */
[----:B--2---:R-:W-:Y:S01]  /*4a40*/  @!P0 FMUL.FTZ R58, R34, R43 ;  /* 0x0000002b223a8220 */ /* 0x004fe20000410000 */
[C---:B---3--:R-:W-:Y:S01]  /*4a50*/  @!P0 LOP3.LUT R49, R80.reuse, 0xffff0000, RZ, 0xc0, !PT ;  /* 0xffff000050318812 */ /* 0x048fe200078ec0ff */
[----:B------:R-:W-:Y:S01]  /*4a60*/  @!P0 IMAD.U32 R40, R80, 0x10000, RZ ;  /* 0x0001000050288824 */ /* 0x000fe200078e00ff */
[----:B------:R-:W-:Y:S01]  /*4a70*/  @!P0 SHF.L.U32 R34, R29, 0x10, RZ ;  /* 0x000000101d228819 */ /* 0x000fe200000006ff */
[----:B------:R-:W-:Y:S01]  /*4a80*/  @!P0 FMUL.FTZ R179, R35, R42 ;  /* 0x0000002a23b38220 */ /* 0x000fe20000410000 */
[----:B------:R-:W-:Y:S01]  /*4a90*/  @!P0 LOP3.LUT R35, R29, 0xffff0000, RZ, 0xc0, !PT ;  /* 0xffff00001d238812 */ /* 0x000fe200078ec0ff */
[----:B------:R-:W-:Y:S01]  /*4aa0*/  @!P0 FFMA.FTZ R2, R43, R40, R2 ;  /* 0x000000282b028223 */ /* 0x000fe20000010002 */
[----:B------:R-:W-:Y:S01]  /*4ab0*/  @!P0 LOP3.LUT R51, R81, 0xffff0000, RZ, 0xc0, !PT ;  /* 0xffff000051338812 */ /* 0x000fe200078ec0ff */
[----:B------:R-:W-:Y:S01]  /*4ac0*/  @!P0 FFMA.FTZ R58, R40, R33, -R58 ;  /* 0x00000021283a8223 */ /* 0x000fe2000001083a */
[----:B------:R-:W-:Y:S01]  /*4ad0*/  @!P0 LOP3.LUT R61, R83, 0xffff0000, RZ, 0xc0, !PT ;  /* 0xffff0000533d8812 */ /* 0x000fe200078ec0ff */
[----:B------:R-:W-:Y:S01]  /*4ae0*/  @!P0 FFMA.FTZ R179, R49, R32, -R179 ;  /* 0x0000002031b38223 */ /* 0x000fe200000108b3 */
[----:B------:R-:W-:Y:S01]  /*4af0*/  @!P0 LOP3.LUT R57, R82, 0xffff0000, RZ, 0xc0, !PT ;  /* 0xffff000052398812 */ /* 0x000fe200078ec0ff */
[----:B------:R-:W-:Y:S01]  /*4b00*/  @!P0 IMAD.U32 R33, R44, 0x10000, RZ ;  /* 0x000100002c218824 */ /* 0x000fe200078e00ff */
[----:B------:R-:W-:Y:S01]  /*4b10*/  @!P0 SHF.R.U32.HI R76, RZ, 0x10, R77 ;  /* 0x00000010ff4c8819 */ /* 0x000fe2000001164d */
[----:B------:R-:W-:Y:S01]  /*4b20*/  @!P0 IMAD.U32 R40, R81, 0x10000, RZ ;  /* 0x0001000051288824 */ /* 0x000fe200078e00ff */
[----:B------:R-:W-:Y:S01]  /*4b30*/  @!P0 F2FP.BF16.PACK_AB R58, R179, R58 ;  /* 0x0000003ab33a823e */ /* 0x000fe200000010ff */
[----:B------:R-:W-:Y:S01]  /*4b40*/  @!P0 FMUL.FTZ R4, R34, R33 ;  /* 0x0000002122048220 */ /* 0x000fe20000410000 */
[----:B------:R-:W-:Y:S01]  /*4b50*/  @!P0 PRMT R87, R87, 0x5410, R76 ;  /* 0x0000541057578816 */ /* 0x000fe2000000004c */
[----:B------:R-:W-:Y:S01]  /*4b60*/  @!P0 IMAD.U32 R54, R83, 0x10000, RZ ;  /* 0x0001000053368824 */ /* 0x000fe200078e00ff */
[----:B------:R-:W-:Y:S01]  /*4b70*/  @!P0 LOP3.LUT R32, R44, 0xffff0000, RZ, 0xc0, !PT ;  /* 0xffff00002c208812 */ /* 0x000fe200078ec0ff */
[----:B------:R-:W-:Y:S01]  /*4b80*/  @!P0 IMAD.U32 R50, R82, 0x10000, RZ ;  /* 0x0001000052328824 */ /* 0x000fe200078e00ff */
[C---:B------:R-:W-:Y:S01]  /*4b90*/  @!P0 LOP3.LUT R48, R87.reuse, 0xffff0000, RZ, 0xc0, !PT ;  /* 0xffff000057308812 */ /* 0x040fe200078ec0ff */
[----:B------:R-:W-:Y:S01]  /*4ba0*/  @!P0 IMAD.U32 R43, R87, 0x10000, RZ ;  /* 0x00010000572b8824 */ /* 0x000fe200078e00ff */
[----:B------:R-:W-:Y:S01]  /*4bb0*/  @!P0 SHF.R.U64 R78, R78, 0x10, R79 ;  /* 0x000000104e4e8819 */ /* 0x000fe2000000124f */
[C---:B------:R-:W-:Y:S02]  /*4bc0*/  @!P0 FMUL.FTZ R5, R35.reuse, R32 ;  /* 0x0000002023058220 */ /* 0x040fe40000410000 */
[----:B------:R-:W-:Y:S01]  /*4bd0*/  @!P0 FMUL.FTZ R181, R35, R48 ;  /* 0x0000003023b58220 */ /* 0x000fe20000410000 */
[C---:B------:R-:W-:Y:S01]  /*4be0*/  @!P0 LOP3.LUT R35, R31.reuse, 0xffff0000, RZ, 0xc0, !PT ;  /* 0xffff00001f238812 */ /* 0x040fe200078ec0ff */
[----:B------:R-:W-:Y:S01]  /*4bf0*/  @!P0 FMUL.FTZ R60, R34, R43 ;  /* 0x0000002b223c8220 */ /* 0x000fe20000410000 */
[----:B------:R-:W-:Y:S01]  /*4c00*/  @!P0 SHF.L.U32 R34, R31, 0x10, RZ ;  /* 0x000000101f228819 */ /* 0x000fe200000006ff */
[----:B------:R-:W-:Y:S01]  /*4c10*/  @!P0 FFMA.FTZ R181, R51, R32, -R181 ;  /* 0x0000002033b58223 */ /* 0x000fe200000108b5 */
[----:B------:R-:W-:Y:S01]  /*4c20*/  @!P0 LOP3.LUT R32, R46, 0xffff0000, RZ, 0xc0, !PT ;  /* 0xffff00002e208812 */ /* 0x000fe200078ec0ff */
[----:B------:R-:W-:Y:S01]  /*4c30*/  @!P0 FFMA.FTZ R60, R40, R33, -R60 ;  /* 0x00000021283c8223 */ /* 0x000fe2000001083c */
[----:B------:R-:W-:Y:S01]  /*4c40*/  @!P0 PRMT R85, R85, 0x5410, R78 ;  /* 0x0000541055558816 */ /* 0x000fe2000000004e */
[----:B------:R-:W-:Y:S02]  /*4c50*/  @!P0 IMAD.U32 R33, R46, 0x10000, RZ ;  /* 0x000100002e218824 */ /* 0x000fe400078e00ff */
[C---:B------:R-:W-:Y:S01]  /*4c60*/  @!P0 FMUL.FTZ R66, R34.reuse, R59 ;  /* 0x0000003b22428220 */ /* 0x040fe20000410000 */
[----:B------:R-:W-:Y:S01]  /*4c70*/  @!P0 F2FP.BF16.PACK_AB R181, R181, R60 ;  /* 0x0000003cb5b5823e */ /* 0x000fe200000010ff */
[----:B------:R-:W-:Y:S01]  /*4c80*/  @!P0 FMUL.FTZ R183, R35, R56 ;  /* 0x0000003823b78220 */ /* 0x000fe20000410000 */
[----:B------:R-:W-:Y:S01]  /*4c90*/  @!P0 LOP3.LUT R52, R85, 0xffff0000, RZ, 0xc0, !PT ;  /* 0xffff000055348812 */ /* 0x000fe200078ec0ff */
[----:B------:R-:W-:Y:S01]  /*4ca0*/  @!P0 FMUL.FTZ R8, R34, R33 ;  /* 0x0000002122088220 */ /* 0x000fe20000410000 */
[----:B------:R-:W-:Y:S01]  /*4cb0*/  @!P0 MOV R81, R181 ;  /* 0x000000b500518202 */ /* 0x000fe20000000f00 */
[-C--:B------:R-:W-:Y:S01]  /*4cc0*/  @!P0 FMUL.FTZ R9, R35, R32.reuse ;  /* 0x0000002023098220 */ /* 0x080fe20000410000 */
[C---:B------:R-:W-:Y:S01]  /*4cd0*/  @!P0 SHF.L.U32 R34, R30.reuse, 0x10, RZ ;  /* 0x000000101e228819 */ /* 0x040fe200000006ff */
[----:B------:R-:W-:Y:S01]  /*4ce0*/  @!P0 IMAD.U32 R53, R85, 0x10000, RZ ;  /* 0x0001000055358824 */ /* 0x000fe200078e00ff */
[----:B------:R-:W-:Y:S01]  /*4cf0*/  @!P0 LOP3.LUT R35, R30, 0xffff0000, RZ, 0xc0, !PT ;  /* 0xffff00001e238812 */ /* 0x000fe200078ec0ff */
        /* <DEDUP_REMOVED lines=32> */
.L_x_716:
[----:B------:R-:W-:Y:S05]  /*4f00*/  BSYNC B0 ;  /* 0x0000000000007941 */ /* 0x000fea0003800000 */
.L_x_715:
[----:B------:R-:W-:Y:S11]  /*4f10*/  ISETP.GE.AND P0, PT, R16, c[0x0][0x1d4], PT ;  /* 0x0000750010007a0c */ /* 0x000ff60003f06270 */
[----:B------:R-:W-:Y:S02]  /*4f20*/  @!UPT UIADD3 URZ, URZ, URZ, URZ ;  /* 0x0000003f3f3ff290 */ /* 0x000fe4000fffe03f */
[----:B------:R-:W-:-:S05]  /*4f30*/  @P0 BRA `(.L_x_700) ;  /* 0x0000092000000947 */ /* 0x000fca0003800000 */
[----:B------:R-:W-:Y:S01]  /*4f40*/  IADD3 R61, P1, P0, R168, R175, R140 ;  /* 0x000000afa83d7210 */ /* 0x000fe2000783e08c */
[--C-:B------:R-:W-:Y:S02]  /*4f50*/  IMAD.IADD R60, R138, 0x1, R177.reuse ;  /* 0x000000018a3c7824 */ /* 0x100fe400078e02b1 */
[----:B------:R-:W-:Y:S01]  /*4f60*/  IMAD.IADD R177, R111, 0x1, R177 ;  /* 0x000000016fb17824 */ /* 0x000fe200078e02b1 */
[----:B------:R-:W-:Y:S01]  /*4f70*/  IADD3.X R54, R125, R149, R132, P1, P0 ;  /* 0x000000957d367210 */ /* 0x000fe20000fe0484 */
[----:B-1----:R-:W-:Y:S01]  /*4f80*/  IMAD.SHL.U32 R63, R60, 0x2, RZ ;  /* 0x000000023c3f7824 */ /* 0x002fe200078e00ff */
[----:B------:R-:W-:Y:S02]  /*4f90*/  LEA R60, P0, R61, c[0x0][0x1c8], 0x1 ;  /* 0x000072003d3c7a11 */ /* 0x000fe400078008ff */
[----:B------:R-:W-:Y:S02]  /*4fa0*/  SHF.L.U32 R62, R177, 0x1, RZ ;  /* 0x00000001b13e7819 */ /* 0x000fe400000006ff */
[----:B------:R-:W-:Y:S01]  /*4fb0*/  LEA.HI.X R61, R61, c[0x0][0x1cc], R54, 0x1, P0 ;  /* 0x000073003d3d7a11 */ /* 0x000fe200000f0c36 */
[----:B------:R-:W1:Y:S01]  /*4fc0*/  LDS.128 R28, [R63+0xc100] ;  /* 0x00c100003f1c7984 */ /* 0x000e620000000c00 */
[----:B------:R-:W-:Y:S07]  /*4fd0*/  ISETP.GE.AND P0, PT, R16, c[0x0][0x27c], PT ;  /* 0x00009f0010007a0c */ /* 0x000fee0003f06270 */
[----:B------:R-:W2:Y:S06]  /*4fe0*/  LDS.128 R56, [R62+0xc100] ;  /* 0x00c100003e387984 */ /* 0x000eac0000000c00 */
[----:B------:R-:W-:Y:S02]  /*4ff0*/  @!P0 SHF.R.U64 R35, R72, 0x10, R73 ;  /* 0x0000001048238819 */ /* 0x000fe40000001249 */
[--C-:B------:R-:W-:Y:S02]  /*5000*/  @!P0 SHF.R.U64 R24, R24, 0x10, R25.reuse ;  /* 0x0000001018188819 */ /* 0x100fe40000001219 */
[----:B------:R-:W-:Y:S02]  /*5010*/  @!P0 SHF.R.U32.HI R25, RZ, 0x10, R25 ;  /* 0x00000010ff198819 */ /* 0x000fe40000011619 */
[----:B------:R-:W-:Y:S02]  /*5020*/  @!P0 PRMT R37, R37, 0x5410, R24 ;  /* 0x0000541025258816 */ /* 0x000fe40000000018 */
[----:B------:R-:W-:Y:S02]  /*5030*/  @!P0 PRMT R36, R36, 0x5410, R25 ;  /* 0x0000541024248816 */ /* 0x000fe40000000019 */
[----:B------:R-:W-:Y:S01]  /*5040*/  @!P0 PRMT R84, R84, 0x5410, R35 ;  /* 0x0000541054548816 */ /* 0x000fe20000000023 */
[----:B------:R-:W-:Y:S01]  /*5050*/  @!P0 IMAD.U32 R25, R37, 0x10000, RZ ;  /* 0x0001000025198824 */ /* 0x000fe200078e00ff */
[----:B------:R-:W-:Y:S02]  /*5060*/  @!P0 SHF.R.U64 R41, R74, 0x10, R75 ;  /* 0x000000104a298819 */ /* 0x000fe4000000124b */
[C---:B------:R-:W-:Y:S01]  /*5070*/  @!P0 LOP3.LUT R40, R84.reuse, 0xffff0000, RZ, 0xc0, !PT ;  /* 0xffff000054288812 */ /* 0x040fe200078ec0ff */
[----:B------:R-:W-:Y:S01]  /*5080*/  @!P0 IMAD.U32 R35, R84, 0x10000, RZ ;  /* 0x0001000054238824 */ /* 0x000fe200078e00ff */
[--C-:B------:R-:W-:Y:S02]  /*5090*/  @!P0 SHF.R.U64 R26, R26, 0x10, R27.reuse ;  /* 0x000000101a1a8819 */ /* 0x100fe4000000121b */
[----:B------:R-:W-:Y:S02]  /*50a0*/  @!P0 SHF.R.U32.HI R27, RZ, 0x10, R27 ;  /* 0x00000010ff1b8819 */ /* 0x000fe4000001161b */
[----:B------:R-:W-:Y:S02]  /*50b0*/  @!P0 PRMT R39, R39, 0x5410, R26 ;  /* 0x0000541027278816 */ /* 0x000fe4000000001a */
[----:B------:R-:W-:Y:S02]  /*50c0*/  @!P0 PRMT R38, R38, 0x5410, R27 ;  /* 0x0000541026268816 */ /* 0x000fe4000000001b */
[----:B------:R-:W-:Y:S01]  /*50d0*/  @!P0 PRMT R70, R70, 0x5410, R41 ;  /* 0x0000541046468816 */ /* 0x000fe20000000029 */
[C---:B-1----:R-:W-:Y:S01]  /*50e0*/  @!P0 IMAD.U32 R24, R28.reuse, 0x10000, RZ ;  /* 0x000100001c188824 */ /* 0x042fe200078e00ff */
[----:B------:R-:W-:Y:S01]  /*50f0*/  @!P0 LOP3.LUT R26, R28, 0xffff0000, RZ, 0xc0, !PT ;  /* 0xffff00001c1a8812 */ /* 0x000fe200078ec0ff */
[----:B------:R-:W-:Y:S01]  /*5100*/  @!P0 IMAD.U32 R27, R29, 0x10000, RZ ;  /* 0x000100001d1b8824 */ /* 0x000fe200078e00ff */
[----:B------:R-:W-:Y:S01]  /*5110*/  @!P0 LOP3.LUT R48, R70, 0xffff0000, RZ, 0xc0, !PT ;  /* 0xffff000046308812 */ /* 0x000fe200078ec0ff */
[----:B------:R-:W-:Y:S01]  /*5120*/  @!P0 FMUL.FTZ R54, R24, R35 ;  /* 0x0000002318368220 */ /* 0x000fe20000410000 */
[----:B------:R-:W-:Y:S01]  /*5130*/  @!P0 LOP3.LUT R33, R30, 0xffff0000, RZ, 0xc0, !PT ;  /* 0xffff00001e218812 */ /* 0x000fe200078ec0ff */
[-C--:B------:R-:W-:Y:S01]  /*5140*/  @!P0 FMUL.FTZ R2, R24, R25.reuse ;  /* 0x0000001918028220 */ /* 0x080fe20000410000 */
[----:B------:R-:W-:Y:S01]  /*5150*/  @!P0 SHF.R.U32.HI R72, RZ, 0x10, R73 ;  /* 0x00000010ff488819 */ /* 0x000fe20000011649 */
[----:B------:R-:W-:Y:S01]  /*5160*/  @!P0 IMAD.U32 R24, R36, 0x10000, RZ ;  /* 0x0001000024188824 */ /* 0x000fe200078e00ff */
[----:B--2---:R-:W-:Y:S01]  /*5170*/  @!P0 SHF.L.U32 R34, R56, 0x10, RZ ;  /* 0x0000001038228819 */ /* 0x004fe200000006ff */
[----:B------:R-:W-:Y:S01]  /*5180*/  @!P0 FMUL.FTZ R63, R26, R40 ;  /* 0x000000281a3f8220 */ /* 0x000fe20000410000 */
[----:B------:R-:W-:Y:S01]  /*5190*/  @!P0 SHF.L.U32 R43, R57, 0x10, RZ ;  /* 0x00000010392b8819 */ /* 0x000fe200000006ff */
[----:B------:R-:W-:Y:S01]  /*51a0*/  @!P0 FMUL.FTZ R4, R27, R24 ;  /* 0x000000181b048220 */ /* 0x000fe20000410000 */
[----:B------:R-:W-:Y:S01]  /*51b0*/  @!P0 LOP3.LUT R42, R56, 0xffff0000, RZ, 0xc0, !PT ;  /* 0xffff0000382a8812 */ /* 0x000fe200078ec0ff */
[----:B------:R-:W-:Y:S01]  /*51c0*/  @!P0 FFMA.FTZ R54, R34, R25, -R54 ;  /* 0x0000001922368223 */ /* 0x000fe20000010836 */
[----:B------:R-:W-:Y:S01]  /*51d0*/  @!P0 LOP3.LUT R46, R57, 0xffff0000, RZ, 0xc0, !PT ;  /* 0xffff0000392e8812 */ /* 0x000fe200078ec0ff */
[----:B------:R-:W-:Y:S01]  /*51e0*/  @!P0 IMAD.U32 R45, R70, 0x10000, RZ ;  /* 0x00010000462d8824 */ /* 0x000fe200078e00ff */
[C---:B------:R-:W-:Y:S01]  /*51f0*/  @!P0 LOP3.LUT R49, R58.reuse, 0xffff0000, RZ, 0xc0, !PT ;  /* 0xffff00003a318812 */ /* 0x040fe200078ec0ff */
[----:B------:R-:W-:Y:S01]  /*5200*/  @!P0 IMAD.U32 R47, R58, 0x10000, RZ ;  /* 0x000100003a2f8824 */ /* 0x000fe200078e00ff */
[----:B------:R-:W-:Y:S01]  /*5210*/  @!P0 LOP3.LUT R53, R59, 0xffff0000, RZ, 0xc0, !PT ;  /* 0xffff00003b358812 */ /* 0x000fe200078ec0ff */
[----:B------:R-:W-:Y:S01]  /*5220*/  @!P0 IMAD.U32 R32, R31, 0x10000, RZ ;  /* 0x000100001f208824 */ /* 0x000fe200078e00ff */
[----:B------:R-:W-:Y:S01]  /*5230*/  @!P0 LOP3.LUT R25, R37, 0xffff0000, RZ, 0xc0, !PT ;  /* 0xffff000025198812 */ /* 0x000fe200078ec0ff */
[----:B------:R-:W-:Y:S01]  /*5240*/  @!P0 FMUL.FTZ R68, R33, R48 ;  /* 0x0000003021448220 */ /* 0x000fe20000410000 */
[----:B------:R-:W-:Y:S01]  /*5250*/  @!P0 PRMT R71, R71, 0x5410, R72 ;  /* 0x0000541047478816 */ /* 0x000fe20000000048 */
[----:B------:R-:W-:Y:S01]  /*5260*/  @!P0 FFMA.FTZ R2, R35, R34, R2 ;  /* 0x0000002223028223 */ /* 0x000fe20000010002 */
[----:B------:R-:W-:Y:S01]  /*5270*/  @!P0 SHF.R.U32.HI R74, RZ, 0x10, R75 ;  /* 0x00000010ff4a8819 */ /* 0x000fe2000001164b */
[-C--:B------:R-:W-:Y:S01]  /*5280*/  @!P0 FMUL.FTZ R3, R26, R25.reuse ;  /* 0x000000191a038220 */ /* 0x080fe20000410000 */
[C---:B------:R-:W-:Y:S01]  /*5290*/  @!P0 LOP3.LUT R44, R71.reuse, 0xffff0000, RZ, 0xc0, !PT ;  /* 0xffff0000472c8812 */ /* 0x040fe200078ec0ff */
[----:B------:R-:W-:Y:S01]  /*52a0*/  @!P0 IMAD.U32 R41, R71, 0x10000, RZ ;  /* 0x0001000047298824 */ /* 0x000fe200078e00ff */
[----:B------:R-:W-:Y:S01]  /*52b0*/  @!P0 LOP3.LUT R26, R29, 0xffff0000, RZ, 0xc0, !PT ;  /* 0xffff00001d1a8812 */ /* 0x000fe200078ec0ff */
[----:B------:R-:W-:Y:S01]  /*52c0*/  @!P0 FFMA.FTZ R63, R42, R25, -R63 ;  /* 0x000000192a3f8223 */ /* 0x000fe2000001083f */
[----:B------:R-:W-:Y:S01]  /*52d0*/  @!P0 LOP3.LUT R25, R36, 0xffff0000, RZ, 0xc0, !PT ;  /* 0xffff000024198812 */ /* 0x000fe200078ec0ff */
[----:B------:R-:W-:Y:S01]  /*52e0*/  @!P0 FMUL.FTZ R62, R27, R41 ;  /* 0x000000291b3e8220 */ /* 0x000fe20000410000 */
[----:B------:R-:W-:Y:S01]  /*52f0*/  @!P0 PRMT R69, R69, 0x5410, R74 ;  /* 0x0000541045458816 */ /* 0x000fe2000000004a */
[----:B------:R-:W-:Y:S01]  /*5300*/  @!P0 IMAD.U32 R27, R30, 0x10000, RZ ;  /* 0x000100001e1b8824 */ /* 0x000fe200078e00ff */
[----:B------:R-:W-:Y:S01]  /*5310*/  @!P0 F2FP.BF16.PACK_AB R54, R63, R54 ;  /* 0x000000363f36823e */ /* 0x000fe200000010ff */
[----:B------:R-:W-:Y:S01]  /*5320*/  @!P0 FFMA.FTZ R62, R43, R24, -R62 ;  /* 0x000000182b3e8223 */ /* 0x000fe2000001083e */
[----:B------:R-:W-:Y:S01]  /*5330*/  @!P0 SHF.L.U32 R24, R39, 0x10, RZ ;  /* 0x0000001027188819 */ /* 0x000fe200000006ff */
[C---:B------:R-:W-:Y:S01]  /*5340*/  @!P0 FMUL.FTZ R65, R26.reuse, R44 ;  /* 0x0000002c1a418220 */ /* 0x040fe20000410000 */
[----:B------:R-:W-:Y:S01]  /*5350*/  @!P0 MOV R56, R54 ;  /* 0x0000003600388202 */ /* 0x000fe20000000f00 */
[----:B------:R-:W-:Y:S01]  /*5360*/  @!P0 FMUL.FTZ R64, R27, R45 ;  /* 0x0000002d1b408220 */ /* 0x000fe20000410000 */
[----:B------:R-:W-:Y:S01]  /*5370*/  @!P0 LOP3.LUT R52, R69, 0xffff0000, RZ, 0xc0, !PT ;  /* 0xffff000045348812 */ /* 0x000fe200078ec0ff */
[-C--:B------:R-:W-:Y:S01]  /*5380*/  @!P0 FMUL.FTZ R6, R27, R24.reuse ;  /* 0x000000181b068220 */ /* 0x080fe20000410000 */
[----:B------:R-:W-:Y:S01]  /*5390*/  @!P0 LOP3.LUT R27, R31, 0xffff0000, RZ, 0xc0, !PT ;  /* 0xffff00001f1b8812 */ /* 0x000fe200078ec0ff */
[----:B------:R-:W-:Y:S02]  /*53a0*/  @!P0 IMAD.U32 R51, R69, 0x10000, RZ ;  /* 0x0001000045338824 */ /* 0x000fe400078e00ff */
[-C--:B------:R-:W-:Y:S01]  /*53b0*/  @!P0 FMUL.FTZ R5, R26, R25.reuse ;  /* 0x000000191a058220 */ /* 0x080fe20000410000 */
[----:B------:R-:W-:Y:S01]  /*53c0*/  @!P0 LOP3.LUT R26, R39, 0xffff0000, RZ, 0xc0, !PT ;  /* 0xffff0000271a8812 */ /* 0x000fe200078ec0ff */
[----:B------:R-:W-:Y:S01]  /*53d0*/  @!P0 FFMA.FTZ R65, R46, R25, -R65 ;  /* 0x000000192e418223 */ /* 0x000fe20000010841 */
[C---:B------:R-:W-:Y:S01]  /*53e0*/  @!P0 SHF.L.U32 R25, R38.reuse, 0x10, RZ ;  /* 0x0000001026198819 */ /* 0x040fe200000006ff */
[----:B------:R-:W-:Y:S01]  /*53f0*/  @!P0 FFMA.FTZ R64, R47, R24, -R64 ;  /* 0x000000182f408223 */ /* 0x000fe20000010840 */
[----:B------:R-:W-:Y:S01]  /*5400*/  @!P0 LOP3.LUT R24, R38, 0xffff0000, RZ, 0xc0, !PT ;  /* 0xffff000026188812 */ /* 0x000fe200078ec0ff */
[----:B------:R-:W-:Y:S01]  /*5410*/  @!P0 IMAD.U32 R50, R59, 0x10000, RZ ;  /* 0x000100003b328824 */ /* 0x000fe200078e00ff */
[----:B------:R-:W-:Y:S01]  /*5420*/  @!P0 F2FP.BF16.PACK_AB R65, R65, R62 ;  /* 0x0000003e4141823e */ /* 0x000fe200000010ff */
[----:B------:R-:W-:Y:S02]  /*5430*/  @!P0 FMUL.FTZ R77, R32, R51 ;  /* 0x00000033204d8220 */ /* 0x000fe40000410000 */
[----:B------:R-:W-:Y:S02]  /*5440*/  @!P0 FMUL.FTZ R66, R27, R52 ;  /* 0x000000341b428220 */ /* 0x000fe40000410000 */
[----:B------:R-:W-:Y:S02]  /*5450*/  @!P0 FFMA.FTZ R3, R40, R42, R3 ;  /* 0x0000002a28038223 */ /* 0x000fe40000010003 */
[----:B------:R-:W-:Y:S02]  /*5460*/  @!P0 FFMA.FTZ R68, R49, R26, -R68 ;  /* 0x0000001a31448223 */ /* 0x000fe40000010844 */
[----:B------:R-:W-:Y:S01]  /*5470*/  @!P0 FFMA.FTZ R4, R41, R43, R4 ;  /* 0x0000002b29048223 */ /* 0x000fe20000010004 */
[----:B------:R-:W-:Y:S01]  /*5480*/  @!P0 F2FP.BF16.PACK_AB R54, R3, R2 ;  /* 0x000000020336823e */ /* 0x000fe200000010ff */
        /* <DEDUP_REMOVED lines=9> */
[----:B------:R-:W-:Y:S02]  /*5520*/  @!P0 FMUL.FTZ R9, R27, R24 ;  /* 0x000000181b098220 */ /* 0x000fe40000410000 */
[----:B------:R-:W-:Y:S02]  /*5530*/  @!P0 FFMA.FTZ R7, R48, R49, R7 ;  /* 0x0000003130078223 */ /* 0x000fe40000010007 */
[----:B------:R-:W-:Y:S02]  /*5540*/  @!P0 FFMA.FTZ R8, R51, R50, R8 ;  /* 0x0000003233088223 */ /* 0x000fe40000010008 */
[----:B------:R-:W-:Y:S01]  /*5550*/  @!P0 IMAD.MOV.U32 R57, RZ, RZ, R65 ;  /* 0x000000ffff398224 */ /* 0x000fe200078e0041 */
[----:B------:R-:W-:Y:S01]  /*5560*/  @!P0 F2FP.BF16.PACK_AB R62, R7, R6 ;  /* 0x00000006073e823e */ /* 0x000fe200000010ff */
[----:B------:R-:W-:Y:S01]  /*5570*/  @!P0 IMAD.MOV.U32 R58, RZ, RZ, R63 ;  /* 0x000000ffff3a8224 */ /* 0x000fe200078e003f */
[----:B------:R-:W-:Y:S01]  /*5580*/  @!P0 F2FP.BF16.PACK_AB R63, R5, R4 ;  /* 0x00000004053f823e */ /* 0x000fe200000010ff */
[----:B------:R-:W-:Y:S01]  /*5590*/  @!P0 FFMA.FTZ R9, R52, R53, R9 ;  /* 0x0000003534098223 */ /* 0x000fe20000010009 */
[----:B------:R-:W-:Y:S01]  /*55a0*/  @!P0 MOV R30, R62 ;  /* 0x0000003e001e8202 */ /* 0x000fe20000000f00 */
[----:B------:R-:W-:Y:S01]  /*55b0*/  @!P0 IMAD.MOV.U32 R28, RZ, RZ, R54 ;  /* 0x000000ffff1c8224 */ /* 0x000fe200078e0036 */
[----:B------:R1:W-:Y:S01]  /*55c0*/  STG.E.128 [R60.64], R56 ;  /* 0x000000383c007986 */ /* 0x0003e2000c101d06 */
        /* <DEDUP_REMOVED lines=12> */
.L_x_696:
        /* <DEDUP_REMOVED lines=29> */
.L_x_700:
[----:B------:R-:W-:Y:S05]  /*5860*/  BSYNC B1 ;  /* 0x0000000000017941 */ /* 0x000fea0003800000 */
.L_x_695:
[C---:B------:R-:W-:Y:S01]  /*5870*/  ISETP.GT.AND P0, PT, R18.reuse, R11, PT ;  /* 0x0000000b1200720c */ /* 0x040fe20003f04270 */
[----:B------:R-:W-:Y:S01]  /*5880*/  @!UPT UIADD3 URZ, URZ, URZ, URZ ;  /* 0x0000003f3f3ff290 */ /* 0x000fe2000fffe03f */
[----:B------:R-:W-:Y:S11]  /*5890*/  BSSY B0, `(.L_x_717) ;  /* 0x0000042000007945 */ /* 0x000ff60003800000 */
[----:B-12---:R-:W-:Y:S01]  /*58a0*/  @P0 IADD3 R5, R18, -0x1, RZ ;  /* 0xffffffff12050810 */ /* 0x006fe20007ffe0ff */
[----:B------:R-:W-:Y:S02]  /*58b0*/  @P0 IMAD.MOV.U32 R6, RZ, RZ, R150 ;  /* 0x000000ffff060224 */ /* 0x000fe400078e0096 */
[----:B------:R-:W-:Y:S01]  /*58c0*/  @P0 IMAD.MOV.U32 R7, RZ, RZ, R155 ;  /* 0x000000ffff070224 */ /* 0x000fe200078e009b */
[----:B------:R-:W-:Y:S01]  /*58d0*/  @P0 SHF.R.S32.HI R4, RZ, 0x1f, R5 ;  /* 0x0000001fff040819 */ /* 0x000fe20000011405 */
[----:B------:R-:W-:Y:S02]  /*58e0*/  @P0 IMAD R3, R98, R5, RZ ;  /* 0x0000000562030224 */ /* 0x000fe400078e02ff */
[-C--:B------:R-:W-:Y:S04]  /*58f0*/  @P0 IMAD.WIDE.U32 R6, R5, R100.reuse, R6 ;  /* 0x0000006405060225 */ /* 0x080fe800078e0006 */
[----:B------:R-:W-:Y:S01]  /*5900*/  @P0 IMAD R3, R4, R100, R3 ;  /* 0x0000006404030224 */ /* 0x000fe200078e0203 */
[----:B------:R-:W-:Y:S01]  /*5910*/  @P0 LEA R8, P1, R6, c[0x0][0x250], 0x1 ;  /* 0x0000940006080a11 */ /* 0x000fe200078208ff */
[----:B------:R-:W-:Y:S02]  /*5920*/  @P0 IMAD R2, R67, 0x3000, R10 ;  /* 0x0000300043020824 */ /* 0x000fe400078e020a */
[----:B------:R-:W-:Y:S02]  /*5930*/  @P0 IMAD.IADD R3, R7, 0x1, R3 ;  /* 0x0000000107030824 */ /* 0x000fe400078e0203 */
[----:B------:R-:W-:Y:S03]  /*5940*/  @P0 IMAD.SHL.U32 R4, R2, 0x2, RZ ;  /* 0x0000000202040824 */ /* 0x000fe600078e00ff */
[----:B------:R-:W-:Y:S02]  /*5950*/  @P0 LEA.HI.X R9, R6, c[0x0][0x254], R3, 0x1, P1 ;  /* 0x0000950006090a11 */ /* 0x000fe400008f0c03 */
[----:B------:R-:W-:Y:S02]  /*5960*/  @P0 LEA R6, P1, R107, R8, 0x1 ;  /* 0x000000086b060211 */ /* 0x000fe400078208ff */
[----:B------:R-:W-:Y:S01]  /*5970*/  IADD3 R3, R67, 0x1, RZ ;  /* 0x0000000143037810 */ /* 0x000fe20007ffe0ff */
        /* <DEDUP_REMOVED lines=9> */
[----:B------:R1:W-:Y:S01]  /*5a10*/  @P0 LDGSTS.E.BYPASS.LTC128B.128 [R4+0x5100], [R6.64+0x100], !P3 ;  /* 0x0510010006040fae */ /* 0x0003e2000d901d46 */
[----:B------:R-:W-:Y:S03]  /*5a20*/  ISETP.GE.AND P0, PT, R67, 0x1, PT ;  /* 0x000000014300780c */ /* 0x000fe60003f06270 */
[----:B------:R-:W0:Y:S01]  /*5a30*/  LDGDEPBAR ;  /* 0x00000000000079af */ /* 0x000e220000000000 */
[----:B------:R-:W-:Y:S02]  /*5a40*/  SEL R67, R3, RZ, !P0 ;  /* 0x000000ff03437207 */ /* 0x000fe40004000000 */
[----:B------:R-:W-:Y:S01]  /*5a50*/  ISETP.GE.AND P0, PT, R115, R146, PT ;  /* 0x000000927300720c */ /* 0x000fe20003f06270 */
[----:B------:R-:W-:Y:S04]  /*5a60*/  DEPBAR.LE SB0, 0x2 ;  /* 0x000080800000791a */ /* 0x000fe80000000000 */
[----:B------:R-:W-:Y:S08]  /*5a70*/  BAR.SYNC.DEFER_BLOCKING 0x0 ;  /* 0x0000000000007b1d */ /* 0x000ff00000010000 */
[----:B------:R-:W-:-:S05]  /*5a80*/  @P0 BRA `(.L_x_718) ;  /* 0x0000022000000947 */ /* 0x000fca0003800000 */
[C---:B-1----:R-:W-:Y:S01]  /*5a90*/  LEA R4, P0, R18.reuse, R170, 0x6 ;  /* 0x000000aa12047211 */ /* 0x042fe200078030ff */
[----:B------:R-:W-:Y:S02]  /*5aa0*/  IMAD.MOV.U32 R28, RZ, RZ, R166 ;  /* 0x000000ffff1c7224 */ /* 0x000fe400078e00a6 */
[----:B------:R-:W-:Y:S01]  /*5ab0*/  IMAD.MOV.U32 R29, RZ, RZ, R123 ;  /* 0x000000ffff1d7224 */ /* 0x000fe200078e007b */
[----:B------:R-:W-:Y:S03]  /*5ac0*/  LEA.HI.X.SX32 R5, R18, R171, 0x6, P0 ;  /* 0x000000ab12057211 */ /* 0x000fe600000f36ff */
[----:B------:R-:W-:Y:S04]  /*5ad0*/  IMAD.WIDE.U32 R28, R4, c[0x0][0x208], R28 ;  /* 0x00008200041c7a25 */ /* 0x000fe800078e001c */
[----:B------:R-:W-:Y:S01]  /*5ae0*/  IMAD R2, R5, c[0x0][0x208], RZ ;  /* 0x0000820005027a24 */ /* 0x000fe200078e02ff */
[----:B------:R-:W-:Y:S03]  /*5af0*/  LEA R8, P0, R28, c[0x0][0x1f8], 0x1 ;  /* 0x00007e001c087a11 */ /* 0x000fe600078008ff */
[----:B------:R-:W-:Y:S04]  /*5b00*/  IMAD R2, R4, c[0x0][0x20c], R2 ;  /* 0x0000830004027a24 */ /* 0x000fe800078e0202 */
[----:B------:R-:W-:Y:S05]  /*5b10*/  IMAD.IADD R2, R29, 0x1, R2 ;  /* 0x000000011d027824 */ /* 0x000fea00078e0202 */
[----:B------:R-:W-:Y:S02]  /*5b20*/  LEA.HI.X R9, R28, c[0x0][0x1fc], R2, 0x1, P0 ;  /* 0x00007f001c097a11 */ /* 0x000fe400000f0c02 */
[----:B------:R-:W-:Y:S11]  /*5b30*/  ISETP.GE.AND P0, PT, R22, c[0x0][0x1d4], PT ;  /* 0x0000750016007a0c */ /* 0x000ff60003f06270 */
[----:B------:R-:W-:Y:S02]  /*5b40*/  @!UPT UIADD3 URZ, URZ, URZ, URZ ;  /* 0x0000003f3f3ff290 */ /* 0x000fe4000fffe03f */
[----:B-----5:R-:W1:Y:S04]  /*5b50*/  @!P0 LDS.128 R24, [R148] ;  /* 0x0000000094188984 */ /* 0x020e680000000c00 */
        /* <DEDUP_REMOVED lines=21> */
.L_x_718:
[----:B-1----:R-:W-:Y:S05]  /*5cb0*/  BSYNC B0 ;  /* 0x0000000000007941 */ /* 0x002fea0003800000 */
.L_x_717:
[----:B------:R-:W-:Y:S04]  /*5cc0*/  IADD3 R2, R18, -0x2, RZ ;  /* 0xfffffffe12027810 */ /* 0x000fe80007ffe0ff */
[C---:B------:R-:W-:Y:S11]  /*5cd0*/  ISETP.GE.AND P0, PT, R2.reuse, R11, PT ;  /* 0x0000000b0200720c */ /* 0x040ff60003f06270 */
[----:B------:R-:W-:Y:S02]  /*5ce0*/  @!UPT UIADD3 URZ, URZ, URZ, URZ ;  /* 0x0000003f3f3ff290 */ /* 0x000fe4000fffe03f */
[----:B------:R-:W-:Y:S01]  /*5cf0*/  @P0 SHF.R.S32.HI R5, RZ, 0x1f, R2 ;  /* 0x0000001fff050819 */ /* 0x000fe20000011402 */
[----:B------:R-:W-:Y:S02]  /*5d00*/  @P0 IMAD R4, R101, R2, RZ ;  /* 0x0000000265040224 */ /* 0x000fe400078e02ff */
[----:B------:R-:W-:Y:S02]  /*5d10*/  @P0 IMAD.MOV.U32 R6, RZ, RZ, R152 ;  /* 0x000000ffff060224 */ /* 0x000fe400078e0098 */
[----:B------:R-:W-:Y:S02]  /*5d20*/  @P0 IMAD.MOV.U32 R7, RZ, RZ, R157 ;  /* 0x000000ffff070224 */ /* 0x000fe400078e009d */
[-C--:B------:R-:W-:Y:S02]  /*5d30*/  @P0 IMAD R4, R5, R103.reuse, R4 ;  /* 0x0000006705040224 */ /* 0x080fe400078e0204 */
[----:B------:R-:W-:Y:S04]  /*5d40*/  @P0 IMAD.WIDE.U32 R6, R2, R103, R6 ;  /* 0x0000006702060225 */ /* 0x000fe800078e0006 */
[----:B------:R-:W-:Y:S01]  /*5d50*/  @P0 IMAD.IADD R4, R7, 0x1, R4 ;  /* 0x0000000107040824 */ /* 0x000fe200078e0204 */
[C---:B------:R-:W-:Y:S01]  /*5d60*/  @P0 LEA R8, P1, R6.reuse, c[0x0][0x220], 0x1 ;  /* 0x0000880006080a11 */ /* 0x040fe200078208ff */
[----:B------:R-:W-:Y:S03]  /*5d70*/  @P0 IMAD R3, R67, 0x3000, R10 ;  /* 0x0000300043030824 */ /* 0x000fe600078e020a */
[----:B------:R-:W-:Y:S01]  /*5d80*/  @P0 LEA.HI.X R9, R6, c[0x0][0x224], R4, 0x1, P1 ;  /* 0x0000890006090a11 */ /* 0x000fe200008f0c04 */
[----:B------:R-:W-:Y:S01]  /*5d90*/  @P0 IMAD.SHL.U32 R5, R3, 0x2, RZ ;  /* 0x0000000203050824 */ /* 0x000fe200078e00ff */
[----:B------:R-:W-:Y:S02]  /*5da0*/  @P0 LEA R6, P1, R105, R8, 0x1 ;  /* 0x0000000869060211 */ /* 0x000fe400078208ff */
[----:B------:R-:W-:Y:S02]  /*5db0*/  IADD3 R4, R55, 0x1, RZ ;  /* 0x0000000137047810 */ /* 0x000fe40007ffe0ff */
        /* <DEDUP_REMOVED lines=13> */
[C---:B------:R-:W-:Y:S02]  /*5e90*/  ISETP.GT.AND P0, PT, R18.reuse, R11, PT ;  /* 0x0000000b1200720c */ /* 0x040fe40003f04270 */
[----:B------:R-:W-:Y:S11]  /*5ea0*/  IADD3 R18, R18, -0x1, RZ ;  /* 0xffffffff12127810 */ /* 0x000ff60007ffe0ff */
[----:B------:R-:W-:-:S05]  /*5eb0*/  @P0 BRA `(.L_x_719) ;  /* 0xffffbe1000000947 */ /* 0x000fca000383ffff */
[----:B------:R-:W-:Y:S06]  /*5ec0*/  BAR.SYNC.DEFER_BLOCKING 0x0 ;  /* 0x0000000000007b1d */ /* 0x000fec0000010000 */
.L_x_694:
        /* <DEDUP_REMOVED lines=19> */
[----:B------:R-:W-:Y:S01]  /*6000*/  CS2R R8, SRZ ;  /* 0x0000000000087805 */ /* 0x000fe2000001ff00 */
[----:B------:R-:W-:Y:S01]  /*6010*/  CS2R R6, SRZ ;  /* 0x0000000000067805 */ /* 0x000fe2000001ff00 */
[----:B------:R-:W-:Y:S01]  /*6020*/  MOV R13, RZ ;  /* 0x000000ff000d7202 */ /* 0x000fe20000000f00 */
[----:B------:R-:W-:Y:S01]  /*6030*/  IMAD.MOV.U32 R4, RZ, RZ, RZ ;  /* 0x000000ffff047224 */ /* 0x000fe200078e00ff */
[----:B------:R-:W-:Y:S01]  /*6040*/  MOV R88, RZ ;  /* 0x000000ff00587202 */ /* 0x000fe20000000f00 */
        /* <DEDUP_REMOVED lines=38> */
[----:B------:R-:W-:Y:S01]  /*62b0*/  IMAD.MOV.U32 R3, RZ, RZ, 0x1 ;  /* 0x00000001ff037424 */ /* 0x000fe200078e00ff */
[----:B------:R-:W-:Y:S01]  /*62c0*/  SHF.R.S32.HI R8, RZ, 0x1f, R89 ;  /* 0x0000001fff087819 */ /* 0x000fe20000011459 */
[----:B------:R-:W-:Y:S01]  /*62d0*/  IMAD.WIDE.U32 R14, R97, c[0x0][0x178], RZ ;  /* 0x00005e00610e7a25 */ /* 0x000fe200078e00ff */
[----:B------:R-:W-:Y:S01]  /*62e0*/  ISETP.NE.U32.AND P3, PT, RZ, c[0x0][0x348], PT ;  /* 0x0000d200ff007a0c */ /* 0x000fe20003f65070 */
[----:B------:R-:W-:Y:S01]  /*62f0*/  BSSY B0, `(.L_x_721) ;  /* 0x000009e000007945 */ /* 0x000fe20003800000 */
[-C--:B------:R-:W-:Y:S01]  /*6300*/  LEA.HI R13, R8, R89.reuse, RZ, 0x3 ;  /* 0x00000059080d7211 */ /* 0x080fe200078f18ff */
[----:B------:R-:W-:Y:S01]  /*6310*/  IMAD R6, R6, c[0x0][0x178], RZ ;  /* 0x00005e0006067a24 */ /* 0x000fe200078e02ff */
[----:B------:R-:W-:Y:S01]  /*6320*/  LEA.HI R0, R8, R89, RZ, 0x4 ;  /* 0x0000005908007211 */ /* 0x000fe200078f20ff */
[----:B------:R-:W-:Y:S01]  /*6330*/  IMAD R41, R93, c[0x0][0x2c4], RZ ;  /* 0x0000b1005d297a24 */ /* 0x000fe200078e02ff */
[----:B------:R-:W-:Y:S01]  /*6340*/  ISETP.NE.AND P4, PT, R3, c[0x0][0x2c4], PT ;  /* 0x0000b10003007a0c */ /* 0x000fe20003f85270 */
[----:B------:R-:W-:Y:S01]  /*6350*/  IMAD R17, R97, c[0x0][0x17c], R6 ;  /* 0x00005f0061117a24 */ /* 0x000fe200078e0206 */
[----:B------:R-:W-:-:S02]  /*6360*/  LOP3.LUT R6, R13, 0xfffffff8, RZ, 0xc0, !PT ;  /* 0xfffffff80d067812 */ /* 0x000fc400078ec0ff */
[----:B------:R-:W-:Y:S01]  /*6370*/  SHF.R.S32.HI R9, RZ, 0x4, R0 ;  /* 0x00000004ff097819 */ /* 0x000fe20000011400 */
[----:B------:R-:W-:Y:S01]  /*6380*/  IMAD.IADD R15, R15, 0x1, R17 ;  /* 0x000000010f0f7824 */ /* 0x000fe200078e0211 */
[----:B------:R-:W-:Y:S01]  /*6390*/  SHF.R.S32.HI R5, RZ, 0x3, R13 ;  /* 0x00000003ff057819 */ /* 0x000fe2000001140d */
[----:B------:R-:W-:Y:S01]  /*63a0*/  IMAD.IADD R6, R89, 0x1, -R6 ;  /* 0x0000000159067824 */ /* 0x000fe200078e0a06 */
[----:B------:R-:W-:Y:S01]  /*63b0*/  LEA.HI R7, R0, R9, RZ, 0x1 ;  /* 0x0000000900077211 */ /* 0x000fe200078f08ff */
[----:B------:R-:W-:Y:S01]  /*63c0*/  IMAD.WIDE.U32 R14, R185, c[0x0][0x1b8], R14 ;  /* 0x00006e00b90e7a25 */ /* 0x000fe200078e000e */
[----:B------:R-:W-:Y:S02]  /*63d0*/  LOP3.LUT R186, R186, 0xfffffffe, RZ, 0xc0, !PT ;  /* 0xfffffffebaba7812 */ /* 0x000fe400078ec0ff */
[----:B------:R-:W-:Y:S01]  /*63e0*/  LOP3.LUT R3, R7, 0xfffffffe, RZ, 0xc0, !PT ;  /* 0xfffffffe07037812 */ /* 0x000fe200078ec0ff */
[----:B------:R-:W-:Y:S01]  /*63f0*/  IMAD.SHL.U32 R16, R6, 0x8, RZ ;  /* 0x0000000806107824 */ /* 0x000fe200078e00ff */
[----:B------:R-:W-:Y:S01]  /*6400*/  ISETP.NE.AND.EX P3, PT, RZ, c[0x0][0x34c], PT, P3 ;  /* 0x0000d300ff007a0c */ /* 0x000fe20003f65330 */
[----:B-1----:R-:W-:Y:S01]  /*6410*/  IMAD.SHL.U32 R11, R5, 0x40, RZ ;  /* 0x00000040050b7824 */ /* 0x002fe200078e00ff */
[----:B------:R-:W-:Y:S01]  /*6420*/  LOP3.LUT R0, R0, 0xfffffff0, RZ, 0xc0, !PT ;  /* 0xfffffff000007812 */ /* 0x000fe200078ec0ff */
[----:B------:R-:W-:Y:S01]  /*6430*/  IMAD.IADD R3, R9, 0x1, -R3 ;  /* 0x0000000109037824 */ /* 0x000fe200078e0a03 */
[----:B------:R-:W-:Y:S01]  /*6440*/  IADD3 R9, R16, 0x80, RZ ;  /* 0x0000008010097810 */ /* 0x000fe20007ffe0ff */
[----:B------:R-:W-:Y:S01]  /*6450*/  IMAD R10, R94, c[0x0][0x1b8], RZ ;  /* 0x00006e005e0a7a24 */ /* 0x000fe200078e02ff */
[----:B------:R-:W-:Y:S01]  /*6460*/  LOP3.LUT R11, R11, 0x1c0, RZ, 0xc0, !PT ;  /* 0x000001c00b0b7812 */ /* 0x000fe200078ec0ff */
[C---:B------:R-:W-:Y:S01]  /*6470*/  IMAD.SHL.U32 R12, R6.reuse, 0x40, RZ ;  /* 0x00000040060c7824 */ /* 0x040fe200078e00ff */
[----:B------:R-:W-:Y:S01]  /*6480*/  ISETP.GE.AND P2, PT, R9, c[0x0][0x1d4], PT ;  /* 0x0000750009007a0c */ /* 0x000fe20003f46270 */
[----:B------:R-:W-:Y:S01]  /*6490*/  IMAD R17, R185, c[0x0][0x1bc], R10 ;  /* 0x00006f00b9117a24 */ /* 0x000fe200078e020a */
[----:B------:R-:W-:Y:S01]  /*64a0*/  LOP3.LUT R7, R11, 0x38, R16, 0xf8, !PT ;  /* 0x000000380b077812 */ /* 0x000fe200078ef810 */
[----:B------:R-:W-:Y:S01]  /*64b0*/  IMAD.IADD R0, R89, 0x1, -R0 ;  /* 0x0000000159007824 */ /* 0x000fe200078e0a00 */
[----:B------:R-:W-:Y:S01]  /*64c0*/  SHF.R.U32.HI R192, RZ, 0x3, R11 ;  /* 0x00000003ffc07819 */ /* 0x000fe2000001160b */
[----:B------:R-:W-:Y:S01]  /*64d0*/  IMAD R11, R6, 0x20, R5 ;  /* 0x00000020060b7824 */ /* 0x000fe200078e0205 */
[----:B------:R-:W-:Y:S01]  /*64e0*/  ISETP.GE.AND P1, PT, R9, c[0x0][0x198], PT ;  /* 0x0000660009007a0c */ /* 0x000fe20003f26270 */
[----:B------:R-:W-:Y:S01]  /*64f0*/  IMAD.IADD R15, R15, 0x1, R17 ;  /* 0x000000010f0f7824 */ /* 0x000fe200078e0211 */
[----:B------:R-:W-:Y:S01]  /*6500*/  SHF.R.S32.HI R9, RZ, 0x1f, R184 ;  /* 0x0000001fff097819 */ /* 0x000fe200000114b8 */
[----:B------:R-:W-:Y:S01]  /*6510*/  IMAD R11, R90, 0x80, R11 ;  /* 0x000000805a0b7824 */ /* 0x000fe200078e020b */
[----:B------:R-:W-:-:S02]  /*6520*/  P2R R10, PR, RZ, 0x2 ;  /* 0x00000002ff0a7803 */ /* 0x000fc40000000000 */
[----:B------:R-:W-:Y:S01]  /*6530*/  LOP3.LUT P1, RZ, R6, 0x2, RZ, 0xc0, !PT ;  /* 0x0000000206ff7812 */ /* 0x000fe2000782c0ff */
[----:B------:R-:W-:Y:S01]  /*6540*/  IMAD.MOV.U32 R24, RZ, RZ, R11 ;  /* 0x000000ffff187224 */ /* 0x000fe200078e000b */
[----:B------:R-:W-:Y:S02]  /*6550*/  @P2 LOP3.LUT R186, R186, 0x1, RZ, 0xfc, !PT ;  /* 0x00000001baba2812 */ /* 0x000fe400078efcff */
[----:B------:R-:W-:Y:S01]  /*6560*/  LOP3.LUT P2, RZ, R6, 0x4, RZ, 0xc0, !PT ;  /* 0x0000000406ff7812 */ /* 0x000fe2000784c0ff */
[----:B------:R-:W-:Y:S01]  /*6570*/  @P4 IMAD.HI.U32 R6, R11, c[0x0][0x2c8], RZ ;  /* 0x0000b2000b064a27 */ /* 0x000fe200078e00ff */
[----:B------:R-:W-:Y:S02]  /*6580*/  LOP3.LUT R192, R7, R192, RZ, 0x3c, !PT ;  /* 0x000000c007c07212 */ /* 0x000fe400078e3cff */
[----:B------:R-:W-:Y:S02]  /*6590*/  SEL R7, R9, RZ, !P3 ;  /* 0x000000ff09077207 */ /* 0x000fe40005800000 */
[----:B------:R-:W-:-:S02]  /*65a0*/  SEL R22, R184, RZ, !P3 ;  /* 0x000000ffb8167207 */ /* 0x000fc40005800000 */
[----:B------:R-:W-:Y:S01]  /*65b0*/  @P4 SHF.R.U32.HI R24, RZ, c[0x0][0x2cc], R6 ;  /* 0x0000b300ff184a19 */ /* 0x000fe20000011606 */
[----:B------:R-:W-:Y:S01]  /*65c0*/  IMAD R7, R7, c[0x0][0x1c0], RZ ;  /* 0x0000700007077a24 */ /* 0x000fe200078e02ff */
[----:B------:R-:W-:Y:S02]  /*65d0*/  LOP3.LUT R12, R12, 0x1c0, RZ, 0xc0, !PT ;  /* 0x000001c00c0c7812 */ /* 0x000fe400078ec0ff */
[----:B------:R-:W-:Y:S01]  /*65e0*/  IADD3 R18, -R24, RZ, RZ ;  /* 0x000000ff18127210 */ /* 0x000fe20007ffe1ff */
[C---:B------:R-:W-:Y:S01]  /*65f0*/  IMAD R7, R22.reuse, c[0x0][0x1c4], R7 ;  /* 0x0000710016077a24 */ /* 0x040fe200078e0207 */
[----:B------:R-:W-:Y:S01]  /*6600*/  SHF.R.S32.HI R6, RZ, 0x1f, R24 ;  /* 0x0000001fff067819 */ /* 0x000fe20000011418 */
[----:B------:R-:W-:Y:S01]  /*6610*/  IMAD.WIDE.U32 R22, R22, c[0x0][0x1c0], R14 ;  /* 0x0000700016167a25 */ /* 0x000fe200078e000e */
[----:B------:R-:W-:Y:S02]  /*6620*/  LOP3.LUT R13, R12, 0x8, R13, 0xf8, !PT ;  /* 0x000000080c0d7812 */ /* 0x000fe400078ef80d */
[----:B------:R-:W-:Y:S01]  /*6630*/  SHF.R.S32.HI R14, RZ, 0x1f, R2 ;  /* 0x0000001fff0e7819 */ /* 0x000fe20000011402 */
[----:B------:R-:W-:Y:S01]  /*6640*/  IMAD R18, R18, c[0x0][0x2c4], R11 ;  /* 0x0000b10012127a24 */ /* 0x000fe200078e020b */
[----:B------:R-:W-:Y:S01]  /*6650*/  IADD3 R21, P3, R5, R2, RZ ;  /* 0x0000000205157210 */ /* 0x000fe20007f7e0ff */
[----:B------:R-:W-:Y:S01]  /*6660*/  IMAD R11, R6, c[0x0][0x1b0], RZ ;  /* 0x00006c00060b7a24 */ /* 0x000fe200078e02ff */
[----:B------:R-:W-:Y:S01]  /*6670*/  SHF.R.U32.HI R12, RZ, 0x3, R12 ;  /* 0x00000003ff0c7819 */ /* 0x000fe2000001160c */
[----:B------:R-:W-:Y:S01]  /*6680*/  IMAD.IADD R7, R23, 0x1, R7 ;  /* 0x0000000117077824 */ /* 0x000fe200078e0207 */
[----:B------:R-:W-:Y:S01]  /*6690*/  LEA.HI.X.SX32 R2, R5, R14, 0x1, P3 ;  /* 0x0000000e05027211 */ /* 0x000fe200018f0eff */
[----:B------:R-:W-:Y:S01]  /*66a0*/  IMAD.MOV.U32 R6, RZ, RZ, R22 ;  /* 0x000000ffff067224 */ /* 0x000fe200078e0016 */
[----:B------:R-:W-:Y:S01]  /*66b0*/  LOP3.LUT R12, R13, R12, RZ, 0x3c, !PT ;  /* 0x0000000c0d0c7212 */ /* 0x000fe200078e3cff */
[C---:B------:R-:W-:Y:S01]  /*66c0*/  IMAD R11, R24.reuse, c[0x0][0x1b4], R11 ;  /* 0x00006d00180b7a24 */ /* 0x040fe200078e020b */
[----:B------:R-:W-:Y:S01]  /*66d0*/  SHF.R.S32.HI R13, RZ, 0x1f, R0 ;  /* 0x0000001fff0d7819 */ /* 0x000fe20000011400 */
[----:B------:R-:W-:Y:S01]  /*66e0*/  IMAD.WIDE.U32 R24, R24, c[0x0][0x1b0], R6 ;  /* 0x00006c0018187a25 */ /* 0x000fe200078e0006 */
[----:B------:R-:W-:-:S02]  /*66f0*/  SHF.R.S32.HI R15, RZ, 0x1f, R18 ;  /* 0x0000001fff0f7819 */ /* 0x000fc40000011412 */
[----:B------:R-:W-:Y:S01]  /*6700*/  SHF.R.S32.HI R17, RZ, 0x1f, R16 ;  /* 0x0000001fff117819 */ /* 0x000fe20000011410 */
[----:B------:R-:W-:Y:S01]  /*6710*/  IMAD R14, R2, c[0x0][0x1e0], RZ ;  /* 0x00007800020e7a24 */ /* 0x000fe200078e02ff */
[-C--:B------:R-:W-:Y:S01]  /*6720*/  LEA.HI R80, R8, R89.reuse, RZ, 0x5 ;  /* 0x0000005908507211 */ /* 0x080fe200078f28ff */
[----:B------:R-:W-:Y:S01]  /*6730*/  IMAD R6, R2, c[0x0][0x208], RZ ;  /* 0x0000820002067a24 */ /* 0x000fe200078e02ff */
[----:B------:R-:W-:Y:S01]  /*6740*/  LEA.HI R2, R13, R0, RZ, 0x3 ;  /* 0x000000000d027211 */ /* 0x000fe200078f18ff */
[----:B------:R-:W-:Y:S01]  /*6750*/  IMAD.IADD R25, R25, 0x1, R11 ;  /* 0x0000000119197824 */ /* 0x000fe200078e020b */
[----:B------:R-:W-:Y:S01]  /*6760*/  LEA.HI R11, R8, R89, RZ, 0x6 ;  /* 0x00000059080b7211 */ /* 0x000fe200078f30ff */
[----:B------:R-:W-:Y:S01]  /*6770*/  IMAD R15, R15, c[0x0][0x1a8], RZ ;  /* 0x00006a000f0f7a24 */ /* 0x000fe200078e02ff */
[----:B------:R-:W-:Y:S01]  /*6780*/  LOP3.LUT R7, R2, 0xfffffff8, RZ, 0xc0, !PT ;  /* 0xfffffff802077812 */ /* 0x000fe200078ec0ff */
[C---:B------:R-:W-:Y:S01]  /*6790*/  IMAD R13, R21.reuse, c[0x0][0x1e4], R14 ;  /* 0x00007900150d7a24 */ /* 0x040fe200078e020e */
[----:B------:R-:W-:Y:S01]  /*67a0*/  ISETP.GE.AND P6, PT, R16, c[0x0][0x1d4], PT ;  /* 0x0000750010007a0c */ /* 0x000fe20003fc6270 */
[----:B------:R-:W-:-:S02]  /*67b0*/  IMAD R6, R21, c[0x0][0x20c], R6 ;  /* 0x0000830015067a24 */ /* 0x000fc400078e0206 */
[----:B------:R-:W-:Y:S02]  /*67c0*/  IMAD.IADD R7, R0, 0x1, -R7 ;  /* 0x0000000100077824 */ /* 0x000fe400078e0a07 */
[----:B------:R-:W-:-:S03]  /*67d0*/  IMAD.WIDE.U32 R22, R21, c[0x0][0x1e0], R16 ;  /* 0x0000780015167a25 */ /* 0x000fc600078e0010 */
[----:B------:R-:W-:Y:S01]  /*67e0*/  LOP3.LUT P4, RZ, R7, 0x4, RZ, 0xc0, !PT ;  /* 0x0000000407ff7812 */ /* 0x000fe2000788c0ff */
[----:B------:R-:W-:Y:S02]  /*67f0*/  IMAD R0, R18, c[0x0][0x1ac], R15 ;  /* 0x00006b0012007a24 */ /* 0x000fe400078e020f */
[----:B------:R-:W-:Y:S02]  /*6800*/  IMAD.SHL.U32 R11, R11, 0x8, RZ ;  /* 0x000000080b0b7824 */ /* 0x000fe400078e00ff */
[----:B------:R-:W-:-:S03]  /*6810*/  IMAD.WIDE.U32 R20, R21, c[0x0][0x208], R16 ;  /* 0x0000820015147a25 */ /* 0x000fc600078e0010 */
[----:B------:R-:W-:Y:S01]  /*6820*/  LOP3.LUT R192, R192, 0xfffffe00, R11, 0xf8, !PT ;  /* 0xfffffe00c0c07812 */ /* 0x000fe200078ef80b */
[----:B------:R-:W-:-:S04]  /*6830*/  IMAD.WIDE.U32 R18, R18, c[0x0][0x1a8], R24 ;  /* 0x00006a0012127a25 */ /* 0x000fc800078e0018 */
[----:B------:R-:W-:Y:S01]  /*6840*/  IMAD.IADD R23, R23, 0x1, R13 ;  /* 0x0000000117177824 */ /* 0x000fe200078e020d */
[----:B------:R-:W-:Y:S01]  /*6850*/  IADD3 R13, R19, R0, RZ ;  /* 0x00000000130d7210 */ /* 0x000fe20007ffe0ff */
[----:B------:R-:W-:Y:S01]  /*6860*/  IMAD.IADD R21, R21, 0x1, R6 ;  /* 0x0000000115157824 */ /* 0x000fe200078e0206 */
[----:B------:R-:W-:Y:S01]  /*6870*/  LEA R6, P3, R18, c[0x0][0x160], 0x1 ;  /* 0x0000580012067a11 */ /* 0x000fe200078608ff */
[----:B------:R-:W-:Y:S02]  /*6880*/  IMAD.SHL.U32 R11, R7, 0x40, RZ ;  /* 0x00000040070b7824 */ /* 0x000fe400078e00ff */
[----:B------:R-:W-:Y:S01]  /*6890*/  IMAD.SHL.U32 R2, R2, 0x40, RZ ;  /* 0x0000004002027824 */ /* 0x000fe200078e00ff */
[----:B------:R-:W-:Y:S01]  /*68a0*/  LEA.HI.X R0, R18, c[0x0][0x164], R13, 0x1, P3 ;  /* 0x0000590012007a11 */ /* 0x000fe200018f0c0d */
[----:B------:R-:W-:Y:S01]  /*68b0*/  IMAD.WIDE.U32 R196, R185, c[0x0][0x1e8], R22 ;  /* 0x00007a00b9c47a25 */ /* 0x000fe200078e0016 */
[----:B------:R-:W-:-:S03]  /*68c0*/  ISETP.NE.U32.AND P3, PT, RZ, c[0x0][0x350], PT ;  /* 0x0000d400ff007a0c */ /* 0x000fc60003f65070 */
[C---:B------:R-:W-:Y:S01]  /*68d0*/  IMAD.WIDE.U32 R20, R185.reuse, c[0x0][0x210], R20 ;  /* 0x00008400b9147a25 */ /* 0x040fe200078e0014 */
[----:B------:R-:W-:Y:S02]  /*68e0*/  ISETP.NE.AND.EX P3, PT, RZ, c[0x0][0x354], PT, P3 ;  /* 0x0000d500ff007a0c */ /* 0x000fe40003f65330 */
[--C-:B--2---:R-:W-:Y:S01]  /*68f0*/  @P0 SHF.R.S32.HI R15, RZ, 0x1f, R4.reuse ;  /* 0x0000001fff0f0819 */ /* 0x104fe20000011404 */
[----:B------:R-:W-:Y:S02]  /*6900*/  @P0 IMAD.MOV.U32 R14, RZ, RZ, R4 ;  /* 0x000000ffff0e0224 */ /* 0x000fe400078e0004 */
[----:B------:R-:W-:Y:S02]  /*6910*/  IMAD R4, R94, c[0x0][0x1e8], RZ ;  /* 0x00007a005e047a24 */ /* 0x000fe400078e02ff */
[----:B------:R-:W-:Y:S01]  /*6920*/  @!P0 IMAD.MOV.U32 R15, RZ, RZ, R9 ;  /* 0x000000ffff0f8224 */ /* 0x000fe200078e0009 */
[----:B------:R-:W-:Y:S01]  /*6930*/  P2R R9, PR, RZ, 0x10 ;  /* 0x00000010ff097803 */ /* 0x000fe20000000000 */
[----:B------:R-:W-:-:S02]  /*6940*/  IMAD R9, R185, c[0x0][0x1ec], R4 ;  /* 0x00007b00b9097a24 */ /* 0x000fc400078e0204 */
[----:B------:R-:W-:Y:S01]  /*6950*/  IMAD R4, R3, 0x200, R12 ;  /* 0x0000020003047824 */ /* 0x000fe200078e020c */
[----:B------:R-:W-:Y:S01]  /*6960*/  LOP3.LUT R12, R11, 0x1c0, RZ, 0xc0, !PT ;  /* 0x000001c00b0c7812 */ /* 0x000fe200078ec0ff */
[----:B------:R-:W-:Y:S01]  /*6970*/  IMAD.SHL.U32 R3, R3, 0x8, RZ ;  /* 0x0000000803037824 */ /* 0x000fe200078e00ff */
[----:B------:R-:W-:Y:S01]  /*6980*/  IADD3 R11, R16, 0x40, RZ ;  /* 0x00000040100b7810 */ /* 0x000fe20007ffe0ff */
[----:B------:R-:W-:Y:S01]  /*6990*/  @!P0 IMAD.MOV.U32 R14, RZ, RZ, R184 ;  /* 0x000000ffff0e8224 */ /* 0x000fe200078e00b8 */
[----:B------:R-:W-:Y:S01]  /*69a0*/  LOP3.LUT P0, RZ, R7, 0x2, RZ, 0xc0, !PT ;  /* 0x0000000207ff7812 */ /* 0x000fe2000780c0ff */
[----:B------:R-:W-:Y:S01]  /*69b0*/  IMAD R94, R94, c[0x0][0x210], RZ ;  /* 0x000084005e5e7a24 */ /* 0x000fe200078e02ff */
[----:B------:R-:W-:Y:S01]  /*69c0*/  LOP3.LUT R3, R12, 0x8, R3, 0xf8, !PT ;  /* 0x000000080c037812 */ /* 0x000fe200078ef803 */
[----:B------:R-:W-:Y:S01]  /*69d0*/  IMAD.IADD R197, R9, 0x1, R197 ;  /* 0x0000000109c57824 */ /* 0x000fe200078e02c5 */
[----:B------:R-:W-:Y:S01]  /*69e0*/  SHF.R.U32.HI R12, RZ, 0x3, R12 ;  /* 0x00000003ff0c7819 */ /* 0x000fe2000001160c */
[----:B------:R-:W-:Y:S01]  /*69f0*/  IMAD R94, R185, c[0x0][0x214], R94 ;  /* 0x00008500b95e7a24 */ /* 0x000fe200078e025e */
[----:B------:R-:W-:-:S02]  /*6a00*/  SEL R194, R14, RZ, !P3 ;  /* 0x000000ff0ec27207 */ /* 0x000fc40005800000 */
[----:B------:R-:W-:Y:S01]  /*6a10*/  LOP3.LUT R3, R3, R12, RZ, 0x3c, !PT ;  /* 0x0000000c03037212 */ /* 0x000fe200078e3cff */
[----:B------:R-:W-:Y:S01]  /*6a20*/  IMAD.IADD R95, R94, 0x1, R21 ;  /* 0x000000015e5f7824 */ /* 0x000fe200078e0215 */
[----:B------:R-:W-:Y:S01]  /*6a30*/  SEL R14, R15, RZ, !P3 ;  /* 0x000000ff0f0e7207 */ /* 0x000fe20005800000 */
[----:B------:R-:W-:Y:S01]  /*6a40*/  IMAD.WIDE.U32 R196, R194, c[0x0][0x1f0], R196 ;  /* 0x00007c00c2c47a25 */ /* 0x000fe200078e00c4 */
[----:B------:R-:W-:Y:S01]  /*6a50*/  LOP3.LUT R2, R3, 0xfffffe00, R2, 0xf8, !PT ;  /* 0xfffffe0003027812 */ /* 0x000fe200078ef802 */
[----:B------:R1:W2:Y:S01]  /*6a60*/  SHFL.IDX PT, R21, R0, RZ, 0x181f ;  /* 0x00181fff00157589 */ /* 0x0002a200000e0000 */
[----:B------:R-:W-:Y:S01]  /*6a70*/  LEA.HI R12, R8, R89, RZ, 0x3 ;  /* 0x00000059080c7211 */ /* 0x000fe200078f18ff */
[C---:B------:R-:W-:Y:S01]  /*6a80*/  IMAD R201, R14.reuse, c[0x0][0x1f0], RZ ;  /* 0x00007c000ec97a24 */ /* 0x040fe200078e02ff */
[----:B------:R-:W-:Y:S01]  /*6a90*/  MOV R94, R20 ;  /* 0x00000014005e7202 */ /* 0x000fe20000000f00 */
[----:B------:R-:W-:Y:S01]  /*6aa0*/  IMAD R199, R14, c[0x0][0x218], RZ ;  /* 0x000086000ec77a24 */ /* 0x000fe200078e02ff */
[----:B------:R-:W-:Y:S01]  /*6ab0*/  LOP3.LUT R12, R12, 0xfffffff8, RZ, 0xc0, !PT ;  /* 0xfffffff80c0c7812 */ /* 0x000fe200078ec0ff */
[----:B------:R-:W-:Y:S01]  /*6ac0*/  IMAD.MOV.U32 R3, RZ, RZ, 0x10 ;  /* 0x00000010ff037424 */ /* 0x000fe200078e00ff */
[----:B------:R1:W3:Y:S01]  /*6ad0*/  SHFL.IDX PT, R20, R6, RZ, 0x181f ;  /* 0x00181fff06147589 */ /* 0x0002e200000e0000 */
[----:B------:R-:W-:Y:S01]  /*6ae0*/  IMAD R14, R90, 0x80, R5 ;  /* 0x000000805a0e7824 */ /* 0x000fe200078e0205 */
[----:B------:R-:W-:Y:S01]  /*6af0*/  ISETP.GE.AND P5, PT, R11, c[0x0][0x1d4], PT ;  /* 0x000075000b007a0c */ /* 0x000fe20003fa6270 */
[----:B------:R-:W-:Y:S01]  /*6b00*/  IMAD.IADD R9, R89, 0x1, -R12 ;  /* 0x0000000159097824 */ /* 0x000fe200078e0a0c */
[----:B------:R-:W-:Y:S01]  /*6b10*/  SEL R3, R3, 0xfffffff0, !P0 ;  /* 0xfffffff003037807 */ /* 0x000fe20004000000 */
[----:B------:R-:W-:Y:S01]  /*6b20*/  IMAD R201, R194, c[0x0][0x1f4], R201 ;  /* 0x00007d00c2c97a24 */ /* 0x000fe200078e02c9 */
[----:B------:R-:W-:Y:S01]  /*6b30*/  ISETP.GE.AND P0, PT, R14, R41, PT ;  /* 0x000000290e00720c */ /* 0x000fe20003f06270 */
[----:B------:R-:W-:Y:S01]  /*6b40*/  IMAD R199, R194, c[0x0][0x21c], R199 ;  /* 0x00008700c2c77a24 */ /* 0x000fe200078e02c7 */
[----:B------:R-:W-:Y:S01]  /*6b50*/  ISETP.GE.AND P4, PT, R11, c[0x0][0x198], PT ;  /* 0x000066000b007a0c */ /* 0x000fe20003f86270 */
[----:B------:R-:W-:-:S02]  /*6b60*/  IMAD.SHL.U32 R9, R9, 0x8, RZ ;  /* 0x0000000809097824 */ /* 0x000fc400078e00ff */
[----:B------:R-:W-:-:S03]  /*6b70*/  IMAD.WIDE.U32 R194, R194, c[0x0][0x218], R94 ;  /* 0x00008600c2c27a25 */ /* 0x000fc600078e005e */
[----:B------:R-:W-:Y:S01]  /*6b80*/  ISETP.GE.AND P3, PT, R9, c[0x0][0x198], PT ;  /* 0x0000660009007a0c */ /* 0x000fe20003f66270 */
[----:B------:R-:W-:Y:S02]  /*6b90*/  IMAD.IADD R201, R197, 0x1, R201 ;  /* 0x00000001c5c97824 */ /* 0x000fe400078e02c9 */
[----:B------:R-:W-:Y:S02]  /*6ba0*/  IMAD.IADD R199, R195, 0x1, R199 ;  /* 0x00000001c3c77824 */ /* 0x000fe400078e02c7 */
[----:B------:R-:W-:Y:S05]  /*6bb0*/  @P0 BRA `(.L_x_722) ;  /* 0x0000011000000947 */ /* 0x000fea0003800000 */
[C---:B--2---:R-:W-:Y:S02]  /*6bc0*/  IADD3 R12, R9.reuse, 0x80, RZ ;  /* 0x00000080090c7810 */ /* 0x044fe40007ffe0ff */
[----:B------:R-:W-:Y:S02]  /*6bd0*/  SHF.R.S32.HI R18, RZ, 0x1f, R11 ;  /* 0x0000001fff127819 */ /* 0x000fe4000001140b */
[----:B---3--:R-:W-:Y:S02]  /*6be0*/  LEA R22, P0, R9, R20, 0x1 ;  /* 0x0000001409167211 */ /* 0x008fe400078008ff */
[----:B------:R-:W-:-:S02]  /*6bf0*/  SHF.R.S32.HI R13, RZ, 0x1f, R12 ;  /* 0x0000001fff0d7819 */ /* 0x000fc4000001140c */
[----:B------:R-:W-:Y:S02]  /*6c00*/  LEA.HI R15, R18, R11, RZ, 0x3 ;  /* 0x0000000b120f7211 */ /* 0x000fe400078f18ff */
[----:B------:R-:W-:Y:S02]  /*6c10*/  LEA.HI.X R23, R9, R21, R17, 0x1, P0 ;  /* 0x0000001509177211 */ /* 0x000fe400000f0c11 */
[----:B------:R-:W-:Y:S01]  /*6c20*/  LEA.HI R13, R13, R12, RZ, 0x3 ;  /* 0x0000000c0d0d7211 */ /* 0x000fe200078f18ff */
[----:B------:R-:W-:Y:S01]  /*6c30*/  IMAD.SHL.U32 R12, R192, 0x2, RZ ;  /* 0x00000002c00c7824 */ /* 0x000fe200078e00ff */
[----:B------:R-:W-:Y:S02]  /*6c40*/  ISETP.NE.AND P0, PT, R10, RZ, PT ;  /* 0x000000ff0a00720c */ /* 0x000fe40003f05270 */
[----:B------:R-:W-:Y:S02]  /*6c50*/  LOP3.LUT R15, R15, 0xfffffff8, RZ, 0xc0, !PT ;  /* 0xfffffff80f0f7812 */ /* 0x000fe400078ec0ff */
[----:B------:R-:W-:Y:S01]  /*6c60*/  LOP3.LUT R13, R13, 0xfffffff8, RZ, 0xc0, !PT ;  /* 0xfffffff80d0d7812 */ /* 0x000fe200078ec0ff */
[----:B------:R-:W-:Y:S01]  /*6c70*/  @!PT LDS RZ, [RZ] ;  /* 0x00000000fffff984 */ /* 0x000fe20000000800 */
[----:B------:R2:W-:Y:S02]  /*6c80*/  LDGSTS.E.BYPASS.LTC128B.128 [R12+0x18100], [R22.64], !P3 ;  /* 0x18100000160c7fae */ /* 0x0005e4000d901d46 */
[----:B------:R-:W-:-:S04]  /*6c90*/  IMAD.WIDE R18, R15, 0x2, R20 ;  /* 0x000000020f127825 */ /* 0x000fc800078e0214 */
[----:B------:R-:W-:Y:S01]  /*6ca0*/  IMAD.WIDE R20, R13, 0x2, R20 ;  /* 0x000000020d147825 */ /* 0x000fe200078e0214 */
[----:B------:R2:W-:Y:S04]  /*6cb0*/  LDGSTS.E.BYPASS.LTC128B.128 [R12+0x1c100], [R18.64], !P4 ;  /* 0x1c100000120c7fae */ /* 0x0005e8000e101d46 */
[----:B------:R2:W-:Y:S02]  /*6cc0*/  LDGSTS.E.BYPASS.LTC128B.128 [R12+0x20100], [R20.64], !P0 ;  /* 0x20100000140c7fae */ /* 0x0005e4000c101d46 */
.L_x_722:
[----:B--2---:R-:W-:Y:S05]  /*6cd0*/  BSYNC B0 ;  /* 0x0000000000007941 */ /* 0x004fea0003800000 */
.L_x_721:
[----:B------:R-:W-:Y:S01]  /*6ce0*/  IADD3 R12, R14, 0x20, RZ ;  /* 0x000000200e0c7810 */ /* 0x000fe20007ffe0ff */
[----:B------:R2:W4:Y:S01]  /*6cf0*/  SHFL.IDX PT, R21, R0, 0x1, 0x181f ;  /* 0x00381f0000157f89 */ /* 0x00052200000e0000 */
[----:B------:R-:W-:Y:S02]  /*6d00*/  BSSY B0, `(.L_x_723) ;  /* 0x0000015000007945 */ /* 0x000fe40003800000 */
[----:B------:R-:W-:Y:S01]  /*6d10*/  ISETP.GE.AND P0, PT, R12, R41, PT ;  /* 0x000000290c00720c */ /* 0x000fe20003f06270 */
[----:B---3--:R2:W3:-:S12]  /*6d20*/  SHFL.IDX PT, R20, R6, 0x1, 0x181f ;  /* 0x00381f0006147f89 */ /* 0x0084d800000e0000 */
[----:B------:R-:W-:Y:S05]  /*6d30*/  @P0 BRA `(.L_x_724) ;  /* 0x0000011000000947 */ /* 0x000fea0003800000 */
[C---:B------:R-:W-:Y:S02]  /*6d40*/  IADD3 R13, R9.reuse, 0x80, RZ ;  /* 0x00000080090d7810 */ /* 0x040fe40007ffe0ff */
[----:B------:R-:W-:Y:S02]  /*6d50*/  SHF.R.S32.HI R18, RZ, 0x1f, R11 ;  /* 0x0000001fff127819 */ /* 0x000fe4000001140b */
[C---:B---3--:R-:W-:Y:S02]  /*6d60*/  LEA R22, P0, R9.reuse, R20, 0x1 ;  /* 0x0000001409167211 */ /* 0x048fe400078008ff */
[----:B------:R-:W-:Y:S02]  /*6d70*/  SHF.R.S32.HI R12, RZ, 0x1f, R13 ;  /* 0x0000001fff0c7819 */ /* 0x000fe4000001140d */
[----:B------:R-:W-:Y:S02]  /*6d80*/  LEA.HI R15, R18, R11, RZ, 0x3 ;  /* 0x0000000b120f7211 */ /* 0x000fe400078f18ff */
[----:B----4-:R-:W-:-:S02]  /*6d90*/  LEA.HI.X R23, R9, R21, R17, 0x1, P0 ;  /* 0x0000001509177211 */ /* 0x010fc400000f0c11 */
        /* <DEDUP_REMOVED lines=11> */
.L_x_724:
[----:B------:R-:W-:Y:S05]  /*6e50*/  BSYNC B0 ;  /* 0x0000000000007941 */ /* 0x000fea0003800000 */
.L_x_723:
[----:B------:R-:W-:Y:S01]  /*6e60*/  IADD3 R12, R14, 0x40, RZ ;  /* 0x000000400e0c7810 */ /* 0x000fe20007ffe0ff */
[----:B---34-:R3:W4:Y:S01]  /*6e70*/  SHFL.IDX PT, R21, R0, 0x2, 0x181f ;  /* 0x00581f0000157f89 */ /* 0x01872200000e0000 */
[----:B------:R-:W-:Y:S02]  /*6e80*/  BSSY B0, `(.L_x_725) ;  /* 0x0000015000007945 */ /* 0x000fe40003800000 */
[----:B------:R-:W-:Y:S01]  /*6e90*/  ISETP.GE.AND P0, PT, R12, R41, PT ;  /* 0x000000290c00720c */ /* 0x000fe20003f06270 */
[----:B------:R3:W1:-:S12]  /*6ea0*/  SHFL.IDX PT, R20, R6, 0x2, 0x181f ;  /* 0x00581f0006147f89 */ /* 0x00065800000e0000 */
[----:B------:R-:W-:Y:S05]  /*6eb0*/  @P0 BRA `(.L_x_726) ;  /* 0x0000011000000947 */ /* 0x000fea0003800000 */
[C---:B------:R-:W-:Y:S02]  /*6ec0*/  IADD3 R13, R9.reuse, 0x80, RZ ;  /* 0x00000080090d7810 */ /* 0x040fe40007ffe0ff */
[----:B------:R-:W-:Y:S02]  /*6ed0*/  SHF.R.S32.HI R18, RZ, 0x1f, R11 ;  /* 0x0000001fff127819 */ /* 0x000fe4000001140b */
[C---:B-1----:R-:W-:Y:S02]  /*6ee0*/  LEA R22, P0, R9.reuse, R20, 0x1 ;  /* 0x0000001409167211 */ /* 0x042fe400078008ff */
        /* <DEDUP_REMOVED lines=14> */
.L_x_726:
[----:B------:R-:W-:Y:S05]  /*6fd0*/  BSYNC B0 ;  /* 0x0000000000007941 */ /* 0x000fea0003800000 */
.L_x_725:
[----:B------:R-:W-:Y:S01]  /*6fe0*/  IADD3 R14, R14, 0x60, RZ ;  /* 0x000000600e0e7810 */ /* 0x000fe20007ffe0ff */
[----:B-1----:R-:W1:Y:S01]  /*6ff0*/  SHFL.IDX PT, R18, R6, 0x3, 0x181f ;  /* 0x00781f0006127f89 */ /* 0x002e6200000e0000 */
[----:B------:R-:W-:Y:S01]  /*7000*/  P2R R13, PR, RZ, 0x4 ;  /* 0x00000004ff0d7803 */ /* 0x000fe20000000000 */
[----:B------:R-:W-:Y:S01]  /*7010*/  IMAD.SHL.U32 R134, R192, 0x2, RZ ;  /* 0x00000002c0867824 */ /* 0x000fe200078e00ff */
[----:B------:R-:W-:Y:S01]  /*7020*/  ISETP.GE.AND P0, PT, R14, R41, PT ;  /* 0x000000290e00720c */ /* 0x000fe20003f06270 */
[----:B------:R5:W2:Y:S01]  /*7030*/  SHFL.IDX PT, R19, R0, 0x3, 0x181f ;  /* 0x00781f0000137f89 */ /* 0x000aa200000e0000 */
[----:B------:R-:W-:Y:S01]  /*7040*/  ISETP.NE.AND P2, PT, R10, RZ, PT ;  /* 0x000000ff0a00720c */ /* 0x000fe20003f45270 */
[----:B------:R-:W-:Y:S01]  /*7050*/  IMAD.MOV.U32 R198, RZ, RZ, R194 ;  /* 0x000000ffffc67224 */ /* 0x000fe200078e00c2 */
[----:B------:R-:W-:Y:S01]  /*7060*/  P2R R12, PR, RZ, 0x2 ;  /* 0x00000002ff0c7803 */ /* 0x000fe20000000000 */
[----:B------:R-:W-:Y:S01]  /*7070*/  IMAD.MOV.U32 R200, RZ, RZ, R196 ;  /* 0x000000ffffc87224 */ /* 0x000fe200078e00c4 */
[----:B------:R-:W-:Y:S01]  /*7080*/  LEA.HI.SX32 R81, R133, 0xffffffff, 0x1a ;  /* 0xffffffff85517811 */ /* 0x000fe200078fd2ff */
[----:B------:R-:W-:Y:S01]  /*7090*/  IMAD.MOV.U32 R189, RZ, RZ, 0x5 ;  /* 0x00000005ffbd7424 */ /* 0x000fe200078e00ff */
[----:B------:R-:W-:-:S02]  /*70a0*/  SHF.R.S32.HI R45, RZ, 0x5, R80 ;  /* 0x00000005ff2d7819 */ /* 0x000fc40000011450 */
[----:B------:R-:W-:-:S03]  /*70b0*/  IADD3 R191, R134, 0x100, RZ ;  /* 0x0000010086bf7810 */ /* 0x000fc60007ffe0ff */
[----:B------:R-:W-:-:S04]  /*70c0*/  @!P0 SHF.R.S32.HI R10, RZ, 0x1f, R11 ;  /* 0x0000001fff0a8819 */ /* 0x000fc8000001140b */
[----:B------:R-:W-:Y:S02]  /*70d0*/  @!P0 LEA.HI R15, R10, R11, RZ, 0x3 ;  /* 0x0000000b0a0f8211 */ /* 0x000fe400078f18ff */
[----:B------:R-:W-:Y:S02]  /*70e0*/  SHF.R.S32.HI R10, RZ, 0x1f, R81 ;  /* 0x0000001fff0a7819 */ /* 0x000fe40000011451 */
[----:B------:R-:W-:Y:S02]  /*70f0*/  @!P0 LOP3.LUT R15, R15, 0xfffffff8, RZ, 0xc0, !PT ;  /* 0xfffffff80f0f8812 */ /* 0x000fe400078ec0ff */
[C---:B-1----:R-:W-:Y:S02]  /*7100*/  @!P0 LEA R16, P1, R9.reuse, R18, 0x1 ;  /* 0x0000001209108211 */ /* 0x042fe400078208ff */
[----:B--23-5:R-:W-:Y:S01]  /*7110*/  IADD3 R0, R9, 0x80, RZ ;  /* 0x0000008009007810 */ /* 0x02cfe20007ffe0ff */
[----:B------:R-:W-:Y:S01]  /*7120*/  @!P0 IMAD.WIDE R22, R15, 0x2, R18 ;  /* 0x000000020f168825 */ /* 0x000fe200078e0212 */
[----:B------:R-:W-:-:S02]  /*7130*/  @!P0 LEA.HI.X R17, R9, R19, R17, 0x1, P1 ;  /* 0x0000001309118211 */ /* 0x000fc400008f0c11 */
[----:B------:R-:W-:Y:S02]  /*7140*/  @!P0 SHF.R.S32.HI R15, RZ, 0x1f, R0 ;  /* 0x0000001fff0f8819 */ /* 0x000fe40000011400 */
[----:B------:R-:W-:Y:S01]  /*7150*/  LOP3.LUT P1, RZ, R186, 0x1, RZ, 0xc0, !PT ;  /* 0x00000001baff7812 */ /* 0x000fe2000782c0ff */
[----:B------:R-:W-:Y:S01]  /*7160*/  @!PT LDS RZ, [RZ] ;  /* 0x00000000fffff984 */ /* 0x000fe20000000800 */
[----:B------:R1:W-:Y:S01]  /*7170*/  @!P0 LDGSTS.E.BYPASS.LTC128B.128 [R134+0x1b100], [R16.64], !P3 ;  /* 0x1b10000010868fae */ /* 0x0003e2000d901d46 */
[----:B------:R-:W-:Y:S01]  /*7180*/  @!P0 LEA.HI R6, R15, R0, RZ, 0x3 ;  /* 0x000000000f068211 */ /* 0x000fe200078f18ff */
[----:B------:R-:W-:Y:S01]  /*7190*/  IMAD.MOV.U32 R15, RZ, RZ, 0x6 ;  /* 0x00000006ff0f7424 */ /* 0x000fe200078e00ff */
[----:B------:R-:W-:Y:S01]  /*71a0*/  ISETP.GE.AND P3, PT, R92, 0x41, PT ;  /* 0x000000415c00780c */ /* 0x000fe20003f66270 */
[----:B------:R2:W-:Y:S01]  /*71b0*/  @!P0 LDGSTS.E.BYPASS.LTC128B.128 [R134+0x1f100], [R22.64], !P4 ;  /* 0x1f10000016868fae */ /* 0x0005e2000e101d46 */
[----:B------:R-:W-:-:S05]  /*71c0*/  @!P0 LOP3.LUT R6, R6, 0xfffffff8, RZ, 0xc0, !PT ;  /* 0xfffffff806068812 */ /* 0x000fca00078ec0ff */
[----:B----4-:R-:W-:-:S04]  /*71d0*/  @!P0 IMAD.WIDE R20, R6, 0x2, R18 ;  /* 0x0000000206148825 */ /* 0x010fc800078e0212 */
[----:B------:R-:W-:Y:S01]  /*71e0*/  IMAD.MOV.U32 R6, RZ, RZ, c[0x0][0x208] ;  /* 0x00008200ff067624 */ /* 0x000fe200078e00ff */
[----:B------:R3:W-:Y:S03]  /*71f0*/  @!P0 LDGSTS.E.BYPASS.LTC128B.128 [R134+0x23100], [R20.64], !P2 ;  /* 0x2310000014868fae */ /* 0x0007e6000d101d46 */
[C---:B------:R-:W-:Y:S01]  /*7200*/  IMAD.SHL.U32 R190, R6.reuse, 0x20, RZ ;  /* 0x0000002006be7824 */ /* 0x040fe200078e00ff */
[----:B------:R-:W0:Y:S01]  /*7210*/  LDGDEPBAR ;  /* 0x00000000000079af */ /* 0x000e220000000000 */
[C---:B-1----:R-:W-:Y:S01]  /*7220*/  SHF.L.U64.HI R16, R6.reuse, R15, c[0x0][0x20c] ;  /* 0x0000830006107619 */ /* 0x042fe2000001020f */
[----:B------:R-:W-:-:S04]  /*7230*/  IMAD.SHL.U32 R17, R6, 0x40, RZ ;  /* 0x0000004006117824 */ /* 0x000fc800078e00ff */
[----:B------:R-:W-:Y:S02]  /*7240*/  IMAD R14, R16, R81, RZ ;  /* 0x00000051100e7224 */ /* 0x000fe400078e02ff */
[----:B------:R-:W-:-:S04]  /*7250*/  IMAD.WIDE.U32 R18, R81, R17, R198 ;  /* 0x0000001151127225 */ /* 0x000fc800078e00c6 */
[----:B------:R-:W-:Y:S01]  /*7260*/  IMAD R14, R10, R17, R14 ;  /* 0x000000110a0e7224 */ /* 0x000fe200078e020e */
[----:B------:R-:W-:Y:S01]  /*7270*/  BAR.SYNC.DEFER_BLOCKING 0x0 ;  /* 0x0000000000007b1d */ /* 0x000fe20000010000 */
[----:B--2---:R-:W-:Y:S02]  /*7280*/  LEA R22, P0, R18, c[0x0][0x1f8], 0x1 ;  /* 0x00007e0012167a11 */ /* 0x004fe400078008ff */
[----:B------:R-:W-:Y:S01]  /*7290*/  IMAD.IADD R14, R19, 0x1, R14 ;  /* 0x00000001130e7824 */ /* 0x000fe200078e020e */
[----:B------:R-:W-:-:S04]  /*72a0*/  @P3 LEA.HI.SX32 R19, R133, 0xfffffffe, 0x1a ;  /* 0xfffffffe85133811 */ /* 0x000fc800078fd2ff */
[----:B------:R-:W-:Y:S01]  /*72b0*/  LEA.HI.X R23, R18, c[0x0][0x1fc], R14, 0x1, P0 ;  /* 0x00007f0012177a11 */ /* 0x000fe200000f0c0e */
[----:B------:R-:W-:-:S04]  /*72c0*/  IMAD.MOV.U32 R14, RZ, RZ, c[0x0][0x1e0] ;  /* 0x00007800ff0e7624 */ /* 0x000fc800078e00ff */
[C---:B------:R-:W-:Y:S01]  /*72d0*/  IMAD.SHL.U32 R153, R14.reuse, 0x40, RZ ;  /* 0x000000400e997824 */ /* 0x040fe200078e00ff */
[C---:B------:R-:W-:Y:S01]  /*72e0*/  SHF.L.U64.HI R152, R14.reuse, R15, c[0x0][0x1e4] ;  /* 0x000079000e987619 */ /* 0x040fe2000001020f */
[C---:B------:R-:W-:Y:S01]  /*72f0*/  IMAD.SHL.U32 R188, R14.reuse, 0x20, RZ ;  /* 0x000000200ebc7824 */ /* 0x040fe200078e00ff */
[----:B------:R-:W-:Y:S01]  /*7300*/  @P3 SHF.R.S32.HI R15, RZ, 0x1f, R19 ;  /* 0x0000001fff0f3819 */ /* 0x000fe20000011413 */
[--C-:B---3--:R-:W-:Y:S01]  /*7310*/  @P3 IMAD.WIDE.U32 R20, R19, R153, R200.reuse ;  /* 0x0000009913143225 */ /* 0x108fe200078e00c8 */
[-C--:B------:R-:W-:Y:S02]  /*7320*/  SHF.L.U64.HI R187, R14, R189.reuse, c[0x0][0x1e4] ;  /* 0x000079000ebb7619 */ /* 0x080fe400000102bd */
[----:B------:R-:W-:Y:S01]  /*7330*/  SHF.L.U64.HI R189, R6, R189, c[0x0][0x20c] ;  /* 0x0000830006bd7619 */ /* 0x000fe200000102bd */
[----:B------:R-:W-:Y:S01]  /*7340*/  @P3 IMAD R18, R152, R19, RZ ;  /* 0x0000001398123224 */ /* 0x000fe200078e02ff */
[----:B------:R-:W-:Y:S01]  /*7350*/  P2R R14, PR, RZ, 0x8 ;  /* 0x00000008ff0e7803 */ /* 0x000fe20000000000 */
[----:B------:R-:W-:-:S04]  /*7360*/  IMAD.WIDE.U32 R24, R81, R153, R200 ;  /* 0x0000009951187225 */ /* 0x000fc800078e00c8 */
[----:B------:R-:W-:Y:S01]  /*7370*/  @P3 IMAD R15, R15, R153, R18 ;  /* 0x000000990f0f3224 */ /* 0x000fe200078e0212 */
[----:B------:R-:W-:Y:S01]  /*7380*/  @P3 LEA R18, P0, R20, c[0x0][0x1c8], 0x1 ;  /* 0x0000720014123a11 */ /* 0x000fe200078008ff */
[----:B------:R-:W-:Y:S02]  /*7390*/  IMAD.SHL.U32 R6, R190, 0x2, RZ ;  /* 0x00000002be067824 */ /* 0x000fe400078e00ff */
[----:B------:R-:W-:-:S05]  /*73a0*/  @P3 IMAD.IADD R15, R21, 0x1, R15 ;  /* 0x00000001150f3824 */ /* 0x000fca00078e020f */
[----:B------:R-:W-:Y:S01]  /*73b0*/  @P3 LEA.HI.X R19, R20, c[0x0][0x1cc], R15, 0x1, P0 ;  /* 0x0000730014133a11 */ /* 0x000fe200000f0c0f */
[----:B------:R-:W-:Y:S02]  /*73c0*/  IMAD R15, R152, R81, RZ ;  /* 0x00000051980f7224 */ /* 0x000fe400078e02ff */
[----:B------:R-:W-:Y:S02]  /*73d0*/  IMAD.IADD R20, R92, 0x1, -R5 ;  /* 0x000000015c147824 */ /* 0x000fe400078e0a05 */
[----:B------:R-:W-:Y:S02]  /*73e0*/  IMAD R15, R10, R153, R15 ;  /* 0x000000990a0f7224 */ /* 0x000fe400078e020f */
[----:B------:R-:W-:Y:S02]  /*73f0*/  IMAD R10, R81, -0x40, R20 ;  /* 0xffffffc0510a7824 */ /* 0x000fe400078e0214 */
[----:B------:R-:W-:-:S03]  /*7400*/  IMAD.IADD R20, R25, 0x1, R15 ;  /* 0x0000000119147824 */ /* 0x000fc600078e020f */
[----:B------:R-:W-:-:S13]  /*7410*/  ISETP.GE.AND P4, PT, R10, 0x1, PT ;  /* 0x000000010a00780c */ /* 0x000fda0003f86270 */
[----:B------:R-:W-:-:S04]  /*7420*/  @P4 LEA R26, P0, R24, c[0x0][0x1c8], 0x1 ;  /* 0x00007200181a4a11 */ /* 0x000fc800078008ff */
[----:B------:R-:W-:Y:S02]  /*7430*/  @P4 LEA.HI.X R27, R24, c[0x0][0x1cc], R20, 0x1, P0 ;  /* 0x00007300181b4a11 */ /* 0x000fe400000f0c14 */
[----:B------:R-:W-:-:S03]  /*7440*/  ISETP.GE.AND P0, PT, R10, 0x21, PT ;  /* 0x000000210a00780c */ /* 0x000fc60003f06270 */
[----:B------:R-:W-:Y:S01]  /*7450*/  @!PT LDS RZ, [RZ] ;  /* 0x00000000fffff984 */ /* 0x000fe20000000800 */
[----:B------:R-:W-:Y:S01]  /*7460*/  @!PT LDS RZ, [RZ] ;  /* 0x00000000fffff984 */ /* 0x000fe20000000800 */
[----:B------:R-:W-:Y:S01]  /*7470*/  @!PT LDS RZ, [RZ] ;  /* 0x00000000fffff984 */ /* 0x000fe20000000800 */
[----:B------:R1:W-:Y:S04]  /*7480*/  @P4 LDGSTS.E.BYPASS.LTC128B.128 [R134+0xc100], [R26.64], !P6 ;  /* 0x0c1000001a864fae */ /* 0x0003e8000f101d46 */
[----:B------:R1:W-:Y:S04]  /*7490*/  @P4 LDGSTS.E.BYPASS.LTC128B.128 [R134+0xe100], [R26.64+0x80], !P5 ;  /* 0x0e1000801a864fae */ /* 0x0003e8000e901d46 */
[----:B------:R1:W-:Y:S01]  /*74a0*/  @P4 LDGSTS.E.BYPASS.LTC128B.128 [R134+0x10100], [R26.64+0x100], !P1 ;  /* 0x101001001a864fae */ /* 0x0003e2000c901d46 */
[----:B------:R-:W-:Y:S02]  /*74b0*/  IADD3 R28, P4, R6, R22, RZ ;  /* 0x00000016061c7210 */ /* 0x000fe40007f9e0ff */
[----:B------:R-:W-:-:S05]  /*74c0*/  @P0 IADD3 R5, P2, R188, R24, RZ ;  /* 0x00000018bc050210 */ /* 0x000fca0007f5e0ff */
[----:B------:R-:W-:Y:S01]  /*74d0*/  @P0 IMAD.X R20, R187, 0x1, R20, P2 ;  /* 0x00000001bb140824 */ /* 0x000fe200010e0614 */
[----:B------:R-:W-:-:S04]  /*74e0*/  @P0 LEA R24, P2, R5, c[0x0][0x1c8], 0x1 ;  /* 0x0000720005180a11 */ /* 0x000fc800078408ff */
[----:B------:R-:W-:Y:S02]  /*74f0*/  @P0 LEA.HI.X R25, R5, c[0x0][0x1cc], R20, 0x1, P2 ;  /* 0x0000730005190a11 */ /* 0x000fe400010f0c14 */
[----:B------:R-:W-:Y:S02]  /*7500*/  ISETP.GE.AND P2, PT, R9, c[0x0][0x1d4], PT ;  /* 0x0000750009007a0c */ /* 0x000fe40003f46270 */
[----:B------:R-:W-:Y:S01]  /*7510*/  SHF.L.U64.HI R5, R190, 0x1, R189 ;  /* 0x00000001be057819 */ /* 0x000fe200000102bd */
[----:B------:R1:W-:Y:S04]  /*7520*/  @P0 LDGSTS.E.BYPASS.LTC128B.128 [R134+0xd100], [R24.64], !P6 ;  /* 0x0d10000018860fae */ /* 0x0003e8000f101d46 */
[----:B------:R1:W-:Y:S01]  /*7530*/  @P0 LDGSTS.E.BYPASS.LTC128B.128 [R134+0xf100], [R24.64+0x80], !P5 ;  /* 0x0f10008018860fae */ /* 0x0003e2000e901d46 */
[----:B------:R-:W-:Y:S01]  /*7540*/  IMAD.X R29, R5, 0x1, R23, P4 ;  /* 0x00000001051d7824 */ /* 0x000fe200020e0617 */
[----:B------:R-:W-:-:S02]  /*7550*/  @P3 LEA R20, P4, R188, R18, 0x1 ;  /* 0x00000012bc143211 */ /* 0x000fc400078808ff */
[----:B------:R1:W-:Y:S01]  /*7560*/  @P0 LDGSTS.E.BYPASS.LTC128B.128 [R134+0x11100], [R24.64+0x100], !P1 ;  /* 0x1110010018860fae */ /* 0x0003e2000c901d46 */
[----:B------:R-:W-:Y:S02]  /*7570*/  ISETP.LT.OR P0, PT, R10, 0x1, P2 ;  /* 0x000000010a00780c */ /* 0x000fe40001701670 */
[----:B------:R-:W-:Y:S01]  /*7580*/  @P3 LEA.HI.X R21, R188, R19, R187, 0x1, P4 ;  /* 0x00000013bc153211 */ /* 0x000fe200020f0cbb */
[----:B------:R-:W0:Y:S01]  /*7590*/  LDGDEPBAR ;  /* 0x00000000000079af */ /* 0x000e220000000000 */
[----:B------:R-:W-:Y:S02]  /*75a0*/  ISETP.GE.AND P4, PT, R11, c[0x0][0x1d4], PT ;  /* 0x000075000b007a0c */ /* 0x000fe40003f86270 */
[----:B------:R-:W-:-:S07]  /*75b0*/  ISETP.LT.OR P2, PT, R10, 0x21, P2 ;  /* 0x000000210a00780c */ /* 0x000fce0001741670 */
[----:B------:R1:W-:Y:S01]  /*75c0*/  LDGSTS.E.BYPASS.LTC128B.128 [R134+0x100], [R22.64], !P0 ;  /* 0x0010000016867fae */ /* 0x0003e2000c101d46 */
[C---:B------:R-:W-:Y:S02]  /*75d0*/  ISETP.LT.OR P0, PT, R10.reuse, 0x1, P4 ;  /* 0x000000010a00780c */ /* 0x040fe40002701670 */
[----:B------:R-:W-:-:S11]  /*75e0*/  ISETP.LT.OR P4, PT, R10, 0x21, P4 ;  /* 0x000000210a00780c */ /* 0x000fd60002781670 */
[----:B------:R1:W-:Y:S01]  /*75f0*/  LDGSTS.E.BYPASS.LTC128B.128 [R134+0x2100], [R22.64+0x80], !P0 ;  /* 0x0210008016867fae */ /* 0x0003e2000c101d46 */
[----:B------:R-:W-:Y:S01]  /*7600*/  ISETP.GE.AND P0, PT, R0, c[0x0][0x1d4], PT ;  /* 0x0000750000007a0c */ /* 0x000fe20003f06270 */
[----:B------:R-:W-:-:S03]  /*7610*/  IMAD R0, R45, 0x400, R2 ;  /* 0x000004002d007824 */ /* 0x000fc600078e0202 */
[C---:B------:R-:W-:Y:S02]  /*7620*/  ISETP.LT.OR P3, PT, R10.reuse, 0x1, P0 ;  /* 0x000000010a00780c */ /* 0x040fe40000761670 */
[----:B------:R-:W-:-:S11]  /*7630*/  ISETP.LT.OR P0, PT, R10, 0x21, P0 ;  /* 0x000000210a00780c */ /* 0x000fd60000701670 */
[----:B------:R1:W-:Y:S01]  /*7640*/  LDGSTS.E.BYPASS.LTC128B.128 [R134+0x4100], [R22.64+0x100], !P3 ;  /* 0x0410010016867fae */ /* 0x0003e2000d901d46 */
[----:B------:R-:W-:-:S03]  /*7650*/  ISETP.NE.AND P3, PT, R14, RZ, PT ;  /* 0x000000ff0e00720c */ /* 0x000fc60003f65270 */
[----:B------:R1:W-:Y:S01]  /*7660*/  LDGSTS.E.BYPASS.LTC128B.128 [R134+0x1100], [R28.64], !P2 ;  /* 0x011000001c867fae */ /* 0x0003e2000d101d46 */
[----:B------:R-:W-:-:S03]  /*7670*/  ISETP.NE.AND P2, PT, R13, RZ, PT ;  /* 0x000000ff0d00720c */ /* 0x000fc60003f45270 */
[----:B------:R1:W-:Y:S04]  /*7680*/  LDGSTS.E.BYPASS.LTC128B.128 [R134+0x3100], [R28.64+0x80], !P4 ;  /* 0x031000801c867fae */ /* 0x0003e8000e101d46 */
[----:B------:R1:W-:Y:S01]  /*7690*/  LDGSTS.E.BYPASS.LTC128B.128 [R134+0x5100], [R28.64+0x100], !P0 ;  /* 0x051001001c867fae */ /* 0x0003e2000c101d46 */
[----:B------:R-:W-:-:S03]  /*76a0*/  ISETP.LT.AND P0, PT, RZ, c[0x0][0x27c], PT ;  /* 0x00009f00ff007a0c */ /* 0x000fc60003f01270 */
[----:B------:R-:W0:Y:S04]  /*76b0*/  LDGDEPBAR ;  /* 0x00000000000079af */ /* 0x000e280000000000 */
[----:B------:R1:W-:Y:S04]  /*76c0*/  @P3 LDGSTS.E.BYPASS.LTC128B.128 [R134+0x12100], [R18.64], !P6 ;  /* 0x1210000012863fae */ /* 0x0003e8000f101d46 */
[----:B------:R1:W-:Y:S04]  /*76d0*/  @P3 LDGSTS.E.BYPASS.LTC128B.128 [R134+0x14100], [R18.64+0x80], !P5 ;  /* 0x1410008012863fae */ /* 0x0003e8000e901d46 */
[----:B------:R1:W-:Y:S04]  /*76e0*/  @P3 LDGSTS.E.BYPASS.LTC128B.128 [R134+0x16100], [R18.64+0x100], !P1 ;  /* 0x1610010012863fae */ /* 0x0003e8000c901d46 */
[----:B------:R1:W-:Y:S04]  /*76f0*/  @P3 LDGSTS.E.BYPASS.LTC128B.128 [R134+0x13100], [R20.64], !P6 ;  /* 0x1310000014863fae */ /* 0x0003e8000f101d46 */
[----:B------:R1:W-:Y:S04]  /*7700*/  @P3 LDGSTS.E.BYPASS.LTC128B.128 [R134+0x15100], [R20.64+0x80], !P5 ;  /* 0x1510008014863fae */ /* 0x0003e8000e901d46 */
[----:B------:R1:W-:Y:S01]  /*7710*/  @P3 LDGSTS.E.BYPASS.LTC128B.128 [R134+0x17100], [R20.64+0x100], !P1 ;  /* 0x1710010014863fae */ /* 0x0003e2000c901d46 */
[----:B------:R-:W-:-:S03]  /*7720*/  ISETP.NE.AND P1, PT, R12, RZ, PT ;  /* 0x000000ff0c00720c */ /* 0x000fc60003f25270 */
[----:B------:R-:W0:Y:S01]  /*7730*/  LDGDEPBAR ;  /* 0x00000000000079af */ /* 0x000e220000000000 */
[----:B------:R-:W-:Y:S05]  /*7740*/  @P0 BRA `(.L_x_727) ;  /* 0x0000002000000947 */ /* 0x000fea0003800000 */
[----:B------:R-:W-:-:S04]  /*7750*/  DEPBAR.LE SB0, 0x3 ;  /* 0x000080c00000791a */ /* 0x000fc80000000000 */
[----:B------:R-:W-:Y:S05]  /*7760*/  BRA `(.L_x_728) ;  /* 0x00005c1000007947 */ /* 0x000fea0003800000 */
.L_x_727:
[----:B------:R-:W-:Y:S01]  /*7770*/  SHF.R.S32.HI R9, RZ, 0x1f, R91 ;  /* 0x0000001fff097819 */ /* 0x000fe2000001145b */
[----:B------:R-:W-:Y:S01]  /*7780*/  IMAD.WIDE.U32 R12, R91, c[0x0][0x280], RZ ;  /* 0x0000a0005b0c7a25 */ /* 0x000fe200078e00ff */
[----:B------:R-:W-:Y:S01]  /*7790*/  ULDC.U8 UR4, c[0x0][0x298] ;  /* 0x0000a60000047ab9 */ /* 0x000fe20000000000 */
[----:B------:R-:W-:Y:S01]  /*77a0*/  LEA.HI R8, R8, R89, RZ, 0x2 ;  /* 0x0000005908087211 */ /* 0x000fe200078f10ff */
[----:B------:R-:W-:Y:S01]  /*77b0*/  BSSY B2, `(.L_x_728) ;  /* 0x00005bc000027945 */ /* 0x000fe20003800000 */
[----:B------:R-:W-:Y:S01]  /*77c0*/  IMAD R10, R9, c[0x0][0x280], RZ ;  /* 0x0000a000090a7a24 */ /* 0x000fe200078e02ff */
[----:B------:R-:W-:Y:S02]  /*77d0*/  LEA R42, P0, R12, c[0x0][0x270], 0x1 ;  /* 0x00009c000c2a7a11 */ /* 0x000fe400078008ff */
[----:B------:R-:W-:Y:S01]  /*77e0*/  LOP3.LUT R44, R8, 0xfffffffc, RZ, 0xc0, !PT ;  /* 0xfffffffc082c7812 */ /* 0x000fe200078ec0ff */
[----:B------:R-:W-:Y:S01]  /*77f0*/  IMAD R10, R91, c[0x0][0x284], R10 ;  /* 0x0000a1005b0a7a24 */ /* 0x000fe200078e020a */
[----:B-1----:R-:W-:-:S02]  /*7800*/  SHF.R.S32.HI R19, RZ, 0x2, R8 ;  /* 0x00000002ff137819 */ /* 0x002fc40000011408 */
[----:B------:R-:W-:Y:S01]  /*7810*/  IADD3 R44, -R44, R89, RZ ;  /* 0x000000592c2c7210 */ /* 0x000fe20007ffe1ff */
[----:B------:R-:W-:Y:S02]  /*7820*/  IMAD.IADD R10, R10, 0x1, R13 ;  /* 0x000000010a0a7824 */ /* 0x000fe400078e020d */
[----:B------:R-:W-:Y:S01]  /*7830*/  IMAD R36, R90, 0x80, R19 ;  /* 0x000000805a247824 */ /* 0x000fe200078e0213 */
[----:B------:R-:W-:Y:S02]  /*7840*/  SHF.L.U32 R18, R44, 0x3, RZ ;  /* 0x000000032c127819 */ /* 0x000fe400000006ff */
[----:B------:R-:W-:Y:S01]  /*7850*/  LEA.HI.X R43, R12, c[0x0][0x274], R10, 0x1, P0 ;  /* 0x00009d000c2b7a11 */ /* 0x000fe200000f0c0a */
[----:B------:R-:W-:Y:S02]  /*7860*/  IMAD R10, R9, c[0x0][0x290], RZ ;  /* 0x0000a400090a7a24 */ /* 0x000fe400078e02ff */
[----:B------:R-:W-:-:S04]  /*7870*/  IMAD.WIDE.U32 R12, R91, c[0x0][0x290], RZ ;  /* 0x0000a4005b0c7a25 */ /* 0x000fc800078e00ff */
[----:B------:R-:W-:Y:S01]  /*7880*/  IMAD R9, R91, c[0x0][0x294], R10 ;  /* 0x0000a5005b097a24 */ /* 0x000fe200078e020a */
[----:B------:R-:W-:-:S03]  /*7890*/  LEA R46, P0, R12, c[0x0][0x288], 0x1 ;  /* 0x0000a2000c2e7a11 */ /* 0x000fc600078008ff */
[----:B------:R-:W-:-:S05]  /*78a0*/  IMAD.IADD R9, R9, 0x1, R13 ;  /* 0x0000000109097824 */ /* 0x000fca00078e020d */
[----:B------:R-:W-:Y:S02]  /*78b0*/  LEA.HI.X R47, R12, c[0x0][0x28c], R9, 0x1, P0 ;  /* 0x0000a3000c2f7a11 */ /* 0x000fe400000f0c09 */
[----:B------:R-:W-:-:S13]  /*78c0*/  ISETP.NE.AND P0, PT, RZ, UR4, PT ;  /* 0x00000004ff007c0c */ /* 0x000fda000bf05270 */
        /* <DEDUP_REMOVED lines=17> */
[C---:B------:R-:W-:Y:S01]  /*79e0*/  ISETP.GE.AND P0, PT, R13.reuse, c[0x0][0x27c], PT ;  /* 0x00009f000d007a0c */ /* 0x040fe20003f06270 */
[----:B------:R-:W-:Y:S01]  /*79f0*/  CS2R R38, SRZ ;  /* 0x0000000000267805 */ /* 0x000fe2000001ff00 */
[----:B------:R-:W-:Y:S01]  /*7a00*/  CS2R R26, SRZ ;  /* 0x00000000001a7805 */ /* 0x000fe2000001ff00 */
[----:B------:R-:W-:-:S10]  /*7a10*/  IADD3 R8, R13, 0x10, RZ ;  /* 0x000000100d087810 */ /* 0x000fd40007ffe0ff */
[----:B------:R-:W-:-:S04]  /*7a20*/  @!P0 IMAD.WIDE R24, R13, 0x2, R42 ;  /* 0x000000020d188825 */ /* 0x000fc800078e022a */
[----:B------:R-:W-:Y:S01]  /*7a30*/  @!P0 IMAD.WIDE R14, R13, 0x2, R46 ;  /* 0x000000020d0e8825 */ /* 0x000fe200078e022e */
[----:B------:R1:W5:Y:S04]  /*7a40*/  @!P0 LD.E.64 R38, [R24.64] ;  /* 0x0000000618268980 */ /* 0x000368000c101b00 */
[----:B------:R2:W5:Y:S01]  /*7a50*/  @!P0 LD.E.64 R26, [R14.64] ;  /* 0x000000060e1a8980 */ /* 0x000562000c101b00 */
[----:B------:R-:W-:Y:S01]  /*7a60*/  ISETP.GE.AND P0, PT, R8, c[0x0][0x27c], PT ;  /* 0x00009f0008007a0c */ /* 0x000fe20003f06270 */
[----:B------:R-:W-:Y:S01]  /*7a70*/  CS2R R32, SRZ ;  /* 0x0000000000207805 */ /* 0x000fe2000001ff00 */
[----:B------:R-:W-:-:S11]  /*7a80*/  CS2R R22, SRZ ;  /* 0x0000000000167805 */ /* 0x000fd6000001ff00 */
[----:B------:R-:W-:-:S04]  /*7a90*/  @!P0 SHF.R.S32.HI R9, RZ, 0x1f, R8 ;  /* 0x0000001fff098819 */ /* 0x000fc80000011408 */
[----:B------:R-:W-:-:S04]  /*7aa0*/  @!P0 LEA.HI R9, R9, R8, RZ, 0x2 ;  /* 0x0000000809098211 */ /* 0x000fc800078f10ff */
[----:B------:R-:W-:Y:S02]  /*7ab0*/  @!P0 LOP3.LUT R9, R9, 0xfffffffc, RZ, 0xc0, !PT ;  /* 0xfffffffc09098812 */ /* 0x000fe400078ec0ff */
[----:B------:R-:W-:-:S03]  /*7ac0*/  IADD3 R8, R13, 0x20, RZ ;  /* 0x000000200d087810 */ /* 0x000fc60007ffe0ff */
[----:B------:R-:W-:-:S04]  /*7ad0*/  @!P0 IMAD.WIDE R10, R9, 0x2, R42 ;  /* 0x00000002090a8825 */ /* 0x000fc800078e022a */
[----:B------:R-:W-:Y:S01]  /*7ae0*/  @!P0 IMAD.WIDE R20, R9, 0x2, R46 ;  /* 0x0000000209148825 */ /* 0x000fe200078e022e */
[----:B------:R3:W5:Y:S04]  /*7af0*/  @!P0 LD.E.64 R32, [R10.64] ;  /* 0x000000060a208980 */ /* 0x000768000c101b00 */
[----:B------:R4:W5:Y:S01]  /*7b00*/  @!P0 LD.E.64 R22, [R20.64] ;  /* 0x0000000614168980 */ /* 0x000962000c101b00 */
[----:B------:R-:W-:Y:S01]  /*7b10*/  ISETP.GE.AND P0, PT, R8, c[0x0][0x27c], PT ;  /* 0x00009f0008007a0c */ /* 0x000fe20003f06270 */
[----:B------:R-:W-:Y:S01]  /*7b20*/  CS2R R28, SRZ ;  /* 0x00000000001c7805 */ /* 0x000fe2000001ff00 */
[----:B--2---:R-:W-:-:S11]  /*7b30*/  CS2R R14, SRZ ;  /* 0x00000000000e7805 */ /* 0x004fd6000001ff00 */
        /* <DEDUP_REMOVED lines=9> */
[----:B-1----:R-:W-:Y:S01]  /*7bd0*/  CS2R R24, SRZ ;  /* 0x0000000000187805 */ /* 0x002fe2000001ff00 */
[----:B---3--:R-:W-:-:S11]  /*7be0*/  CS2R R10, SRZ ;  /* 0x00000000000a7805 */ /* 0x008fd6000001ff00 */
[----:B------:R-:W-:-:S04]  /*7bf0*/  @!P0 SHF.R.S32.HI R9, RZ, 0x1f, R8 ;  /* 0x0000001fff098819 */ /* 0x000fc80000011408 */
[----:B------:R-:W-:-:S04]  /*7c00*/  @!P0 LEA.HI R9, R9, R8, RZ, 0x2 ;  /* 0x0000000809098211 */ /* 0x000fc800078f10ff */
[----:B------:R-:W-:Y:S02]  /*7c10*/  @!P0 LOP3.LUT R9, R9, 0xfffffffc, RZ, 0xc0, !PT ;  /* 0xfffffffc09098812 */ /* 0x000fe400078ec0ff */
[----:B------:R-:W-:-:S03]  /*7c20*/  IADD3 R8, R13, 0x40, RZ ;  /* 0x000000400d087810 */ /* 0x000fc60007ffe0ff */
[----:B----4-:R-:W-:-:S04]  /*7c30*/  @!P0 IMAD.WIDE R20, R9, 0x2, R42 ;  /* 0x0000000209148825 */ /* 0x010fc800078e022a */
[----:B------:R-:W-:Y:S01]  /*7c40*/  @!P0 IMAD.WIDE R30, R9, 0x2, R46 ;  /* 0x00000002091e8825 */ /* 0x000fe200078e022e */
[----:B------:R1:W5:Y:S04]  /*7c50*/  @!P0 LD.E.64 R24, [R20.64] ;  /* 0x0000000614188980 */ /* 0x000368000c101b00 */
[----:B------:R3:W5:Y:S01]  /*7c60*/  @!P0 LD.E.64 R10, [R30.64] ;  /* 0x000000061e0a8980 */ /* 0x000762000c101b00 */
[----:B------:R-:W-:Y:S01]  /*7c70*/  ISETP.GE.AND P0, PT, R8, c[0x0][0x27c], PT ;  /* 0x00009f0008007a0c */ /* 0x000fe20003f06270 */
[----:B--2---:R-:W-:-:S12]  /*7c80*/  CS2R R34, SRZ ;  /* 0x0000000000227805 */ /* 0x004fd8000001ff00 */
[----:B------:R-:W-:-:S04]  /*7c90*/  @!P0 SHF.R.S32.HI R9, RZ, 0x1f, R8 ;  /* 0x0000001fff098819 */ /* 0x000fc80000011408 */
[----:B------:R-:W-:-:S04]  /*7ca0*/  @!P0 LEA.HI R9, R9, R8, RZ, 0x2 ;  /* 0x0000000809098211 */ /* 0x000fc800078f10ff */
[----:B------:R-:W-:Y:S02]  /*7cb0*/  @!P0 LOP3.LUT R12, R9, 0xfffffffc, RZ, 0xc0, !PT ;  /* 0xfffffffc090c8812 */ /* 0x000fe400078ec0ff */
[----:B------:R-:W-:-:S03]  /*7cc0*/  CS2R R8, SRZ ;  /* 0x0000000000087805 */ /* 0x000fc6000001ff00 */
[----:B------:R-:W-:-:S04]  /*7cd0*/  @!P0 IMAD.WIDE R36, R12, 0x2, R42 ;  /* 0x000000020c248825 */ /* 0x000fc800078e022a */
[----:B------:R-:W-:Y:S01]  /*7ce0*/  @!P0 IMAD.WIDE R48, R12, 0x2, R46 ;  /* 0x000000020c308825 */ /* 0x000fe200078e022e */
[----:B------:R-:W-:Y:S01]  /*7cf0*/  IADD3 R12, R13, 0x50, RZ ;  /* 0x000000500d0c7810 */ /* 0x000fe20007ffe0ff */
[----:B------:R2:W5:Y:S04]  /*7d00*/  @!P0 LD.E.64 R34, [R36.64] ;  /* 0x0000000624228980 */ /* 0x000568000c101b00 */
[----:B------:R2:W5:Y:S01]  /*7d10*/  @!P0 LD.E.64 R8, [R48.64] ;  /* 0x0000000630088980 */ /* 0x000562000c101b00 */
[----:B------:R-:W-:Y:S01]  /*7d20*/  ISETP.GE.AND P0, PT, R12, c[0x0][0x27c], PT ;  /* 0x00009f000c007a0c */ /* 0x000fe20003f06270 */
[----:B---3--:R-:W-:Y:S01]  /*7d30*/  CS2R R30, SRZ ;  /* 0x00000000001e7805 */ /* 0x008fe2000001ff00 */
[----:B------:R-:W-:-:S11]  /*7d40*/  CS2R R64, SRZ ;  /* 0x0000000000407805 */ /* 0x000fd6000001ff00 */
[----:B-1----:R-:W-:-:S04]  /*7d50*/  @!P0 SHF.R.S32.HI R21, RZ, 0x1f, R12 ;  /* 0x0000001fff158819 */ /* 0x002fc8000001140c */
[----:B------:R-:W-:-:S04]  /*7d60*/  @!P0 LEA.HI R12, R21, R12, RZ, 0x2 ;  /* 0x0000000c150c8211 */ /* 0x000fc800078f10ff */
[----:B------:R-:W-:-:S05]  /*7d70*/  @!P0 LOP3.LUT R12, R12, 0xfffffffc, RZ, 0xc0, !PT ;  /* 0xfffffffc0c0c8812 */ /* 0x000fca00078ec0ff */
[----:B------:R-:W-:-:S04]  /*7d80*/  @!P0 IMAD.WIDE R42, R12, 0x2, R42 ;  /* 0x000000020c2a8825 */ /* 0x000fc800078e022a */
[----:B------:R-:W-:Y:S01]  /*7d90*/  @!P0 IMAD.WIDE R46, R12, 0x2, R46 ;  /* 0x000000020c2e8825 */ /* 0x000fe200078e022e */
[----:B------:R2:W5:Y:S04]  /*7da0*/  @!P0 LD.E.64 R30, [R42.64] ;  /* 0x000000062a1e8980 */ /* 0x000568000c101b00 */
[----:B------:R2:W5:Y:S02]  /*7db0*/  @!P0 LD.E.64 R64, [R46.64] ;  /* 0x000000062e408980 */ /* 0x000564000c101b00 */
.L_x_731:
[----:B------:R-:W-:Y:S05]  /*7dc0*/  BSYNC B0 ;  /* 0x0000000000007941 */ /* 0x000fea0003800000 */
.L_x_730:
[----:B------:R-:W-:Y:S01]  /*7dd0*/  SHF.R.S32.HI R20, RZ, 0x1f, R19 ;  /* 0x0000001fff147819 */ /* 0x000fe20000011413 */
[----:B--2---:R-:W-:Y:S01]  /*7de0*/  IMAD R42, R90, -0x80, R41 ;  /* 0xffffff805a2a7824 */ /* 0x004fe200078e0229 */
[--C-:B-----5:R-:W-:Y:S01]  /*7df0*/  SHF.R.U64 R37, R32, 0x10, R33.reuse ;  /* 0x0000001020257819 */ /* 0x120fe20000001221 */
[----:B------:R-:W-:Y:S01]  /*7e00*/  IMAD.MOV.U32 R60, RZ, RZ, R32 ;  /* 0x000000ffff3c7224 */ /* 0x000fe200078e0020 */
[----:B------:R-:W-:Y:S01]  /*7e10*/  LEA.HI R20, R20, R19, RZ, 0x3 ;  /* 0x0000001314147211 */ /* 0x000fe200078f18ff */
[----:B------:R-:W-:Y:S01]  /*7e20*/  IMAD.MOV.U32 R59, RZ, RZ, R33 ;  /* 0x000000ffff3b7224 */ /* 0x000fe200078e0021 */
[----:B------:R-:W-:Y:S01]  /*7e30*/  IMNMX R42, R42, 0x80, PT ;  /* 0x000000802a2a7817 */ /* 0x000fe20003800200 */
[----:B------:R-:W-:Y:S01]  /*7e40*/  IMAD.MOV.U32 R58, RZ, RZ, R28 ;  /* 0x000000ffff3a7224 */ /* 0x000fe200078e001c */
[----:B------:R-:W-:Y:S01]  /*7e50*/  LOP3.LUT R20, R20, 0xfffffff8, RZ, 0xc0, !PT ;  /* 0xfffffff814147812 */ /* 0x000fe200078ec0ff */
[----:B------:R-:W-:Y:S01]  /*7e60*/  IMAD.MOV.U32 R57, RZ, RZ, R29 ;  /* 0x000000ffff397224 */ /* 0x000fe200078e001d */
[----:B------:R-:W-:Y:S01]  /*7e70*/  SHF.R.U32.HI R36, RZ, 0x10, R33 ;  /* 0x00000010ff247819 */ /* 0x000fe20000011621 */
[----:B------:R-:W-:Y:S01]  /*7e80*/  IMAD.MOV.U32 R63, RZ, RZ, R38 ;  /* 0x000000ffff3f7224 */ /* 0x000fe200078e0026 */
[--C-:B------:R-:W-:Y:S01]  /*7e90*/  SHF.R.U64 R33, R28, 0x10, R29.reuse ;  /* 0x000000101c217819 */ /* 0x100fe2000000121d */
[----:B------:R-:W-:Y:S01]  /*7ea0*/  IMAD.IADD R20, R19, 0x1, -R20 ;  /* 0x0000000113147824 */ /* 0x000fe200078e0a14 */
[----:B------:R-:W-:Y:S01]  /*7eb0*/  SHF.R.U32.HI R32, RZ, 0x10, R29 ;  /* 0x00000010ff207819 */ /* 0x000fe2000001161d */
[--C-:B------:R-:W-:Y:S01]  /*7ec0*/  IMAD.MOV.U32 R61, RZ, RZ, R39.reuse ;  /* 0x000000ffff3d7224 */ /* 0x100fe200078e0027 */
[--C-:B------:R-:W-:Y:S01]  /*7ed0*/  SHF.R.U64 R62, R38, 0x10, R39.reuse ;  /* 0x00000010263e7819 */ /* 0x100fe20000001227 */
[C---:B------:R-:W-:Y:S01]  /*7ee0*/  IMAD.SHL.U32 R21, R20.reuse, 0x40, RZ ;  /* 0x0000004014157824 */ /* 0x040fe200078e00ff */
[----:B------:R-:W-:Y:S01]  /*7ef0*/  LOP3.LUT P0, RZ, R20, 0x4, RZ, 0xc0, !PT ;  /* 0x0000000414ff7812 */ /* 0x000fe2000780c0ff */
[----:B------:R-:W-:Y:S01]  /*7f00*/  IMAD.MOV.U32 R56, RZ, RZ, R24 ;  /* 0x000000ffff387224 */ /* 0x000fe200078e0018 */
[----:B------:R-:W-:Y:S01]  /*7f10*/  SHF.R.U32.HI R40, RZ, 0x10, R39 ;  /* 0x00000010ff287819 */ /* 0x000fe20000011627 */
[--C-:B------:R-:W-:Y:S01]  /*7f20*/  IMAD.MOV.U32 R55, RZ, RZ, R25.reuse ;  /* 0x000000ffff377224 */ /* 0x100fe200078e0019 */
[----:B------:R-:W-:Y:S01]  /*7f30*/  LOP3.LUT R21, R21, 0x1c0, RZ, 0xc0, !PT ;  /* 0x000001c015157812 */ /* 0x000fe200078ec0ff */
[----:B------:R-:W-:Y:S01]  /*7f40*/  IMAD.MOV.U32 R54, RZ, RZ, R34 ;  /* 0x000000ffff367224 */ /* 0x000fe200078e0022 */
[----:B------:R-:W-:Y:S01]  /*7f50*/  SHF.R.U64 R29, R24, 0x10, R25 ;  /* 0x00000010181d7819 */ /* 0x000fe20000001219 */
[----:B------:R-:W-:Y:S01]  /*7f60*/  IMAD.MOV.U32 R53, RZ, RZ, R35 ;  /* 0x000000ffff357224 */ /* 0x000fe200078e0023 */
[----:B------:R-:W-:Y:S01]  /*7f70*/  LOP3.LUT R18, R21, 0x18, R18, 0xf8, !PT ;  /* 0x0000001815127812 */ /* 0x000fe200078ef812 */
[----:B------:R-:W-:Y:S01]  /*7f80*/  IMAD.MOV.U32 R50, RZ, RZ, R26 ;  /* 0x000000ffff327224 */ /* 0x000fe200078e001a */
[----:B------:R-:W-:Y:S01]  /*7f90*/  SHF.R.U32.HI R21, RZ, 0x3, R21 ;  /* 0x00000003ff157819 */ /* 0x000fe20000011615 */
[----:B------:R-:W-:Y:S01]  /*7fa0*/  IMAD.MOV.U32 R49, RZ, RZ, R27 ;  /* 0x000000ffff317224 */ /* 0x000fe200078e001b */
[----:B------:R-:W-:Y:S01]  /*7fb0*/  SHF.R.U32.HI R28, RZ, 0x10, R25 ;  /* 0x00000010ff1c7819 */ /* 0x000fe20000011619 */
[----:B------:R-:W-:Y:S01]  /*7fc0*/  IMAD.MOV.U32 R48, RZ, RZ, R22 ;  /* 0x000000ffff307224 */ /* 0x000fe200078e0016 */
[----:B------:R-:W-:Y:S01]  /*7fd0*/  LOP3.LUT R18, R18, R21, RZ, 0x3c, !PT ;  /* 0x0000001512127212 */ /* 0x000fe200078e3cff */
[----:B------:R-:W-:Y:S01]  /*7fe0*/  IMAD.MOV.U32 R47, RZ, RZ, R23 ;  /* 0x000000ffff2f7224 */ /* 0x000fe200078e0017 */
[--C-:B------:R-:W-:Y:S01]  /*7ff0*/  SHF.R.U64 R25, R34, 0x10, R35.reuse ;  /* 0x0000001022197819 */ /* 0x100fe20000001223 */
[----:B------:R-:W-:Y:S01]  /*8000*/  IMAD.MOV.U32 R44, RZ, RZ, R10 ;  /* 0x000000ffff2c7224 */ /* 0x000fe200078e000a */
[----:B------:R-:W-:Y:S01]  /*8010*/  SHF.R.U32.HI R24, RZ, 0x10, R35 ;  /* 0x00000010ff187819 */ /* 0x000fe20000011623 */
[----:B------:R-:W-:Y:S01]  /*8020*/  IMAD R21, R45, 0x200, R18 ;  /* 0x000002002d157824 */ /* 0x000fe200078e0212 */
[----:B------:R-:W-:Y:S01]  /*8030*/  SHF.R.U64 R39, R26, 0x10, R27 ;  /* 0x000000101a277819 */ /* 0x000fe2000000121b */
[----:B------:R-:W-:Y:S01]  /*8040*/  IMAD.MOV.U32 R43, RZ, RZ, R11 ;  /* 0x000000ffff2b7224 */ /* 0x000fe200078e000b */
[----:B------:R-:W-:Y:S01]  /*8050*/  SHF.R.U32.HI R38, RZ, 0x10, R27 ;  /* 0x00000010ff267819 */ /* 0x000fe2000001161b */
[----:B------:R-:W-:Y:S01]  /*8060*/  IMAD.MOV.U32 R52, RZ, RZ, R30 ;  /* 0x000000ffff347224 */ /* 0x000fe200078e001e */
[C---:B------:R-:W-:Y:S01]  /*8070*/  IADD3 R12, R21.reuse, 0x20, RZ ;  /* 0x00000020150c7810 */ /* 0x040fe20007ffe0ff */
[----:B------:R-:W-:Y:S01]  /*8080*/  IMAD.MOV.U32 R51, RZ, RZ, R31 ;  /* 0x000000ffff337224 */ /* 0x000fe200078e001f */
[----:B------:R-:W-:Y:S01]  /*8090*/  @P0 IADD3 R12, R21, -0x20, RZ ;  /* 0xffffffe0150c0810 */ /* 0x000fe20007ffe0ff */
[----:B------:R-:W-:Y:S01]  /*80a0*/  IMAD.MOV.U32 R46, RZ, RZ, R14 ;  /* 0x000000ffff2e7224 */ /* 0x000fe200078e000e */
[----:B------:R-:W-:Y:S01]  /*80b0*/  ISETP.GE.AND P0, PT, R19, R42, PT ;  /* 0x0000002a1300720c */ /* 0x000fe20003f06270 */
[----:B------:R-:W-:Y:S01]  /*80c0*/  IMAD.MOV.U32 R45, RZ, RZ, R15 ;  /* 0x000000ffff2d7224 */ /* 0x000fe200078e000f */
[----:B------:R-:W-:Y:S01]  /*80d0*/  SHF.R.U64 R35, R22, 0x10, R23 ;  /* 0x0000001016237819 */ /* 0x000fe20000001217 */
[----:B------:R-:W-:-:S04]  /*80e0*/  DEPBAR.LE SB0, 0x3 ;  /* 0x000080c00000791a */ /* 0x000fc80000000000 */
[----:B------:R-:W-:Y:S01]  /*80f0*/  SHF.R.U32.HI R34, RZ, 0x10, R23 ;  /* 0x00000010ff227819 */ /* 0x000fe20000011617 */
[----:B------:R-:W-:Y:S01]  /*8100*/  BSSY B1, `(.L_x_732) ;  /* 0x000012a000017945 */ /* 0x000fe20003800000 */
[--C-:B------:R-:W-:Y:S01]  /*8110*/  SHF.R.U64 R27, R10, 0x10, R11.reuse ;  /* 0x000000100a1b7819 */ /* 0x100fe2000000120b */
[----:B------:R-:W-:Y:S01]  /*8120*/  IMAD.MOV.U32 R10, RZ, RZ, R8 ;  /* 0x000000ffff0a7224 */ /* 0x000fe200078e0008 */
[----:B------:R-:W-:Y:S01]  /*8130*/  SHF.R.U32.HI R26, RZ, 0x10, R11 ;  /* 0x00000010ff1a7819 */ /* 0x000fe2000001160b */
[----:B------:R-:W-:Y:S01]  /*8140*/  IMAD.MOV.U32 R11, RZ, RZ, R9 ;  /* 0x000000ffff0b7224 */ /* 0x000fe200078e0009 */
[--C-:B------:R-:W-:Y:S02]  /*8150*/  SHF.R.U64 R20, R30, 0x10, R31.reuse ;  /* 0x000000101e147819 */ /* 0x100fe4000000121f */
[----:B------:R-:W-:Y:S02]  /*8160*/  SHF.R.U32.HI R18, RZ, 0x10, R31 ;  /* 0x00000010ff127819 */ /* 0x000fe4000001161f */
[--C-:B------:R-:W-:Y:S01]  /*8170*/  SHF.R.U64 R23, R8, 0x10, R9.reuse ;  /* 0x0000001008177819 */ /* 0x100fe20000001209 */
[----:B------:R-:W-:Y:S01]  /*8180*/  IMAD.MOV.U32 R8, RZ, RZ, R64 ;  /* 0x000000ffff087224 */ /* 0x000fe200078e0040 */
[----:B------:R-:W-:Y:S01]  /*8190*/  SHF.R.U32.HI R22, RZ, 0x10, R9 ;  /* 0x00000010ff167819 */ /* 0x000fe20000011609 */
[----:B------:R-:W-:Y:S01]  /*81a0*/  IMAD.MOV.U32 R9, RZ, RZ, R65 ;  /* 0x000000ffff097224 */ /* 0x000fe200078e0041 */
[----:B------:R-:W-:-:S02]  /*81b0*/  SHF.R.U64 R31, R14, 0x10, R15 ;  /* 0x000000100e1f7819 */ /* 0x000fc4000000120f */
[----:B------:R-:W-:Y:S02]  /*81c0*/  SHF.R.U32.HI R30, RZ, 0x10, R15 ;  /* 0x00000010ff1e7819 */ /* 0x000fe4000001160f */
[--C-:B------:R-:W-:Y:S02]  /*81d0*/  SHF.R.U64 R15, R64, 0x10, R65.reuse ;  /* 0x00000010400f7819 */ /* 0x100fe40000001241 */
[----:B------:R-:W-:Y:S02]  /*81e0*/  SHF.R.U32.HI R14, RZ, 0x10, R65 ;  /* 0x00000010ff0e7819 */ /* 0x000fe40000011641 */
        /* <DEDUP_REMOVED lines=24> */
[----:B------:R-:W-:Y:S02]  /*8370*/  LEA R21, R21, 0x18100, 0x1 ;  /* 0x0001810015157811 */ /* 0x000fe400078e08ff */
[----:B------:R-:W-:Y:S01]  /*8380*/  LEA R12, R12, 0x18100, 0x1 ;  /* 0x000181000c0c7811 */ /* 0x000fe200078e08ff */
[----:B------:R-:W-:Y:S06]  /*8390*/  BAR.SYNC.DEFER_BLOCKING 0x0 ;  /* 0x0000000000007b1d */ /* 0x000fec0000010000 */
[----:B------:R-:W-:Y:S05]  /*83a0*/  @P0 BRA `(.L_x_733) ;  /* 0x00000ff000000947 */ /* 0x000fea0003800000 */
[----:B------:R-:W-:Y:S01]  /*83b0*/  ISETP.GE.AND P0, PT, R13, c[0x0][0x27c], PT ;  /* 0x00009f000d007a0c */ /* 0x000fe20003f06270 */
[----:B------:R-:W-:-:S12]  /*83c0*/  BSSY B0, `(.L_x_734) ;  /* 0x0000028000007945 */ /* 0x000fd80003800000 */
[----:B------:R-:W-:Y:S05]  /*83d0*/  @P0 BRA `(.L_x_735) ;  /* 0x0000026000000947 */ /* 0x000fea0003800000 */
[----:B------:R-:W1:Y:S01]  /*83e0*/  LDS.128 R8, [R21] ;  /* 0x0000000015087984 */ /* 0x000e620000000c00 */
[----:B------:R-:W-:Y:S01]  /*83f0*/  SHF.L.U32 R48, R41, 0x10, RZ ;  /* 0x0000001029307819 */ /* 0x000fe200000006ff */
[C---:B------:R-:W-:Y:S01]  /*8400*/  IMAD.U32 R46, R39.reuse, 0x10000, RZ ;  /* 0x00010000272e7824 */ /* 0x040fe200078e00ff */
[----:B------:R-:W-:Y:S02]  /*8410*/  LOP3.LUT R45, R39, 0xffff0000, RZ, 0xc0, !PT ;  /* 0xffff0000272d7812 */ /* 0x000fe400078ec0ff */
[----:B------:R-:W-:Y:S02]  /*8420*/  LOP3.LUT R47, R41, 0xffff0000, RZ, 0xc0, !PT ;  /* 0xffff0000292f7812 */ /* 0x000fe400078ec0ff */
[C---:B-1----:R-:W-:Y:S02]  /*8430*/  LOP3.LUT R43, R8.reuse, 0xffff0000, RZ, 0xc0, !PT ;  /* 0xffff0000082b7812 */ /* 0x042fe400078ec0ff */
[----:B------:R-:W-:Y:S02]  /*8440*/  LOP3.LUT R52, R9, 0xffff0000, RZ, 0xc0, !PT ;  /* 0xffff000009347812 */ /* 0x000fe400078ec0ff */
[----:B------:R-:W-:-:S02]  /*8450*/  SHF.L.U32 R44, R8, 0x10, RZ ;  /* 0x00000010082c7819 */ /* 0x000fc400000006ff */
[----:B------:R-:W-:Y:S01]  /*8460*/  SHF.L.U32 R8, R9, 0x10, RZ ;  /* 0x0000001009087819 */ /* 0x000fe200000006ff */
[C---:B------:R-:W-:Y:S01]  /*8470*/  FMUL.FTZ R9, R43.reuse, R46 ;  /* 0x0000002e2b097220 */ /* 0x040fe20000410000 */
[C---:B------:R-:W-:Y:S01]  /*8480*/  SHF.L.U32 R50, R10.reuse, 0x10, RZ ;  /* 0x000000100a327819 */ /* 0x040fe200000006ff */
[-C--:B------:R-:W-:Y:S01]  /*8490*/  FMUL.FTZ R43, R43, R48.reuse ;  /* 0x000000302b2b7220 */ /* 0x080fe20000410000 */
[----:B------:R-:W-:Y:S01]  /*84a0*/  LOP3.LUT R49, R10, 0xffff0000, RZ, 0xc0, !PT ;  /* 0xffff00000a317812 */ /* 0x000fe200078ec0ff */
[C---:B------:R-:W-:Y:S01]  /*84b0*/  IMAD.U32 R10, R11.reuse, 0x10000, RZ ;  /* 0x000100000b0a7824 */ /* 0x040fe200078e00ff */
[----:B------:R-:W-:Y:S01]  /*84c0*/  LOP3.LUT R51, R11, 0xffff0000, RZ, 0xc0, !PT ;  /* 0xffff00000b337812 */ /* 0x000fe200078ec0ff */
[----:B------:R-:W-:Y:S02]  /*84d0*/  FMUL.FTZ R11, R52, R45 ;  /* 0x0000002d340b7220 */ /* 0x000fe40000410000 */
[----:B------:R-:W-:Y:S01]  /*84e0*/  FFMA.FTZ R9, R44, R48, -R9 ;  /* 0x000000302c097223 */ /* 0x000fe20000010809 */
        /* <DEDUP_REMOVED lines=8> */
[----:B------:R-:W-:Y:S02]  /*8570*/  FMUL.FTZ R45, R49, R46 ;  /* 0x0000002e312d7220 */ /* 0x000fe40000410000 */
[----:B------:R-:W-:Y:S02]  /*8580*/  FMUL.FTZ R8, R51, R43 ;  /* 0x0000002b33087220 */ /* 0x000fe40000410000 */
[-C--:B------:R-:W-:Y:S02]  /*8590*/  FMUL.FTZ R49, R49, R48.reuse ;  /* 0x0000003031317220 */ /* 0x080fe40000410000 */
[----:B------:R-:W-:Y:S02]  /*85a0*/  FMUL.FTZ R51, R51, R47 ;  /* 0x0000002f33337220 */ /* 0x000fe40000410000 */
[C---:B------:R-:W-:Y:S02]  /*85b0*/  FFMA.FTZ R45, R50.reuse, R48, -R45 ;  /* 0x00000030322d7223 */ /* 0x040fe4000001082d */
[----:B------:R-:W-:-:S02]  /*85c0*/  FFMA.FTZ R46, R50, R46, R49 ;  /* 0x0000002e322e7223 */ /* 0x000fc40000010031 */
[----:B------:R-:W-:Y:S01]  /*85d0*/  FFMA.FTZ R47, R10, R47, -R8 ;  /* 0x0000002f0a2f7223 */ /* 0x000fe20000010808 */
[----:B------:R-:W-:Y:S01]  /*85e0*/  F2FP.BF16.PACK_AB R8, R44, R9 ;  /* 0x000000092c08723e */ /* 0x000fe200000010ff */
[----:B------:R-:W-:Y:S01]  /*85f0*/  FFMA.FTZ R48, R10, R43, R51 ;  /* 0x0000002b0a307223 */ /* 0x000fe20000010033 */
[----:B------:R-:W-:Y:S02]  /*8600*/  F2FP.BF16.PACK_AB R9, R52, R11 ;  /* 0x0000000b3409723e */ /* 0x000fe400000010ff */
[----:B------:R-:W-:Y:S02]  /*8610*/  F2FP.BF16.PACK_AB R10, R46, R45 ;  /* 0x0000002d2e0a723e */ /* 0x000fe400000010ff */
[----:B------:R-:W-:-:S05]  /*8620*/  F2FP.BF16.PACK_AB R11, R48, R47 ;  /* 0x0000002f300b723e */ /* 0x000fca00000010ff */
[----:B------:R1:W-:Y:S02]  /*8630*/  STS.128 [R21], R8 ;  /* 0x0000000815007388 */ /* 0x0003e40000000c00 */
.L_x_735:
[----:B------:R-:W-:Y:S05]  /*8640*/  BSYNC B0 ;  /* 0x0000000000007941 */ /* 0x000fea0003800000 */
.L_x_734:
[----:B-1----:R-:W-:Y:S01]  /*8650*/  IADD3 R8, R13, 0x10, RZ ;  /* 0x000000100d087810 */ /* 0x002fe20007ffe0ff */
[----:B------:R-:W-:Y:S03]  /*8660*/  BSSY B0, `(.L_x_736) ;  /* 0x0000029000007945 */ /* 0x000fe60003800000 */
[----:B------:R-:W-:-:S13]  /*8670*/  ISETP.GE.AND P0, PT, R8, c[0x0][0x27c], PT ;  /* 0x00009f0008007a0c */ /* 0x000fda0003f06270 */
        /* <DEDUP_REMOVED lines=39> */
.L_x_737:
[----:B------:R-:W-:Y:S05]  /*88f0*/  BSYNC B0 ;  /* 0x0000000000007941 */ /* 0x000fea0003800000 */
.L_x_736:
[----:B-1----:R-:W-:Y:S01]  /*8900*/  IADD3 R8, R13, 0x20, RZ ;  /* 0x000000200d087810 */ /* 0x002fe20007ffe0ff */
[----:B------:R-:W-:Y:S03]  /*8910*/  BSSY B0, `(.L_x_738) ;  /* 0x0000029000007945 */ /* 0x000fe60003800000 */
[----:B------:R-:W-:-:S13]  /*8920*/  ISETP.GE.AND P0, PT, R8, c[0x0][0x27c], PT ;  /* 0x00009f0008007a0c */ /* 0x000fda0003f06270 */
[----:B------:R-:W-:Y:S05]  /*8930*/  @P0 BRA `(.L_x_739) ;  /* 0x0000026000000947 */ /* 0x000fea0003800000 */
[----:B------:R-:W1:Y:S01]  /*8940*/  LDS.128 R8, [R21+0x4000] ;  /* 0x0040000015087984 */ /* 0x000e620000000c00 */
        /* <DEDUP_REMOVED lines=36> */
[----:B------:R1:W-:Y:S02]  /*8b90*/  STS.128 [R21+0x4000], R8 ;  /* 0x0040000815007388 */ /* 0x0003e40000000c00 */
.L_x_739:
[----:B------:R-:W-:Y:S05]  /*8ba0*/  BSYNC B0 ;  /* 0x0000000000007941 */ /* 0x000fea0003800000 */
.L_x_738:
        /* <DEDUP_REMOVED lines=42> */
.L_x_741:
[----:B------:R-:W-:Y:S05]  /*8e50*/  BSYNC B0 ;  /* 0x0000000000007941 */ /* 0x000fea0003800000 */
.L_x_740:
        /* <DEDUP_REMOVED lines=42> */
.L_x_743:
[----:B------:R-:W-:Y:S05]  /*9100*/  BSYNC B0 ;  /* 0x0000000000007941 */ /* 0x000fea0003800000 */
.L_x_742:
[----:B-1----:R-:W-:-:S04]  /*9110*/  IADD3 R8, R13, 0x50, RZ ;  /* 0x000000500d087810 */ /* 0x002fc80007ffe0ff */
[----:B------:R-:W-:-:S13]  /*9120*/  ISETP.GE.AND P0, PT, R8, c[0x0][0x27c], PT ;  /* 0x00009f0008007a0c */ /* 0x000fda0003f06270 */
[----:B------:R-:W-:Y:S05]  /*9130*/  @P0 BRA `(.L_x_733) ;  /* 0x0000026000000947 */ /* 0x000fea0003800000 */
[----:B------:R-:W1:Y:S01]  /*9140*/  LDS.128 R8, [R12+0x8000] ;  /* 0x008000000c087984 */ /* 0x000e620000000c00 */
[C---:B------:R-:W-:Y:S01]  /*9150*/  SHF.L.U32 R48, R20.reuse, 0x10, RZ ;  /* 0x0000001014307819 */ /* 0x040fe200000006ff */
        /* <DEDUP_REMOVED lines=36> */
.L_x_733:
[----:B------:R-:W-:Y:S05]  /*93a0*/  BSYNC B1 ;  /* 0x0000000000017941 */ /* 0x000fea0003800000 */
.L_x_732:
        /* <DEDUP_REMOVED lines=36> */
[----:B------:R-:W-:-:S02]  /*95f0*/  FFMA.FTZ R46, R11, R47, R46 ;  /* 0x0000002f0b2e7223 */ /* 0x000fc4000001002e */
[----:B------:R-:W-:Y:S01]  /*9600*/  FFMA.FTZ R41, R41, R47, -R8 ;  /* 0x0000002f29297223 */ /* 0x000fe20000010808 */
[----:B------:R-:W-:Y:S01]  /*9610*/  F2FP.BF16.PACK_AB R8, R19, R10 ;  /* 0x0000000a1308723e */ /* 0x000fe200000010ff */
[-C--:B------:R-:W-:Y:S02]  /*9620*/  FFMA.FTZ R11, R40, R45.reuse, -R39 ;  /* 0x0000002d280b7223 */ /* 0x080fe40000010827 */
[----:B------:R-:W-:Y:S01]  /*9630*/  FFMA.FTZ R48, R38, R45, R48 ;  /* 0x0000002d26307223 */ /* 0x000fe20000010030 */
[----:B------:R-:W-:-:S04]  /*9640*/  F2FP.BF16.PACK_AB R10, R46, R41 ;  /* 0x000000292e0a723e */ /* 0x000fc800000010ff */
[----:B------:R-:W-:-:S05]  /*9650*/  F2FP.BF16.PACK_AB R11, R48, R11 ;  /* 0x0000000b300b723e */ /* 0x000fca00000010ff */
[----:B------:R1:W-:Y:S02]  /*9660*/  STS.128 [R21+0x2000], R8 ;  /* 0x0020000815007388 */ /* 0x0003e40000000c00 */
.L_x_746:
[----:B------:R-:W-:Y:S05]  /*9670*/  BSYNC B0 ;  /* 0x0000000000007941 */ /* 0x000fea0003800000 */
.L_x_745:
[----:B-1----:R-:W-:Y:S01]  /*9680*/  IADD3 R8, R13, 0x10, RZ ;  /* 0x000000100d087810 */ /* 0x002fe20007ffe0ff */
[----:B------:R-:W-:Y:S03]  /*9690*/  BSSY B0, `(.L_x_747) ;  /* 0x0000029000007945 */ /* 0x000fe60003800000 */
[----:B------:R-:W-:-:S13]  /*96a0*/  ISETP.GE.AND P0, PT, R8, c[0x0][0x27c], PT ;  /* 0x00009f0008007a0c */ /* 0x000fda0003f06270 */
[----:B------:R-:W-:Y:S05]  /*96b0*/  @P0 BRA `(.L_x_748) ;  /* 0x0000026000000947 */ /* 0x000fea0003800000 */
[----:B------:R-:W1:Y:S01]  /*96c0*/  LDS.128 R8, [R12+0x2000] ;  /* 0x002000000c087984 */ /* 0x000e620000000c00 */
        /* <DEDUP_REMOVED lines=37> */
.L_x_748:
[----:B------:R-:W-:Y:S05]  /*9920*/  BSYNC B0 ;  /* 0x0000000000007941 */ /* 0x000fea0003800000 */
.L_x_747:
        /* <DEDUP_REMOVED lines=42> */
.L_x_750:
[----:B------:R-:W-:Y:S05]  /*9bd0*/  BSYNC B0 ;  /* 0x0000000000007941 */ /* 0x000fea0003800000 */
.L_x_749:
        /* <DEDUP_REMOVED lines=42> */
.L_x_752:
[----:B------:R-:W-:Y:S05]  /*9e80*/  BSYNC B0 ;  /* 0x0000000000007941 */ /* 0x000fea0003800000 */
.L_x_751:
        /* <DEDUP_REMOVED lines=42> */
.L_x_754:
[----:B------:R-:W-:Y:S05]  /*a130*/  BSYNC B0 ;  /* 0x0000000000007941 */ /* 0x000fea0003800000 */
.L_x_753:
[----:B------:R-:W-:-:S04]  /*a140*/  IADD3 R13, R13, 0x50, RZ ;  /* 0x000000500d0d7810 */ /* 0x000fc80007ffe0ff */
[----:B------:R-:W-:-:S13]  /*a150*/  ISETP.GE.AND P0, PT, R13, c[0x0][0x27c], PT ;  /* 0x00009f000d007a0c */ /* 0x000fda0003f06270 */
[----:B------:R-:W-:Y:S05]  /*a160*/  @P0 BRA `(.L_x_744) ;  /* 0x0000320000000947 */ /* 0x000fea0003800000 */
[----:B-1----:R-:W1:Y:S01]  /*a170*/  LDS.128 R8, [R12+0xa000] ;  /* 0x00a000000c087984 */ /* 0x002e620000000c00 */
[C---:B------:R-:W-:Y:S02]  /*a180*/  SHF.L.U32 R22, R20.reuse, 0x10, RZ ;  /* 0x0000001014167819 */ /* 0x040fe400000006ff */
[----:B------:R-:W-:Y:S01]  /*a190*/  LOP3.LUT R21, R20, 0xffff0000, RZ, 0xc0, !PT ;  /* 0xffff000014157812 */ /* 0x000fe200078ec0ff */
[C---:B------:R-:W-:Y:S01]  /*a1a0*/  IMAD.U32 R20, R15.reuse, 0x10000, RZ ;  /* 0x000100000f147824 */ /* 0x040fe200078e00ff */
[----:B------:R-:W-:Y:S02]  /*a1b0*/  LOP3.LUT R15, R15, 0xffff0000, RZ, 0xc0, !PT ;  /* 0xffff00000f0f7812 */ /* 0x000fe400078ec0ff */
[C---:B-1----:R-:W-:Y:S01]  /*a1c0*/  LOP3.LUT R13, R8.reuse, 0xffff0000, RZ, 0xc0, !PT ;  /* 0xffff0000080d7812 */ /* 0x042fe200078ec0ff */
[----:B------:R-:W-:Y:S01]  /*a1d0*/  IMAD.U32 R23, R11, 0x10000, RZ ;  /* 0x000100000b177824 */ /* 0x000fe200078e00ff */
[----:B------:R-:W-:Y:S02]  /*a1e0*/  SHF.L.U32 R19, R8, 0x10, RZ ;  /* 0x0000001008137819 */ /* 0x000fe400000006ff */
[----:B------:R-:W-:-:S02]  /*a1f0*/  SHF.L.U32 R25, R10, 0x10, RZ ;  /* 0x000000100a197819 */ /* 0x000fc400000006ff */
[----:B------:R-:W-:Y:S01]  /*a200*/  LOP3.LUT R24, R10, 0xffff0000, RZ, 0xc0, !PT ;  /* 0xffff00000a187812 */ /* 0x000fe200078ec0ff */
[-C--:B------:R-:W-:Y:S01]  /*a210*/  FMUL.FTZ R10, R20, R13.reuse ;  /* 0x0000000d140a7220 */ /* 0x080fe20000410000 */
[C---:B------:R-:W-:Y:S01]  /*a220*/  SHF.L.U32 R8, R9.reuse, 0x10, RZ ;  /* 0x0000001009087819 */ /* 0x040fe200000006ff */
[C---:B------:R-:W-:Y:S01]  /*a230*/  FMUL.FTZ R13, R22.reuse, R13 ;  /* 0x0000000d160d7220 */ /* 0x040fe20000410000 */
[----:B------:R-:W-:Y:S01]  /*a240*/  LOP3.LUT R9, R9, 0xffff0000, RZ, 0xc0, !PT ;  /* 0xffff000009097812 */ /* 0x000fe200078ec0ff */
[-C--:B------:R-:W-:Y:S01]  /*a250*/  FFMA.FTZ R10, R22, R19.reuse, -R10 ;  /* 0x00000013160a7223 */ /* 0x080fe2000001080a */
[----:B------:R-:W-:Y:S01]  /*a260*/  LOP3.LUT R26, R11, 0xffff0000, RZ, 0xc0, !PT ;  /* 0xffff00000b1a7812 */ /* 0x000fe200078ec0ff */
[----:B------:R-:W-:Y:S01]  /*a270*/  FFMA.FTZ R13, R20, R19, R13 ;  /* 0x00000013140d7223 */ /* 0x000fe2000001000d */
[----:B------:R-:W-:Y:S01]  /*a280*/  SHF.L.U32 R19, R14, 0x10, RZ ;  /* 0x000000100e137819 */ /* 0x000fe200000006ff */
[-C--:B------:R-:W-:Y:S01]  /*a290*/  FMUL.FTZ R11, R15, R9.reuse ;  /* 0x000000090f0b7220 */ /* 0x080fe20000410000 */
[----:B------:R-:W-:Y:S01]  /*a2a0*/  SHF.L.U32 R20, R18, 0x10, RZ ;  /* 0x0000001012147819 */ /* 0x000fe200000006ff */
[C---:B------:R-:W-:Y:S01]  /*a2b0*/  FMUL.FTZ R9, R21.reuse, R9 ;  /* 0x0000000915097220 */ /* 0x040fe20000410000 */
[----:B------:R-:W-:Y:S01]  /*a2c0*/  LOP3.LUT R14, R14, 0xffff0000, RZ, 0xc0, !PT ;  /* 0xffff00000e0e7812 */ /* 0x000fe200078ec0ff */
[-C--:B------:R-:W-:Y:S01]  /*a2d0*/  FFMA.FTZ R11, R21, R8.reuse, -R11 ;  /* 0x00000008150b7223 */ /* 0x080fe2000001080b */
[----:B------:R-:W-:Y:S01]  /*a2e0*/  LOP3.LUT R18, R18, 0xffff0000, RZ, 0xc0, !PT ;  /* 0xffff000012127812 */ /* 0x000fe200078ec0ff */
[----:B------:R-:W-:-:S02]  /*a2f0*/  FFMA.FTZ R22, R15, R8, R9 ;  /* 0x000000080f167223 */ /* 0x000fc40000010009 */
[----:B------:R-:W-:Y:S02]  /*a300*/  FMUL.FTZ R8, R19, R24 ;  /* 0x0000001813087220 */ /* 0x000fe40000410000 */
[----:B------:R-:W-:Y:S02]  /*a310*/  FMUL.FTZ R9, R14, R26 ;  /* 0x0000001a0e097220 */ /* 0x000fe40000410000 */
[----:B------:R-:W-:Y:S02]  /*a320*/  FMUL.FTZ R24, R20, R24 ;  /* 0x0000001814187220 */ /* 0x000fe40000410000 */
[C---:B------:R-:W-:Y:S02]  /*a330*/  FMUL.FTZ R26, R18.reuse, R26 ;  /* 0x0000001a121a7220 */ /* 0x040fe40000410000 */
[----:B------:R-:W-:Y:S01]  /*a340*/  FFMA.FTZ R18, R18, R23, -R9 ;  /* 0x0000001712127223 */ /* 0x000fe20000010809 */
[----:B------:R-:W-:Y:S01]  /*a350*/  F2FP.BF16.PACK_AB R9, R22, R11 ;  /* 0x0000000b1609723e */ /* 0x000fe200000010ff */
[-C--:B------:R-:W-:Y:S01]  /*a360*/  FFMA.FTZ R20, R20, R25.reuse, -R8 ;  /* 0x0000001914147223 */ /* 0x080fe20000010808 */
[----:B------:R-:W-:Y:S01]  /*a370*/  F2FP.BF16.PACK_AB R8, R13, R10 ;  /* 0x0000000a0d08723e */ /* 0x000fe200000010ff */
[----:B------:R-:W-:-:S02]  /*a380*/  FFMA.FTZ R19, R19, R25, R24 ;  /* 0x0000001913137223 */ /* 0x000fc40000010018 */
[----:B------:R-:W-:-:S03]  /*a390*/  FFMA.FTZ R23, R14, R23, R26 ;  /* 0x000000170e177223 */ /* 0x000fc6000001001a */
[----:B------:R-:W-:Y:S02]  /*a3a0*/  F2FP.BF16.PACK_AB R10, R19, R20 ;  /* 0x00000014130a723e */ /* 0x000fe400000010ff */
[----:B------:R-:W-:-:S05]  /*a3b0*/  F2FP.BF16.PACK_AB R11, R23, R18 ;  /* 0x00000012170b723e */ /* 0x000fca00000010ff */
[----:B------:R1:W-:Y:S01]  /*a3c0*/  STS.128 [R12+0xa000], R8 ;  /* 0x00a000080c007388 */ /* 0x0003e20000000c00 */
[----:B------:R-:W-:Y:S05]  /*a3d0*/  BRA `(.L_x_744) ;  /* 0x00002f9000007947 */ /* 0x000fea0003800000 */
.L_x_729:
        /* <DEDUP_REMOVED lines=18> */
[----:B------:R-:W-:Y:S01]  /*a500*/  CS2R R10, SRZ ;  /* 0x00000000000a7805 */ /* 0x000fe2000001ff00 */
[----:B------:R-:W-:Y:S01]  /*a510*/  CS2R R8, SRZ ;  /* 0x0000000000087805 */ /* 0x000fe2000001ff00 */
[----:B------:R-:W-:-:S08]  /*a520*/  IADD3 R13, R18, 0x20, RZ ;  /* 0x00000020120d7810 */ /* 0x000fd00007ffe0ff */
[----:B------:R-:W-:-:S04]  /*a530*/  @!P0 IMAD.WIDE R22, R18, 0x2, R42 ;  /* 0x0000000212168825 */ /* 0x000fc800078e022a */
[----:B------:R-:W-:Y:S01]  /*a540*/  @!P0 IMAD.WIDE R24, R18, 0x2, R46 ;  /* 0x0000000212188825 */ /* 0x000fe200078e022e */
[----:B------:R1:W5:Y:S04]  /*a550*/  @!P0 LD.E.128 R32, [R22.64] ;  /* 0x0000000616208980 */ /* 0x000368000c101d00 */
[----:B------:R2:W5:Y:S01]  /*a560*/  @!P0 LD.E.128 R8, [R24.64] ;  /* 0x0000000618088980 */ /* 0x000562000c101d00 */
[----:B------:R-:W-:Y:S01]  /*a570*/  ISETP.GE.AND P0, PT, R13, c[0x0][0x27c], PT ;  /* 0x00009f000d007a0c */ /* 0x000fe20003f06270 */
[----:B------:R-:W-:Y:S01]  /*a580*/  CS2R R30, SRZ ;  /* 0x00000000001e7805 */ /* 0x000fe2000001ff00 */
[----:B------:R-:W-:Y:S01]  /*a590*/  CS2R R28, SRZ ;  /* 0x00000000001c7805 */ /* 0x000fe2000001ff00 */
[----:B------:R-:W-:-:S10]  /*a5a0*/  CS2R R14, SRZ ;  /* 0x00000000000e7805 */ /* 0x000fd4000001ff00 */
[----:B------:R-:W-:-:S04]  /*a5b0*/  @!P0 SHF.R.S32.HI R12, RZ, 0x1f, R13 ;  /* 0x0000001fff0c8819 */ /* 0x000fc8000001140d */
[----:B------:R-:W-:-:S04]  /*a5c0*/  @!P0 LEA.HI R12, R12, R13, RZ, 0x3 ;  /* 0x0000000d0c0c8211 */ /* 0x000fc800078f18ff */
[----:B------:R-:W-:Y:S02]  /*a5d0*/  @!P0 LOP3.LUT R20, R12, 0xfffffff8, RZ, 0xc0, !PT ;  /* 0xfffffff80c148812 */ /* 0x000fe400078ec0ff */
[----:B------:R-:W-:Y:S01]  /*a5e0*/  CS2R R12, SRZ ;  /* 0x00000000000c7805 */ /* 0x000fe2000001ff00 */
[----:B------:R-:W-:Y:S02]  /*a5f0*/  IADD3 R21, R18, 0x40, RZ ;  /* 0x0000004012157810 */ /* 0x000fe40007ffe0ff */
[----:B-1----:R-:W-:-:S04]  /*a600*/  @!P0 IMAD.WIDE R22, R20, 0x2, R42 ;  /* 0x0000000214168825 */ /* 0x002fc800078e022a */
[----:B------:R-:W-:Y:S01]  /*a610*/  @!P0 IMAD.WIDE R36, R20, 0x2, R46 ;  /* 0x0000000214248825 */ /* 0x000fe200078e022e */
[----:B------:R1:W5:Y:S04]  /*a620*/  @!P0 LD.E.128 R28, [R22.64] ;  /* 0x00000006161c8980 */ /* 0x000368000c101d00 */
[----:B------:R3:W5:Y:S01]  /*a630*/  @!P0 LD.E.128 R12, [R36.64] ;  /* 0x00000006240c8980 */ /* 0x000762000c101d00 */
[----:B------:R-:W-:Y:S01]  /*a640*/  ISETP.GE.AND P0, PT, R21, c[0x0][0x27c], PT ;  /* 0x00009f0015007a0c */ /* 0x000fe20003f06270 */
[----:B------:R-:W-:Y:S01]  /*a650*/  CS2R R26, SRZ ;  /* 0x00000000001a7805 */ /* 0x000fe2000001ff00 */
[----:B--2---:R-:W-:-:S11]  /*a660*/  CS2R R24, SRZ ;  /* 0x0000000000187805 */ /* 0x004fd6000001ff00 */
[----:B------:R-:W-:-:S04]  /*a670*/  @!P0 SHF.R.S32.HI R20, RZ, 0x1f, R21 ;  /* 0x0000001fff148819 */ /* 0x000fc80000011415 */
[----:B------:R-:W-:Y:S01]  /*a680*/  @!P0 LEA.HI R20, R20, R21, RZ, 0x3 ;  /* 0x0000001514148211 */ /* 0x000fe200078f18ff */
[----:B-1----:R-:W-:-:S03]  /*a690*/  CS2R R22, SRZ ;  /* 0x0000000000167805 */ /* 0x002fc6000001ff00 */
[----:B------:R-:W-:-:S05]  /*a6a0*/  @!P0 LOP3.LUT R20, R20, 0xfffffff8, RZ, 0xc0, !PT ;  /* 0xfffffff814148812 */ /* 0x000fca00078ec0ff */
[----:B------:R-:W-:-:S04]  /*a6b0*/  @!P0 IMAD.WIDE R42, R20, 0x2, R42 ;  /* 0x00000002142a8825 */ /* 0x000fc800078e022a */
[----:B------:R-:W-:Y:S01]  /*a6c0*/  @!P0 IMAD.WIDE R46, R20, 0x2, R46 ;  /* 0x00000002142e8825 */ /* 0x000fe200078e022e */
[----:B------:R3:W5:Y:S01]  /*a6d0*/  @!P0 LD.E.128 R24, [R42.64] ;  /* 0x000000062a188980 */ /* 0x000762000c101d00 */
[----:B------:R-:W-:-:S06]  /*a6e0*/  CS2R R20, SRZ ;  /* 0x0000000000147805 */ /* 0x000fcc000001ff00 */
[----:B------:R3:W5:Y:S02]  /*a6f0*/  @!P0 LD.E.128 R20, [R46.64] ;  /* 0x000000062e148980 */ /* 0x000764000c101d00 */
.L_x_756:
[----:B------:R-:W-:Y:S05]  /*a700*/  BSYNC B0 ;  /* 0x0000000000007941 */ /* 0x000fea0003800000 */
.L_x_755:
[----:B---3-5:R-:W-:Y:S01]  /*a710*/  IMAD.MOV.U32 R46, RZ, RZ, R8 ;  /* 0x000000ffff2e7224 */ /* 0x028fe200078e0008 */
[----:B------:R-:W-:Y:S01]  /*a720*/  SHF.R.U64 R39, R8, 0x10, R9 ;  /* 0x0000001008277819 */ /* 0x000fe20000001209 */
[----:B------:R-:W-:Y:S01]  /*a730*/  IMAD R90, R90, -0x80, R41 ;  /* 0xffffff805a5a7824 */ /* 0x000fe200078e0229 */
[----:B------:R-:W-:Y:S01]  /*a740*/  SHF.R.U64 R43, R32, 0x10, R33 ;  /* 0x00000010202b7819 */ /* 0x000fe20000001221 */
[----:B------:R-:W-:Y:S01]  /*a750*/  IMAD.MOV.U32 R66, RZ, RZ, R32 ;  /* 0x000000ffff427224 */ /* 0x000fe200078e0020 */
[----:B------:R-:W-:Y:S01]  /*a760*/  PRMT R39, R46, 0x5410, R39 ;  /* 0x000054102e277816 */ /* 0x000fe20000000027 */
[--C-:B------:R-:W-:Y:S01]  /*a770*/  IMAD.MOV.U32 R67, RZ, RZ, R33.reuse ;  /* 0x000000ffff437224 */ /* 0x100fe200078e0021 */
[----:B------:R-:W-:Y:S01]  /*a780*/  IMNMX R46, R90, 0x80, PT ;  /* 0x000000805a2e7817 */ /* 0x000fe20003800200 */
[----:B------:R-:W-:Y:S01]  /*a790*/  IMAD.MOV.U32 R65, RZ, RZ, R34 ;  /* 0x000000ffff417224 */ /* 0x000fe200078e0022 */
[----:B------:R-:W-:Y:S01]  /*a7a0*/  SHF.R.U32.HI R42, RZ, 0x10, R33 ;  /* 0x00000010ff2a7819 */ /* 0x000fe20000011621 */
[----:B------:R-:W-:Y:S01]  /*a7b0*/  IMAD.MOV.U32 R63, RZ, RZ, R35 ;  /* 0x000000ffff3f7224 */ /* 0x000fe200078e0023 */
[----:B------:R-:W-:Y:S01]  /*a7c0*/  ISETP.GE.AND P0, PT, R19, R46, PT ;  /* 0x0000002e1300720c */ /* 0x000fe20003f06270 */
[----:B------:R-:W-:Y:S01]  /*a7d0*/  IMAD.MOV.U32 R38, RZ, RZ, R9 ;  /* 0x000000ffff267224 */ /* 0x000fe200078e0009 */
[----:B------:R-:W-:Y:S01]  /*a7e0*/  SHF.R.U64 R64, R34, 0x10, R35 ;  /* 0x0000001022407819 */ /* 0x000fe20000001223 */
[----:B------:R-:W-:Y:S01]  /*a7f0*/  IMAD.MOV.U32 R61, RZ, RZ, R29 ;  /* 0x000000ffff3d7224 */ /* 0x000fe200078e001d */
[----:B------:R-:W-:Y:S01]  /*a800*/  SHF.R.U32.HI R40, RZ, 0x10, R35 ;  /* 0x00000010ff287819 */ /* 0x000fe20000011623 */
[----:B------:R-:W-:Y:S01]  /*a810*/  IMAD.MOV.U32 R60, RZ, RZ, R30 ;  /* 0x000000ffff3c7224 */ /* 0x000fe200078e001e */
[----:B------:R-:W-:Y:S01]  /*a820*/  SHF.R.U32.HI R51, RZ, 0x10, R9 ;  /* 0x00000010ff337819 */ /* 0x000fe20000011609 */
[----:B------:R-:W-:Y:S01]  /*a830*/  IMAD.MOV.U32 R59, RZ, RZ, R31 ;  /* 0x000000ffff3b7224 */ /* 0x000fe200078e001f */
[--C-:B------:R-:W-:Y:S01]  /*a840*/  SHF.R.U64 R35, R28, 0x10, R29.reuse ;  /* 0x000000101c237819 */ /* 0x100fe2000000121d */
[----:B------:R-:W-:Y:S01]  /*a850*/  IMAD.MOV.U32 R50, RZ, RZ, R12 ;  /* 0x000000ffff327224 */ /* 0x000fe200078e000c */
[----:B------:R-:W-:Y:S01]  /*a860*/  SHF.R.U32.HI R34, RZ, 0x10, R29 ;  /* 0x00000010ff227819 */ /* 0x000fe2000001161d */
[----:B------:R-:W-:Y:S01]  /*a870*/  IMAD.MOV.U32 R62, RZ, RZ, R28 ;  /* 0x000000ffff3e7224 */ /* 0x000fe200078e001c */
[--C-:B------:R-:W-:Y:S01]  /*a880*/  SHF.R.U64 R33, R30, 0x10, R31.reuse ;  /* 0x000000101e217819 */ /* 0x100fe2000000121f */
[----:B------:R-:W-:Y:S01]  /*a890*/  IMAD.MOV.U32 R54, RZ, RZ, R24 ;  /* 0x000000ffff367224 */ /* 0x000fe200078e0018 */
[----:B------:R-:W-:Y:S01]  /*a8a0*/  SHF.R.U32.HI R32, RZ, 0x10, R31 ;  /* 0x00000010ff207819 */ /* 0x000fe2000001161f */
[----:B------:R-:W-:Y:S01]  /*a8b0*/  IMAD.MOV.U32 R29, RZ, RZ, R25 ;  /* 0x000000ffff1d7224 */ /* 0x000fe200078e0019 */
[----:B------:R-:W-:Y:S01]  /*a8c0*/  SHF.R.U64 R9, R12, 0x10, R13 ;  /* 0x000000100c097819 */ /* 0x000fe2000000120d */
[----:B------:R-:W-:Y:S01]  /*a8d0*/  IMAD.MOV.U32 R48, RZ, RZ, R10 ;  /* 0x000000ffff307224 */ /* 0x000fe200078e000a */
[----:B------:R-:W-:Y:S01]  /*a8e0*/  SHF.R.U64 R31, R24, 0x10, R25 ;  /* 0x00000010181f7819 */ /* 0x000fe20000001219 */
[--C-:B------:R-:W-:Y:S01]  /*a8f0*/  IMAD.MOV.U32 R36, RZ, RZ, R11.reuse ;  /* 0x000000ffff247224 */ /* 0x100fe200078e000b */
[----:B------:R-:W-:Y:S01]  /*a900*/  SHF.R.U64 R37, R10, 0x10, R11 ;  /* 0x000000100a257819 */ /* 0x000fe2000000120b */
        /* <DEDUP_REMOVED lines=8> */
[----:B------:R-:W-:Y:S01]  /*a990*/  IMAD.MOV.U32 R52, RZ, RZ, R14 ;  /* 0x000000ffff347224 */ /* 0x000fe200078e000e */
[--C-:B------:R-:W-:Y:S01]  /*a9a0*/  SHF.R.U64 R11, R14, 0x10, R15.reuse ;  /* 0x000000100e0b7819 */ /* 0x100fe2000000120f */
[--C-:B------:R-:W-:Y:S01]  /*a9b0*/  IMAD.MOV.U32 R28, RZ, RZ, R15.reuse ;  /* 0x000000ffff1c7224 */ /* 0x100fe200078e000f */
[----:B------:R-:W-:Y:S01]  /*a9c0*/  SHF.R.U32.HI R57, RZ, 0x10, R15 ;  /* 0x00000010ff397819 */ /* 0x000fe2000001160f */
[--C-:B------:R-:W-:Y:S01]  /*a9d0*/  IMAD.MOV.U32 R8, RZ, RZ, R21.reuse ;  /* 0x000000ffff087224 */ /* 0x100fe200078e0015 */
        /* <DEDUP_REMOVED lines=51> */
[----:B------:R-:W-:Y:S02]  /*ad10*/  LOP3.LUT R8, R13, 0x38, R8, 0xf8, !PT ;  /* 0x000000380d087812 */ /* 0x000fe400078ef808 */
        /* <DEDUP_REMOVED lines=41> */
[C---:B------:R-:W-:Y:S01]  /*afb0*/  FFMA.FTZ R56, R49.reuse, R66, -R56 ;  /* 0x0000004231387223 */ /* 0x040fe20000010838 */
        /* <DEDUP_REMOVED lines=9> */
[----:B------:R-:W-:Y:S02]  /*b050*/  IMAD.U32 R64, R36, 0x10000, RZ ;  /* 0x0001000024407824 */ /* 0x000fe400078e00ff */
[----:B------:R-:W-:Y:S02]  /*b060*/  FFMA.FTZ R8, R50, R54, R61 ;  /* 0x0000003632087223 */ /* 0x000fe4000001003d */
[----:B------:R-:W-:Y:S01]  /*b070*/  FFMA.FTZ R54, R52, R59, -R57 ;  /* 0x0000003b34367223 */ /* 0x000fe20000010839 */
        /* <DEDUP_REMOVED lines=25> */
.L_x_760:
[----:B------:R-:W-:Y:S05]  /*b210*/  BSYNC B0 ;  /* 0x0000000000007941 */ /* 0x000fea0003800000 */
.L_x_759:
        /* <DEDUP_REMOVED lines=8> */
[-C--:B------:R-:W-:Y:S01]  /*b2a0*/  LEA.HI R10, R11, R12.reuse, RZ, 0x3 ;  /* 0x0000000c0b0a7211 */ /* 0x080fe200078f18ff */
        /* <DEDUP_REMOVED lines=45> */
[----:B------:R-:W-:Y:S01]  /*b580*/  SHF.L.U32 R9, R11, 0x10, RZ ;  /* 0x000000100b097819 */ /* 0x000fe200000006ff */
        /* <DEDUP_REMOVED lines=14> */
[C---:B------:R-:W-:Y:S01]  /*b670*/  FFMA.FTZ R56, R51.reuse, R56, -R61 ;  /* 0x0000003833387223 */ /* 0x040fe2000001083d */
[----:B------:R-:W-:Y:S01]  /*b680*/  SHF.L.U32 R11, R30, 0x10, RZ ;  /* 0x000000101e0b7819 */ /* 0x000fe200000006ff */
[----:B------:R-:W-:Y:S01]  /*b690*/  FFMA.FTZ R51, R51, R54, R57 ;  /* 0x0000003633337223 */ /* 0x000fe20000010039 */
[----:B------:R-:W-:Y:S01]  /*b6a0*/  F2FP.BF16.PACK_AB R8, R8, R49 ;  /* 0x000000310808723e */ /* 0x000fe200000010ff */
[C---:B------:R-:W-:Y:S02]  /*b6b0*/  FMUL.FTZ R57, R59.reuse, R10 ;  /* 0x0000000a3b397220 */ /* 0x040fe40000410000 */
        /* <DEDUP_REMOVED lines=32> */
.L_x_762:
[----:B------:R-:W-:Y:S05]  /*b8c0*/  BSYNC B0 ;  /* 0x0000000000007941 */ /* 0x000fea0003800000 */
.L_x_761:
[----:B-1----:R-:W-:-:S04]  /*b8d0*/  IADD3 R12, R18, 0x40, RZ ;  /* 0x00000040120c7810 */ /* 0x002fc80007ffe0ff */
        /* <DEDUP_REMOVED lines=8> */
[----:B------:R-:W-:Y:S02]  /*b960*/  LEA.HI R11, R11, R12, RZ, 0x6 ;  /* 0x0000000c0b0b7211 */ /* 0x000fe400078f30ff */
[----:B------:R-:W-:Y:S02]  /*b970*/  SHF.R.S32.HI R13, RZ, 0x3, R10 ;  /* 0x00000003ff0d7819 */ /* 0x000fe4000001140a */
[----:B------:R-:W-:-:S02]  /*b980*/  LOP3.LUT R9, R9, 0x1c0, RZ, 0xc0, !PT ;  /* 0x000001c009097812 */ /* 0x000fc400078ec0ff */
[----:B------:R-:W-:Y:S02]  /*b990*/  LEA.HI R8, R8, R13, RZ, 0x1d ;  /* 0x0000000d08087211 */ /* 0x000fe400078fe8ff */
[----:B------:R-:W-:Y:S02]  /*b9a0*/  LOP3.LUT R15, R9, 0x38, R10, 0xf8, !PT ;  /* 0x00000038090f7812 */ /* 0x000fe400078ef80a */
[----:B------:R-:W-:Y:S02]  /*b9b0*/  SHF.R.S32.HI R13, RZ, 0x1f, R8 ;  /* 0x0000001fff0d7819 */ /* 0x000fe40000011408 */
[----:B------:R-:W-:Y:S02]  /*b9c0*/  SHF.R.U32.HI R10, RZ, 0x3, R9 ;  /* 0x00000003ff0a7819 */ /* 0x000fe40000011609 */
[----:B------:R-:W-:Y:S01]  /*b9d0*/  LEA.HI R13, R13, R8, RZ, 0x3 ;  /* 0x000000080d0d7211 */ /* 0x000fe200078f18ff */
[----:B------:R-:W-:Y:S01]  /*b9e0*/  IMAD.SHL.U32 R8, R8, 0x8, RZ ;  /* 0x0000000808087824 */ /* 0x000fe200078e00ff */
[----:B------:R-:W-:-:S02]  /*b9f0*/  SHF.L.U32 R11, R11, 0x7, RZ ;  /* 0x000000070b0b7819 */ /* 0x000fc400000006ff */
[----:B------:R-:W-:Y:S02]  /*ba00*/  SHF.L.U32 R13, R13, 0xa, RZ ;  /* 0x0000000a0d0d7819 */ /* 0x000fe400000006ff */
[----:B------:R-:W-:Y:S02]  /*ba10*/  LOP3.LUT R9, R9, 0x38, R8, 0xf8, !PT ;  /* 0x0000003809097812 */ /* 0x000fe400078ef808 */
[----:B------:R-:W-:Y:S02]  /*ba20*/  LOP3.LUT R8, R13, 0x7fffe000, RZ, 0xc0, !PT ;  /* 0x7fffe0000d087812 */ /* 0x000fe400078ec0ff */
[----:B------:R-:W-:Y:S02]  /*ba30*/  LOP3.LUT R12, R11, 0x7fffe000, RZ, 0xc0, !PT ;  /* 0x7fffe0000b0c7812 */ /* 0x000fe400078ec0ff */
[----:B------:R-:W-:Y:S02]  /*ba40*/  LOP3.LUT R9, R9, R10, RZ, 0x3c, !PT ;  /* 0x0000000a09097212 */ /* 0x000fe400078e3cff */
[C---:B------:R-:W-:Y:S01]  /*ba50*/  LEA R8, R45.reuse, R8, 0x9 ;  /* 0x000000082d087211 */ /* 0x040fe200078e48ff */
[----:B------:R-:W-:Y:S01]  /*ba60*/  IMAD R12, R45, 0x200, R12 ;  /* 0x000002002d0c7824 */ /* 0x000fe200078e020c */
[----:B------:R-:W-:-:S02]  /*ba70*/  LOP3.LUT R15, R15, R10, RZ, 0x3c, !PT ;  /* 0x0000000a0f0f7212 */ /* 0x000fc400078e3cff */
[----:B------:R-:W-:Y:S01]  /*ba80*/  LOP3.LUT R57, R23, 0xffff0000, RZ, 0xc0, !PT ;  /* 0xffff000017397812 */ /* 0x000fe200078ec0ff */
[----:B------:R-:W-:Y:S01]  /*ba90*/  IMAD.IADD R45, R8, 0x1, R9 ;  /* 0x00000001082d7824 */ /* 0x000fe200078e0209 */
[----:B------:R-:W-:Y:S01]  /*baa0*/  SHF.L.U32 R64, R24, 0x10, RZ ;  /* 0x0000001018407819 */ /* 0x000fe200000006ff */
[----:B------:R-:W-:Y:S02]  /*bab0*/  IMAD.IADD R12, R12, 0x1, R15 ;  /* 0x000000010c0c7824 */ /* 0x000fe400078e020f */
[----:B------:R-:W-:Y:S02]  /*bac0*/  IMAD.SHL.U32 R45, R45, 0x2, RZ ;  /* 0x000000022d2d7824 */ /* 0x000fe400078e00ff */
[----:B------:R-:W-:-:S03]  /*bad0*/  IMAD.SHL.U32 R47, R12, 0x2, RZ ;  /* 0x000000020c2f7824 */ /* 0x000fc600078e00ff */
[----:B------:R-:W1:Y:S04]  /*bae0*/  LDS.128 R8, [R45+0x18100] ;  /* 0x018100002d087984 */ /* 0x000e680000000c00 */
[----:B------:R-:W2:Y:S01]  /*baf0*/  LDS.128 R12, [R47+0x18100] ;  /* 0x018100002f0c7984 */ /* 0x000ea20000000c00 */
[----:B-1----:R-:W-:Y:S01]  /*bb00*/  IMAD.U32 R55, R8, 0x10000, RZ ;  /* 0x0001000008377824 */ /* 0x002fe200078e00ff */
[C---:B------:R-:W-:Y:S01]  /*bb10*/  LOP3.LUT R59, R10.reuse, 0xffff0000, RZ, 0xc0, !PT ;  /* 0xffff00000a3b7812 */ /* 0x040fe200078ec0ff */
[----:B------:R-:W-:Y:S01]  /*bb20*/  IMAD.U32 R53, R10, 0x10000, RZ ;  /* 0x000100000a357824 */ /* 0x000fe200078e00ff */
[----:B------:R-:W-:Y:S01]  /*bb30*/  LOP3.LUT R8, R8, 0xffff0000, RZ, 0xc0, !PT ;  /* 0xffff000008087812 */ /* 0x000fe200078ec0ff */
[----:B------:R-:W-:Y:S01]  /*bb40*/  FMUL.FTZ R56, R55, R54 ;  /* 0x0000003637387220 */ /* 0x000fe20000410000 */
[C---:B--2---:R-:W-:Y:S01]  /*bb50*/  SHF.L.U32 R49, R12.reuse, 0x10, RZ ;  /* 0x000000100c317819 */ /* 0x044fe200000006ff */
[C---:B------:R-:W-:Y:S01]  /*bb60*/  IMAD.U32 R50, R13.reuse, 0x10000, RZ ;  /* 0x000100000d327824 */ /* 0x040fe200078e00ff */
[----:B------:R-:W-:Y:S01]  /*bb70*/  LOP3.LUT R52, R12, 0xffff0000, RZ, 0xc0, !PT ;  /* 0xffff00000c347812 */ /* 0x000fe200078ec0ff */
[C---:B------:R-:W-:Y:S01]  /*bb80*/  IMAD.U32 R51, R14.reuse, 0x10000, RZ ;  /* 0x000100000e337824 */ /* 0x040fe200078e00ff */
[----:B------:R-:W-:Y:S01]  /*bb90*/  LOP3.LUT R12, R13, 0xffff0000, RZ, 0xc0, !PT ;  /* 0xffff00000d0c7812 */ /* 0x000fe200078ec0ff */
[-C--:B------:R-:W-:Y:S01]  /*bba0*/  FMUL.FTZ R10, R55, R62.reuse ;  /* 0x0000003e370a7220 */ /* 0x080fe20000410000 */
[----:B------:R-:W-:Y:S01]  /*bbb0*/  LOP3.LUT R48, R14, 0xffff0000, RZ, 0xc0, !PT ;  /* 0xffff00000e307812 */ /* 0x000fe200078ec0ff */
[----:B------:R-:W-:Y:S01]  /*bbc0*/  FFMA.FTZ R56, R49, R62, -R56 ;  /* 0x0000003e31387223 */ /* 0x000fe20000010838 */
[----:B------:R-:W-:Y:S01]  /*bbd0*/  SHF.L.U32 R13, R15, 0x10, RZ ;  /* 0x000000100f0d7819 */ /* 0x000fe200000006ff */
[----:B------:R-:W-:Y:S01]  /*bbe0*/  FFMA.FTZ R49, R49, R54, R10 ;  /* 0x0000003631317223 */ /* 0x000fe2000001000a */
[----:B------:R-:W-:Y:S01]  /*bbf0*/  LOP3.LUT R14, R15, 0xffff0000, RZ, 0xc0, !PT ;  /* 0xffff00000f0e7812 */ /* 0x000fe200078ec0ff */
[----:B------:R-:W-:Y:S01]  /*bc00*/  IMAD.U32 R62, R21, 0x10000, RZ ;  /* 0x00010000153e7824 */ /* 0x000fe200078e00ff */
[C---:B------:R-:W-:Y:S01]  /*bc10*/  SHF.L.U32 R15, R9.reuse, 0x10, RZ ;  /* 0x00000010090f7819 */ /* 0x040fe200000006ff */
[----:B------:R-:W-:Y:S01]  /*bc20*/  FMUL.FTZ R55, R8, R57 ;  /* 0x0000003908377220 */ /* 0x000fe20000410000 */
[----:B------:R-:W-:Y:S01]  /*bc30*/  LOP3.LUT R60, R9, 0xffff0000, RZ, 0xc0, !PT ;  /* 0xffff0000093c7812 */ /* 0x000fe200078ec0ff */
[----:B------:R-:W-:Y:S01]  /*bc40*/  FMUL.FTZ R61, R53, R62 ;  /* 0x0000003e353d7220 */ /* 0x000fe20000410000 */
[----:B------:R-:W-:-:S02]  /*bc50*/  SHF.L.U32 R9, R11, 0x10, RZ ;  /* 0x000000100b097819 */ /* 0x000fc400000006ff */
[----:B------:R-:W-:Y:S02]  /*bc60*/  LOP3.LUT R58, R11, 0xffff0000, RZ, 0xc0, !PT ;  /* 0xffff00000b3a7812 */ /* 0x000fe400078ec0ff */
[----:B------:R-:W-:Y:S02]  /*bc70*/  LOP3.LUT R11, R27, 0xffff0000, RZ, 0xc0, !PT ;  /* 0xffff00001b0b7812 */ /* 0x000fe400078ec0ff */
[----:B------:R-:W-:Y:S02]  /*bc80*/  SHF.L.U32 R54, R25, 0x10, RZ ;  /* 0x0000001019367819 */ /* 0x000fe400000006ff */
[----:B------:R-:W-:Y:S01]  /*bc90*/  LOP3.LUT R10, R21, 0xffff0000, RZ, 0xc0, !PT ;  /* 0xffff0000150a7812 */ /* 0x000fe200078ec0ff */
[-C--:B------:R-:W-:Y:S02]  /*bca0*/  FMUL.FTZ R8, R8, R11.reuse ;  /* 0x0000000b08087220 */ /* 0x080fe40000410000 */
[----:B------:R-:W-:Y:S02]  /*bcb0*/  FFMA.FTZ R55, R52, R11, -R55 ;  /* 0x0000000b34377223 */ /* 0x000fe40000010837 */
[-C--:B------:R-:W-:Y:S01]  /*bcc0*/  FMUL.FTZ R11, R53, R54.reuse ;  /* 0x00000036350b7220 */ /* 0x080fe20000410000 */
[----:B------:R-:W-:Y:S01]  /*bcd0*/  LOP3.LUT R53, R25, 0xffff0000, RZ, 0xc0, !PT ;  /* 0xffff000019357812 */ /* 0x000fe200078ec0ff */
[----:B------:R-:W-:Y:S01]  /*bce0*/  FFMA.FTZ R54, R51, R54, -R61 ;  /* 0x0000003633367223 */ /* 0x000fe2000001083d */
[----:B------:R-:W-:Y:S01]  /*bcf0*/  LOP3.LUT R61, R26, 0xffff0000, RZ, 0xc0, !PT ;  /* 0xffff00001a3d7812 */ /* 0x000fe200078ec0ff */
[----:B------:R-:W-:-:S02]  /*bd00*/  FFMA.FTZ R8, R52, R57, R8 ;  /* 0x0000003934087223 */ /* 0x000fc40000010008 */
[----:B------:R-:W-:Y:S01]  /*bd10*/  FFMA.FTZ R51, R51, R62, R11 ;  /* 0x0000003e33337223 */ /* 0x000fe2000001000b */
[----:B------:R-:W-:Y:S01]  /*bd20*/  SHF.L.U32 R11, R22, 0x10, RZ ;  /* 0x00000010160b7819 */ /* 0x000fe200000006ff */
[C---:B------:R-:W-:Y:S01]  /*bd30*/  FMUL.FTZ R57, R59.reuse, R10 ;  /* 0x0000000a3b397220 */ /* 0x040fe20000410000 */
[----:B------:R-:W-:Y:S01]  /*bd40*/  F2FP.BF16.PACK_AB R8, R8, R49 ;  /* 0x000000310808723e */ /* 0x000fe200000010ff */
[----:B------:R-:W-:Y:S02]  /*bd50*/  IMAD.U32 R52, R26, 0x10000, RZ ;  /* 0x000100001a347824 */ /* 0x000fe400078e00ff */
[-C--:B------:R-:W-:Y:S02]  /*bd60*/  FMUL.FTZ R59, R59, R53.reuse ;  /* 0x000000353b3b7220 */ /* 0x080fe40000410000 */
[----:B------:R-:W-:Y:S02]  /*bd70*/  FFMA.FTZ R53, R48, R53, -R57 ;  /* 0x0000003530357223 */ /* 0x000fe40000010839 */
[----:B------:R-:W-:-:S02]  /*bd80*/  FMUL.FTZ R57, R15, R11 ;  /* 0x0000000b0f397220 */ /* 0x000fc40000410000 */
[-C--:B------:R-:W-:Y:S02]  /*bd90*/  FMUL.FTZ R15, R15, R52.reuse ;  /* 0x000000340f0f7220 */ /* 0x080fe40000410000 */
[----:B------:R-:W-:Y:S02]  /*bda0*/  IMAD.U32 R62, R20, 0x10000, RZ ;  /* 0x00010000143e7824 */ /* 0x000fe400078e00ff */
        /* <DEDUP_REMOVED lines=11> */
[----:B------:R-:W-:Y:S02]  /*be60*/  FMUL.FTZ R13, R60, R9 ;  /* 0x000000093c0d7220 */ /* 0x000fe40000410000 */
[----:B------:R-:W-:Y:S02]  /*be70*/  FMUL.FTZ R59, R58, R57 ;  /* 0x000000393a3b7220 */ /* 0x000fe40000410000 */
[----:B------:R-:W-:Y:S02]  /*be80*/  FMUL.FTZ R60, R60, R61 ;  /* 0x0000003d3c3c7220 */ /* 0x000fe40000410000 */
        /* <DEDUP_REMOVED lines=13> */
.L_x_758:
[----:B------:R-:W-:Y:S05]  /*bf60*/  BSYNC B1 ;  /* 0x0000000000017941 */ /* 0x000fea0003800000 */
.L_x_757:
        /* <DEDUP_REMOVED lines=8> */
[----:B------:R-:W-:-:S03]  /*bff0*/  IMAD.SHL.U32 R9, R19, 0x40, RZ ;  /* 0x0000004013097824 */ /* 0x000fc600078e00ff */
[----:B------:R-:W-:Y:S02]  /*c000*/  LEA.HI R11, R11, R44, RZ, 0x1d ;  /* 0x0000002c0b0b7211 */ /* 0x000fe400078fe8ff */
[----:B------:R-:W-:Y:S02]  /*c010*/  LEA.HI R8, R8, R19, RZ, 0x3 ;  /* 0x0000001308087211 */ /* 0x000fe400078f18ff */
[----:B------:R-:W-:Y:S01]  /*c020*/  SHF.R.S32.HI R10, RZ, 0x1f, R11 ;  /* 0x0000001fff0a7819 */ /* 0x000fe2000001140b */
[----:B------:R-:W-:Y:S01]  /*c030*/  IMAD.SHL.U32 R12, R11, 0x8, RZ ;  /* 0x000000080b0c7824 */ /* 0x000fe200078e00ff */
[----:B------:R-:W-:Y:S02]  /*c040*/  LOP3.LUT R9, R9, 0x1c0, RZ, 0xc0, !PT ;  /* 0x000001c009097812 */ /* 0x000fe400078ec0ff */
[----:B------:R-:W-:Y:S02]  /*c050*/  LEA.HI R10, R10, R11, RZ, 0x3 ;  /* 0x0000000b0a0a7211 */ /* 0x000fe400078f18ff */
[----:B------:R-:W-:-:S02]  /*c060*/  SHF.L.U32 R8, R8, 0x6, RZ ;  /* 0x0000000608087819 */ /* 0x000fc400000006ff */
[C---:B------:R-:W-:Y:S01]  /*c070*/  LOP3.LUT R14, R9.reuse, 0x38, R18, 0xf8, !PT ;  /* 0x00000038090e7812 */ /* 0x040fe200078ef812 */
[----:B------:R-:W-:Y:S01]  /*c080*/  IMAD.SHL.U32 R10, R10, 0x400, RZ ;  /* 0x000004000a0a7824 */ /* 0x000fe200078e00ff */
[----:B------:R-:W-:Y:S02]  /*c090*/  SHF.R.U32.HI R13, RZ, 0x3, R9 ;  /* 0x00000003ff0d7819 */ /* 0x000fe40000011609 */
[----:B------:R-:W-:Y:S02]  /*c0a0*/  LOP3.LUT R8, R8, 0xfffffe00, RZ, 0xc0, !PT ;  /* 0xfffffe0008087812 */ /* 0x000fe400078ec0ff */
[----:B------:R-:W-:Y:S02]  /*c0b0*/  LOP3.LUT R12, R9, 0x38, R12, 0xf8, !PT ;  /* 0x00000038090c7812 */ /* 0x000fe400078ef80c */
[----:B------:R-:W-:Y:S02]  /*c0c0*/  LOP3.LUT R14, R8, R14, R13, 0xf6, !PT ;  /* 0x0000000e080e7212 */ /* 0x000fe400078ef60d */
[----:B------:R-:W-:-:S02]  /*c0d0*/  LOP3.LUT R13, R12, R13, RZ, 0x3c, !PT ;  /* 0x0000000d0c0d7212 */ /* 0x000fc400078e3cff */
[----:B------:R-:W-:Y:S02]  /*c0e0*/  LOP3.LUT R10, R10, 0x7fffe000, RZ, 0xc0, !PT ;  /* 0x7fffe0000a0a7812 */ /* 0x000fe400078ec0ff */
[----:B------:R-:W-:Y:S02]  /*c0f0*/  SHF.L.U32 R45, R14, 0x1, RZ ;  /* 0x000000010e2d7819 */ /* 0x000fe400000006ff */
[----:B------:R-:W-:-:S03]  /*c100*/  IADD3 R44, R13, R10, R8 ;  /* 0x0000000a0d2c7210 */ /* 0x000fc60007ffe008 */
[----:B------:R-:W1:Y:S02]  /*c110*/  LDS.128 R12, [R45+0x18100] ;  /* 0x018100002d0c7984 */ /* 0x000e640000000c00 */
[----:B------:R-:W-:-:S05]  /*c120*/  IMAD.SHL.U32 R44, R44, 0x2, RZ ;  /* 0x000000022c2c7824 */ /* 0x000fca00078e00ff */
[----:B------:R-:W2:Y:S01]  /*c130*/  LDS.128 R8, [R44+0x18100] ;  /* 0x018100002c087984 */ /* 0x000ea20000000c00 */
[C---:B-1----:R-:W-:Y:S01]  /*c140*/  IMAD.U32 R47, R12.reuse, 0x10000, RZ ;  /* 0x000100000c2f7824 */ /* 0x042fe200078e00ff */
[----:B------:R-:W-:Y:S01]  /*c150*/  LOP3.LUT R46, R12, 0xffff0000, RZ, 0xc0, !PT ;  /* 0xffff00000c2e7812 */ /* 0x000fe200078ec0ff */
[----:B------:R-:W-:Y:S01]  /*c160*/  IMAD.U32 R48, R14, 0x10000, RZ ;  /* 0x000100000e307824 */ /* 0x000fe200078e00ff */
[C---:B------:R-:W-:Y:S02]  /*c170*/  SHF.L.U32 R12, R13.reuse, 0x10, RZ ;  /* 0x000000100d0c7819 */ /* 0x040fe400000006ff */
[----:B------:R-:W-:Y:S02]  /*c180*/  LOP3.LUT R49, R13, 0xffff0000, RZ, 0xc0, !PT ;  /* 0xffff00000d317812 */ /* 0x000fe400078ec0ff */
[C---:B------:R-:W-:Y:S01]  /*c190*/  SHF.L.U32 R13, R15.reuse, 0x10, RZ ;  /* 0x000000100f0d7819 */ /* 0x040fe200000006ff */
[----:B--2---:R-:W-:Y:S01]  /*c1a0*/  IMAD.U32 R52, R8, 0x10000, RZ ;  /* 0x0001000008347824 */ /* 0x004fe200078e00ff */
[----:B------:R-:W-:Y:S01]  /*c1b0*/  LOP3.LUT R53, R15, 0xffff0000, RZ, 0xc0, !PT ;  /* 0xffff00000f357812 */ /* 0x000fe200078ec0ff */
[----:B------:R-:W-:Y:S01]  /*c1c0*/  IMAD.U32 R15, R37, 0x10000, RZ ;  /* 0x00010000250f7824 */ /* 0x000fe200078e00ff */
[----:B------:R-:W-:-:S02]  /*c1d0*/  SHF.L.U32 R50, R10, 0x10, RZ ;  /* 0x000000100a327819 */ /* 0x000fc400000006ff */
[----:B------:R-:W-:Y:S02]  /*c1e0*/  LOP3.LUT R51, R8, 0xffff0000, RZ, 0xc0, !PT ;  /* 0xffff000008337812 */ /* 0x000fe400078ec0ff */
[C---:B------:R-:W-:Y:S02]  /*c1f0*/  SHF.L.U32 R8, R9.reuse, 0x10, RZ ;  /* 0x0000001009087819 */ /* 0x040fe400000006ff */
[----:B------:R-:W-:Y:S01]  /*c200*/  LOP3.LUT R56, R9, 0xffff0000, RZ, 0xc0, !PT ;  /* 0xffff000009387812 */ /* 0x000fe200078ec0ff */
[----:B------:R-:W-:Y:S01]  /*c210*/  IMAD.U32 R9, R41, 0x10000, RZ ;  /* 0x0001000029097824 */ /* 0x000fe200078e00ff */
        /* <DEDUP_REMOVED lines=11> */
[-C--:B------:R-:W-:Y:S01]  /*c2d0*/  FMUL.FTZ R57, R37, R55.reuse ;  /* 0x0000003725397220 */ /* 0x080fe20000410000 */
[----:B------:R-:W-:Y:S01]  /*c2e0*/  LOP3.LUT R43, R43, 0xffff0000, RZ, 0xc0, !PT ;  /* 0xffff00002b2b7812 */ /* 0x000fe200078ec0ff */
[-C--:B------:R-:W-:Y:S01]  /*c2f0*/  FMUL.FTZ R48, R9, R52.reuse ;  /* 0x0000003409307220 */ /* 0x080fe20000410000 */
[----:B------:R-:W-:Y:S01]  /*c300*/  SHF.L.U32 R54, R11, 0x10, RZ ;  /* 0x000000100b367819 */ /* 0x000fe200000006ff */
[----:B------:R-:W-:Y:S01]  /*c310*/  FMUL.FTZ R55, R41, R55 ;  /* 0x0000003729377220 */ /* 0x000fe20000410000 */
[----:B------:R-:W-:Y:S01]  /*c320*/  LOP3.LUT R11, R11, 0xffff0000, RZ, 0xc0, !PT ;  /* 0xffff00000b0b7812 */ /* 0x000fe200078ec0ff */
[----:B------:R-:W-:-:S02]  /*c330*/  FMUL.FTZ R52, R15, R52 ;  /* 0x000000340f347220 */ /* 0x000fc40000410000 */
[-C--:B------:R-:W-:Y:S02]  /*c340*/  FFMA.FTZ R57, R41, R14.reuse, -R57 ;  /* 0x0000000e29397223 */ /* 0x080fe40000010839 */
[----:B------:R-:W-:Y:S01]  /*c350*/  FFMA.FTZ R55, R37, R14, R55 ;  /* 0x0000000e25377223 */ /* 0x000fe20000010037 */
[----:B------:R-:W-:Y:S01]  /*c360*/  SHF.L.U32 R37, R40, 0x10, RZ ;  /* 0x0000001028257819 */ /* 0x000fe200000006ff */
[----:B------:R-:W-:Y:S01]  /*c370*/  FFMA.FTZ R52, R9, R47, R52 ;  /* 0x0000002f09347223 */ /* 0x000fe20000010034 */
[C---:B------:R-:W-:Y:S01]  /*c380*/  SHF.L.U32 R9, R38.reuse, 0x10, RZ ;  /* 0x0000001026097819 */ /* 0x040fe200000006ff */
[----:B------:R-:W-:Y:S01]  /*c390*/  FMUL.FTZ R14, R39, R51 ;  /* 0x00000033270e7220 */ /* 0x000fe20000410000 */
[----:B------:R-:W-:Y:S01]  /*c3a0*/  LOP3.LUT R38, R38, 0xffff0000, RZ, 0xc0, !PT ;  /* 0xffff000026267812 */ /* 0x000fe200078ec0ff */
[----:B------:R-:W-:Y:S01]  /*c3b0*/  FFMA.FTZ R48, R15, R47, -R48 ;  /* 0x0000002f0f307223 */ /* 0x000fe20000010830 */
[----:B------:R-:W-:Y:S01]  /*c3c0*/  LOP3.LUT R40, R40, 0xffff0000, RZ, 0xc0, !PT ;  /* 0xffff000028287812 */ /* 0x000fe200078ec0ff */
[C---:B------:R-:W-:Y:S01]  /*c3d0*/  IMAD.U32 R15, R42.reuse, 0x10000, RZ ;  /* 0x000100002a0f7824 */ /* 0x040fe200078e00ff */
[----:B------:R-:W-:Y:S01]  /*c3e0*/  LOP3.LUT R42, R42, 0xffff0000, RZ, 0xc0, !PT ;  /* 0xffff00002a2a7812 */ /* 0x000fe200078ec0ff */
[----:B------:R-:W-:-:S02]  /*c3f0*/  FMUL.FTZ R51, R43, R51 ;  /* 0x000000332b337220 */ /* 0x000fc40000410000 */
[----:B------:R-:W-:Y:S02]  /*c400*/  FFMA.FTZ R43, R43, R46, -R14 ;  /* 0x0000002e2b2b7223 */ /* 0x000fe4000001080e */
[C---:B------:R-:W-:Y:S01]  /*c410*/  IMAD.U32 R14, R36.reuse, 0x10000, RZ ;  /* 0x00010000240e7824 */ /* 0x040fe200078e00ff */
[----:B------:R-:W-:Y:S01]  /*c420*/  LOP3.LUT R36, R36, 0xffff0000, RZ, 0xc0, !PT ;  /* 0xffff000024247812 */ /* 0x000fe200078ec0ff */
[-C--:B------:R-:W-:Y:S02]  /*c430*/  FMUL.FTZ R41, R9, R8.reuse ;  /* 0x0000000809297220 */ /* 0x080fe40000410000 */
[----:B------:R-:W-:Y:S02]  /*c440*/  FMUL.FTZ R8, R15, R8 ;  /* 0x000000080f087220 */ /* 0x000fe40000410000 */
[----:B------:R-:W-:Y:S02]  /*c450*/  FFMA.FTZ R51, R39, R46, R51 ;  /* 0x0000002e27337223 */ /* 0x000fe40000010033 */
[----:B------:R-:W-:-:S02]  /*c460*/  FFMA.FTZ R41, R15, R12, -R41 ;  /* 0x0000000c0f297223 */ /* 0x000fc40000010829 */
[----:B------:R-:W-:Y:S02]  /*c470*/  FFMA.FTZ R9, R9, R12, R8 ;  /* 0x0000000c09097223 */ /* 0x000fe40000010008 */
[----:B------:R-:W-:Y:S02]  /*c480*/  FMUL.FTZ R46, R14, R54 ;  /* 0x000000360e2e7220 */ /* 0x000fe40000410000 */
[----:B------:R-:W-:Y:S02]  /*c490*/  FMUL.FTZ R12, R38, R56 ;  /* 0x00000038260c7220 */ /* 0x000fe40000410000 */
[----:B------:R-:W-:Y:S02]  /*c4a0*/  FMUL.FTZ R8, R36, R11 ;  /* 0x0000000b24087220 */ /* 0x000fe40000410000 */
[----:B------:R-:W-:Y:S02]  /*c4b0*/  FMUL.FTZ R54, R37, R54 ;  /* 0x0000003625367220 */ /* 0x000fe40000410000 */
[----:B------:R-:W-:-:S02]  /*c4c0*/  FMUL.FTZ R56, R42, R56 ;  /* 0x000000382a387220 */ /* 0x000fc40000410000 */
[----:B------:R-:W-:Y:S02]  /*c4d0*/  FMUL.FTZ R11, R40, R11 ;  /* 0x0000000b280b7220 */ /* 0x000fe40000410000 */
[----:B------:R-:W-:Y:S02]  /*c4e0*/  FFMA.FTZ R15, R37, R13, -R46 ;  /* 0x0000000d250f7223 */ /* 0x000fe4000001082e */
[----:B------:R-:W-:Y:S01]  /*c4f0*/  FFMA.FTZ R42, R42, R49, -R12 ;  /* 0x000000312a2a7223 */ /* 0x000fe2000001080c */
[----:B------:R-:W-:Y:S01]  /*c500*/  F2FP.BF16.PACK_AB R12, R43, R48 ;  /* 0x000000302b0c723e */ /* 0x000fe200000010ff */
        /* <DEDUP_REMOVED lines=13> */
.L_x_764:
[----:B------:R-:W-:Y:S05]  /*c5e0*/  BSYNC B0 ;  /* 0x0000000000007941 */ /* 0x000fea0003800000 */
.L_x_763:
        /* <DEDUP_REMOVED lines=27> */
[----:B------:R-:W-:Y:S02]  /*c7a0*/  IADD3 R12, R15, R12, R9 ;  /* 0x0000000c0f0c7210 */ /* 0x000fe40007ffe009 */
[----:B------:R-:W-:Y:S02]  /*c7b0*/  LOP3.LUT R36, R11, R8, RZ, 0x3c, !PT ;  /* 0x000000080b247212 */ /* 0x000fe400078e3cff */
[----:B------:R-:W-:Y:S01]  /*c7c0*/  LOP3.LUT R10, R10, 0x7fffe000, RZ, 0xc0, !PT ;  /* 0x7fffe0000a0a7812 */ /* 0x000fe200078ec0ff */
[----:B------:R-:W-:-:S03]  /*c7d0*/  IMAD.SHL.U32 R37, R12, 0x2, RZ ;  /* 0x000000020c257824 */ /* 0x000fc600078e00ff */
[----:B------:R-:W-:Y:S02]  /*c7e0*/  IADD3 R36, R36, R10, R9 ;  /* 0x0000000a24247210 */ /* 0x000fe40007ffe009 */
[----:B------:R-:W1:Y:S02]  /*c7f0*/  LDS.128 R12, [R37+0x18100] ;  /* 0x01810000250c7984 */ /* 0x000e640000000c00 */
[----:B------:R-:W-:-:S05]  /*c800*/  SHF.L.U32 R36, R36, 0x1, RZ ;  /* 0x0000000124247819 */ /* 0x000fca00000006ff */
[----:B------:R-:W2:Y:S01]  /*c810*/  LDS.128 R8, [R36+0x18100] ;  /* 0x0181000024087984 */ /* 0x000ea20000000c00 */
        /* <DEDUP_REMOVED lines=16> */
[----:B------:R-:W-:Y:S01]  /*c920*/  FMUL.FTZ R42, R44, R42 ;  /* 0x0000002a2c2a7220 */ /* 0x000fe20000410000 */
[----:B------:R-:W-:Y:S01]  /*c930*/  SHF.L.U32 R40, R14, 0x10, RZ ;  /* 0x000000100e287819 */ /* 0x000fe200000006ff */
        /* <DEDUP_REMOVED lines=8> */
[----:B------:R-:W-:Y:S01]  /*c9c0*/  FMUL.FTZ R15, R44, R15 ;  /* 0x0000000f2c0f7220 */ /* 0x000fe20000410000 */
[----:B------:R-:W-:Y:S01]  /*c9d0*/  LOP3.LUT R14, R14, 0xffff0000, RZ, 0xc0, !PT ;  /* 0xffff00000e0e7812 */ /* 0x000fe200078ec0ff */
[-C--:B------:R-:W-:Y:S01]  /*c9e0*/  FMUL.FTZ R39, R35, R47.reuse ;  /* 0x0000002f23277220 */ /* 0x080fe20000410000 */
[----:B------:R-:W-:Y:S01]  /*c9f0*/  LOP3.LUT R11, R11, 0xffff0000, RZ, 0xc0, !PT ;  /* 0xffff00000b0b7812 */ /* 0x000fe200078ec0ff */
[----:B------:R-:W-:-:S02]  /*ca00*/  FMUL.FTZ R47, R9, R47 ;  /* 0x0000002f092f7220 */ /* 0x000fc40000410000 */
[-C--:B------:R-:W-:Y:S02]  /*ca10*/  FFMA.FTZ R49, R44, R38.reuse, -R49 ;  /* 0x000000262c317223 */ /* 0x080fe40000010831 */
[----:B------:R-:W-:Y:S02]  /*ca20*/  FFMA.FTZ R15, R31, R38, R15 ;  /* 0x000000261f0f7223 */ /* 0x000fe4000001000f */
[-C--:B------:R-:W-:Y:S02]  /*ca30*/  FFMA.FTZ R39, R9, R40.reuse, -R39 ;  /* 0x0000002809277223 */ /* 0x080fe40000010827 */
[----:B------:R-:W-:Y:S01]  /*ca40*/  FFMA.FTZ R47, R35, R40, R47 ;  /* 0x00000028232f7223 */ /* 0x000fe2000001002f */
[C---:B------:R-:W-:Y:S01]  /*ca50*/  SHF.L.U32 R40, R28.reuse, 0x10, RZ ;  /* 0x000000101c287819 */ /* 0x040fe200000006ff */
[-C--:B------:R-:W-:Y:S01]  /*ca60*/  FMUL.FTZ R38, R29, R46.reuse ;  /* 0x0000002e1d267220 */ /* 0x080fe20000410000 */
[----:B------:R-:W-:Y:S01]  /*ca70*/  LOP3.LUT R28, R28, 0xffff0000, RZ, 0xc0, !PT ;  /* 0xffff00001c1c7812 */ /* 0x000fe200078ec0ff */
[----:B------:R-:W-:-:S02]  /*ca80*/  FMUL.FTZ R46, R33, R46 ;  /* 0x0000002e212e7220 */ /* 0x000fc40000410000 */
[C---:B------:R-:W-:Y:S01]  /*ca90*/  IMAD.U32 R9, R30.reuse, 0x10000, RZ ;  /* 0x000100001e097824 */ /* 0x040fe200078e00ff */
[----:B------:R-:W-:Y:S01]  /*caa0*/  LOP3.LUT R30, R30, 0xffff0000, RZ, 0xc0, !PT ;  /* 0xffff00001e1e7812 */ /* 0x000fe200078ec0ff */
[C---:B------:R-:W-:Y:S01]  /*cab0*/  IMAD.U32 R31, R34.reuse, 0x10000, RZ ;  /* 0x00010000221f7824 */ /* 0x040fe200078e00ff */
[----:B------:R-:W-:Y:S01]  /*cac0*/  LOP3.LUT R34, R34, 0xffff0000, RZ, 0xc0, !PT ;  /* 0xffff000022227812 */ /* 0x000fe200078ec0ff */
[C---:B------:R-:W-:Y:S01]  /*cad0*/  IMAD.U32 R44, R32.reuse, 0x10000, RZ ;  /* 0x00010000202c7824 */ /* 0x040fe200078e00ff */
[----:B------:R-:W-:Y:S01]  /*cae0*/  LOP3.LUT R32, R32, 0xffff0000, RZ, 0xc0, !PT ;  /* 0xffff000020207812 */ /* 0x000fe200078ec0ff */
[-C--:B------:R-:W-:Y:S02]  /*caf0*/  FFMA.FTZ R38, R33, R14.reuse, -R38 ;  /* 0x0000000e21267223 */ /* 0x080fe40000010826 */
[----:B------:R-:W-:Y:S02]  /*cb00*/  FFMA.FTZ R46, R29, R14, R46 ;  /* 0x0000000e1d2e7223 */ /* 0x000fe4000001002e */
[----:B------:R-:W-:-:S02]  /*cb10*/  FMUL.FTZ R33, R9, R8 ;  /* 0x0000000809217220 */ /* 0x000fc40000410000 */
[-C--:B------:R-:W-:Y:S02]  /*cb20*/  FMUL.FTZ R14, R40, R45.reuse ;  /* 0x0000002d280e7220 */ /* 0x080fe40000410000 */
[C---:B------:R-:W-:Y:S02]  /*cb30*/  FMUL.FTZ R8, R31.reuse, R8 ;  /* 0x000000081f087220 */ /* 0x040fe40000410000 */
[C---:B------:R-:W-:Y:S02]  /*cb40*/  FMUL.FTZ R45, R44.reuse, R45 ;  /* 0x0000002d2c2d7220 */ /* 0x040fe40000410000 */
[-C--:B------:R-:W-:Y:S02]  /*cb50*/  FFMA.FTZ R33, R31, R12.reuse, -R33 ;  /* 0x0000000c1f217223 */ /* 0x080fe40000010821 */
[----:B------:R-:W-:Y:S02]  /*cb60*/  FFMA.FTZ R9, R9, R12, R8 ;  /* 0x0000000c09097223 */ /* 0x000fe40000010008 */
[----:B------:R-:W-:Y:S01]  /*cb70*/  FFMA.FTZ R44, R44, R13, -R14 ;  /* 0x0000000d2c2c7223 */ /* 0x000fe2000001080e */
[----:B------:R-:W-:Y:S01]  /*cb80*/  F2FP.BF16.PACK_AB R14, R38, R39 ;  /* 0x00000027260e723e */ /* 0x000fe200000010ff */
[----:B------:R-:W-:-:S02]  /*cb90*/  FFMA.FTZ R45, R40, R13, R45 ;  /* 0x0000000d282d7223 */ /* 0x000fc4000001002d */
[-C--:B------:R-:W-:Y:S02]  /*cba0*/  FMUL.FTZ R13, R30, R48.reuse ;  /* 0x000000301e0d7220 */ /* 0x080fe40000410000 */
[-C--:B------:R-:W-:Y:S02]  /*cbb0*/  FMUL.FTZ R12, R28, R11.reuse ;  /* 0x0000000b1c0c7220 */ /* 0x080fe40000410000 */
        /* <DEDUP_REMOVED lines=15> */
.L_x_766:
[----:B------:R-:W-:Y:S05]  /*ccb0*/  BSYNC B0 ;  /* 0x0000000000007941 */ /* 0x000fea0003800000 */
.L_x_765:
[----:B------:R-:W-:-:S04]  /*ccc0*/  IADD3 R18, R18, 0x40, RZ ;  /* 0x0000004012127810 */ /* 0x000fc80007ffe0ff */
[----:B------:R-:W-:-:S13]  /*ccd0*/  ISETP.GE.AND P0, PT, R18, c[0x0][0x27c], PT ;  /* 0x00009f0012007a0c */ /* 0x000fda0003f06270 */
[----:B------:R-:W-:Y:S05]  /*cce0*/  @P0 BRA `(.L_x_744) ;  /* 0x0000068000000947 */ /* 0x000fea0003800000 */
[----:B-1----:R-:W-:Y:S01]  /*ccf0*/  SHF.R.S32.HI R13, RZ, 0x1f, R18 ;  /* 0x0000001fff0d7819 */ /* 0x002fe20000011412 */
[----:B------:R-:W-:Y:S01]  /*cd00*/  IMAD.MOV.U32 R11, RZ, RZ, c[0x0][0x27c] ;  /* 0x00009f00ff0b7624 */ /* 0x000fe200078e00ff */
[----:B------:R-:W-:Y:S01]  /*cd10*/  SHF.R.S32.HI R8, RZ, 0x1f, R19 ;  /* 0x0000001fff087819 */ /* 0x000fe20000011413 */
[----:B------:R-:W-:Y:S01]  /*cd20*/  IMAD.SHL.U32 R12, R19, 0x40, RZ ;  /* 0x00000040130c7824 */ /* 0x000fe200078e00ff */
[CC--:B------:R-:W-:Y:S02]  /*cd30*/  LEA.HI R9, R13.reuse, R18.reuse, RZ, 0x3 ;  /* 0x000000120d097211 */ /* 0x0c0fe400078f18ff */
        /* <DEDUP_REMOVED lines=18> */
[----:B------:R-:W-:Y:S02]  /*ce60*/  LOP3.LUT R9, R11, 0x7fffe000, RZ, 0xc0, !PT ;  /* 0x7fffe0000b097812 */ /* 0x000fe400078ec0ff */
[----:B------:R-:W-:-:S02]  /*ce70*/  IADD3 R13, R14, R13, R8 ;  /* 0x0000000d0e0d7210 */ /* 0x000fc40007ffe008 */
[----:B------:R-:W-:-:S03]  /*ce80*/  IADD3 R9, R10, R9, R8 ;  /* 0x000000090a097210 */ /* 0x000fc60007ffe008 */
[----:B------:R-:W-:Y:S01]  /*ce90*/  IMAD.SHL.U32 R19, R13, 0x2, RZ ;  /* 0x000000020d137824 */ /* 0x000fe200078e00ff */
[----:B------:R-:W-:-:S04]  /*cea0*/  SHF.L.U32 R18, R9, 0x1, RZ ;  /* 0x0000000109127819 */ /* 0x000fc800000006ff */
[----:B------:R-:W1:Y:S04]  /*ceb0*/  LDS.128 R12, [R19+0x18100] ;  /* 0x01810000130c7984 */ /* 0x000e680000000c00 */
[----:B------:R-:W2:Y:S01]  /*cec0*/  LDS.128 R8, [R18+0x18100] ;  /* 0x0181000012087984 */ /* 0x000ea20000000c00 */
[C---:B-1----:R-:W-:Y:S01]  /*ced0*/  IMAD.U32 R29, R12.reuse, 0x10000, RZ ;  /* 0x000100000c1d7824 */ /* 0x042fe200078e00ff */
        /* <DEDUP_REMOVED lines=8> */
[----:B------:R-:W-:Y:S01]  /*cf60*/  SHF.L.U32 R32, R10, 0x10, RZ ;  /* 0x000000100a207819 */ /* 0x000fe200000006ff */
[----:B------:R-:W-:Y:S01]  /*cf70*/  IMAD.U32 R15, R21, 0x10000, RZ ;  /* 0x00010000150f7824 */ /* 0x000fe200078e00ff */
[----:B------:R-:W-:Y:S01]  /*cf80*/  LOP3.LUT R38, R9, 0xffff0000, RZ, 0xc0, !PT ;  /* 0xffff000009267812 */ /* 0x000fe200078ec0ff */
[----:B------:R-:W-:Y:S01]  /*cf90*/  IMAD.U32 R36, R11, 0x10000, RZ ;  /* 0x000100000b247824 */ /* 0x000fe200078e00ff */
[----:B------:R-:W-:-:S02]  /*cfa0*/  SHF.L.U32 R9, R25, 0x10, RZ ;  /* 0x0000001019097819 */ /* 0x000fc400000006ff */
[----:B------:R-:W-:Y:S01]  /*cfb0*/  LOP3.LUT R37, R10, 0xffff0000, RZ, 0xc0, !PT ;  /* 0xffff00000a257812 */ /* 0x000fe200078ec0ff */
[-C--:B------:R-:W-:Y:S01]  /*cfc0*/  FMUL.FTZ R10, R15, R32.reuse ;  /* 0x000000200f0a7220 */ /* 0x080fe20000410000 */
[C---:B------:R-:W-:Y:S01]  /*cfd0*/  SHF.L.U32 R30, R14.reuse, 0x10, RZ ;  /* 0x000000100e1e7819 */ /* 0x040fe200000006ff */
[----:B------:R-:W-:Y:S01]  /*cfe0*/  FMUL.FTZ R32, R9, R32 ;  /* 0x0000002009207220 */ /* 0x000fe20000410000 */
[----:B------:R-:W-:Y:S02]  /*cff0*/  LOP3.LUT R21, R21, 0xffff0000, RZ, 0xc0, !PT ;  /* 0xffff000015157812 */ /* 0x000fe400078ec0ff */
        /* <DEDUP_REMOVED lines=11> */
[----:B------:R-:W-:-:S02]  /*d0b0*/  FMUL.FTZ R30, R9, R34 ;  /* 0x00000022091e7220 */ /* 0x000fc40000410000 */
[----:B------:R-:W-:Y:S02]  /*d0c0*/  FMUL.FTZ R34, R15, R34 ;  /* 0x000000220f227220 */ /* 0x000fe40000410000 */
[-C--:B------:R-:W-:Y:S02]  /*d0d0*/  FFMA.FTZ R39, R25, R14.reuse, -R39 ;  /* 0x0000000e19277223 */ /* 0x080fe40000010827 */
[----:B------:R-:W-:Y:S02]  /*d0e0*/  FFMA.FTZ R37, R21, R14, R37 ;  /* 0x0000000e15257223 */ /* 0x000fe40000010025 */
[----:B------:R-:W-:Y:S02]  /*d0f0*/  FFMA.FTZ R34, R9, R29, R34 ;  /* 0x0000001d09227223 */ /* 0x000fe40000010022 */
[----:B------:R-:W-:Y:S02]  /*d100*/  FMUL.FTZ R14, R23, R33 ;  /* 0x00000021170e7220 */ /* 0x000fe40000410000 */
[----:B------:R-:W-:-:S02]  /*d110*/  FFMA.FTZ R30, R15, R29, -R30 ;  /* 0x0000001d0f1e7223 */ /* 0x000fc4000001081e */
[C---:B------:R-:W-:Y:S01]  /*d120*/  IMAD.U32 R9, R22.reuse, 0x10000, RZ ;  /* 0x0001000016097824 */ /* 0x040fe200078e00ff */
[----:B------:R-:W-:Y:S01]  /*d130*/  LOP3.LUT R22, R22, 0xffff0000, RZ, 0xc0, !PT ;  /* 0xffff000016167812 */ /* 0x000fe200078ec0ff */
[C---:B------:R-:W-:Y:S01]  /*d140*/  IMAD.U32 R15, R26.reuse, 0x10000, RZ ;  /* 0x000100001a0f7824 */ /* 0x040fe200078e00ff */
[----:B------:R-:W-:Y:S01]  /*d150*/  LOP3.LUT R26, R26, 0xffff0000, RZ, 0xc0, !PT ;  /* 0xffff00001a1a7812 */ /* 0x000fe200078ec0ff */
[C---:B------:R-:W-:Y:S02]  /*d160*/  FMUL.FTZ R33, R27.reuse, R33 ;  /* 0x000000211b217220 */ /* 0x040fe40000410000 */
[----:B------:R-:W-:Y:S01]  /*d170*/  FFMA.FTZ R27, R27, R28, -R14 ;  /* 0x0000001c1b1b7223 */ /* 0x000fe2000001080e */
[C---:B------:R-:W-:Y:S01]  /*d180*/  SHF.L.U32 R14, R20.reuse, 0x10, RZ ;  /* 0x00000010140e7819 */ /* 0x040fe200000006ff */
[-C--:B------:R-:W-:Y:S01]  /*d190*/  FMUL.FTZ R25, R9, R8.reuse ;  /* 0x0000000809197220 */ /* 0x080fe20000410000 */
[----:B------:R-:W-:Y:S01]  /*d1a0*/  LOP3.LUT R20, R20, 0xffff0000, RZ, 0xc0, !PT ;  /* 0xffff000014147812 */ /* 0x000fe200078ec0ff */
[C---:B------:R-:W-:Y:S01]  /*d1b0*/  IMAD.U32 R21, R24.reuse, 0x10000, RZ ;  /* 0x0001000018157824 */ /* 0x040fe200078e00ff */
[----:B------:R-:W-:Y:S01]  /*d1c0*/  LOP3.LUT R24, R24, 0xffff0000, RZ, 0xc0, !PT ;  /* 0xffff000018187812 */ /* 0x000fe200078ec0ff */
[----:B------:R-:W-:-:S02]  /*d1d0*/  FMUL.FTZ R8, R15, R8 ;  /* 0x000000080f087220 */ /* 0x000fc40000410000 */
[----:B------:R-:W-:Y:S02]  /*d1e0*/  FFMA.FTZ R33, R23, R28, R33 ;  /* 0x0000001c17217223 */ /* 0x000fe40000010021 */
[-C--:B------:R-:W-:Y:S02]  /*d1f0*/  FFMA.FTZ R25, R15, R12.reuse, -R25 ;  /* 0x0000000c0f197223 */ /* 0x080fe40000010819 */
[----:B------:R-:W-:Y:S02]  /*d200*/  FFMA.FTZ R9, R9, R12, R8 ;  /* 0x0000000c09097223 */ /* 0x000fe40000010008 */
[----:B------:R-:W-:Y:S02]  /*d210*/  FMUL.FTZ R28, R14, R36 ;  /* 0x000000240e1c7220 */ /* 0x000fe40000410000 */
[----:B------:R-:W-:Y:S02]  /*d220*/  FMUL.FTZ R12, R22, R38 ;  /* 0x00000026160c7220 */ /* 0x000fe40000410000 */
[----:B------:R-:W-:-:S02]  /*d230*/  FMUL.FTZ R8, R20, R11 ;  /* 0x0000000b14087220 */ /* 0x000fc40000410000 */
[C---:B------:R-:W-:Y:S02]  /*d240*/  FMUL.FTZ R36, R21.reuse, R36 ;  /* 0x0000002415247220 */ /* 0x040fe40000410000 */
[----:B------:R-:W-:Y:S02]  /*d250*/  FMUL.FTZ R38, R26, R38 ;  /* 0x000000261a267220 */ /* 0x000fe40000410000 */
        /* <DEDUP_REMOVED lines=17> */
.L_x_744:
[----:B------:R-:W-:Y:S05]  /*d370*/  BSYNC B2 ;  /* 0x0000000000027941 */ /* 0x000fea0003800000 */
.L_x_728:
[----:B------:R-:W-:-:S04]  /*d380*/  DEPBAR.LE SB0, 0x2 ;  /* 0x000080800000791a */ /* 0x000fc80000000000 */
[----:B------:R-:W-:Y:S01]  /*d390*/  IMAD.SHL.U32 R44, R0, 0x2, RZ ;  /* 0x00000002002c7824 */ /* 0x000fe200078e00ff */
[----:B------:R-:W-:Y:S01]  /*d3a0*/  BAR.SYNC.DEFER_BLOCKING 0x0 ;  /* 0x0000000000007b1d */ /* 0x000fe20000010000 */
[----:B------:R-:W-:Y:S01]  /*d3b0*/  IMAD.SHL.U32 R183, R4, 0x2, RZ ;  /* 0x0000000204b77824 */ /* 0x000fe200078e00ff */
[----:B-1----:R-:W-:Y:S01]  /*d3c0*/  @P3 LEA.HI.SX32 R9, R133, 0xfffffffe, 0x1a ;  /* 0xfffffffe85093811 */ /* 0x002fe200078fd2ff */
[----:B------:R-:W-:Y:S01]  /*d3d0*/  IMAD.MOV.U32 R4, RZ, RZ, 0x20 ;  /* 0x00000020ff047424 */ /* 0x000fe200078e00ff */
[----:B------:R-:W-:Y:S01]  /*d3e0*/  LEA R182, R0, 0x18100, 0x1 ;  /* 0x0001810000b67811 */ /* 0x000fe200078e08ff */
[----:B------:R-:W-:Y:S01]  /*d3f0*/  IMAD.SHL.U32 R181, R3, 0x2, RZ ;  /* 0x0000000203b57824 */ /* 0x000fe200078e00ff */
[----:B------:R-:W-:Y:S01]  /*d400*/  @P3 SHF.R.S32.HI R8, RZ, 0x1f, R9 ;  /* 0x0000001fff083819 */ /* 0x000fe20000011409 */
[----:B------:R-:W-:Y:S01]  /*d410*/  @P3 IMAD R16, R16, R9, RZ ;  /* 0x0000000910103224 */ /* 0x000fe200078e02ff */
[----:B------:R-:W-:Y:S01]  /*d420*/  SEL R0, R4, 0xffffffe0, !P1 ;  /* 0xffffffe004007807 */ /* 0x000fe20004800000 */
[----:B------:R-:W-:Y:S01]  /*d430*/  @P3 IMAD.WIDE.U32 R10, R9, R17, R198 ;  /* 0x00000011090a3225 */ /* 0x000fe200078e00c6 */
[----:B------:R-:W-:-:S02]  /*d440*/  P2R R135, PR, RZ, 0x2 ;  /* 0x00000002ff877803 */ /* 0x000fc40000000000 */
[----:B------:R-:W-:Y:S01]  /*d450*/  LOP3.LUT P1, RZ, R186, 0x1, RZ, 0xc0, !PT ;  /* 0x00000001baff7812 */ /* 0x000fe2000782c0ff */
[----:B------:R-:W-:Y:S01]  /*d460*/  @P3 IMAD R8, R8, R17, R16 ;  /* 0x0000001108083224 */ /* 0x000fe200078e0210 */
[----:B------:R-:W-:Y:S01]  /*d470*/  @P3 LEA R20, P0, R10, c[0x0][0x1f8], 0x1 ;  /* 0x00007e000a143a11 */ /* 0x000fe200078008ff */
[----:B------:R-:W-:Y:S01]  /*d480*/  IMAD.IADD R3, R182, 0x1, R181 ;  /* 0x00000001b6037824 */ /* 0x000fe200078e02b5 */
[----:B------:R-:W-:Y:S01]  /*d490*/  LOP3.LUT P4, RZ, R7, 0x4, RZ, 0xc0, !PT ;  /* 0x0000000407ff7812 */ /* 0x000fe2000788c0ff */
[----:B------:R-:W-:Y:S01]  /*d4a0*/  @P3 IMAD.IADD R8, R11, 0x1, R8 ;  /* 0x000000010b083824 */ /* 0x000fe200078e0208 */
[----:B------:R-:W-:Y:S01]  /*d4b0*/  LOP3.LUT R80, R80, 0xffffffe0, RZ, 0xc0, !PT ;  /* 0xffffffe050507812 */ /* 0x000fe200078ec0ff */
[----:B------:R-:W-:Y:S02]  /*d4c0*/  IMAD.IADD R85, R183, 0x1, R0 ;  /* 0x00000001b7557824 */ /* 0x000fe400078e0200 */
[----:B------:R-:W-:Y:S01]  /*d4d0*/  IMAD.MOV.U32 R4, RZ, RZ, 0x40 ;  /* 0x00000040ff047424 */ /* 0x000fe200078e00ff */
[----:B------:R-:W-:Y:S01]  /*d4e0*/  @P3 LEA.HI.X R21, R10, c[0x0][0x1fc], R8, 0x1, P0 ;  /* 0x00007f000a153a11 */ /* 0x000fe200000f0c08 */
[----:B------:R-:W-:Y:S01]  /*d4f0*/  IMAD.IADD R89, R89, 0x1, -R80 ;  /* 0x0000000159597824 */ /* 0x000fe200078e0a50 */
[----:B------:R-:W-:Y:S01]  /*d500*/  LDSM.16.M88.4 R44, [R44+0x18100] ;  /* 0x018100002c2c783b */ /* 0x000fe20000000200 */
[----:B------:R-:W-:Y:S01]  /*d510*/  @P3 IADD3 R68, P0, R6, R20, RZ ;  /* 0x0000001406443210 */ /* 0x000fe20007f1e0ff */
[----:B------:R-:W-:Y:S01]  /*d520*/  IMAD.SHL.U32 R177, R2, 0x2, RZ ;  /* 0x0000000202b17824 */ /* 0x000fe200078e00ff */
[C---:B------:R-:W-:Y:S01]  /*d530*/  SEL R0, R4.reuse, 0xffffffc0, !P4 ;  /* 0xffffffc004007807 */ /* 0x040fe20006000000 */
[----:B------:R-:W1:Y:S01]  /*d540*/  LDSM.16.M88.4 R32, [R183+0xc100] ;  /* 0x00c10000b720783b */ /* 0x000e620000000200 */
[----:B------:R-:W-:Y:S01]  /*d550*/  SEL R180, R4, 0xffffffc0, !P2 ;  /* 0xffffffc004b47807 */ /* 0x000fe20005000000 */
[----:B------:R-:W-:-:S02]  /*d560*/  @P3 IMAD.X R69, R5, 0x1, R21, P0 ;  /* 0x0000000105453824 */ /* 0x000fc400000e0615 */
[----:B------:R-:W2:Y:S01]  /*d570*/  LDSM.16.M88.4 R24, [R183+0xc900] ;  /* 0x00c90000b718783b */ /* 0x000ea20000000200 */
[----:B------:R-:W-:Y:S02]  /*d580*/  IMAD.IADD R179, R182, 0x1, R0 ;  /* 0x00000001b6b37824 */ /* 0x000fe400078e0200 */
[----:B------:R-:W-:Y:S01]  /*d590*/  IMAD.IADD R83, R183, 0x1, R180 ;  /* 0x00000001b7537824 */ /* 0x000fe200078e02b4 */
[----:B------:R-:W3:Y:S01]  /*d5a0*/  LDSM.16.M88.4 R16, [R183+0xd100] ;  /* 0x00d10000b710783b */ /* 0x000ee20000000200 */
[----:B------:R-:W-:Y:S02]  /*d5b0*/  IMAD.IADD R178, R3, 0x1, R0 ;  /* 0x0000000103b27824 */ /* 0x000fe400078e0200 */
[----:B------:R-:W-:Y:S01]  /*d5c0*/  IMAD.IADD R82, R180, 0x1, R85 ;  /* 0x00000001b4527824 */ /* 0x000fe200078e0255 */
[----:B------:R-:W4:Y:S01]  /*d5d0*/  LDSM.16.M88.4 R40, [R183+0xd900] ;  /* 0x00d90000b728783b */ /* 0x000f220000000200 */
[--C-:B------:R-:W-:Y:S02]  /*d5e0*/  IMAD.IADD R173, R181, 0x1, R177.reuse ;  /* 0x00000001b5ad7824 */ /* 0x100fe400078e02b1 */
[C---:B------:R-:W-:Y:S01]  /*d5f0*/  IMAD.IADD R176, R0.reuse, 0x1, R177 ;  /* 0x0000000100b07824 */ /* 0x040fe200078e02b1 */
[----:B------:R-:W-:Y:S01]  /*d600*/  LDSM.16.M88.4 R60, [R3] ;  /* 0x00000000033c783b */ /* 0x000fe20000000200 */
[----:B------:R-:W-:-:S02]  /*d610*/  IMAD.IADD R0, R0, 0x1, R173 ;  /* 0x0000000100007824 */ /* 0x000fc400078e02ad */
[----:B------:R-:W-:Y:S01]  /*d620*/  IMAD.IADD R164, R181, 0x1, R176 ;  /* 0x00000001b5a47824 */ /* 0x000fe200078e02b0 */
[----:B------:R-:W5:Y:S04]  /*d630*/  LDSM.16.M88.4 R8, [R85+0xc100] ;  /* 0x00c100005508783b */ /* 0x000f680000000200 */
[----:B------:R-:W3:Y:S04]  /*d640*/  LDSM.16.M88.4 R56, [R85+0xc900] ;  /* 0x00c900005538783b */ /* 0x000ee80000000200 */
[----:B------:R-:W3:Y:S04]  /*d650*/  LDSM.16.M88.4 R52, [R85+0xd100] ;  /* 0x00d100005534783b */ /* 0x000ee80000000200 */
[----:B------:R-:W3:Y:S04]  /*d660*/  LDSM.16.M88.4 R48, [R85+0xd900] ;  /* 0x00d900005530783b */ /* 0x000ee80000000200 */
[----:B------:R-:W-:Y:S01]  /*d670*/  @!PT LDS RZ, [RZ] ;  /* 0x00000000fffff984 */ /* 0x000fe20000000800 */
[----:B------:R-:W-:Y:S01]  /*d680*/  @!PT LDS RZ, [RZ] ;  /* 0x00000000fffff984 */ /* 0x000fe20000000800 */
[----:B------:R-:W-:Y:S01]  /*d690*/  @!PT LDS RZ, [RZ] ;  /* 0x00000000fffff984 */ /* 0x000fe20000000800 */
[----:B------:R3:W-:Y:S01]  /*d6a0*/  @P3 LDGSTS.E.BYPASS.LTC128B.128 [R134+0x6100], [R20.64], !P6 ;  /* 0x0610000014863fae */ /* 0x0007e2000f101d46 */
[C---:B-1----:R-:W-:Y:S03]  /*d6b0*/  HMMA.16816.F32.BF16 R36, R44.reuse, R32, RZ ;  /* 0x000000202c24723c */ /* 0x042fe600000418ff */
[----:B------:R3:W-:Y:S04]  /*d6c0*/  @P3 LDGSTS.E.BYPASS.LTC128B.128 [R134+0x8100], [R20.64+0x80], !P5 ;  /* 0x0810008014863fae */ /* 0x0007e8000e901d46 */
[----:B------:R3:W-:Y:S01]  /*d6d0*/  @P3 LDGSTS.E.BYPASS.LTC128B.128 [R134+0xa100], [R20.64+0x100], !P1 ;  /* 0x0a10010014863fae */ /* 0x0007e2000c901d46 */
[C---:B------:R-:W-:Y:S03]  /*d6e0*/  HMMA.16816.F32.BF16 R32, R44.reuse, R34, RZ ;  /* 0x000000222c20723c */ /* 0x040fe600000418ff */
[----:B------:R1:W-:Y:S04]  /*d6f0*/  @P3 LDGSTS.E.BYPASS.LTC128B.128 [R134+0x7100], [R68.64], !P6 ;  /* 0x0710000044863fae */ /* 0x0003e8000f101d46 */
[----:B------:R1:W-:Y:S01]  /*d700*/  @P3 LDGSTS.E.BYPASS.LTC128B.128 [R134+0x9100], [R68.64+0x80], !P5 ;  /* 0x0910008044863fae */ /* 0x0003e2000e901d46 */
[C---:B--2---:R-:W-:Y:S03]  /*d710*/  HMMA.16816.F32.BF16 R28, R44.reuse, R24, RZ ;  /* 0x000000182c1c723c */ /* 0x044fe600000418ff */
[----:B------:R1:W-:Y:S04]  /*d720*/  @P3 LDGSTS.E.BYPASS.LTC128B.128 [R134+0xb100], [R68.64+0x100], !P1 ;  /* 0x0b10010044863fae */ /* 0x0003e8000c901d46 */
[----:B------:R-:W-:Y:S01]  /*d730*/  LDSM.16.M88.4 R4, [R179] ;  /* 0x00000000b304783b */ /* 0x000fe20000000200 */
[C---:B------:R-:W-:Y:S03]  /*d740*/  HMMA.16816.F32.BF16 R24, R44.reuse, R26, RZ ;  /* 0x0000001a2c18723c */ /* 0x040fe600000418ff */
[----:B------:R-:W2:Y:S04]  /*d750*/  LDSM.16.M88.4 R12, [R83+0xc100] ;  /* 0x00c10000530c783b */ /* 0x000ea80000000200 */
[----:B------:R-:W-:Y:S01]  /*d760*/  LDSM.16.M88.4 R72, [R182+0x4000] ;  /* 0x00400000b648783b */ /* 0x000fe20000000200 */
[C---:B---3--:R-:W-:Y:S03]  /*d770*/  HMMA.16816.F32.BF16 R20, R44.reuse, R16, RZ ;  /* 0x000000102c14723c */ /* 0x048fe600000418ff */
[----:B------:R-:W-:Y:S04]  /*d780*/  LDSM.16.M88.4 R76, [R183+0xf100] ;  /* 0x00f10000b74c783b */ /* 0x000fe80000000200 */
[----:B------:R-:W0:Y:S01]  /*d790*/  LDGDEPBAR ;  /* 0x00000000000079af */ /* 0x000e220000000000 */
[C---:B------:R-:W-:Y:S03]  /*d7a0*/  HMMA.16816.F32.BF16 R16, R44.reuse, R18, RZ ;  /* 0x000000122c10723c */ /* 0x040fe600000418ff */
[----:B-1----:R-:W-:Y:S05]  /*d7b0*/  LDSM.16.M88.4 R68, [R183+0xf900] ;  /* 0x00f90000b744783b */ /* 0x002fea0000000200 */
[C---:B----4-:R-:W-:Y:S08]  /*d7c0*/  HMMA.16816.F32.BF16 R64, R44.reuse, R40, RZ ;  /* 0x000000282c40723c */ /* 0x050ff000000418ff */
[----:B------:R-:W-:Y:S01]  /*d7d0*/  HMMA.16816.F32.BF16 R44, R44, R42, RZ ;  /* 0x0000002a2c2c723c */ /* 0x000fe200000418ff */
[----:B------:R-:W1:Y:S07]  /*d7e0*/  LDSM.16.M88.4 R40, [R83+0xc900] ;  /* 0x00c900005328783b */ /* 0x000e6e0000000200 */
[C---:B-----5:R-:W-:Y:S08]  /*d7f0*/  HMMA.16816.F32.BF16 R36, R60.reuse, R8, R36 ;  /* 0x000000083c24723c */ /* 0x060ff00000041824 */
[C---:B------:R-:W-:Y:S01]  /*d800*/  HMMA.16816.F32.BF16 R32, R60.reuse, R10, R32 ;  /* 0x0000000a3c20723c */ /* 0x040fe20000041820 */
[----:B------:R-:W3:Y:S07]  /*d810*/  LDSM.16.M88.4 R8, [R83+0xd100] ;  /* 0x00d100005308783b */ /* 0x000eee0000000200 */
        /* <DEDUP_REMOVED lines=8> */
[----:B------:R-:W-:Y:S04]  /*d8a0*/  LDSM.16.M88.4 R48, [R82+0xc900] ;  /* 0x00c900005230783b */ /* 0x000fe80000000200 */
[----:B------:R-:W-:Y:S03]  /*d8b0*/  LDSM.16.M88.4 R44, [R82+0xd100] ;  /* 0x00d10000522c783b */ /* 0x000fe60000000200 */
[C---:B--2---:R-:W-:Y:S08]  /*d8c0*/  HMMA.16816.F32.BF16 R36, R4.reuse, R12, R36 ;  /* 0x0000000c0424723c */ /* 0x044ff00000041824 */
[C---:B------:R-:W-:Y:S01]  /*d8d0*/  HMMA.16816.F32.BF16 R32, R4.reuse, R14, R32 ;  /* 0x0000000e0420723c */ /* 0x040fe20000041820 */
[----:B------:R-:W2:Y:S07]  /*d8e0*/  LDSM.16.M88.4 R12, [R178] ;  /* 0x00000000b20c783b */ /* 0x000eae0000000200 */
[C---:B-1----:R-:W-:Y:S08]  /*d8f0*/  HMMA.16816.F32.BF16 R28, R4.reuse, R40, R28 ;  /* 0x00000028041c723c */ /* 0x042ff0000004181c */
[C---:B------:R-:W-:Y:S01]  /*d900*/  HMMA.16816.F32.BF16 R24, R4.reuse, R42, R24 ;  /* 0x0000002a0418723c */ /* 0x040fe20000041818 */
[----:B------:R-:W1:Y:S07]  /*d910*/  LDSM.16.M88.4 R40, [R82+0xd900] ;  /* 0x00d900005228783b */ /* 0x000e6e0000000200 */
[C---:B---3--:R-:W-:Y:S08]  /*d920*/  HMMA.16816.F32.BF16 R20, R4.reuse, R8, R20 ;  /* 0x000000080414723c */ /* 0x048ff00000041814 */
[C---:B------:R-:W-:Y:S01]  /*d930*/  HMMA.16816.F32.BF16 R16, R4.reuse, R10, R16 ;  /* 0x0000000a0410723c */ /* 0x040fe20000041810 */
[----:B------:R-:W3:Y:S07]  /*d940*/  LDSM.16.M88.4 R8, [R183+0xe100] ;  /* 0x00e10000b708783b */ /* 0x000eee0000000200 */
[C---:B----4-:R-:W-:Y:S08]  /*d950*/  HMMA.16816.F32.BF16 R64, R4.reuse, R56, R64 ;  /* 0x000000380440723c */ /* 0x050ff00000041840 */
        /* <DEDUP_REMOVED lines=8> */
[----:B------:R-:W5:Y:S07]  /*d9e0*/  LDSM.16.M88.4 R48, [R85+0xe900] ;  /* 0x00e900005530783b */ /* 0x000f6e0000000200 */
[C---:B------:R-:W-:Y:S08]  /*d9f0*/  HMMA.16816.F32.BF16 R20, R12.reuse, R44, R20 ;  /* 0x0000002c0c14723c */ /* 0x040ff00000041814 */
[C---:B------:R-:W-:Y:S01]  /*da00*/  HMMA.16816.F32.BF16 R16, R12.reuse, R46, R16 ;  /* 0x0000002e0c10723c */ /* 0x040fe20000041810 */
[----:B------:R-:W2:Y:S07]  /*da10*/  LDSM.16.M88.4 R44, [R85+0xf100] ;  /* 0x00f10000552c783b */ /* 0x000eae0000000200 */
[C---:B-1----:R-:W-:Y:S08]  /*da20*/  HMMA.16816.F32.BF16 R64, R12.reuse, R40, R64 ;  /* 0x000000280c40723c */ /* 0x042ff00000041840 */
[----:B------:R-:W-:Y:S01]  /*da30*/  HMMA.16816.F32.BF16 R60, R12, R42, R60 ;  /* 0x0000002a0c3c723c */ /* 0x000fe2000004183c */
[----:B------:R-:W1:Y:S04]  /*da40*/  LDSM.16.M88.4 R40, [R85+0xf900] ;  /* 0x00f900005528783b */ /* 0x000e680000000200 */
[----:B------:R-:W-:Y:S03]  /*da50*/  LDSM.16.M88.4 R12, [R179+0x4000] ;  /* 0x00400000b30c783b */ /* 0x000fe60000000200 */
        /* <DEDUP_REMOVED lines=8> */
[C---:B------:R-:W-:Y:S08]  /*dae0*/  HMMA.16816.F32.BF16 R64, R72.reuse, R68, R64 ;  /* 0x000000444840723c */ /* 0x040ff00000041840 */
[----:B------:R-:W-:Y:S01]  /*daf0*/  HMMA.16816.F32.BF16 R60, R72, R70, R60 ;  /* 0x00000046483c723c */ /* 0x000fe2000004183c */
[----:B------:R-:W-:Y:S04]  /*db00*/  LDSM.16.M88.4 R68, [R82+0xf900] ;  /* 0x00f900005244783b */ /* 0x000fe80000000200 */
[----:B------:R-:W-:Y:S03]  /*db10*/  LDSM.16.M88.4 R72, [R3+0x8000] ;  /* 0x008000000348783b */ /* 0x000fe60000000200 */
[C---:B--2---:R-:W-:Y:S08]  /*db20*/  HMMA.16816.F32.BF16 R36, R56.reuse, R52, R36 ;  /* 0x000000343824723c */ /* 0x044ff00000041824 */
[C---:B------:R-:W-:Y:S01]  /*db30*/  HMMA.16816.F32.BF16 R32, R56.reuse, R54, R32 ;  /* 0x000000363820723c */ /* 0x040fe20000041820 */
[----:B------:R-:W-:Y:S07]  /*db40*/  LDSM.16.M88.4 R52, [R183+0x10100] ;  /* 0x01010000b734783b */ /* 0x000fee0000000200 */
[C---:B-----5:R-:W-:Y:S08]  /*db50*/  HMMA.16816.F32.BF16 R28, R56.reuse, R48, R28 ;  /* 0x00000030381c723c */ /* 0x060ff0000004181c */
[C---:B------:R-:W-:Y:S01]  /*db60*/  HMMA.16816.F32.BF16 R24, R56.reuse, R50, R24 ;  /* 0x000000323818723c */ /* 0x040fe20000041818 */
[----:B------:R-:W2:Y:S07]  /*db70*/  LDSM.16.M88.4 R48, [R83+0xf100] ;  /* 0x00f100005330783b */ /* 0x000eae0000000200 */
[C---:B------:R-:W-:Y:S08]  /*db80*/  HMMA.16816.F32.BF16 R20, R56.reuse, R44, R20 ;  /* 0x0000002c3814723c */ /* 0x040ff00000041814 */
[C---:B------:R-:W-:Y:S01]  /*db90*/  HMMA.16816.F32.BF16 R16, R56.reuse, R46, R16 ;  /* 0x0000002e3810723c */ /* 0x040fe20000041810 */
[----:B------:R-:W5:Y:S07]  /*dba0*/  LDSM.16.M88.4 R44, [R83+0xf900] ;  /* 0x00f90000532c783b */ /* 0x000f6e0000000200 */
[C---:B-1----:R-:W-:Y:S08]  /*dbb0*/  HMMA.16816.F32.BF16 R64, R56.reuse, R40, R64 ;  /* 0x000000283840723c */ /* 0x042ff00000041840 */
[----:B------:R-:W-:Y:S01]  /*dbc0*/  HMMA.16816.F32.BF16 R60, R56, R42, R60 ;  /* 0x0000002a383c723c */ /* 0x000fe2000004183c */
[----:B------:R-:W-:Y:S04]  /*dbd0*/  LDSM.16.M88.4 R40, [R178+0x4000] ;  /* 0x00400000b228783b */ /* 0x000fe80000000200 */
[----:B------:R-:W-:Y:S03]  /*dbe0*/  LDSM.16.M88.4 R56, [R182+0x8000] ;  /* 0x00800000b638783b */ /* 0x000fe60000000200 */
[C---:B---3--:R-:W-:Y:S08]  /*dbf0*/  HMMA.16816.F32.BF16 R36, R12.reuse, R8, R36 ;  /* 0x000000080c24723c */ /* 0x048ff00000041824 */
[C---:B------:R-:W-:Y:S01]  /*dc00*/  HMMA.16816.F32.BF16 R32, R12.reuse, R10, R32 ;  /* 0x0000000a0c20723c */ /* 0x040fe20000041820 */
[----:B------:R-:W1:Y:S07]  /*dc10*/  LDSM.16.M88.4 R8, [R82+0xe100] ;  /* 0x00e100005208783b */ /* 0x000e6e0000000200 */
[C---:B----4-:R-:W-:Y:S08]  /*dc20*/  HMMA.16816.F32.BF16 R28, R12.reuse, R4, R28 ;  /* 0x000000040c1c723c */ /* 0x050ff0000004181c */
[C---:B------:R-:W-:Y:S01]  /*dc30*/  HMMA.16816.F32.BF16 R24, R12.reuse, R6, R24 ;  /* 0x000000060c18723c */ /* 0x040fe20000041818 */
[----:B------:R-:W3:Y:S07]  /*dc40*/  LDSM.16.M88.4 R4, [R82+0xe900] ;  /* 0x00e900005204783b */ /* 0x000eee0000000200 */
[C---:B--2---:R-:W-:Y:S08]  /*dc50*/  HMMA.16816.F32.BF16 R20, R12.reuse, R48, R20 ;  /* 0x000000300c14723c */ /* 0x044ff00000041814 */
[C---:B------:R-:W-:Y:S01]  /*dc60*/  HMMA.16816.F32.BF16 R16, R12.reuse, R50, R16 ;  /* 0x000000320c10723c */ /* 0x040fe20000041810 */
[----:B------:R-:W2:Y:S07]  /*dc70*/  LDSM.16.M88.4 R48, [R82+0xf100] ;  /* 0x00f100005230783b */ /* 0x000eae0000000200 */
[C---:B-----5:R-:W-:Y:S08]  /*dc80*/  HMMA.16816.F32.BF16 R64, R12.reuse, R44, R64 ;  /* 0x0000002c0c40723c */ /* 0x060ff00000041840 */
        /* <DEDUP_REMOVED lines=14> */
[----:B------:R-:W2:Y:S04]  /*dd70*/  LDSM.16.M88.4 R40, [R85+0x10900] ;  /* 0x010900005528783b */ /* 0x000ea80000000200 */
[----:B------:R-:W-:Y:S03]  /*dd80*/  LDSM.16.M88.4 R68, [R85+0x11900] ;  /* 0x011900005544783b */ /* 0x000fe60000000200 */
[C---:B------:R-:W-:Y:S08]  /*dd90*/  HMMA.16816.F32.BF16 R36, R56.reuse, R52, R36 ;  /* 0x000000343824723c */ /* 0x040ff00000041824 */
[C---:B------:R-:W-:Y:S08]  /*dda0*/  HMMA.16816.F32.BF16 R32, R56.reuse, R54, R32 ;  /* 0x000000363820723c */ /* 0x040ff00000041820 */
[C---:B----4-:R-:W-:Y:S08]  /*ddb0*/  HMMA.16816.F32.BF16 R28, R56.reuse, R12, R28 ;  /* 0x0000000c381c723c */ /* 0x050ff0000004181c */
[C---:B------:R-:W-:Y:S01]  /*ddc0*/  HMMA.16816.F32.BF16 R24, R56.reuse, R14, R24 ;  /* 0x0000000e3818723c */ /* 0x040fe20000041818 */
[----:B------:R-:W-:Y:S07]  /*ddd0*/  LDSM.16.M88.4 R12, [R83+0x10100] ;  /* 0x01010000530c783b */ /* 0x000fee0000000200 */
[C---:B-1----:R-:W-:Y:S01]  /*dde0*/  HMMA.16816.F32.BF16 R52, R56.reuse, R8, R20 ;  /* 0x000000083834723c */ /* 0x042fe20000041814 */
[----:B------:R-:W1:Y:S07]  /*ddf0*/  LDSM.16.M88.4 R20, [R179+0x8000] ;  /* 0x00800000b314783b */ /* 0x000e6e0000000200 */
[C---:B------:R-:W-:Y:S01]  /*de00*/  HMMA.16816.F32.BF16 R16, R56.reuse, R10, R16 ;  /* 0x0000000a3810723c */ /* 0x040fe20000041810 */
[----:B------:R-:W-:Y:S07]  /*de10*/  LDSM.16.M88.4 R8, [R83+0x11100] ;  /* 0x011100005308783b */ /* 0x000fee0000000200 */
[C---:B---3--:R-:W-:Y:S08]  /*de20*/  HMMA.16816.F32.BF16 R64, R56.reuse, R4, R64 ;  /* 0x000000043840723c */ /* 0x048ff00000041840 */
[----:B------:R-:W-:Y:S01]  /*de30*/  HMMA.16816.F32.BF16 R60, R56, R6, R60 ;  /* 0x00000006383c723c */ /* 0x000fe2000004183c */
[----:B------:R-:W3:Y:S04]  /*de40*/  LDSM.16.M88.4 R4, [R83+0x10900] ;  /* 0x010900005304783b */ /* 0x000ee80000000200 */
[----:B------:R-:W-:Y:S03]  /*de50*/  LDSM.16.M88.4 R56, [R82+0x11100] ;  /* 0x011100005238783b */ /* 0x000fe60000000200 */
        /* <DEDUP_REMOVED lines=8> */
[----:B------:R-:W4:Y:S07]  /*dee0*/  LDSM.16.M88.4 R48, [R83+0x11900] ;  /* 0x011900005330783b */ /* 0x000f2e0000000200 */
[C---:B-1----:R-:W-:Y:S08]  /*def0*/  HMMA.16816.F32.BF16 R36, R20.reuse, R12, R36 ;  /* 0x0000000c1424723c */ /* 0x042ff00000041824 */
[----:B------:R-:W-:Y:S01]  /*df00*/  HMMA.16816.F32.BF16 R32, R20, R14, R32 ;  /* 0x0000000e1420723c */ /* 0x000fe20000041820 */
[----:B------:R-:W1:Y:S07]  /*df10*/  LDSM.16.M88.4 R12, [R82+0x10900] ;  /* 0x01090000520c783b */ /* 0x000e6e0000000200 */
[----:B------:R-:W-:Y:S08]  /*df20*/  HMMA.16816.F32.BF16 R64, R72, R68, R64 ;  /* 0x000000444840723c */ /* 0x000ff00000041840 */
[C---:B---3--:R-:W-:Y:S08]  /*df30*/  HMMA.16816.F32.BF16 R28, R20.reuse, R4, R28 ;  /* 0x00000004141c723c */ /* 0x048ff0000004181c */
[----:B------:R-:W-:Y:S01]  /*df40*/  HMMA.16816.F32.BF16 R24, R20, R6, R24 ;  /* 0x000000061418723c */ /* 0x000fe20000041818 */
[----:B------:R-:W3:Y:S01]  /*df50*/  LDSM.16.M88.4 R4, [R82+0x11900] ;  /* 0x011900005204783b */ /* 0x000ee20000000200 */
[----:B------:R-:W-:-:S04]  /*df60*/  DEPBAR.LE SB0, 0x2 ;  /* 0x000080800000791a */ /* 0x000fc80000000000 */
[----:B------:R-:W-:Y:S02]  /*df70*/  BAR.SYNC.DEFER_BLOCKING 0x0 ;  /* 0x0000000000007b1d */ /* 0x000fe40000010000 */
[----:B------:R-:W-:Y:S08]  /*df80*/  HMMA.16816.F32.BF16 R60, R72, R70, R60 ;  /* 0x00000046483c723c */ /* 0x000ff0000004183c */
[----:B------:R-:W-:Y:S07]  /*df90*/  HMMA.16816.F32.BF16 R52, R20, R8, R52 ;  /* 0x000000081434723c */ /* 0x000fee0000041834 */
[----:B------:R-:W-:Y:S01]  /*dfa0*/  SHF.R.S32.HI R8, RZ, 0x1f, R89 ;  /* 0x0000001fff087819 */ /* 0x000fe20000011459 */
[----:B--2---:R-:W-:Y:S03]  /*dfb0*/  HMMA.16816.F32.BF16 R36, R44, R40, R36 ;  /* 0x000000282c24723c */ /* 0x004fe60000041824 */
[----:B------:R-:W-:Y:S01]  /*dfc0*/  LEA.HI R3, R8, R89, RZ, 0x2 ;  /* 0x0000005908037211 */ /* 0x000fe200078f10ff */
[----:B------:R-:W-:Y:S03]  /*dfd0*/  LDSM.16.MT88.4 R124, [R177+0x100] ;  /* 0x00010000b17c783b */ /* 0x000fe60000004200 */
[----:B------:R-:W-:Y:S01]  /*dfe0*/  LOP3.LUT R8, R3, 0x7ffffffc, RZ, 0xc0, !PT ;  /* 0x7ffffffc03087812 */ /* 0x000fe200078ec0ff */
[----:B----4-:R-:W-:Y:S01]  /*dff0*/  HMMA.16816.F32.BF16 R64, R20, R48, R64 ;  /* 0x000000301440723c */ /* 0x010fe20000041840 */
[----:B------:R-:W-:Y:S03]  /*e000*/  LDSM.16.MT88.4 R72, [R173+0x2100] ;  /* 0x00210000ad48783b */ /* 0x000fe60000004200 */
[----:B------:R-:W-:-:S02]  /*e010*/  IMAD.IADD R3, R89, 0x1, -R8 ;  /* 0x0000000159037824 */ /* 0x000fc400078e0a08 */
[----:B------:R-:W-:Y:S01]  /*e020*/  IMAD R8, R81, -0x40, R92 ;  /* 0xffffffc051087824 */ /* 0x000fe200078e025c */
[----:B------:R-:W-:Y:S01]  /*e030*/  LDSM.16.MT88.4 R88, [R164+0x2100] ;  /* 0x00210000a458783b */ /* 0x000fe20000004200 */
[----:B------:R-:W-:Y:S02]  /*e040*/  HMMA.16816.F32.BF16 R32, R44, R42, R32 ;  /* 0x0000002a2c20723c */ /* 0x000fe40000041820 */
[----:B------:R-:W-:Y:S01]  /*e050*/  IMAD R3, R3, -0x2, R8 ;  /* 0xfffffffe03037824 */ /* 0x000fe200078e0208 */
[----:B------:R-:W-:Y:S04]  /*e060*/  LDSM.16.MT88.4 R40, [R173+0x100] ;  /* 0x00010000ad28783b */ /* 0x000fe80000004200 */
[C---:B------:R-:W-:Y:S01]  /*e070*/  ISETP.GT.AND P0, PT, R3.reuse, RZ, PT ;  /* 0x000000ff0300720c */ /* 0x040fe20003f04270 */
[----:B------:R-:W-:Y:S01]  /*e080*/  HMMA.16816.F32.BF16 R60, R20, R50, R60 ;  /* 0x00000032143c723c */ /* 0x000fe2000004183c */
[----:B------:R-:W-:Y:S01]  /*e090*/  ISETP.GT.AND P2, PT, R3, 0x1, PT ;  /* 0x000000010300780c */ /* 0x000fe20003f44270 */
[----:B------:R-:W-:Y:S01]  /*e0a0*/  LDSM.16.MT88.4 R48, [R176+0x100] ;  /* 0x00010000b030783b */ /* 0x000fe20000004200 */
[----:B------:R-:W-:-:S02]  /*e0b0*/  FSEL R38, R38, -INF , P0 ;  /* 0xff80000026267808 */ /* 0x000fc40000000000 */
[----:B------:R-:W-:Y:S01]  /*e0c0*/  FSEL R37, R37, -INF , P2 ;  /* 0xff80000025257808 */ /* 0x000fe20001000000 */
[----:B------:R-:W-:Y:S01]  /*e0d0*/  LDSM.16.MT88.4 R80, [R176+0x2100] ;  /* 0x00210000b050783b */ /* 0x000fe20000004200 */
[----:B------:R-:W-:Y:S01]  /*e0e0*/  FSEL R39, R39, -INF , P2 ;  /* 0xff80000027277808 */ /* 0x000fe20001000000 */
[----:B------:R-:W-:Y:S01]  /*e0f0*/  HMMA.16816.F32.BF16 R16, R20, R10, R16 ;  /* 0x0000000a1410723c */ /* 0x000fe20000041810 */
[C---:B------:R-:W-:Y:S01]  /*e100*/  ISETP.GT.AND P2, PT, R3.reuse, 0x9, PT ;  /* 0x000000090300780c */ /* 0x040fe20003f44270 */
[----:B------:R-:W-:Y:S01]  /*e110*/  LDSM.16.MT88.4 R96, [R177+0x4100] ;  /* 0x00410000b160783b */ /* 0x000fe20000004200 */
[----:B------:R-:W-:-:S03]  /*e120*/  ISETP.GT.AND P4, PT, R3, 0x21, PT ;  /* 0x000000210300780c */ /* 0x000fc60003f84270 */
[----:B------:R-:W-:Y:S01]  /*e130*/  LDSM.16.MT88.4 R104, [R173+0x4100] ;  /* 0x00410000ad68783b */ /* 0x000fe20000004200 */
[----:B------:R-:W-:Y:S01]  /*e140*/  FSEL R21, R36, -INF , P0 ;  /* 0xff80000024157808 */ /* 0x000fe20000000000 */
[C---:B-1----:R-:W-:Y:S01]  /*e150*/  HMMA.16816.F32.BF16 R28, R44.reuse, R12, R28 ;  /* 0x0000000c2c1c723c */ /* 0x042fe2000004181c */
[----:B------:R-:W-:Y:S01]  /*e160*/  ISETP.GT.AND P0, PT, R3, 0x8, PT ;  /* 0x000000080300780c */ /* 0x000fe20003f04270 */
[----:B------:R-:W-:Y:S01]  /*e170*/  LDSM.16.MT88.4 R108, [R176+0x4100] ;  /* 0x00410000b06c783b */ /* 0x000fe20000004200 */
[----:B------:R-:W-:Y:S02]  /*e180*/  FSEL R33, R33, -INF , P2 ;  /* 0xff80000021217808 */ /* 0x000fe40001000000 */
[----:B------:R-:W-:Y:S01]  /*e190*/  FSEL R23, R32, -INF , P0 ;  /* 0xff80000020177808 */ /* 0x000fe20000000000 */
[----:B------:R-:W-:Y:S01]  /*e1a0*/  LDSM.16.MT88.4 R140, [R173+0x900] ;  /* 0x00090000ad8c783b */ /* 0x000fe20000004200 */
[----:B------:R-:W-:Y:S01]  /*e1b0*/  FSEL R35, R35, -INF , P2 ;  /* 0xff80000023237808 */ /* 0x000fe20001000000 */
[C---:B------:R-:W-:Y:S01]  /*e1c0*/  HMMA.16816.F32.BF16 R24, R44.reuse, R14, R24 ;  /* 0x0000000e2c18723c */ /* 0x040fe20000041818 */
[C---:B------:R-:W-:Y:S01]  /*e1d0*/  ISETP.GT.AND P2, PT, R3.reuse, 0x11, PT ;  /* 0x000000110300780c */ /* 0x040fe20003f44270 */
[----:B------:R-:W-:Y:S05]  /*e1e0*/  LDSM.16.MT88.4 R136, [R176+0x900] ;  /* 0x00090000b088783b */ /* 0x000fea0000004200 */
[----:B------:R-:W-:Y:S01]  /*e1f0*/  FSEL R15, R34, -INF , P0 ;  /* 0xff800000220f7808 */ /* 0x000fe20000000000 */
[----:B---3--:R-:W-:Y:S01]  /*e200*/  HMMA.16816.F32.BF16 R64, R44, R4, R64 ;  /* 0x000000042c40723c */ /* 0x008fe20000041840 */
[----:B------:R-:W-:-:S06]  /*e210*/  ISETP.GT.AND P0, PT, R3, 0x10, PT ;  /* 0x000000100300780c */ /* 0x000fcc0003f04270 */
[----:B------:R-:W-:Y:S01]  /*e220*/  FMNMX.FTZ R4, R21, R37, !PT ;  /* 0x0000002515047209 */ /* 0x000fe20007810000 */
[C---:B------:R-:W-:Y:S01]  /*e230*/  HMMA.16816.F32.BF16 R52, R44.reuse, R56, R52 ;  /* 0x000000382c34723c */ /* 0x040fe20000041834 */
[----:B------:R-:W-:Y:S02]  /*e240*/  FSEL R13, R30, -INF , P0 ;  /* 0xff8000001e0d7808 */ /* 0x000fe40000000000 */
[----:B------:R-:W-:Y:S02]  /*e250*/  FMNMX.FTZ R4, R23, R4, !PT ;  /* 0x0000000417047209 */ /* 0x000fe40007810000 */
[----:B------:R-:W-:Y:S02]  /*e260*/  FSEL R29, R29, -INF , P2 ;  /* 0xff8000001d1d7808 */ /* 0x000fe40001000000 */
[----:B------:R-:W-:Y:S01]  /*e270*/  FMNMX.FTZ R4, R33, R4, !PT ;  /* 0x0000000421047209 */ /* 0x000fe20007810000 */
[----:B------:R-:W-:Y:S01]  /*e280*/  HMMA.16816.F32.BF16 R60, R44, R6, R60 ;  /* 0x000000062c3c723c */ /* 0x000fe2000004183c */
[----:B------:R-:W-:-:S02]  /*e290*/  FSEL R31, R31, -INF , P2 ;  /* 0xff8000001f1f7808 */ /* 0x000fc40001000000 */
[----:B------:R-:W-:-:S04]  /*e2a0*/  ISETP.GT.AND P2, PT, R3, 0x19, PT ;  /* 0x000000190300780c */ /* 0x000fc80003f44270 */
[----:B------:R-:W-:Y:S01]  /*e2b0*/  FSEL R7, R28, -INF , P0 ;  /* 0xff8000001c077808 */ /* 0x000fe20000000000 */
[----:B------:R-:W-:Y:S01]  /*e2c0*/  HMMA.16816.F32.BF16 R16, R44, R58, R16 ;  /* 0x0000003a2c10723c */ /* 0x000fe20000041810 */
[----:B------:R-:W-:Y:S01]  /*e2d0*/  ISETP.GT.AND P0, PT, R3, 0x18, PT ;  /* 0x000000180300780c */ /* 0x000fe20003f04270 */
[----:B------:R-:W-:Y:S01]  /*e2e0*/  LDSM.16.MT88.4 R56, [R0+0x100] ;  /* 0x000100000038783b */ /* 0x000fe20000004200 */
[----:B------:R-:W-:Y:S02]  /*e2f0*/  FMNMX.FTZ R4, R7, R4, !PT ;  /* 0x0000000407047209 */ /* 0x000fe40007810000 */
[----:B------:R-:W-:Y:S02]  /*e300*/  FSEL R5, R24, -INF , P0 ;  /* 0xff80000018057808 */ /* 0x000fe40000000000 */
[----:B------:R-:W-:Y:S02]  /*e310*/  FMNMX.FTZ R4, R29, R4, !PT ;  /* 0x000000041d047209 */ /* 0x000fe40007810000 */
[----:B------:R-:W-:-:S02]  /*e320*/  FSEL R11, R26, -INF , P0 ;  /* 0xff8000001a0b7808 */ /* 0x000fc40000000000 */
[----:B------:R-:W-:Y:S02]  /*e330*/  ISETP.GT.AND P0, PT, R3, 0x20, PT ;  /* 0x000000200300780c */ /* 0x000fe40003f04270 */
[----:B------:R-:W-:Y:S02]  /*e340*/  FSEL R25, R25, -INF , P2 ;  /* 0xff80000019197808 */ /* 0x000fe40001000000 */
[----:B------:R-:W-:Y:S02]  /*e350*/  FMNMX.FTZ R4, R5, R4, !PT ;  /* 0x0000000405047209 */ /* 0x000fe40007810000 */
        /* <DEDUP_REMOVED lines=35> */
[----:B------:R-:W-:Y:S02]  /*e590*/  FMNMX.FTZ R4, R203, R4, !PT ;  /* 0x00000004cb047209 */ /* 0x000fe40007810000 */
[----:B------:R-:W-:Y:S02]  /*e5a0*/  FSEL R175, R55, -INF , P4 ;  /* 0xff80000037af7808 */ /* 0x000fe40002000000 */
[----:B------:R-:W-:Y:S02]  /*e5b0*/  FMNMX.FTZ R6, R211, R6, !PT ;  /* 0x00000006d3067209 */ /* 0x000fe40007810000 */
[----:B------:R-:W-:Y:S02]  /*e5c0*/  FMNMX.FTZ R4, R151, R4, !PT ;  /* 0x0000000497047209 */ /* 0x000fe40007810000 */
[----:B------:R-:W-:-:S02]  /*e5d0*/  FMNMX.FTZ R6, R175, R6, !PT ;  /* 0x00000006af067209 */ /* 0x000fc40007810000 */
[----:B------:R-:W-:Y:S01]  /*e5e0*/  FSEL R145, R62, -INF , P2 ;  /* 0xff8000003e917808 */ /* 0x000fe20001000000 */
[----:B------:R-:W1:Y:S01]  /*e5f0*/  SHFL.BFLY PT, R3, R4, 0x2, 0x1f ;  /* 0x0c401f0004037f89 */ /* 0x000e6200000e0000 */
[----:B------:R-:W-:Y:S02]  /*e600*/  FMNMX.FTZ R6, R209, R6, !PT ;  /* 0x00000006d1067209 */ /* 0x000fe40007810000 */
[----:B------:R-:W-:Y:S02]  /*e610*/  FSEL R171, R63, -INF , P0 ;  /* 0xff8000003fab7808 */ /* 0x000fe40000000000 */
[----:B------:R-:W-:-:S04]  /*e620*/  FMNMX.FTZ R6, R193, R6, !PT ;  /* 0x00000006c1067209 */ /* 0x000fc80007810000 */
        /* <DEDUP_REMOVED lines=13> */
[--C-:B------:R-:W-:Y:S02]  /*e700*/  FFMA.FTZ R94, R21, c[0x0][0x2d0], -R144.reuse ;  /* 0x0000b400155e7a23 */ /* 0x100fe40000010890 */
[--C-:B------:R-:W-:Y:S02]  /*e710*/  FFMA.FTZ R93, R37, c[0x0][0x2d0], -R144.reuse ;  /* 0x0000b400255d7a23 */ /* 0x100fe40000010890 */
[--C-:B------:R-:W-:Y:S02]  /*e720*/  FFMA.FTZ R163, R23, c[0x0][0x2d0], -R144.reuse ;  /* 0x0000b40017a37a23 */ /* 0x100fe40000010890 */
[--C-:B------:R-:W-:Y:S01]  /*e730*/  FFMA.FTZ R158, R33, c[0x0][0x2d0], -R144.reuse ;  /* 0x0000b400219e7a23 */ /* 0x100fe20000010890 */
[----:B------:R-:W-:Y:S01]  /*e740*/  MUFU.EX2 R94, R94 ;  /* 0x0000005e005e7308 */ /* 0x000fe20000000800 */
[--C-:B------:R-:W-:Y:S01]  /*e750*/  FFMA.FTZ R161, R7, c[0x0][0x2d0], -R144.reuse ;  /* 0x0000b40007a17a23 */ /* 0x100fe20000010890 */
[----:B------:R-:W-:Y:S01]  /*e760*/  LDSM.16.MT88.4 R20, [R164+0x2900] ;  /* 0x00290000a414783b */ /* 0x000fe20000004200 */
[----:B-1----:R-:W-:Y:S01]  /*e770*/  FMNMX.FTZ R3, R4, R3, !PT ;  /* 0x0000000304037209 */ /* 0x002fe20007810000 */
[----:B------:R-:W-:-:S02]  /*e780*/  FFMA.FTZ R157, R5, c[0x0][0x2d0], -R144 ;  /* 0x0000b400059d7a23 */ /* 0x000fc40000010890 */
[----:B------:R1:W2:Y:S01]  /*e790*/  LDSM.16.MT88.4 R4, [R0+0x4100] ;  /* 0x004100000004783b */ /* 0x0002a20000004200 */
[C---:B------:R-:W-:Y:S01]  /*e7a0*/  FSETP.NEU.FTZ.AND P0, PT, R3.reuse, -INF , PT ;  /* 0xff8000000300780b */ /* 0x040fe20003f1d000 */
[----:B------:R-:W-:Y:S01]  /*e7b0*/  FMUL.FTZ R170, R3, c[0x0][0x2d0] ;  /* 0x0000b40003aa7a20 */ /* 0x000fe20000410000 */
[----:B------:R-:W3:Y:S01]  /*e7c0*/  MUFU.EX2 R93, R93 ;  /* 0x0000005d005d7308 */ /* 0x000ee20000000800 */
[--C-:B------:R-:W-:Y:S02]  /*e7d0*/  FFMA.FTZ R156, R29, c[0x0][0x2d0], -R144.reuse ;  /* 0x0000b4001d9c7a23 */ /* 0x100fe40000010890 */
[--C-:B------:R-:W-:Y:S01]  /*e7e0*/  FFMA.FTZ R154, R25, c[0x0][0x2d0], -R144.reuse ;  /* 0x0000b400199a7a23 */ /* 0x100fe20000010890 */
[----:B------:R-:W-:Y:S01]  /*e7f0*/  FSEL R170, R170, RZ, P0 ;  /* 0x000000ffaaaa7208 */ /* 0x000fe20000000000 */
[----:B------:R-:W-:Y:S01]  /*e800*/  LDSM.16.MT88.4 R24, [R177+0x900] ;  /* 0x00090000b118783b */ /* 0x000fe20000004200 */
[----:B------:R-:W-:Y:S01]  /*e810*/  FFMA.FTZ R168, R215, c[0x0][0x2d0], -R144 ;  /* 0x0000b400d7a87a23 */ /* 0x000fe20000010890 */
[----:B------:R-:W-:Y:S01]  /*e820*/  ISETP.GE.AND P0, PT, R92, 0x81, PT ;  /* 0x000000815c00780c */ /* 0x000fe20003f06270 */
[----:B------:R-:W-:Y:S01]  /*e830*/  MUFU.EX2 R163, R163 ;  /* 0x000000a300a37308 */ /* 0x000fe20000000800 */
[----:B------:R-:W-:-:S02]  /*e840*/  FFMA.FTZ R162, R38, c[0x0][0x2d0], -R170 ;  /* 0x0000b40026a27a23 */ /* 0x000fc400000108aa */
[--C-:B------:R-:W-:Y:S02]  /*e850*/  FFMA.FTZ R95, R39, c[0x0][0x2d0], -R170.reuse ;  /* 0x0000b400275f7a23 */ /* 0x100fe400000108aa */
[--C-:B------:R-:W-:Y:S02]  /*e860*/  FFMA.FTZ R165, R15, c[0x0][0x2d0], -R170.reuse ;  /* 0x0000b4000fa57a23 */ /* 0x100fe400000108aa */
[--C-:B------:R-:W-:Y:S01]  /*e870*/  FFMA.FTZ R160, R35, c[0x0][0x2d0], -R170.reuse ;  /* 0x0000b40023a07a23 */ /* 0x100fe200000108aa */
[----:B------:R-:W4:Y:S01]  /*e880*/  MUFU.EX2 R158, R158 ;  /* 0x0000009e009e7308 */ /* 0x000f220000000800 */
[--C-:B------:R-:W-:Y:S01]  /*e890*/  FFMA.FTZ R155, R11, c[0x0][0x2d0], -R170.reuse ;  /* 0x0000b4000b9b7a23 */ /* 0x100fe200000108aa */
[----:B---3--:R-:W-:Y:S01]  /*e8a0*/  F2FP.BF16.PACK_AB R112, R93, R94 ;  /* 0x0000005e5d70723e */ /* 0x008fe200000010ff */
[--C-:B------:R-:W-:Y:S01]  /*e8b0*/  FFMA.FTZ R159, R13, c[0x0][0x2d0], -R170.reuse ;  /* 0x0000b4000d9f7a23 */ /* 0x100fe200000108aa */
[----:B------:R-:W-:Y:S01]  /*e8c0*/  LDSM.16.MT88.4 R32, [R164+0x900] ;  /* 0x00090000a420783b */ /* 0x000fe20000004200 */
[----:B-1----:R-:W-:-:S02]  /*e8d0*/  FFMA.FTZ R0, R9, c[0x0][0x2d0], -R170 ;  /* 0x0000b40009007a23 */ /* 0x002fc400000108aa */
[----:B------:R-:W-:Y:S01]  /*e8e0*/  FFMA.FTZ R2, R31, c[0x0][0x2d0], -R170 ;  /* 0x0000b4001f027a23 */ /* 0x000fe200000108aa */
[----:B------:R-:W-:Y:S01]  /*e8f0*/  MUFU.EX2 R162, R162 ;  /* 0x000000a200a27308 */ /* 0x000fe20000000800 */
[----:B------:R-:W1:Y:S01]  /*e900*/  LDSM.16.MT88.4 R8, [R177+0x2900] ;  /* 0x00290000b108783b */ /* 0x000e620000004200 */
[--C-:B------:R-:W-:Y:S02]  /*e910*/  FFMA.FTZ R169, R169, c[0x0][0x2d0], -R144.reuse ;  /* 0x0000b400a9a97a23 */ /* 0x100fe40000010890 */
[--C-:B------:R-:W-:Y:S01]  /*e920*/  FFMA.FTZ R166, R213, c[0x0][0x2d0], -R144.reuse ;  /* 0x0000b400d5a67a23 */ /* 0x100fe20000010890 */
[----:B------:R-:W3:Y:S01]  /*e930*/  LDSM.16.MT88.4 R12, [R176+0x2900] ;  /* 0x00290000b00c783b */ /* 0x000ee20000004200 */
[----:B------:R-:W-:Y:S02]  /*e940*/  FFMA.FTZ R167, R167, c[0x0][0x2d0], -R144 ;  /* 0x0000b400a7a77a23 */ /* 0x000fe40000010890 */
[----:B------:R-:W5:Y:S01]  /*e950*/  MUFU.EX2 R95, R95 ;  /* 0x0000005f005f7308 */ /* 0x000f620000000800 */
[----:B----4-:R-:W-:Y:S01]  /*e960*/  F2FP.BF16.PACK_AB R114, R158, R163 ;  /* 0x000000a39e72723e */ /* 0x010fe200000010ff */
[----:B------:R-:W-:Y:S01]  /*e970*/  LDSM.16.MT88.4 R28, [R173+0x2900] ;  /* 0x00290000ad1c783b */ /* 0x000fe20000004200 */
[----:B------:R-:W-:-:S02]  /*e980*/  FFMA.FTZ R172, R211, c[0x0][0x2d0], -R170 ;  /* 0x0000b400d3ac7a23 */ /* 0x000fc400000108aa */
[--C-:B------:R-:W-:Y:S02]  /*e990*/  FFMA.FTZ R175, R175, c[0x0][0x2d0], -R170.reuse ;  /* 0x0000b400afaf7a23 */ /* 0x100fe400000108aa */
[--C-:B------:R-:W-:Y:S01]  /*e9a0*/  FFMA.FTZ R174, R209, c[0x0][0x2d0], -R170.reuse ;  /* 0x0000b400d1ae7a23 */ /* 0x100fe200000108aa */
[----:B------:R-:W-:Y:S01]  /*e9b0*/  MUFU.EX2 R165, R165 ;  /* 0x000000a500a57308 */ /* 0x000fe20000000800 */
[----:B------:R-:W-:Y:S02]  /*e9c0*/  FFMA.FTZ R193, R193, c[0x0][0x2d0], -R170 ;  /* 0x0000b400c1c17a23 */ /* 0x000fe400000108aa */
[--C-:B------:R-:W-:Y:S02]  /*e9d0*/  FFMA.FTZ R202, R207, c[0x0][0x2d0], -R144.reuse ;  /* 0x0000b400cfca7a23 */ /* 0x100fe40000010890 */
[--C-:B------:R-:W-:Y:S02]  /*e9e0*/  FFMA.FTZ R205, R205, c[0x0][0x2d0], -R144.reuse ;  /* 0x0000b400cdcd7a23 */ /* 0x100fe40000010890 */
[--C-:B------:R-:W-:Y:S01]  /*e9f0*/  FFMA.FTZ R203, R203, c[0x0][0x2d0], -R144.reuse ;  /* 0x0000b400cbcb7a23 */ /* 0x100fe20000010890 */
[----:B------:R-:W4:Y:S01]  /*ea00*/  MUFU.EX2 R160, R160 ;  /* 0x000000a000a07308 */ /* 0x000f220000000800 */
[----:B-----5:R-:W-:Y:S01]  /*ea10*/  F2FP.BF16.PACK_AB R113, R95, R162 ;  /* 0x000000a25f71723e */ /* 0x020fe200000010ff */
[----:B------:R-:W-:-:S02]  /*ea20*/  FFMA.FTZ R204, R151, c[0x0][0x2d0], -R144 ;  /* 0x0000b40097cc7a23 */ /* 0x000fc40000010890 */
[--C-:B------:R-:W-:Y:S02]  /*ea30*/  FFMA.FTZ R206, R149, c[0x0][0x2d0], -R170.reuse ;  /* 0x0000b40095ce7a23 */ /* 0x100fe400000108aa */
[--C-:B------:R-:W-:Y:S01]  /*ea40*/  FFMA.FTZ R207, R147, c[0x0][0x2d0], -R170.reuse ;  /* 0x0000b40093cf7a23 */ /* 0x100fe200000108aa */
[----:B------:R-:W-:Y:S01]  /*ea50*/  LDSM.16.MT88.4 R148, [R173+0x1900] ;  /* 0x00190000ad94783b */ /* 0x000fe20000004200 */
[----:B------:R-:W-:Y:S01]  /*ea60*/  MUFU.EX2 R161, R161 ;  /* 0x000000a100a17308 */ /* 0x000fe20000000800 */
[--C-:B------:R-:W-:Y:S02]  /*ea70*/  FFMA.FTZ R208, R145, c[0x0][0x2d0], -R170.reuse ;  /* 0x0000b40091d07a23 */ /* 0x100fe400000108aa */
[----:B------:R-:W-:Y:S01]  /*ea80*/  FFMA.FTZ R211, R171, c[0x0][0x2d0], -R170 ;  /* 0x0000b400abd37a23 */ /* 0x000fe200000108aa */
[----:B------:R-:W-:Y:S01]  /*ea90*/  LDSM.16.MT88.4 R144, [R173+0x3900] ;  /* 0x00390000ad90783b */ /* 0x000fe20000004200 */
[----:B------:R-:W-:Y:S01]  /*eaa0*/  FADD.FTZ R162, R162, R95 ;  /* 0x0000005fa2a27221 */ /* 0x000fe20000010000 */
[----:B----4-:R-:W-:-:S02]  /*eab0*/  F2FP.BF16.PACK_AB R115, R160, R165 ;  /* 0x000000a5a073723e */ /* 0x010fc400000010ff */
[----:B------:R-:W4:Y:S01]  /*eac0*/  MUFU.EX2 R156, R156 ;  /* 0x0000009c009c7308 */ /* 0x000f220000000800 */
[----:B------:R-:W-:-:S04]  /*ead0*/  FADD.FTZ R165, R165, R162 ;  /* 0x000000a2a5a57221 */ /* 0x000fc80000010000 */
        /* <DEDUP_REMOVED lines=8> */
[----:B------:R-:W5:Y:S06]  /*eb60*/  MUFU.EX2 R2, R2 ;  /* 0x0000000200027308 */ /* 0x000f6c0000000800 */
        /* <DEDUP_REMOVED lines=36> */
[C---:B--2---:R-:W-:Y:S07]  /*edb0*/  HMMA.16816.F32.BF16 R116, R112.reuse, R4, RZ ;  /* 0x000000047074723c */ /* 0x044fee00000418ff */
[----:B----4-:R-:W-:Y:S01]  /*edc0*/  F2FP.BF16.PACK_AB R4, R156, R161 ;  /* 0x000000a19c04723e */ /* 0x010fe200000010ff */
        /* <DEDUP_REMOVED lines=11> */
[C---:B---3--:R-:W-:Y:S08]  /*ee80*/  HMMA.16816.F32.BF16 R76, R4.reuse, R12, R76 ;  /* 0x0000000c044c723c */ /* 0x048ff0000004184c */
        /* <DEDUP_REMOVED lines=32> */
[----:B------:R-:W-:-:S02]  /*f090*/  F2FP.BF16.PACK_AB R4, R169, R168 ;  /* 0x000000a8a904723e */ /* 0x000fc400000010ff */
[----:B------:R-:W-:Y:S02]  /*f0a0*/  F2FP.BF16.PACK_AB R6, R167, R166 ;  /* 0x000000a6a706723e */ /* 0x000fe400000010ff */
[----:B------:R-:W-:Y:S01]  /*f0b0*/  F2FP.BF16.PACK_AB R5, R175, R172 ;  /* 0x000000acaf05723e */ /* 0x000fe200000010ff */
[----:B------:R-:W-:Y:S01]  /*f0c0*/  FADD.FTZ R172, R172, R155 ;  /* 0x0000009bacac7221 */ /* 0x000fe20000010000 */
[----:B------:R-:W-:-:S03]  /*f0d0*/  F2FP.BF16.PACK_AB R7, R193, R174 ;  /* 0x000000aec107723e */ /* 0x000fc600000010ff */
[----:B------:R-:W-:-:S04]  /*f0e0*/  FADD.FTZ R175, R175, R172 ;  /* 0x000000acafaf7221 */ /* 0x000fc80000010000 */
[----:B-1----:R-:W-:Y:S01]  /*f0f0*/  HMMA.16816.F32.BF16 R128, R4, R8, R128 ;  /* 0x000000080480723c */ /* 0x002fe20000041880 */
[----:B------:R-:W-:-:S04]  /*f100*/  FADD.FTZ R174, R174, R175 ;  /* 0x000000afaeae7221 */ /* 0x000fc80000010000 */
        /* <DEDUP_REMOVED lines=16> */
[C---:B------:R-:W-:Y:S01]  /*f210*/  HMMA.16816.F32.BF16 R96, R4.reuse, R26, R96 ;  /* 0x0000001a0460723c */ /* 0x040fe20000041860 */
[----:B------:R-:W-:Y:S07]  /*f220*/  LDSM.16.MT88.4 R24, [R176+0x3900] ;  /* 0x00390000b018783b */ /* 0x000fee0000004200 */
[C---:B---3--:R-:W-:Y:S08]  /*f230*/  HMMA.16816.F32.BF16 R100, R4.reuse, R20, R100 ;  /* 0x000000140464723c */ /* 0x048ff00000041864 */
        /* <DEDUP_REMOVED lines=15> */
[----:B------:R-:W-:Y:S01]  /*f330*/  HMMA.16816.F32.BF16 R72, R4, R30, R72 ;  /* 0x0000001e0448723c */ /* 0x000fe20000041848 */
[----:B------:R-:W-:Y:S06]  /*f340*/  LDSM.16.MT88.4 R28, [R177+0x3900] ;  /* 0x00390000b11c783b */ /* 0x000fec0000004200 */
        /* <DEDUP_REMOVED lines=11> */
[C---:B------:R-:W-:Y:S07]  /*f400*/  HMMA.16816.F32.BF16 R76, R4.reuse, R24, R76 ;  /* 0x00000018044c723c */ /* 0x040fee000004184c */
[----:B------:R-:W-:Y:S01]  /*f410*/  FADD.FTZ R24, R94, R93 ;  /* 0x0000005d5e187221 */ /* 0x000fe20000010000 */
[----:B------:R-:W-:Y:S03]  /*f420*/  HMMA.16816.F32.BF16 R84, R4, R20, R84 ;  /* 0x000000140454723c */ /* 0x000fe60000041854 */
[----:B------:R-:W-:-:S04]  /*f430*/  FADD.FTZ R163, R163, R24 ;  /* 0x00000018a3a37221 */ /* 0x000fc80000010000 */
[----:B------:R-:W-:Y:S01]  /*f440*/  FADD.FTZ R158, R158, R163 ;  /* 0x000000a39e9e7221 */ /* 0x000fe20000010000 */
[----:B------:R-:W-:Y:S01]  /*f450*/  HMMA.16816.F32.BF16 R88, R4, R22, R88 ;  /* 0x000000160458723c */ /* 0x000fe20000041858 */
[----:B------:R-:W3:Y:S02]  /*f460*/  LDSM.16.MT88.4 R20, [R164+0x5900] ;  /* 0x00590000a414783b */ /* 0x000ee40000004200 */
[----:B------:R-:W-:-:S04]  /*f470*/  FADD.FTZ R161, R161, R158 ;  /* 0x0000009ea1a17221 */ /* 0x000fc80000010000 */
[----:B------:R-:W-:Y:S01]  /*f480*/  FADD.FTZ R156, R156, R161 ;  /* 0x000000a19c9c7221 */ /* 0x000fe20000010000 */
[----:B--2---:R-:W-:Y:S03]  /*f490*/  HMMA.16816.F32.BF16 R92, R4, R12, R16 ;  /* 0x0000000c045c723c */ /* 0x004fe60000041810 */
[----:B------:R-:W-:-:S04]  /*f4a0*/  FADD.FTZ R157, R157, R156 ;  /* 0x0000009c9d9d7221 */ /* 0x000fc80000010000 */
[----:B------:R-:W-:Y:S01]  /*f4b0*/  @P0 LEA.HI.SX32 R13, R133, 0xfffffffd, 0x1a ;  /* 0xfffffffd850d0811 */ /* 0x000fe200078fd2ff */
[----:B------:R-:W-:Y:S01]  /*f4c0*/  FADD.FTZ R157, R154, R157 ;  /* 0x0000009d9a9d7221 */ /* 0x000fe20000010000 */
[C---:B------:R-:W-:Y:S02]  /*f4d0*/  HMMA.16816.F32.BF16 R96, R4.reuse, R14, R96 ;  /* 0x0000000e0460723c */ /* 0x040fe40000041860 */
[----:B------:R-:W-:Y:S01]  /*f4e0*/  @P0 SHF.R.S32.HI R12, RZ, 0x1f, R13 ;  /* 0x0000001fff0c0819 */ /* 0x000fe2000001140d */
[----:B------:R-:W-:Y:S02]  /*f4f0*/  @P0 IMAD R152, R152, R13, RZ ;  /* 0x0000000d98980224 */ /* 0x000fe400078e02ff */
[----:B------:R-:W-:Y:S02]  /*f500*/  FADD.FTZ R168, R168, R157 ;  /* 0x0000009da8a87221 */ /* 0x000fe40000010000 */
[-C--:B------:R-:W-:Y:S01]  /*f510*/  @P0 IMAD.WIDE.U32 R14, R13, R153.reuse, R200 ;  /* 0x000000990d0e0225 */ /* 0x080fe200078e00c8 */
[----:B-1----:R-:W-:Y:S03]  /*f520*/  HMMA.16816.F32.BF16 R120, R4, R8, R120 ;  /* 0x000000080478723c */ /* 0x002fe60000041878 */
[----:B------:R-:W-:-:S02]  /*f530*/  @P0 IMAD R153, R12, R153, R152 ;  /* 0x000000990c990224 */ /* 0x000fc400078e0298 */
[----:B------:R-:W-:Y:S02]  /*f540*/  FADD.FTZ R169, R169, R168 ;  /* 0x000000a8a9a97221 */ /* 0x000fe40000010000 */
[----:B------:R-:W-:Y:S01]  /*f550*/  @P0 IMAD.IADD R153, R15, 0x1, R153 ;  /* 0x000000010f990824 */ /* 0x000fe200078e0299 */
[----:B------:R-:W-:Y:S01]  /*f560*/  @P0 LEA R8, P2, R14, c[0x0][0x1c8], 0x1 ;  /* 0x000072000e080a11 */ /* 0x000fe200078408ff */
[----:B------:R-:W-:Y:S01]  /*f570*/  FADD.FTZ R166, R166, R169 ;  /* 0x000000a9a6a67221 */ /* 0x000fe20000010000 */
[----:B------:R-:W-:Y:S02]  /*f580*/  HMMA.16816.F32.BF16 R108, R4, R10, R108 ;  /* 0x0000000a046c723c */ /* 0x000fe4000004186c */
[----:B------:R-:W-:Y:S01]  /*f590*/  @P0 LEA.HI.X R9, R14, c[0x0][0x1cc], R153, 0x1, P2 ;  /* 0x000073000e090a11 */ /* 0x000fe200010f0c99 */
[----:B------:R-:W-:-:S04]  /*f5a0*/  FADD.FTZ R167, R167, R166 ;  /* 0x000000a6a7a77221 */ /* 0x000fc80000010000 */
[----:B------:R-:W-:Y:S01]  /*f5b0*/  @P0 LEA R10, P2, R188, R8, 0x1 ;  /* 0x00000008bc0a0211 */ /* 0x000fe200078408ff */
[----:B------:R-:W-:Y:S01]  /*f5c0*/  FADD.FTZ R202, R202, R167 ;  /* 0x000000a7caca7221 */ /* 0x000fe20000010000 */
[----:B------:R-:W-:Y:S01]  /*f5d0*/  @!PT LDS RZ, [RZ] ;  /* 0x00000000fffff984 */ /* 0x000fe20000000800 */
[----:B------:R-:W-:Y:S01]  /*f5e0*/  @!PT LDS RZ, [RZ] ;  /* 0x00000000fffff984 */ /* 0x000fe20000000800 */
[----:B------:R-:W-:Y:S01]  /*f5f0*/  @!PT LDS RZ, [RZ] ;  /* 0x00000000fffff984 */ /* 0x000fe20000000800 */
[----:B------:R1:W-:Y:S01]  /*f600*/  @P0 LDGSTS.E.BYPASS.LTC128B.128 [R134+0xc100], [R8.64], !P6 ;  /* 0x0c10000008860fae */ /* 0x0003e2000f101d46 */
[C---:B------:R-:W-:Y:S01]  /*f610*/  HMMA.16816.F32.BF16 R36, R4.reuse, R148, R36 ;  /* 0x000000940424723c */ /* 0x040fe20000041824 */
[----:B------:R-:W-:Y:S01]  /*f620*/  @P0 LEA.HI.X R11, R188, R9, R187, 0x1, P2 ;  /* 0x00000009bc0b0211 */ /* 0x000fe200010f0cbb */
[----:B------:R-:W-:Y:S01]  /*f630*/  FADD.FTZ R202, R205, R202 ;  /* 0x000000cacdca7221 */ /* 0x000fe20000010000 */
[----:B------:R1:W-:Y:S03]  /*f640*/  @P0 LDGSTS.E.BYPASS.LTC128B.128 [R134+0xe100], [R8.64+0x80], !P5 ;  /* 0x0e10008008860fae */ /* 0x0003e6000e901d46 */
[----:B------:R-:W-:Y:S01]  /*f650*/  FADD.FTZ R203, R203, R202 ;  /* 0x000000cacbcb7221 */ /* 0x000fe20000010000 */
[----:B------:R1:W-:Y:S01]  /*f660*/  @P0 LDGSTS.E.BYPASS.LTC128B.128 [R134+0x10100], [R8.64+0x100], !P1 ;  /* 0x1010010008860fae */ /* 0x0003e2000c901d46 */
[C---:B------:R-:W-:Y:S02]  /*f670*/  HMMA.16816.F32.BF16 R40, R4.reuse, R150, R40 ;  /* 0x000000960428723c */ /* 0x040fe40000041828 */
[----:B------:R-:W-:Y:S01]  /*f680*/  FADD.FTZ R213, R204, R203 ;  /* 0x000000cbccd57221 */ /* 0x000fe20000010000 */
[----:B------:R1:W-:Y:S04]  /*f690*/  @P0 LDGSTS.E.BYPASS.LTC128B.128 [R134+0xd100], [R10.64], !P6 ;  /* 0x0d1000000a860fae */ /* 0x0003e8000f101d46 */
[----:B------:R1:W-:Y:S01]  /*f6a0*/  @P0 LDGSTS.E.BYPASS.LTC128B.128 [R134+0xf100], [R10.64+0x80], !P5 ;  /* 0x0f1000800a860fae */ /* 0x0003e2000e901d46 */
[----:B------:R-:W-:Y:S03]  /*f6b0*/  HMMA.16816.F32.BF16 R68, R4, R144, R68 ;  /* 0x000000900444723c */ /* 0x000fe60000041844 */
[----:B------:R1:W-:Y:S01]  /*f6c0*/  @P0 LDGSTS.E.BYPASS.LTC128B.128 [R134+0x11100], [R10.64+0x100], !P1 ;  /* 0x111001000a860fae */ /* 0x0003e2000c901d46 */
[----:B------:R-:W-:-:S03]  /*f6d0*/  ISETP.NE.AND P1, PT, R135, RZ, PT ;  /* 0x000000ff8700720c */ /* 0x000fc60003f25270 */
[----:B------:R-:W0:Y:S01]  /*f6e0*/  LDGDEPBAR ;  /* 0x00000000000079af */ /* 0x000e220000000000 */
        /* <DEDUP_REMOVED lines=11> */
[----:B------:R-:W-:Y:S01]  /*f7a0*/  HMMA.16816.F32.BF16 R112, R4, R22, R112 ;  /* 0x000000160470723c */ /* 0x000fe20000041870 */
[----:B------:R-:W-:Y:S07]  /*f7b0*/  @!P3 BRA `(.L_x_767) ;  /* 0x00002b400000b947 */ /* 0x000fee0003800000 */
[C---:B-1----:R-:W-:Y:S01]  /*f7c0*/  IADD3 R208, P0, R194.reuse, 0x40, RZ ;  /* 0x00000040c2d07810 */ /* 0x042fe20007f1e0ff */
[----:B------:R-:W-:Y:S01]  /*f7d0*/  IMAD.MOV.U32 R135, RZ, RZ, 0x20 ;  /* 0x00000020ff877424 */ /* 0x000fe200078e00ff */
[----:B------:R-:W-:Y:S01]  /*f7e0*/  IADD3 R206, P3, R194, 0x80, RZ ;  /* 0x00000080c2ce7810 */ /* 0x000fe20007f7e0ff */
[----:B------:R-:W-:Y:S01]  /*f7f0*/  IMAD.MOV.U32 R0, RZ, RZ, R3 ;  /* 0x000000ffff007224 */ /* 0x000fe200078e0003 */
[C---:B------:R-:W-:Y:S01]  /*f800*/  IADD3 R204, P2, R196.reuse, 0x40, RZ ;  /* 0x00000040c4cc7810 */ /* 0x040fe20007f5e0ff */
[--C-:B------:R-:W-:Y:S01]  /*f810*/  IMAD.X R207, RZ, RZ, R199.reuse, P0 ;  /* 0x000000ffffcf7224 */ /* 0x100fe200000e06c7 */
[----:B------:R-:W-:Y:S01]  /*f820*/  IADD3 R202, P0, R196, 0x80, RZ ;  /* 0x00000080c4ca7810 */ /* 0x000fe20007f1e0ff */
[----:B------:R-:W-:Y:S01]  /*f830*/  IMAD.X R205, RZ, RZ, R199, P3 ;  /* 0x000000ffffcd7224 */ /* 0x000fe200018e06c7 */
[----:B------:R-:W-:Y:S01]  /*f840*/  LEA.HI.SX32 R210, R133, 0xfffffffe, 0x1a ;  /* 0xfffffffe85d27811 */ /* 0x000fe200078fd2ff */
[----:B------:R-:W-:Y:S01]  /*f850*/  IMAD.MOV.U32 R133, RZ, RZ, R132 ;  /* 0x000000ffff857224 */ /* 0x000fe200078e0084 */
[----:B------:R-:W-:Y:S01]  /*f860*/  MOV R209, RZ ;  /* 0x000000ff00d17202 */ /* 0x000fe20000000f00 */
[----:B------:R-:W-:Y:S01]  /*f870*/  IMAD.X R203, RZ, RZ, R201, P2 ;  /* 0x000000ffffcb7224 */ /* 0x000fe200010e06c9 */
[----:B------:R-:W-:Y:S01]  /*f880*/  IADD3.X R193, RZ, R201, RZ, P0, !PT ;  /* 0x000000c9ffc17210 */ /* 0x000fe200007fe4ff */
[----:B------:R-:W-:Y:S01]  /*f890*/  UMOV UR5, 0x1 ;  /* 0x0000000100057882 */ /* 0x000fe20000000000 */
[----:B------:R-:W-:-:S02]  /*f8a0*/  IADD3 R134, R182, R181, RZ ;  /* 0x000000b5b6867210 */ /* 0x000fc40007ffe0ff */
[----:B------:R-:W-:Y:S02]  /*f8b0*/  SEL R135, R135, 0xffffffe0, !P1 ;  /* 0xffffffe087877807 */ /* 0x000fe40004800000 */
.L_x_768:
[----:B------:R-:W-:Y:S04]  /*f8c0*/  DEPBAR.LE SB0, 0x2 ;  /* 0x000080800000791a */ /* 0x000fe80000000000 */
[----:B------:R-:W-:Y:S01]  /*f8d0*/  BAR.SYNC.DEFER_BLOCKING 0x0 ;  /* 0x0000000000007b1d */ /* 0x000fe20000010000 */
[----:B------:R-:W-:Y:S01]  /*f8e0*/  UIMAD UR4, UR5, 0x6000, URZ ;  /* 0x00006000050478a4 */ /* 0x000fe2000f8e023f */
[C---:B------:R-:W-:Y:S01]  /*f8f0*/  ISETP.NE.AND P0, PT, R210.reuse, RZ, PT ;  /* 0x000000ffd200720c */ /* 0x040fe20003f05270 */
[----:B------:R-:W-:Y:S01]  /*f900*/  UIADD3 UR8, UR5, 0x1, URZ ;  /* 0x0000000105087890 */ /* 0x000fe2000fffe03f */
[----:B------:R-:W-:Y:S01]  /*f910*/  IADD3 R212, R210, -0x1, RZ ;  /* 0xffffffffd2d47810 */ /* 0x000fe20007ffe0ff */
[----:B------:R-:W-:Y:S02]  /*f920*/  UISETP.GE.AND UP0, UPT, UR5, 0x1, UPT ;  /* 0x000000010500788c */ /* 0x000fe4000bf06270 */
[----:B------:R-:W-:Y:S02]  /*f930*/  IADD3 R132, R183, UR4, RZ ;  /* 0x00000004b7847c10 */ /* 0x000fe4000fffe0ff */
[----:B------:R-:W-:Y:S02]  /*f940*/  USEL UR5, UR8, URZ, !UP0 ;  /* 0x0000003f08057287 */ /* 0x000fe4000c000000 */
[----:B------:R-:W-:Y:S04]  /*f950*/  IADD3 R3, R135, R132, RZ ;  /* 0x0000008487037210 */ /* 0x000fe80007ffe0ff */
[----:B------:R-:W-:Y:S01]  /*f960*/  @P0 SHF.R.S32.HI R2, RZ, 0x1f, R212 ;  /* 0x0000001fff020819 */ /* 0x000fe200000114d4 */
[----:B------:R-:W-:Y:S04]  /*f970*/  @P0 IMAD.WIDE.U32 R24, R212, c[0x0][0x208], RZ ;  /* 0x00008200d4180a25 */ /* 0x000fe800078e00ff */
[----:B------:R-:W-:Y:S01]  /*f980*/  @P0 IMAD R2, R2, c[0x0][0x208], RZ ;  /* 0x0000820002020a24 */ /* 0x000fe200078e02ff */
[----:B------:R-:W-:Y:S01]  /*f990*/  @P0 SHF.L.U32 R157, R24, 0x6, RZ ;  /* 0x00000006189d0819 */ /* 0x000fe200000006ff */
[----:B------:R-:W-:Y:S01]  /*f9a0*/  @P0 IMAD R168, R209, 0x6000, R191 ;  /* 0x00006000d1a80824 */ /* 0x000fe200078e02bf */
[----:B------:R-:W-:Y:S01]  /*f9b0*/  LDSM.16.M88.4 R136, [R182] ;  /* 0x00000000b688783b */ /* 0x000fe20000000200 */
[----:B------:R-:W-:Y:S01]  /*f9c0*/  @P0 IMAD R2, R212, c[0x0][0x20c], R2 ;  /* 0x00008300d4020a24 */ /* 0x000fe200078e0202 */
[C---:B-1----:R-:W-:Y:S02]  /*f9d0*/  @P0 IADD3 R34, P2, R157.reuse, R194, RZ ;  /* 0x000000c29d220210 */ /* 0x042fe40007f5e0ff */
[----:B------:R-:W-:Y:S02]  /*f9e0*/  @P0 IADD3 R156, P1, R157, R208, RZ ;  /* 0x000000d09d9c0210 */ /* 0x000fe40007f3e0ff */
[----:B------:R-:W-:Y:S02]  /*f9f0*/  @P0 IADD3 R2, R25, R2, RZ ;  /* 0x0000000219020210 */ /* 0x000fe40007ffe0ff */
[----:B------:R-:W1:Y:S01]  /*fa00*/  LDSM.16.M88.4 R140, [R183+UR4+0xc100] ;  /* 0x00c10004b78c783b */ /* 0x000e620008000200 */
[----:B------:R-:W-:Y:S02]  /*fa10*/  @P0 LEA R160, P4, R34, c[0x0][0x1f8], 0x1 ;  /* 0x00007e0022a00a11 */ /* 0x000fe400078808ff */
[----:B------:R-:W-:Y:S02]  /*fa20*/  @P0 SHF.L.U64.HI R2, R24, 0x6, R2 ;  /* 0x0000000618020819 */ /* 0x000fe40000010202 */
[----:B------:R-:W-:Y:S02]  /*fa30*/  @P0 IADD3 R32, P3, R157, R206, RZ ;  /* 0x000000ce9d200210 */ /* 0x000fe40007f7e0ff */
[----:B------:R-:W-:Y:S01]  /*fa40*/  @P0 IADD3.X R33, R2, R199, RZ, P2, !PT ;  /* 0x000000c702210210 */ /* 0x000fe200017fe4ff */
[----:B------:R-:W2:Y:S01]  /*fa50*/  LDSM.16.M88.4 R144, [R183+UR4+0xc900] ;  /* 0x00c90004b790783b */ /* 0x000ea20008000200 */
[----:B------:R-:W-:Y:S02]  /*fa60*/  @P0 LEA R164, P2, R32, c[0x0][0x1f8], 0x1 ;  /* 0x00007e0020a40a11 */ /* 0x000fe400078408ff */
[----:B------:R-:W-:Y:S02]  /*fa70*/  @P0 LEA.HI.X R161, R34, c[0x0][0x1fc], R33, 0x1, P4 ;  /* 0x00007f0022a10a11 */ /* 0x000fe400020f0c21 */
[----:B------:R-:W-:Y:S02]  /*fa80*/  LOP3.LUT P4, RZ, R186, 0x1, RZ, 0xc0, !PT ;  /* 0x00000001baff7812 */ /* 0x000fe4000788c0ff */
[----:B------:R-:W-:Y:S01]  /*fa90*/  @P0 IADD3.X R35, R2, R207, RZ, P1, !PT ;  /* 0x000000cf02230210 */ /* 0x000fe20000ffe4ff */
[----:B------:R-:W3:Y:S01]  /*faa0*/  LDSM.16.M88.4 R148, [R183+UR4+0xd100] ;  /* 0x00d10004b794783b */ /* 0x000ee20008000200 */
[----:B------:R-:W-:Y:S02]  /*fab0*/  @P0 LEA R166, P1, R156, c[0x0][0x1f8], 0x1 ;  /* 0x00007e009ca60a11 */ /* 0x000fe400078208ff */
[----:B------:R-:W-:Y:S02]  /*fac0*/  @P0 IADD3.X R159, R2, R205, RZ, P3, !PT ;  /* 0x000000cd029f0210 */ /* 0x000fe40001ffe4ff */
[----:B------:R-:W-:Y:S02]  /*fad0*/  @P0 LEA.HI.X R167, R156, c[0x0][0x1fc], R35, 0x1, P1 ;  /* 0x00007f009ca70a11 */ /* 0x000fe400008f0c23 */
[----:B------:R-:W-:Y:S01]  /*fae0*/  @P0 LEA.HI.X R165, R32, c[0x0][0x1fc], R159, 0x1, P2 ;  /* 0x00007f0020a50a11 */ /* 0x000fe200010f0c9f */
[----:B------:R-:W4:Y:S01]  /*faf0*/  LDSM.16.M88.4 R152, [R183+UR4+0xd900] ;  /* 0x00d90004b798783b */ /* 0x000f220008000200 */
[----:B------:R-:W-:Y:S04]  /*fb00*/  @P0 IADD3 R157, P1, R190, R157, RZ ;  /* 0x0000009dbe9d0210 */ /* 0x000fe80007f3e0ff */
[C---:B------:R-:W-:Y:S02]  /*fb10*/  @P0 IADD3 R159, P3, R157.reuse, R194, RZ ;  /* 0x000000c29d9f0210 */ /* 0x040fe40007f7e0ff */
[----:B------:R-:W-:Y:S02]  /*fb20*/  @P0 IADD3 R163, P2, R157, R208, RZ ;  /* 0x000000d09da30210 */ /* 0x000fe40007f5e0ff */
[----:B------:R-:W-:Y:S02]  /*fb30*/  @P0 IADD3.X R2, R189, R2, RZ, P1, !PT ;  /* 0x00000002bd020210 */ /* 0x000fe40000ffe4ff */
[----:B------:R-:W-:Y:S02]  /*fb40*/  @P0 IADD3 R157, P1, R157, R206, RZ ;  /* 0x000000ce9d9d0210 */ /* 0x000fe40007f3e0ff */
[C---:B------:R-:W-:Y:S02]  /*fb50*/  @P0 IADD3.X R156, R2.reuse, R199, RZ, P3, !PT ;  /* 0x000000c7029c0210 */ /* 0x040fe40001ffe4ff */
[C---:B------:R-:W-:Y:S01]  /*fb60*/  @P0 LEA R172, P3, R159.reuse, c[0x0][0x1f8], 0x1 ;  /* 0x00007e009fac0a11 */ /* 0x040fe200078608ff */
[C---:B-1----:R-:W-:Y:S03]  /*fb70*/  HMMA.16816.F32.BF16 R4, R136.reuse, R140, RZ ;  /* 0x0000008c8804723c */ /* 0x042fe600000418ff */
[C---:B------:R-:W-:Y:S02]  /*fb80*/  @P0 IADD3.X R158, R2.reuse, R207, RZ, P2, !PT ;  /* 0x000000cf029e0210 */ /* 0x040fe400017fe4ff */
[----:B------:R-:W-:Y:S02]  /*fb90*/  @P0 LEA.HI.X R173, R159, c[0x0][0x1fc], R156, 0x1, P3 ;  /* 0x00007f009fad0a11 */ /* 0x000fe400018f0c9c */
[C---:B------:R-:W-:Y:S01]  /*fba0*/  @P0 LEA R174, P2, R163.reuse, c[0x0][0x1f8], 0x1 ;  /* 0x00007e00a3ae0a11 */ /* 0x040fe200078408ff */
[C---:B------:R-:W-:Y:S01]  /*fbb0*/  HMMA.16816.F32.BF16 R8, R136.reuse, R142, RZ ;  /* 0x0000008e8808723c */ /* 0x040fe200000418ff */
[----:B------:R-:W-:Y:S03]  /*fbc0*/  LDSM.16.M88.4 R140, [R134] ;  /* 0x00000000868c783b */ /* 0x000fe60000000200 */
[----:B------:R-:W-:Y:S02]  /*fbd0*/  @P0 LEA.HI.X R175, R163, c[0x0][0x1fc], R158, 0x1, P2 ;  /* 0x00007f00a3af0a11 */ /* 0x000fe400010f0c9e */
[----:B------:R-:W-:Y:S02]  /*fbe0*/  @P0 IADD3.X R2, R2, R205, RZ, P1, !PT ;  /* 0x000000cd02020210 */ /* 0x000fe40000ffe4ff */
[C---:B--2---:R-:W-:Y:S01]  /*fbf0*/  HMMA.16816.F32.BF16 R12, R136.reuse, R144, RZ ;  /* 0x00000090880c723c */ /* 0x044fe200000418ff */
[C---:B------:R-:W-:Y:S04]  /*fc00*/  @P0 LEA R170, P1, R157.reuse, c[0x0][0x1f8], 0x1 ;  /* 0x00007e009daa0a11 */ /* 0x040fe800078208ff */
[----:B------:R-:W-:Y:S02]  /*fc10*/  @P0 LEA.HI.X R171, R157, c[0x0][0x1fc], R2, 0x1, P1 ;  /* 0x00007f009dab0a11 */ /* 0x000fe400008f0c02 */
[-C--:B------:R-:W-:Y:S01]  /*fc20*/  IADD3 R2, R180, R132.reuse, RZ ;  /* 0x00000084b4027210 */ /* 0x080fe20007ffe0ff */
[C---:B------:R-:W-:Y:S01]  /*fc30*/  HMMA.16816.F32.BF16 R16, R136.reuse, R146, RZ ;  /* 0x000000928810723c */ /* 0x040fe200000418ff */
[----:B------:R-:W1:Y:S03]  /*fc40*/  LDSM.16.M88.4 R144, [R3+0xc100] ;  /* 0x00c100000390783b */ /* 0x000e660000000200 */
[----:B------:R-:W-:Y:S04]  /*fc50*/  IADD3 R132, R135, R132, R180 ;  /* 0x0000008487847210 */ /* 0x000fe80007ffe0b4 */
[C---:B---3--:R-:W-:Y:S08]  /*fc60*/  HMMA.16816.F32.BF16 R20, R136.reuse, R148, RZ ;  /* 0x000000948814723c */ /* 0x048ff000000418ff */
[C---:B------:R-:W-:Y:S01]  /*fc70*/  HMMA.16816.F32.BF16 R24, R136.reuse, R150, RZ ;  /* 0x000000968818723c */ /* 0x040fe200000418ff */
[----:B------:R-:W-:Y:S07]  /*fc80*/  LDSM.16.M88.4 R148, [R3+0xd100] ;  /* 0x00d100000394783b */ /* 0x000fee0000000200 */
[C---:B----4-:R-:W-:Y:S08]  /*fc90*/  HMMA.16816.F32.BF16 R28, R136.reuse, R152, RZ ;  /* 0x00000098881c723c */ /* 0x050ff000000418ff */
[----:B------:R-:W-:Y:S01]  /*fca0*/  HMMA.16816.F32.BF16 R32, R136, R154, RZ ;  /* 0x0000009a8820723c */ /* 0x000fe200000418ff */
[----:B------:R-:W2:Y:S07]  /*fcb0*/  LDSM.16.M88.4 R136, [R3+0xc900] ;  /* 0x00c900000388783b */ /* 0x000eae0000000200 */
[C---:B-1----:R-:W-:Y:S01]  /*fcc0*/  HMMA.16816.F32.BF16 R4, R140.reuse, R144, R4 ;  /* 0x000000908c04723c */ /* 0x042fe20000041804 */
[----:B------:R-:W1:Y:S07]  /*fcd0*/  LDSM.16.M88.4 R152, [R3+0xd900] ;  /* 0x00d900000398783b */ /* 0x000e6e0000000200 */
[C---:B------:R-:W-:Y:S01]  /*fce0*/  HMMA.16816.F32.BF16 R8, R140.reuse, R146, R8 ;  /* 0x000000928c08723c */ /* 0x040fe20000041808 */
[----:B------:R-:W-:Y:S01]  /*fcf0*/  @!PT LDS RZ, [RZ] ;  /* 0x00000000fffff984 */ /* 0x000fe20000000800 */
[----:B------:R-:W-:Y:S01]  /*fd00*/  @!PT LDS RZ, [RZ] ;  /* 0x00000000fffff984 */ /* 0x000fe20000000800 */
[----:B------:R-:W-:Y:S01]  /*fd10*/  @!PT LDS RZ, [RZ] ;  /* 0x00000000fffff984 */ /* 0x000fe20000000800 */
[----:B------:R3:W-:Y:S08]  /*fd20*/  @P0 LDGSTS.E.BYPASS.LTC128B.128 [R168], [R160.64], !P6 ;  /* 0x00000000a0a80fae */ /* 0x0007f0000f101d46 */
[----:B------:R4:W-:Y:S08]  /*fd30*/  @P0 LDGSTS.E.BYPASS.LTC128B.128 [R168+0x2000], [R166.64], !P5 ;  /* 0x02000000a6a80fae */ /* 0x0009f0000e901d46 */
[----:B------:R4:W-:Y:S01]  /*fd40*/  @P0 LDGSTS.E.BYPASS.LTC128B.128 [R168+0x4000], [R164.64], !P4 ;  /* 0x04000000a4a80fae */ /* 0x0009e2000e101d46 */
[C---:B--2---:R-:W-:Y:S07]  /*fd50*/  HMMA.16816.F32.BF16 R12, R140.reuse, R136, R12 ;  /* 0x000000888c0c723c */ /* 0x044fee000004180c */
[----:B------:R2:W-:Y:S01]  /*fd60*/  @P0 LDGSTS.E.BYPASS.LTC128B.128 [R168+0x1000], [R172.64], !P6 ;  /* 0x01000000aca80fae */ /* 0x0005e2000f101d46 */
[C---:B------:R-:W-:Y:S07]  /*fd70*/  HMMA.16816.F32.BF16 R16, R140.reuse, R138, R16 ;  /* 0x0000008a8c10723c */ /* 0x040fee0000041810 */
[----:B------:R5:W-:Y:S01]  /*fd80*/  @P0 LDGSTS.E.BYPASS.LTC128B.128 [R168+0x3000], [R174.64], !P5 ;  /* 0x03000000aea80fae */ /* 0x000be2000e901d46 */
[C---:B------:R-:W-:Y:S07]  /*fd90*/  HMMA.16816.F32.BF16 R20, R140.reuse, R148, R20 ;  /* 0x000000948c14723c */ /* 0x040fee0000041814 */
[----:B------:R5:W-:Y:S01]  /*fda0*/  @P0 LDGSTS.E.BYPASS.LTC128B.128 [R168+0x5000], [R170.64], !P4 ;  /* 0x05000000aaa80fae */ /* 0x000be2000e101d46 */
[----:B------:R-:W-:Y:S01]  /*fdb0*/  ISETP.GE.AND P0, PT, R210, 0x2, PT ;  /* 0x00000002d200780c */ /* 0x000fe20003f06270 */
[C---:B------:R-:W-:Y:S06]  /*fdc0*/  HMMA.16816.F32.BF16 R24, R140.reuse, R150, R24 ;  /* 0x000000968c18723c */ /* 0x040fec0000041818 */
[----:B------:R-:W-:Y:S01]  /*fdd0*/  LDSM.16.M88.4 R144, [R179] ;  /* 0x00000000b390783b */ /* 0x000fe20000000200 */
[----:B--2---:R-:W-:Y:S01]  /*fde0*/  IADD3 R172, R180, R3, RZ ;  /* 0x00000003b4ac7210 */ /* 0x004fe20007ffe0ff */
[C---:B-1----:R-:W-:Y:S06]  /*fdf0*/  HMMA.16816.F32.BF16 R28, R140.reuse, R152, R28 ;  /* 0x000000988c1c723c */ /* 0x042fec000004181c */
[----:B------:R-:W1:Y:S02]  /*fe00*/  LDSM.16.M88.4 R156, [R2+0xc100] ;  /* 0x00c10000029c783b */ /* 0x000e640000000200 */
[----:B------:R-:W-:Y:S06]  /*fe10*/  HMMA.16816.F32.BF16 R32, R140, R154, R32 ;  /* 0x0000009a8c20723c */ /* 0x000fec0000041820 */
[----:B---3--:R-:W2:Y:S08]  /*fe20*/  LDSM.16.M88.4 R160, [R2+0xc900] ;  /* 0x00c9000002a0783b */ /* 0x008eb00000000200 */
[----:B------:R-:W3:Y:S08]  /*fe30*/  LDSM.16.M88.4 R136, [R2+0xd100] ;  /* 0x00d100000288783b */ /* 0x000ef00000000200 */
[----:B------:R-:W0:Y:S08]  /*fe40*/  LDGDEPBAR ;  /* 0x00000000000079af */ /* 0x000e300000000000 */
[----:B----4-:R-:W4:Y:S01]  /*fe50*/  LDSM.16.M88.4 R164, [R2+0xd900] ;  /* 0x00d9000002a4783b */ /* 0x010f220000000200 */
[C---:B-1----:R-:W-:Y:S07]  /*fe60*/  HMMA.16816.F32.BF16 R4, R144.reuse, R156, R4 ;  /* 0x0000009c9004723c */ /* 0x042fee0000041804 */
[----:B------:R-:W-:Y:S01]  /*fe70*/  LDSM.16.M88.4 R148, [R178] ;  /* 0x00000000b294783b */ /* 0x000fe20000000200 */
[C---:B------:R-:W-:Y:S07]  /*fe80*/  HMMA.16816.F32.BF16 R8, R144.reuse, R158, R8 ;  /* 0x0000009e9008723c */ /* 0x040fee0000041808 */
[----:B-----5:R-:W1:Y:S01]  /*fe90*/  LDSM.16.M88.4 R168, [R172+0xc100] ;  /* 0x00c10000aca8783b */ /* 0x020e620000000200 */
[C---:B--2---:R-:W-:Y:S07]  /*fea0*/  HMMA.16816.F32.BF16 R12, R144.reuse, R160, R12 ;  /* 0x000000a0900c723c */ /* 0x044fee000004180c */
[----:B------:R-:W2:Y:S01]  /*feb0*/  LDSM.16.M88.4 R140, [R172+0xc900] ;  /* 0x00c90000ac8c783b */ /* 0x000ea20000000200 */
[C---:B------:R-:W-:Y:S07]  /*fec0*/  HMMA.16816.F32.BF16 R16, R144.reuse, R162, R16 ;  /* 0x000000a29010723c */ /* 0x040fee0000041810 */
[----:B------:R-:W5:Y:S01]  /*fed0*/  LDSM.16.M88.4 R152, [R172+0xd100] ;  /* 0x00d10000ac98783b */ /* 0x000f620000000200 */
[C---:B---3--:R-:W-:Y:S07]  /*fee0*/  HMMA.16816.F32.BF16 R20, R144.reuse, R136, R20 ;  /* 0x000000889014723c */ /* 0x048fee0000041814 */
[----:B------:R-:W3:Y:S01]  /*fef0*/  LDSM.16.M88.4 R156, [R172+0xd900] ;  /* 0x00d90000ac9c783b */ /* 0x000ee20000000200 */
[C---:B------:R-:W-:Y:S07]  /*ff00*/  HMMA.16816.F32.BF16 R24, R144.reuse, R138, R24 ;  /* 0x0000008a9018723c */ /* 0x040fee0000041818 */
[----:B------:R-:W-:Y:S01]  /*ff10*/  LDSM.16.M88.4 R136, [R182+0x4000] ;  /* 0x00400000b688783b */ /* 0x000fe20000000200 */
[C---:B----4-:R-:W-:Y:S07]  /*ff20*/  HMMA.16816.F32.BF16 R28, R144.reuse, R164, R28 ;  /* 0x000000a4901c723c */ /* 0x050fee000004181c */
[----:B------:R-:W-:Y:S01]  /*ff30*/  LDSM.16.M88.4 R160, [R183+UR4+0xe900] ;  /* 0x00e90004b7a0783b */ /* 0x000fe20008000200 */
[----:B------:R-:W-:Y:S07]  /*ff40*/  HMMA.16816.F32.BF16 R32, R144, R166, R32 ;  /* 0x000000a69020723c */ /* 0x000fee0000041820 */
[----:B------:R-:W4:Y:S01]  /*ff50*/  LDSM.16.M88.4 R144, [R183+UR4+0xe100] ;  /* 0x00e10004b790783b */ /* 0x000f220008000200 */
[C---:B-1----:R-:W-:Y:S07]  /*ff60*/  HMMA.16816.F32.BF16 R4, R148.reuse, R168, R4 ;  /* 0x000000a89404723c */ /* 0x042fee0000041804 */
[----:B------:R-:W-:Y:S01]  /*ff70*/  LDSM.16.M88.4 R164, [R134+0x4000] ;  /* 0x0040000086a4783b */ /* 0x000fe20000000200 */
[C---:B------:R-:W-:Y:S07]  /*ff80*/  HMMA.16816.F32.BF16 R8, R148.reuse, R170, R8 ;  /* 0x000000aa9408723c */ /* 0x040fee0000041808 */
[----:B------:R-:W-:Y:S01]  /*ff90*/  LDSM.16.M88.4 R168, [R3+0xe100] ;  /* 0x00e1000003a8783b */ /* 0x000fe20000000200 */
[C---:B--2---:R-:W-:Y:S08]  /*ffa0*/  HMMA.16816.F32.BF16 R12, R148.reuse, R140, R12 ;  /* 0x0000008c940c723c */ /* 0x044ff0000004180c */
[C---:B------:R-:W-:Y:S01]  /*ffb0*/  HMMA.16816.F32.BF16 R16, R148.reuse, R142, R16 ;  /* 0x0000008e9410723c */ /* 0x040fe20000041810 */
[----:B------:R-:W1:Y:S07]  /*ffc0*/  LDSM.16.M88.4 R140, [R183+UR4+0xf100] ;  /* 0x00f10004b78c783b */ /* 0x000e6e0008000200 */
[C---:B-----5:R-:W-:Y:S08]  /*ffd0*/  HMMA.16816.F32.BF16 R20, R148.reuse, R152, R20 ;  /* 0x000000989414723c */ /* 0x060ff00000041814 */
[C---:B------:R-:W-:Y:S01]  /*ffe0*/  HMMA.16816.F32.BF16 R24, R148.reuse, R154, R24 ;  /* 0x0000009a9418723c */ /* 0x040fe20000041818 */
[----:B------:R-:W2:Y:S07]  /*fff0*/  LDSM.16.M88.4 R152, [R183+UR4+0xf900] ;  /* 0x00f90004b798783b */ /* 0x000eae0008000200 */
[C---:B---3--:R-:W-:Y:S08]  /*10000*/  HMMA.16816.F32.BF16 R28, R148.reuse, R156, R28 ;  /* 0x0000009c941c723c */ /* 0x048ff0000004181c */
[----:B------:R-:W-:Y:S01]  /*10010*/  HMMA.16816.F32.BF16 R32, R148, R158, R32 ;  /* 0x0000009e9420723c */ /* 0x000fe20000041820 */
[----:B------:R-:W3:Y:S07]  /*10020*/  LDSM.16.M88.4 R148, [R3+0xe900] ;  /* 0x00e900000394783b */ /* 0x000eee0000000200 */
[C---:B----4-:R-:W-:Y:S01]  /*10030*/  HMMA.16816.F32.BF16 R4, R136.reuse, R144, R4 ;  /* 0x000000908804723c */ /* 0x050fe20000041804 */
[----:B------:R-:W-:Y:S07]  /*10040*/  LDSM.16.M88.4 R156, [R3+0xf900] ;  /* 0x00f90000039c783b */ /* 0x000fee0000000200 */
[C---:B------:R-:W-:Y:S01]  /*10050*/  HMMA.16816.F32.BF16 R8, R136.reuse, R146, R8 ;  /* 0x000000928808723c */ /* 0x040fe20000041808 */
        /* <DEDUP_REMOVED lines=8> */
[----:B------:R-:W-:Y:S01]  /*100e0*/  HMMA.16816.F32.BF16 R32, R136, R154, R32 ;  /* 0x0000009a8820723c */ /* 0x000fe20000041820 */
[----:B------:R-:W2:Y:S07]  /*100f0*/  LDSM.16.M88.4 R136, [R2+0xe900] ;  /* 0x00e900000288783b */ /* 0x000eae0000000200 */
[C---:B------:R-:W-:Y:S01]  /*10100*/  HMMA.16816.F32.BF16 R4, R164.reuse, R168, R4 ;  /* 0x000000a8a404723c */ /* 0x040fe20000041804 */
[----:B------:R-:W-:Y:S07]  /*10110*/  LDSM.16.M88.4 R152, [R178+0x4000] ;  /* 0x00400000b298783b */ /* 0x000fee0000000200 */
[C---:B------:R-:W-:Y:S01]  /*10120*/  HMMA.16816.F32.BF16 R8, R164.reuse, R170, R8 ;  /* 0x000000aaa408723c */ /* 0x040fe20000041808 */
[----:B------:R-:W-:Y:S07]  /*10130*/  LDSM.16.M88.4 R168, [R172+0xe100] ;  /* 0x00e10000aca8783b */ /* 0x000fee0000000200 */
[C---:B---3--:R-:W-:Y:S01]  /*10140*/  HMMA.16816.F32.BF16 R12, R164.reuse, R148, R12 ;  /* 0x00000094a40c723c */ /* 0x048fe2000004180c */
[----:B------:R-:W-:Y:S07]  /*10150*/  LDSM.16.M88.4 R172, [R172+0x10100] ;  /* 0x01010000acac783b */ /* 0x000fee0000000200 */
[C---:B------:R-:W-:Y:S01]  /*10160*/  HMMA.16816.F32.BF16 R16, R164.reuse, R150, R16 ;  /* 0x00000096a410723c */ /* 0x040fe20000041810 */
[----:B------:R-:W3:Y:S07]  /*10170*/  LDSM.16.M88.4 R148, [R2+0xf100] ;  /* 0x00f100000294783b */ /* 0x000eee0000000200 */
[C---:B----4-:R-:W-:Y:S08]  /*10180*/  HMMA.16816.F32.BF16 R20, R164.reuse, R144, R20 ;  /* 0x00000090a414723c */ /* 0x050ff00000041814 */
[C---:B------:R-:W-:Y:S01]  /*10190*/  HMMA.16816.F32.BF16 R24, R164.reuse, R146, R24 ;  /* 0x00000092a418723c */ /* 0x040fe20000041818 */
[----:B------:R-:W4:Y:S07]  /*101a0*/  LDSM.16.M88.4 R144, [R2+0xf900] ;  /* 0x00f900000290783b */ /* 0x000f2e0000000200 */
[C---:B------:R-:W-:Y:S08]  /*101b0*/  HMMA.16816.F32.BF16 R28, R164.reuse, R156, R28 ;  /* 0x0000009ca41c723c */ /* 0x040ff0000004181c */
[----:B------:R-:W-:Y:S01]  /*101c0*/  HMMA.16816.F32.BF16 R32, R164, R158, R32 ;  /* 0x0000009ea420723c */ /* 0x000fe20000041820 */
[----:B------:R-:W5:Y:S07]  /*101d0*/  LDSM.16.M88.4 R156, [R132+0xe900] ;  /* 0x00e90000849c783b */ /* 0x000f6e0000000200 */
[C---:B-1----:R-:W-:Y:S01]  /*101e0*/  HMMA.16816.F32.BF16 R4, R140.reuse, R160, R4 ;  /* 0x000000a08c04723c */ /* 0x042fe20000041804 */
[----:B------:R-:W-:Y:S07]  /*101f0*/  LDSM.16.M88.4 R164, [R183+UR4+0x11100] ;  /* 0x01110004b7a4783b */ /* 0x000fee0008000200 */
[C---:B------:R-:W-:Y:S01]  /*10200*/  HMMA.16816.F32.BF16 R8, R140.reuse, R162, R8 ;  /* 0x000000a28c08723c */ /* 0x040fe20000041808 */
[----:B------:R-:W-:Y:S07]  /*10210*/  LDSM.16.M88.4 R160, [R183+UR4+0x10900] ;  /* 0x01090004b7a0783b */ /* 0x000fee0008000200 */
[C---:B--2---:R-:W-:Y:S08]  /*10220*/  HMMA.16816.F32.BF16 R12, R140.reuse, R136, R12 ;  /* 0x000000888c0c723c */ /* 0x044ff0000004180c */
[C---:B------:R-:W-:Y:S01]  /*10230*/  HMMA.16816.F32.BF16 R16, R140.reuse, R138, R16 ;  /* 0x0000008a8c10723c */ /* 0x040fe20000041810 */
[----:B------:R-:W1:Y:S07]  /*10240*/  LDSM.16.M88.4 R136, [R132+0xf100] ;  /* 0x00f100008488783b */ /* 0x000e6e0000000200 */
[C---:B---3--:R-:W-:Y:S08]  /*10250*/  HMMA.16816.F32.BF16 R20, R140.reuse, R148, R20 ;  /* 0x000000948c14723c */ /* 0x048ff00000041814 */
[C---:B------:R-:W-:Y:S01]  /*10260*/  HMMA.16816.F32.BF16 R24, R140.reuse, R150, R24 ;  /* 0x000000968c18723c */ /* 0x040fe20000041818 */
[----:B------:R-:W2:Y:S07]  /*10270*/  LDSM.16.M88.4 R148, [R132+0xf900] ;  /* 0x00f900008494783b */ /* 0x000eae0000000200 */
[C---:B----4-:R-:W-:Y:S08]  /*10280*/  HMMA.16816.F32.BF16 R28, R140.reuse, R144, R28 ;  /* 0x000000908c1c723c */ /* 0x050ff0000004181c */
[----:B------:R-:W-:Y:S01]  /*10290*/  HMMA.16816.F32.BF16 R32, R140, R146, R32 ;  /* 0x000000928c20723c */ /* 0x000fe20000041820 */
[----:B------:R-:W-:Y:S07]  /*102a0*/  LDSM.16.M88.4 R140, [R182+0x8000] ;  /* 0x00800000b68c783b */ /* 0x000fee0000000200 */
[C---:B------:R-:W-:Y:S01]  /*102b0*/  HMMA.16816.F32.BF16 R4, R152.reuse, R168, R4 ;  /* 0x000000a89804723c */ /* 0x040fe20000041804 */
[----:B------:R-:W3:Y:S07]  /*102c0*/  LDSM.16.M88.4 R144, [R183+UR4+0x10100] ;  /* 0x01010004b790783b */ /* 0x000eee0008000200 */
[C---:B------:R-:W-:Y:S01]  /*102d0*/  HMMA.16816.F32.BF16 R8, R152.reuse, R170, R8 ;  /* 0x000000aa9808723c */ /* 0x040fe20000041808 */
[----:B------:R-:W-:Y:S07]  /*102e0*/  LDSM.16.M88.4 R168, [R3+0x10100] ;  /* 0x0101000003a8783b */ /* 0x000fee0000000200 */
[C---:B-----5:R-:W-:Y:S08]  /*102f0*/  HMMA.16816.F32.BF16 R12, R152.reuse, R156, R12 ;  /* 0x0000009c980c723c */ /* 0x060ff0000004180c */
[C---:B------:R-:W-:Y:S01]  /*10300*/  HMMA.16816.F32.BF16 R16, R152.reuse, R158, R16 ;  /* 0x0000009e9810723c */ /* 0x040fe20000041810 */
[----:B------:R-:W4:Y:S07]  /*10310*/  LDSM.16.M88.4 R156, [R183+UR4+0x11900] ;  /* 0x01190004b79c783b */ /* 0x000f2e0008000200 */
[C---:B-1----:R-:W-:Y:S08]  /*10320*/  HMMA.16816.F32.BF16 R20, R152.reuse, R136, R20 ;  /* 0x000000889814723c */ /* 0x042ff00000041814 */
[C---:B------:R-:W-:Y:S01]  /*10330*/  HMMA.16816.F32.BF16 R24, R152.reuse, R138, R24 ;  /* 0x0000008a9818723c */ /* 0x040fe20000041818 */
[----:B------:R-:W1:Y:S07]  /*10340*/  LDSM.16.M88.4 R136, [R134+0x8000] ;  /* 0x008000008688783b */ /* 0x000e6e0000000200 */
[C---:B--2---:R-:W-:Y:S08]  /*10350*/  HMMA.16816.F32.BF16 R28, R152.reuse, R148, R28 ;  /* 0x00000094981c723c */ /* 0x044ff0000004181c */
[----:B------:R-:W-:Y:S01]  /*10360*/  HMMA.16816.F32.BF16 R32, R152, R150, R32 ;  /* 0x000000969820723c */ /* 0x000fe20000041820 */
[----:B------:R-:W2:Y:S07]  /*10370*/  LDSM.16.M88.4 R148, [R3+0x10900] ;  /* 0x010900000394783b */ /* 0x000eae0000000200 */
[C---:B---3--:R-:W-:Y:S01]  /*10380*/  HMMA.16816.F32.BF16 R4, R140.reuse, R144, R4 ;  /* 0x000000908c04723c */ /* 0x048fe20000041804 */
[----:B------:R-:W-:Y:S07]  /*10390*/  LDSM.16.M88.4 R152, [R3+0x11900] ;  /* 0x011900000398783b */ /* 0x000fee0000000200 */
[C---:B------:R-:W-:Y:S01]  /*103a0*/  HMMA.16816.F32.BF16 R8, R140.reuse, R146, R8 ;  /* 0x000000928c08723c */ /* 0x040fe20000041808 */
[----:B------:R-:W3:Y:S07]  /*103b0*/  LDSM.16.M88.4 R144, [R3+0x11100] ;  /* 0x011100000390783b */ /* 0x000eee0000000200 */
        /* <DEDUP_REMOVED lines=9> */
[C---:B-1----:R-:W-:Y:S01]  /*10450*/  HMMA.16816.F32.BF16 R4, R136.reuse, R168, R4 ;  /* 0x000000a88804723c */ /* 0x042fe20000041804 */
[----:B------:R-:W1:Y:S07]  /*10460*/  LDSM.16.M88.4 R156, [R2+0x11100] ;  /* 0x01110000029c783b */ /* 0x000e6e0000000200 */
[C---:B------:R-:W-:Y:S01]  /*10470*/  HMMA.16816.F32.BF16 R8, R136.reuse, R170, R8 ;  /* 0x000000aa8808723c */ /* 0x040fe20000041808 */
[----:B------:R-:W-:Y:S07]  /*10480*/  LDSM.16.M88.4 R168, [R178+0x8000] ;  /* 0x00800000b2a8783b */ /* 0x000fee0000000200 */
[C---:B--2---:R-:W-:Y:S08]  /*10490*/  HMMA.16816.F32.BF16 R12, R136.reuse, R148, R12 ;  /* 0x00000094880c723c */ /* 0x044ff0000004180c */
[C---:B------:R-:W-:Y:S01]  /*104a0*/  HMMA.16816.F32.BF16 R16, R136.reuse, R150, R16 ;  /* 0x000000968810723c */ /* 0x040fe20000041810 */
[----:B------:R-:W2:Y:S07]  /*104b0*/  LDSM.16.M88.4 R148, [R2+0x11900] ;  /* 0x011900000294783b */ /* 0x000eae0000000200 */
[C---:B---3--:R-:W-:Y:S08]  /*104c0*/  HMMA.16816.F32.BF16 R20, R136.reuse, R144, R20 ;  /* 0x000000908814723c */ /* 0x048ff00000041814 */
[C---:B------:R-:W-:Y:S01]  /*104d0*/  HMMA.16816.F32.BF16 R24, R136.reuse, R146, R24 ;  /* 0x000000928818723c */ /* 0x040fe20000041818 */
[----:B------:R-:W-:Y:S07]  /*104e0*/  LDSM.16.M88.4 R144, [R132+0x11900] ;  /* 0x011900008490783b */ /* 0x000fee0000000200 */
[C---:B------:R-:W-:Y:S08]  /*104f0*/  HMMA.16816.F32.BF16 R28, R136.reuse, R152, R28 ;  /* 0x00000098881c723c */ /* 0x040ff0000004181c */
[----:B------:R-:W-:Y:S01]  /*10500*/  HMMA.16816.F32.BF16 R32, R136, R154, R32 ;  /* 0x0000009a8820723c */ /* 0x000fe20000041820 */
[----:B------:R-:W3:Y:S07]  /*10510*/  LDSM.16.M88.4 R136, [R132+0x10900] ;  /* 0x010900008488783b */ /* 0x000eee0000000200 */
[C---:B-----5:R-:W-:Y:S08]  /*10520*/  HMMA.16816.F32.BF16 R4, R160.reuse, R164, R4 ;  /* 0x000000a4a004723c */ /* 0x060ff00000041804 */
[C---:B------:R-:W-:Y:S08]  /*10530*/  HMMA.16816.F32.BF16 R8, R160.reuse, R166, R8 ;  /* 0x000000a6a008723c */ /* 0x040ff00000041808 */
[C---:B----4-:R-:W-:Y:S08]  /*10540*/  HMMA.16816.F32.BF16 R12, R160.reuse, R140, R12 ;  /* 0x0000008ca00c723c */ /* 0x050ff0000004180c */
[C---:B------:R-:W-:Y:S01]  /*10550*/  HMMA.16816.F32.BF16 R16, R160.reuse, R142, R16 ;  /* 0x0000008ea010723c */ /* 0x040fe20000041810 */
[----:B------:R-:W4:Y:S01]  /*10560*/  LDSM.16.M88.4 R140, [R132+0x11100] ;  /* 0x01110000848c783b */ /* 0x000f220000000200 */
[----:B------:R-:W-:Y:S06]  /*10570*/  DEPBAR.LE SB0, 0x2 ;  /* 0x000080800000791a */ /* 0x000fec0000000000 */
[C---:B-1----:R-:W-:Y:S01]  /*10580*/  HMMA.16816.F32.BF16 R20, R160.reuse, R156, R20 ;  /* 0x0000009ca014723c */ /* 0x042fe20000041814 */
[----:B------:R-:W-:Y:S07]  /*10590*/  BAR.SYNC.DEFER_BLOCKING 0x0 ;  /* 0x0000000000007b1d */ /* 0x000fee0000010000 */
[C---:B------:R-:W-:Y:S08]  /*105a0*/  HMMA.16816.F32.BF16 R24, R160.reuse, R158, R24 ;  /* 0x0000009ea018723c */ /* 0x040ff00000041818 */
[C---:B--2---:R-:W-:Y:S08]  /*105b0*/  HMMA.16816.F32.BF16 R28, R160.reuse, R148, R28 ;  /* 0x00000094a01c723c */ /* 0x044ff0000004181c */
[----:B------:R-:W-:Y:S01]  /*105c0*/  HMMA.16816.F32.BF16 R32, R160, R150, R32 ;  /* 0x00000096a020723c */ /* 0x000fe20000041820 */
[----:B------:R-:W-:Y:S07]  /*105d0*/  LDSM.16.MT88.4 R148, [R177+UR4+0x2900] ;  /* 0x00290004b194783b */ /* 0x000fee0008004200 */
[C---:B------:R-:W-:Y:S08]  /*105e0*/  HMMA.16816.F32.BF16 R4, R168.reuse, R172, R4 ;  /* 0x000000aca804723c */ /* 0x040ff00000041804 */
[C---:B------:R-:W-:Y:S08]  /*105f0*/  HMMA.16816.F32.BF16 R8, R168.reuse, R174, R8 ;  /* 0x000000aea808723c */ /* 0x040ff00000041808 */
[C---:B---3--:R-:W-:Y:S08]  /*10600*/  HMMA.16816.F32.BF16 R12, R168.reuse, R136, R12 ;  /* 0x00000088a80c723c */ /* 0x048ff0000004180c */
[C---:B------:R-:W-:Y:S01]  /*10610*/  HMMA.16816.F32.BF16 R16, R168.reuse, R138, R16 ;  /* 0x0000008aa810723c */ /* 0x040fe20000041810 */
[----:B------:R-:W-:Y:S03]  /*10620*/  LDSM.16.MT88.4 R136, [R177+UR4+0x100] ;  /* 0x00010004b188783b */ /* 0x000fe60008004200 */
        /* <DEDUP_REMOVED lines=8> */
[C---:B------:R-:W-:Y:S04]  /*106b0*/  HMMA.16816.F32.BF16 R28, R168.reuse, R144, R28 ;  /* 0x00000090a81c723c */ /* 0x040fe8000004181c */
        /* <DEDUP_REMOVED lines=21> */
[----:B------:R-:W-:Y:S04]  /*10810*/  FMNMX.FTZ R3, R29, R2, !PT ;  /* 0x000000021d037209 */ /* 0x000fe80007810000 */
        /* <DEDUP_REMOVED lines=12> */
[C---:B------:R-:W-:Y:S02]  /*108e0*/  FADD.FTZ R133, -R132.reuse, R133 ;  /* 0x0000008584857221 */ /* 0x040fe40000010100 */
[----:B------:R-:W-:Y:S01]  /*108f0*/  FMUL.FTZ R172, R132, c[0x0][0x2d0] ;  /* 0x0000b40084ac7a20 */ /* 0x000fe20000410000 */
[----:B--2---:R-:W-:Y:S01]  /*10900*/  FMNMX.FTZ R3, R156, R3, !PT ;  /* 0x000000039c037209 */ /* 0x004fe20007810000 */
[----:B------:R-:W-:Y:S01]  /*10910*/  FMUL.FTZ R2, R133, c[0x0][0x2d0] ;  /* 0x0000b40085027a20 */ /* 0x000fe20000410000 */
[----:B------:R-:W-:Y:S01]  /*10920*/  LDSM.16.MT88.4 R156, [R176+UR4+0x2900] ;  /* 0x00290004b09c783b */ /* 0x000fe20008004200 */
[----:B------:R-:W-:Y:S02]  /*10930*/  FFMA.FTZ R162, R4, c[0x0][0x2d0], -R172 ;  /* 0x0000b40004a27a23 */ /* 0x000fe400000108ac */
[C---:B------:R-:W-:Y:S02]  /*10940*/  FADD.FTZ R133, -R3.reuse, R0 ;  /* 0x0000000003857221 */ /* 0x040fe40000010100 */
[----:B------:R-:W-:Y:S01]  /*10950*/  FMUL.FTZ R169, R3, c[0x0][0x2d0] ;  /* 0x0000b40003a97a20 */ /* 0x000fe20000410000 */
[----:B------:R-:W1:Y:S01]  /*10960*/  MUFU.EX2 R2, R2 ;  /* 0x0000000200027308 */ /* 0x000e620000000800 */
[----:B------:R-:W-:Y:S02]  /*10970*/  FMUL.FTZ R0, R133, c[0x0][0x2d0] ;  /* 0x0000b40085007a20 */ /* 0x000fe40000410000 */
[--C-:B------:R-:W-:Y:S02]  /*10980*/  FFMA.FTZ R163, R5, c[0x0][0x2d0], -R172.reuse ;  /* 0x0000b40005a37a23 */ /* 0x100fe400000108ac */
[--C-:B------:R-:W-:Y:S01]  /*10990*/  FFMA.FTZ R166, R8, c[0x0][0x2d0], -R172.reuse ;  /* 0x0000b40008a67a23 */ /* 0x100fe200000108ac */
[----:B------:R-:W-:Y:S01]  /*109a0*/  IADD3 R8, R177, UR4, RZ ;  /* 0x00000004b1087c10 */ /* 0x000fe2000fffe0ff */
[--C-:B------:R-:W-:Y:S02]  /*109b0*/  FFMA.FTZ R161, R9, c[0x0][0x2d0], -R172.reuse ;  /* 0x0000b40009a17a23 */ /* 0x100fe400000108ac */
[--C-:B------:R-:W-:Y:S01]  /*109c0*/  FFMA.FTZ R167, R6, c[0x0][0x2d0], -R169.reuse ;  /* 0x0000b40006a77a23 */ /* 0x100fe200000108a9 */
[----:B------:R-:W2:Y:S01]  /*109d0*/  MUFU.EX2 R0, R0 ;  /* 0x0000000000007308 */ /* 0x000ea20000000800 */
[--C-:B------:R-:W-:Y:S01]  /*109e0*/  FFMA.FTZ R168, R7, c[0x0][0x2d0], -R169.reuse ;  /* 0x0000b40007a87a23 */ /* 0x100fe200000108a9 */
[----:B------:R-:W-:Y:S01]  /*109f0*/  IADD3 R133, R181, R8, RZ ;  /* 0x00000008b5857210 */ /* 0x000fe20007ffe0ff */
[--C-:B------:R-:W-:Y:S02]  /*10a00*/  FFMA.FTZ R164, R10, c[0x0][0x2d0], -R169.reuse ;  /* 0x0000b4000aa47a23 */ /* 0x100fe400000108a9 */
[--C-:B------:R-:W-:Y:S02]  /*10a10*/  FFMA.FTZ R165, R11, c[0x0][0x2d0], -R169.reuse ;  /* 0x0000b4000ba57a23 */ /* 0x100fe400000108a9 */
[----:B------:R-:W3:Y:S01]  /*10a20*/  LDSM.16.MT88.4 R140, [R133+0x100] ;  /* 0x00010000858c783b */ /* 0x000ee20000004200 */
[--C-:B------:R-:W-:Y:S02]  /*10a30*/  FFMA.FTZ R219, R26, c[0x0][0x2d0], -R169.reuse ;  /* 0x0000b4001adb7a23 */ /* 0x100fe400000108a9 */
[----:B------:R-:W-:Y:S01]  /*10a40*/  MUFU.EX2 R162, R162 ;  /* 0x000000a200a27308 */ /* 0x000fe20000000800 */
[--C-:B------:R-:W-:Y:S02]  /*10a50*/  FFMA.FTZ R220, R27, c[0x0][0x2d0], -R169.reuse ;  /* 0x0000b4001bdc7a23 */ /* 0x100fe400000108a9 */
[--C-:B------:R-:W-:Y:S02]  /*10a60*/  FFMA.FTZ R221, R28, c[0x0][0x2d0], -R172.reuse ;  /* 0x0000b4001cdd7a23 */ /* 0x100fe400000108ac */
[C---:B-1----:R-:W-:Y:S01]  /*10a70*/  FMUL.FTZ R4, R2.reuse, R128 ;  /* 0x0000008002047220 */ /* 0x042fe20000410000 */
[----:B------:R-:W-:Y:S01]  /*10a80*/  LDSM.16.MT88.4 R152, [R133+0x2900] ;  /* 0x002900008598783b */ /* 0x000fe20000004200 */
[C---:B------:R-:W-:Y:S02]  /*10a90*/  FMUL.FTZ R5, R2.reuse, R129 ;  /* 0x0000008102057220 */ /* 0x040fe40000410000 */
[C---:B------:R-:W-:Y:S01]  /*10aa0*/  FMUL.FTZ R8, R2.reuse, R124 ;  /* 0x0000007c02087220 */ /* 0x040fe20000410000 */
[----:B------:R-:W1:Y:S01]  /*10ab0*/  MUFU.EX2 R163, R163 ;  /* 0x000000a300a37308 */ /* 0x000e620000000800 */
[C---:B------:R-:W-:Y:S02]  /*10ac0*/  FMUL.FTZ R9, R2.reuse, R125 ;  /* 0x0000007d02097220 */ /* 0x040fe40000410000 */
[----:B------:R-:W-:Y:S02]  /*10ad0*/  FMUL.FTZ R36, R2, R36 ;  /* 0x0000002402247220 */ /* 0x000fe40000410000 */
[C---:B--2---:R-:W-:Y:S02]  /*10ae0*/  FMUL.FTZ R6, R0.reuse, R130 ;  /* 0x0000008200067220 */ /* 0x044fe40000410000 */
[C---:B------:R-:W-:Y:S02]  /*10af0*/  FMUL.FTZ R7, R0.reuse, R131 ;  /* 0x0000008300077220 */ /* 0x040fe40000410000 */
[C---:B------:R-:W-:Y:S01]  /*10b00*/  FMUL.FTZ R10, R0.reuse, R126 ;  /* 0x0000007e000a7220 */ /* 0x040fe20000410000 */
[----:B------:R-:W-:Y:S01]  /*10b10*/  MUFU.EX2 R166, R166 ;  /* 0x000000a600a67308 */ /* 0x000fe20000000800 */
[----:B------:R-:W-:Y:S02]  /*10b20*/  FMUL.FTZ R11, R0, R127 ;  /* 0x0000007f000b7220 */ /* 0x000fe40000410000 */
[----:B------:R-:W2:Y:S01]  /*10b30*/  LDSM.16.MT88.4 R124, [R176+UR4+0x100] ;  /* 0x00010004b07c783b */ /* 0x000ea20008004200 */
[----:B------:R-:W-:Y:S02]  /*10b40*/  FMUL.FTZ R37, R2, R37 ;  /* 0x0000002502257220 */ /* 0x000fe40000410000 */
[C---:B------:R-:W-:Y:S02]  /*10b50*/  FMUL.FTZ R38, R0.reuse, R38 ;  /* 0x0000002600267220 */ /* 0x040fe40000410000 */
[----:B------:R-:W-:Y:S02]  /*10b60*/  FMUL.FTZ R39, R0, R39 ;  /* 0x0000002700277220 */ /* 0x000fe40000410000 */
[----:B------:R-:W4:Y:S01]  /*10b70*/  MUFU.EX2 R161, R161 ;  /* 0x000000a100a17308 */ /* 0x000f220000000800 */
[C---:B------:R-:W-:Y:S02]  /*10b80*/  FMUL.FTZ R40, R2.reuse, R40 ;  /* 0x0000002802287220 */ /* 0x040fe40000410000 */
[----:B------:R-:W-:Y:S01]  /*10b90*/  FMUL.FTZ R41, R2, R41 ;  /* 0x0000002902297220 */ /* 0x000fe20000410000 */
[----:B-1----:R-:W-:Y:S01]  /*10ba0*/  F2FP.BF16.PACK_AB R128, R163, R162 ;  /* 0x000000a2a380723e */ /* 0x002fe200000010ff */
[C---:B------:R-:W-:Y:S02]  /*10bb0*/  FMUL.FTZ R42, R0.reuse, R42 ;  /* 0x0000002a002a7220 */ /* 0x040fe40000410000 */
[----:B------:R-:W-:Y:S02]  /*10bc0*/  FMUL.FTZ R43, R0, R43 ;  /* 0x0000002b002b7220 */ /* 0x000fe40000410000 */
[C---:B------:R-:W-:Y:S01]  /*10bd0*/  FMUL.FTZ R44, R2.reuse, R44 ;  /* 0x0000002c022c7220 */ /* 0x040fe20000410000 */
[----:B------:R-:W-:Y:S01]  /*10be0*/  MUFU.EX2 R167, R167 ;  /* 0x000000a700a77308 */ /* 0x000fe20000000800 */
[----:B------:R-:W-:Y:S02]  /*10bf0*/  FMUL.FTZ R45, R2, R45 ;  /* 0x0000002d022d7220 */ /* 0x000fe40000410000 */
[C---:B------:R-:W-:Y:S02]  /*10c00*/  FMUL.FTZ R46, R0.reuse, R46 ;  /* 0x0000002e002e7220 */ /* 0x040fe40000410000 */
[----:B------:R-:W-:Y:S02]  /*10c10*/  FMUL.FTZ R47, R0, R47 ;  /* 0x0000002f002f7220 */ /* 0x000fe40000410000 */
[C---:B------:R-:W-:Y:S02]  /*10c20*/  FMUL.FTZ R48, R2.reuse, R48 ;  /* 0x0000003002307220 */ /* 0x040fe40000410000 */
[----:B------:R-:W-:Y:S01]  /*10c30*/  FMUL.FTZ R49, R2, R49 ;  /* 0x0000003102317220 */ /* 0x000fe20000410000 */
[----:B------:R-:W1:Y:S01]  /*10c40*/  MUFU.EX2 R168, R168 ;  /* 0x000000a800a87308 */ /* 0x000e620000000800 */
[C---:B------:R-:W-:Y:S02]  /*10c50*/  FMUL.FTZ R50, R0.reuse, R50 ;  /* 0x0000003200327220 */ /* 0x040fe40000410000 */
[----:B------:R-:W-:Y:S01]  /*10c60*/  FMUL.FTZ R51, R0, R51 ;  /* 0x0000003300337220 */ /* 0x000fe20000410000 */
[----:B----4-:R-:W-:Y:S01]  /*10c70*/  F2FP.BF16.PACK_AB R130, R161, R166 ;  /* 0x000000a6a182723e */ /* 0x010fe200000010ff */
        /* <DEDUP_REMOVED lines=9> */
[----:B------:R-:W4:Y:S01]  /*10d10*/  MUFU.EX2 R165, R165 ;  /* 0x000000a500a57308 */ /* 0x000f220000000800 */
[--C-:B------:R-:W-:Y:S02]  /*10d20*/  FFMA.FTZ R222, R29, c[0x0][0x2d0], -R172.reuse ;  /* 0x0000b4001dde7a23 */ /* 0x100fe400000108ac */
[----:B------:R-:W-:Y:S01]  /*10d30*/  FFMA.FTZ R223, R32, c[0x0][0x2d0], -R172 ;  /* 0x0000b40020df7a23 */ /* 0x000fe200000108ac */
[----:B-1----:R-:W-:Y:S01]  /*10d40*/  F2FP.BF16.PACK_AB R129, R168, R167 ;  /* 0x000000a7a881723e */ /* 0x002fe200000010ff */
[--C-:B------:R-:W-:Y:S02]  /*10d50*/  FFMA.FTZ R224, R30, c[0x0][0x2d0], -R169.reuse ;  /* 0x0000b4001ee07a23 */ /* 0x100fe400000108a9 */
[--C-:B------:R-:W-:Y:S02]  /*10d60*/  FFMA.FTZ R225, R31, c[0x0][0x2d0], -R169.reuse ;  /* 0x0000b4001fe17a23 */ /* 0x100fe400000108a9 */
[----:B------:R-:W-:Y:S01]  /*10d70*/  LDSM.16.MT88.4 R28, [R133+0x1900] ;  /* 0x00190000851c783b */ /* 0x000fe20000004200 */
[--C-:B------:R-:W-:Y:S01]  /*10d80*/  FFMA.FTZ R226, R34, c[0x0][0x2d0], -R169.reuse ;  /* 0x0000b40022e27a23 */ /* 0x100fe200000108a9 */
[----:B------:R-:W-:Y:S01]  /*10d90*/  MUFU.EX2 R219, R219 ;  /* 0x000000db00db7308 */ /* 0x000fe20000000800 */
[C---:B------:R-:W-:Y:S02]  /*10da0*/  FFMA.FTZ R162, R2.reuse, R213, R162 ;  /* 0x000000d502a27223 */ /* 0x040fe400000100a2 */
[C---:B------:R-:W-:Y:S02]  /*10db0*/  FMUL.FTZ R60, R2.reuse, R60 ;  /* 0x0000003c023c7220 */ /* 0x040fe40000410000 */
[----:B------:R-:W-:Y:S02]  /*10dc0*/  FMUL.FTZ R61, R2, R61 ;  /* 0x0000003d023d7220 */ /* 0x000fe40000410000 */
[C---:B------:R-:W-:Y:S02]  /*10dd0*/  FMUL.FTZ R62, R0.reuse, R62 ;  /* 0x0000003e003e7220 */ /* 0x040fe40000410000 */
[----:B------:R-:W-:Y:S01]  /*10de0*/  FMUL.FTZ R63, R0, R63 ;  /* 0x0000003f003f7220 */ /* 0x000fe20000410000 */
[----:B------:R-:W-:Y:S01]  /*10df0*/  MUFU.EX2 R220, R220 ;  /* 0x000000dc00dc7308 */ /* 0x000fe20000000800 */
[C---:B------:R-:W-:Y:S01]  /*10e00*/  FMUL.FTZ R64, R2.reuse, R64 ;  /* 0x0000004002407220 */ /* 0x040fe20000410000 */
[----:B----4-:R-:W-:Y:S01]  /*10e10*/  F2FP.BF16.PACK_AB R131, R165, R164 ;  /* 0x000000a4a583723e */ /* 0x010fe200000010ff */
[----:B------:R-:W-:Y:S02]  /*10e20*/  FMUL.FTZ R65, R2, R65 ;  /* 0x0000004102417220 */ /* 0x000fe40000410000 */
[C---:B------:R-:W-:Y:S02]  /*10e30*/  FMUL.FTZ R66, R0.reuse, R66 ;  /* 0x0000004200427220 */ /* 0x040fe40000410000 */
[----:B------:R-:W-:Y:S02]  /*10e40*/  FMUL.FTZ R67, R0, R67 ;  /* 0x0000004300437220 */ /* 0x000fe40000410000 */
[C---:B------:R-:W-:Y:S01]  /*10e50*/  HMMA.16816.F32.BF16 R4, R128.reuse, R136, R4 ;  /* 0x000000888004723c */ /* 0x040fe20000041804 */
[----:B------:R-:W-:Y:S04]  /*10e60*/  MUFU.EX2 R221, R221 ;  /* 0x000000dd00dd7308 */ /* 0x000fe80000000800 */
[----:B------:R-:W-:Y:S02]  /*10e70*/  FMUL.FTZ R68, R2, R68 ;  /* 0x0000004402447220 */ /* 0x000fe40000410000 */
[----:B------:R-:W-:Y:S01]  /*10e80*/  IADD3 R136, R176, UR4, RZ ;  /* 0x00000004b0887c10 */ /* 0x000fe2000fffe0ff */
[C---:B------:R-:W-:Y:S03]  /*10e90*/  HMMA.16816.F32.BF16 R8, R128.reuse, R138, R8 ;  /* 0x0000008a8008723c */ /* 0x040fe60000041808 */
[----:B------:R-:W-:Y:S01]  /*10ea0*/  MUFU.EX2 R222, R222 ;  /* 0x000000de00de7308 */ /* 0x000fe20000000800 */
[----:B------:R-:W-:Y:S01]  /*10eb0*/  IADD3 R160, R181, R136, RZ ;  /* 0x00000088b5a07210 */ /* 0x000fe20007ffe0ff */
[----:B------:R-:W-:Y:S02]  /*10ec0*/  FMUL.FTZ R69, R2, R69 ;  /* 0x0000004502457220 */ /* 0x000fe40000410000 */
[C---:B------:R-:W-:Y:S01]  /*10ed0*/  FMUL.FTZ R70, R0.reuse, R70 ;  /* 0x0000004600467220 */ /* 0x040fe20000410000 */
[C---:B---3--:R-:W-:Y:S01]  /*10ee0*/  HMMA.16816.F32.BF16 R36, R128.reuse, R140, R36 ;  /* 0x0000008c8024723c */ /* 0x048fe20000041824 */
[----:B------:R-:W1:Y:S03]  /*10ef0*/  LDSM.16.MT88.4 R136, [R160+0x100] ;  /* 0x00010000a088783b */ /* 0x000e660000004200 */
[----:B------:R-:W-:Y:S01]  /*10f00*/  FMUL.FTZ R71, R0, R71 ;  /* 0x0000004700477220 */ /* 0x000fe20000410000 */
[----:B------:R-:W-:Y:S01]  /*10f10*/  MUFU.EX2 R223, R223 ;  /* 0x000000df00df7308 */ /* 0x000fe20000000800 */
[C---:B------:R-:W-:Y:S02]  /*10f20*/  FMUL.FTZ R72, R2.reuse, R72 ;  /* 0x0000004802487220 */ /* 0x040fe40000410000 */
[C---:B------:R-:W-:Y:S01]  /*10f30*/  HMMA.16816.F32.BF16 R40, R128.reuse, R142, R40 ;  /* 0x0000008e8028723c */ /* 0x040fe20000041828 */
[----:B------:R-:W3:Y:S03]  /*10f40*/  LDSM.16.MT88.4 R140, [R177+UR4+0x2100] ;  /* 0x00210004b18c783b */ /* 0x000ee60008004200 */
[----:B------:R-:W-:Y:S02]  /*10f50*/  FMUL.FTZ R73, R2, R73 ;  /* 0x0000004902497220 */ /* 0x000fe40000410000 */
[C---:B------:R-:W-:Y:S01]  /*10f60*/  FMUL.FTZ R74, R0.reuse, R74 ;  /* 0x0000004a004a7220 */ /* 0x040fe20000410000 */
[----:B------:R-:W-:Y:S01]  /*10f70*/  MUFU.EX2 R224, R224 ;  /* 0x000000e000e07308 */ /* 0x000fe20000000800 */
[C---:B--2---:R-:W-:Y:S01]  /*10f80*/  HMMA.16816.F32.BF16 R44, R128.reuse, R124, R44 ;  /* 0x0000007c802c723c */ /* 0x044fe2000004182c */
[----:B------:R-:W-:Y:S03]  /*10f90*/  LDSM.16.MT88.4 R144, [R160+0x900] ;  /* 0x00090000a090783b */ /* 0x000fe60000004200 */
[----:B------:R-:W-:Y:S02]  /*10fa0*/  FMUL.FTZ R75, R0, R75 ;  /* 0x0000004b004b7220 */ /* 0x000fe40000410000 */
[C---:B------:R-:W-:Y:S02]  /*10fb0*/  FMUL.FTZ R76, R2.reuse, R76 ;  /* 0x0000004c024c7220 */ /* 0x040fe40000410000 */
[C---:B------:R-:W-:Y:S01]  /*10fc0*/  HMMA.16816.F32.BF16 R48, R128.reuse, R126, R48 ;  /* 0x0000007e8030723c */ /* 0x040fe20000041830 */
[----:B------:R-:W2:Y:S01]  /*10fd0*/  LDSM.16.MT88.4 R124, [R133+0x2100] ;  /* 0x00210000857c783b */ /* 0x000ea20000004200 */
[----:B------:R-:W-:Y:S02]  /*10fe0*/  MUFU.EX2 R225, R225 ;  /* 0x000000e100e17308 */ /* 0x000fe40000000800 */
[----:B------:R-:W-:Y:S02]  /*10ff0*/  FMUL.FTZ R77, R2, R77 ;  /* 0x0000004d024d7220 */ /* 0x000fe40000410000 */
[C---:B------:R-:W-:Y:S02]  /*11000*/  FMUL.FTZ R78, R0.reuse, R78 ;  /* 0x0000004e004e7220 */ /* 0x040fe40000410000 */
[----:B------:R-:W-:Y:S04]  /*11010*/  FMUL.FTZ R79, R0, R79 ;  /* 0x0000004f004f7220 */ /* 0x000fe80000410000 */
[C---:B------:R-:W-:Y:S01]  /*11020*/  FMUL.FTZ R80, R2.reuse, R80 ;  /* 0x0000005002507220 */ /* 0x040fe20000410000 */
[----:B------:R-:W-:Y:S01]  /*11030*/  MUFU.EX2 R226, R226 ;  /* 0x000000e200e27308 */ /* 0x000fe20000000800 */
[----:B------:R-:W-:Y:S02]  /*11040*/  FMUL.FTZ R81, R2, R81 ;  /* 0x0000005102517220 */ /* 0x000fe40000410000 */
[C---:B------:R-:W-:Y:S01]  /*11050*/  FMUL.FTZ R82, R0.reuse, R82 ;  /* 0x0000005200527220 */ /* 0x040fe20000410000 */
[C---:B-1----:R-:W-:Y:S03]  /*11060*/  HMMA.16816.F32.BF16 R52, R128.reuse, R136, R52 ;  /* 0x000000888034723c */ /* 0x042fe60000041834 */
[----:B------:R-:W-:Y:S02]  /*11070*/  FMUL.FTZ R83, R0, R83 ;  /* 0x0000005300537220 */ /* 0x000fe40000410000 */
[C---:B------:R-:W-:Y:S02]  /*11080*/  FMUL.FTZ R84, R2.reuse, R84 ;  /* 0x0000005402547220 */ /* 0x040fe40000410000 */
[----:B------:R-:W-:Y:S01]  /*11090*/  FMUL.FTZ R85, R2, R85 ;  /* 0x0000005502557220 */ /* 0x000fe20000410000 */
[C---:B------:R-:W-:Y:S01]  /*110a0*/  HMMA.16816.F32.BF16 R56, R128.reuse, R138, R56 ;  /* 0x0000008a8038723c */ /* 0x040fe20000041838 */
[----:B------:R-:W1:Y:S03]  /*110b0*/  LDSM.16.MT88.4 R136, [R176+UR4+0x2100] ;  /* 0x00210004b088783b */ /* 0x000e660008004200 */
        /* <DEDUP_REMOVED lines=9> */
[C---:B--2---:R-:W-:Y:S04]  /*11150*/  HMMA.16816.F32.BF16 R68, R128.reuse, R124, R68 ;  /* 0x0000007c8044723c */ /* 0x044fe80000041844 */
[C---:B------:R-:W-:Y:S02]  /*11160*/  FMUL.FTZ R92, R2.reuse, R92 ;  /* 0x0000005c025c7220 */ /* 0x040fe40000410000 */
[----:B------:R-:W-:Y:S02]  /*11170*/  FMUL.FTZ R93, R2, R93 ;  /* 0x0000005d025d7220 */ /* 0x000fe40000410000 */
[C---:B------:R-:W-:Y:S01]  /*11180*/  HMMA.16816.F32.BF16 R72, R128.reuse, R126, R72 ;  /* 0x0000007e8048723c */ /* 0x040fe20000041848 */
[----:B------:R-:W2:Y:S03]  /*11190*/  LDSM.16.MT88.4 R124, [R177+UR4+0x4100] ;  /* 0x00410004b17c783b */ /* 0x000ea60008004200 */
[C---:B------:R-:W-:Y:S02]  /*111a0*/  FMUL.FTZ R94, R0.reuse, R94 ;  /* 0x0000005e005e7220 */ /* 0x040fe40000410000 */
[----:B------:R-:W-:Y:S02]  /*111b0*/  FMUL.FTZ R95, R0, R95 ;  /* 0x0000005f005f7220 */ /* 0x000fe40000410000 */
[C---:B------:R-:W-:Y:S01]  /*111c0*/  FMUL.FTZ R96, R2.reuse, R96 ;  /* 0x0000006002607220 */ /* 0x040fe20000410000 */
[C---:B-1----:R-:W-:Y:S03]  /*111d0*/  HMMA.16816.F32.BF16 R76, R128.reuse, R136, R76 ;  /* 0x00000088804c723c */ /* 0x042fe6000004184c */
[----:B------:R-:W-:Y:S02]  /*111e0*/  FMUL.FTZ R97, R2, R97 ;  /* 0x0000006102617220 */ /* 0x000fe40000410000 */
        /* <DEDUP_REMOVED lines=10> */
[----:B------:R-:W3:Y:S03]  /*11290*/  LDSM.16.MT88.4 R140, [R176+UR4+0x4100] ;  /* 0x00410004b08c783b */ /* 0x000ee60008004200 */
[C---:B------:R-:W-:Y:S02]  /*112a0*/  FMUL.FTZ R104, R2.reuse, R104 ;  /* 0x0000006802687220 */ /* 0x040fe40000410000 */
[----:B------:R-:W-:Y:S02]  /*112b0*/  FMUL.FTZ R105, R2, R105 ;  /* 0x0000006902697220 */ /* 0x000fe40000410000 */
[C---:B--2---:R-:W-:Y:S04]  /*112c0*/  HMMA.16816.F32.BF16 R92, R128.reuse, R124, R92 ;  /* 0x0000007c805c723c */ /* 0x044fe8000004185c */
[C---:B------:R-:W-:Y:S02]  /*112d0*/  FMUL.FTZ R106, R0.reuse, R106 ;  /* 0x0000006a006a7220 */ /* 0x040fe40000410000 */
[----:B------:R-:W-:Y:S02]  /*112e0*/  FMUL.FTZ R107, R0, R107 ;  /* 0x0000006b006b7220 */ /* 0x000fe40000410000 */
[C---:B------:R-:W-:Y:S01]  /*112f0*/  HMMA.16816.F32.BF16 R96, R128.reuse, R126, R96 ;  /* 0x0000007e8060723c */ /* 0x040fe20000041860 */
[----:B------:R-:W2:Y:S03]  /*11300*/  LDSM.16.MT88.4 R124, [R160+0x4100] ;  /* 0x00410000a07c783b */ /* 0x000ea60000004200 */
[--C-:B------:R-:W-:Y:S02]  /*11310*/  FFMA.FTZ R170, R12, c[0x0][0x2d0], -R172.reuse ;  /* 0x0000b4000caa7a23 */ /* 0x100fe400000108ac */
[C---:B------:R-:W-:Y:S02]  /*11320*/  FMUL.FTZ R12, R2.reuse, R120 ;  /* 0x00000078020c7220 */ /* 0x040fe40000410000 */
[--C-:B------:R-:W-:Y:S01]  /*11330*/  FFMA.FTZ R171, R13, c[0x0][0x2d0], -R172.reuse ;  /* 0x0000b4000dab7a23 */ /* 0x100fe200000108ac */
[C---:B-1----:R-:W-:Y:S01]  /*11340*/  HMMA.16816.F32.BF16 R100, R128.reuse, R136, R100 ;  /* 0x000000888064723c */ /* 0x042fe20000041864 */
[----:B------:R-:W-:Y:S02]  /*11350*/  MUFU.EX2 R170, R170 ;  /* 0x000000aa00aa7308 */ /* 0x000fe40000000800 */
[----:B------:R-:W-:Y:S02]  /*11360*/  FMUL.FTZ R13, R2, R121 ;  /* 0x00000079020d7220 */ /* 0x000fe40000410000 */
[--C-:B------:R-:W-:Y:S02]  /*11370*/  FFMA.FTZ R175, R14, c[0x0][0x2d0], -R169.reuse ;  /* 0x0000b4000eaf7a23 */ /* 0x100fe400000108a9 */
[C---:B------:R-:W-:Y:S01]  /*11380*/  FMUL.FTZ R14, R0.reuse, R122 ;  /* 0x0000007a000e7220 */ /* 0x040fe20000410000 */
[C---:B------:R-:W-:Y:S01]  /*11390*/  HMMA.16816.F32.BF16 R104, R128.reuse, R138, R104 ;  /* 0x0000008a8068723c */ /* 0x040fe20000041868 */
[----:B------:R-:W-:Y:S02]  /*113a0*/  LDSM.16.MT88.4 R136, [R133+0x900] ;  /* 0x000900008588783b */ /* 0x000fe40000004200 */
[----:B------:R-:W1:Y:S01]  /*113b0*/  MUFU.EX2 R171, R171 ;  /* 0x000000ab00ab7308 */ /* 0x000e620000000800 */
[--C-:B------:R-:W-:Y:S02]  /*113c0*/  FFMA.FTZ R214, R15, c[0x0][0x2d0], -R169.reuse ;  /* 0x0000b4000fd67a23 */ /* 0x100fe400000108a9 */
[----:B------:R-:W-:Y:S02]  /*113d0*/  FMUL.FTZ R15, R0, R123 ;  /* 0x0000007b000f7220 */ /* 0x000fe40000410000 */
[--C-:B------:R-:W-:Y:S01]  /*113e0*/  FFMA.FTZ R173, R16, c[0x0][0x2d0], -R172.reuse ;  /* 0x0000b40010ad7a23 */ /* 0x100fe200000108ac */
[----:B------:R-:W4:Y:S03]  /*113f0*/  LDSM.16.MT88.4 R120, [R177+UR4+0x900] ;  /* 0x00090004b178783b */ /* 0x000f260008004200 */
[--C-:B------:R-:W-:Y:S01]  /*11400*/  FFMA.FTZ R174, R17, c[0x0][0x2d0], -R172.reuse ;  /* 0x0000b40011ae7a23 */ /* 0x100fe200000108ac */
[C---:B---3--:R-:W-:Y:S01]  /*11410*/  HMMA.16816.F32.BF16 R12, R128.reuse, R140, R12 ;  /* 0x0000008c800c723c */ /* 0x048fe2000004180c */
[----:B------:R-:W-:Y:S02]  /*11420*/  MUFU.EX2 R173, R173 ;  /* 0x000000ad00ad7308 */ /* 0x000fe40000000800 */
[--C-:B------:R-:W-:Y:S02]  /*11430*/  FFMA.FTZ R215, R18, c[0x0][0x2d0], -R169.reuse ;  /* 0x0000b40012d77a23 */ /* 0x100fe400000108a9 */
[--C-:B------:R-:W-:Y:S02]  /*11440*/  FFMA.FTZ R216, R19, c[0x0][0x2d0], -R169.reuse ;  /* 0x0000b40013d87a23 */ /* 0x100fe400000108a9 */
[C---:B------:R-:W-:Y:S02]  /*11450*/  FMUL.FTZ R108, R2.reuse, R108 ;  /* 0x0000006c026c7220 */ /* 0x040fe40000410000 */
[----:B------:R-:W-:Y:S02]  /*11460*/  FMUL.FTZ R109, R2, R109 ;  /* 0x0000006d026d7220 */ /* 0x000fe40000410000 */
[----:B------:R-:W3:Y:S01]  /*11470*/  MUFU.EX2 R174, R174 ;  /* 0x000000ae00ae7308 */ /* 0x000ee20000000800 */
[C---:B------:R-:W-:Y:S02]  /*11480*/  FMUL.FTZ R110, R0.reuse, R110 ;  /* 0x0000006e006e7220 */ /* 0x040fe40000410000 */
[----:B------:R-:W-:Y:S02]  /*11490*/  FMUL.FTZ R111, R0, R111 ;  /* 0x0000006f006f7220 */ /* 0x000fe40000410000 */
[C---:B------:R-:W-:Y:S01]  /*114a0*/  FMUL.FTZ R16, R2.reuse, R116 ;  /* 0x0000007402107220 */ /* 0x040fe20000410000 */
[----:B-1----:R-:W-:Y:S01]  /*114b0*/  F2FP.BF16.PACK_AB R116, R171, R170 ;  /* 0x000000aaab74723e */ /* 0x002fe200000010ff */
[----:B------:R-:W-:Y:S02]  /*114c0*/  FMUL.FTZ R17, R2, R117 ;  /* 0x0000007502117220 */ /* 0x000fe40000410000 */
[C---:B------:R-:W-:Y:S01]  /*114d0*/  FMUL.FTZ R18, R0.reuse, R118 ;  /* 0x0000007600127220 */ /* 0x040fe20000410000 */
[C---:B------:R-:W-:Y:S01]  /*114e0*/  HMMA.16816.F32.BF16 R108, R128.reuse, R142, R108 ;  /* 0x0000008e806c723c */ /* 0x040fe2000004186c */
[----:B------:R-:W-:Y:S01]  /*114f0*/  MUFU.EX2 R175, R175 ;  /* 0x000000af00af7308 */ /* 0x000fe20000000800 */
[----:B------:R-:W1:Y:S01]  /*11500*/  LDSM.16.MT88.4 R140, [R176+UR4+0x900] ;  /* 0x00090004b08c783b */ /* 0x000e620008004200 */
[----:B------:R-:W-:Y:S02]  /*11510*/  FMUL.FTZ R19, R0, R119 ;  /* 0x0000007700137220 */ /* 0x000fe40000410000 */
[C---:B------:R-:W-:Y:S02]  /*11520*/  FMUL.FTZ R112, R2.reuse, R112 ;  /* 0x0000007002707220 */ /* 0x040fe40000410000 */
[----:B------:R-:W-:Y:S02]  /*11530*/  FMUL.FTZ R113, R2, R113 ;  /* 0x0000007102717220 */ /* 0x000fe40000410000 */
[C---:B------:R-:W-:Y:S01]  /*11540*/  FMUL.FTZ R114, R0.reuse, R114 ;  /* 0x0000007200727220 */ /* 0x040fe20000410000 */
[C---:B--2---:R-:W-:Y:S01]  /*11550*/  HMMA.16816.F32.BF16 R16, R128.reuse, R124, R16 ;  /* 0x0000007c8010723c */ /* 0x044fe20000041810 */
[----:B------:R-:W2:Y:S02]  /*11560*/  MUFU.EX2 R214, R214 ;  /* 0x000000d600d67308 */ /* 0x000ea40000000800 */
[----:B------:R-:W-:Y:S01]  /*11570*/  FMUL.FTZ R115, R0, R115 ;  /* 0x0000007300737220 */ /* 0x000fe20000410000 */
[----:B---3--:R-:W-:Y:S01]  /*11580*/  F2FP.BF16.PACK_AB R118, R174, R173 ;  /* 0x000000adae76723e */ /* 0x008fe200000010ff */
[----:B------:R-:W-:Y:S02]  /*11590*/  FFMA.FTZ R217, R20, c[0x0][0x2d0], -R172 ;  /* 0x0000b40014d97a23 */ /* 0x000fe400000108ac */
[----:B------:R-:W-:Y:S01]  /*115a0*/  FFMA.FTZ R218, R23, c[0x0][0x2d0], -R169 ;  /* 0x0000b40017da7a23 */ /* 0x000fe200000108a9 */
[----:B------:R-:W-:Y:S01]  /*115b0*/  F2FP.BF16.PACK_AB R23, R220, R219 ;  /* 0x000000dbdc17723e */ /* 0x000fe200000010ff */
[----:B------:R-:W-:Y:S01]  /*115c0*/  FADD.FTZ R163, R163, R162 ;  /* 0x000000a2a3a37221 */ /* 0x000fe20000010000 */
[----:B------:R-:W-:Y:S01]  /*115d0*/  HMMA.16816.F32.BF16 R112, R128, R126, R112 ;  /* 0x0000007e8070723c */ /* 0x000fe20000041870 */
[----:B------:R-:W-:Y:S01]  /*115e0*/  MUFU.EX2 R215, R215 ;  /* 0x000000d700d77308 */ /* 0x000fe20000000800 */
[----:B------:R-:W-:Y:S01]  /*115f0*/  LDSM.16.MT88.4 R124, [R177+UR4+0x4900] ;  /* 0x00490004b17c783b */ /* 0x000fe20008004200 */
[----:B------:R-:W-:Y:S02]  /*11600*/  FADD.FTZ R166, R166, R163 ;  /* 0x000000a3a6a67221 */ /* 0x000fe40000010000 */
[----:B------:R-:W-:Y:S02]  /*11610*/  FFMA.FTZ R167, R0, R211, R167 ;  /* 0x000000d300a77223 */ /* 0x000fe400000100a7 */
[----:B------:R-:W-:Y:S02]  /*11620*/  FADD.FTZ R161, R161, R166 ;  /* 0x000000a6a1a17221 */ /* 0x000fe40000010000 */
[----:B------:R-:W-:Y:S01]  /*11630*/  FADD.FTZ R167, R168, R167 ;  /* 0x000000a7a8a77221 */ /* 0x000fe20000010000 */
[----:B------:R-:W-:Y:S01]  /*11640*/  LDSM.16.MT88.4 R128, [R133+0x4900] ;  /* 0x004900008580783b */ /* 0x000fe20000004200 */
[----:B------:R-:W3:Y:S01]  /*11650*/  MUFU.EX2 R216, R216 ;  /* 0x000000d800d87308 */ /* 0x000ee20000000800 */
[----:B------:R-:W-:Y:S01]  /*11660*/  FADD.FTZ R170, R170, R161 ;  /* 0x000000a1aaaa7221 */ /* 0x000fe20000010000 */
[----:B--2---:R-:W-:Y:S03]  /*11670*/  F2FP.BF16.PACK_AB R117, R214, R175 ;  /* 0x000000afd675723e */ /* 0x004fe600000010ff */
[----:B------:R-:W-:Y:S04]  /*11680*/  FADD.FTZ R170, R171, R170 ;  /* 0x000000aaabaa7221 */ /* 0x000fe80000010000 */
[----:B------:R-:W-:Y:S01]  /*11690*/  FADD.FTZ R173, R173, R170 ;  /* 0x000000aaadad7221 */ /* 0x000fe20000010000 */
[----:B------:R-:W-:Y:S03]  /*116a0*/  MUFU.EX2 R217, R217 ;  /* 0x000000d900d97308 */ /* 0x000fe60000000800 */
[----:B------:R-:W-:Y:S07]  /*116b0*/  FADD.FTZ R174, R174, R173 ;  /* 0x000000adaeae7221 */ /* 0x000fee0000010000 */
[----:B------:R-:W-:Y:S01]  /*116c0*/  MUFU.EX2 R218, R218 ;  /* 0x000000da00da7308 */ /* 0x000fe20000000800 */
[----:B---3--:R-:W-:Y:S07]  /*116d0*/  F2FP.BF16.PACK_AB R119, R216, R215 ;  /* 0x000000d7d877723e */ /* 0x008fee00000010ff */
[C---:B----4-:R-:W-:Y:S08]  /*116e0*/  HMMA.16816.F32.BF16 R4, R116.reuse, R120, R4 ;  /* 0x000000787404723c */ /* 0x050ff00000041804 */
[C---:B------:R-:W-:Y:S01]  /*116f0*/  HMMA.16816.F32.BF16 R8, R116.reuse, R122, R8 ;  /* 0x0000007a7408723c */ /* 0x040fe20000041808 */
[----:B------:R-:W2:Y:S07]  /*11700*/  LDSM.16.MT88.4 R120, [R160+0x2900] ;  /* 0x00290000a078783b */ /* 0x000eae0000004200 */
[C---:B------:R-:W-:Y:S08]  /*11710*/  HMMA.16816.F32.BF16 R36, R116.reuse, R136, R36 ;  /* 0x000000887424723c */ /* 0x040ff00000041824 */
[C---:B------:R-:W-:Y:S01]  /*11720*/  HMMA.16816.F32.BF16 R40, R116.reuse, R138, R40 ;  /* 0x0000008a7428723c */ /* 0x040fe20000041828 */
[----:B------:R-:W3:Y:S07]  /*11730*/  LDSM.16.MT88.4 R136, [R176+UR4+0x4900] ;  /* 0x00490004b088783b */ /* 0x000eee0008004200 */
[C---:B-1----:R-:W-:Y:S08]  /*11740*/  HMMA.16816.F32.BF16 R44, R116.reuse, R140, R44 ;  /* 0x0000008c742c723c */ /* 0x042ff0000004182c */
[C---:B------:R-:W-:Y:S01]  /*11750*/  HMMA.16816.F32.BF16 R48, R116.reuse, R142, R48 ;  /* 0x0000008e7430723c */ /* 0x040fe20000041830 */
[----:B------:R-:W-:Y:S07]  /*11760*/  LDSM.16.MT88.4 R140, [R177+UR4+0x3100] ;  /* 0x00310004b18c783b */ /* 0x000fee0008004200 */
[C---:B------:R-:W-:Y:S08]  /*11770*/  HMMA.16816.F32.BF16 R52, R116.reuse, R144, R52 ;  /* 0x000000907434723c */ /* 0x040ff00000041834 */
[C---:B------:R-:W-:Y:S08]  /*11780*/  HMMA.16816.F32.BF16 R56, R116.reuse, R146, R56 ;  /* 0x000000927438723c */ /* 0x040ff00000041838 */
[C---:B------:R-:W-:Y:S08]  /*11790*/  HMMA.16816.F32.BF16 R60, R116.reuse, R148, R60 ;  /* 0x00000094743c723c */ /* 0x040ff0000004183c */
[C---:B------:R-:W-:Y:S08]  /*117a0*/  HMMA.16816.F32.BF16 R64, R116.reuse, R150, R64 ;  /* 0x000000967440723c */ /* 0x040ff00000041840 */
[C---:B------:R-:W-:Y:S08]  /*117b0*/  HMMA.16816.F32.BF16 R68, R116.reuse, R152, R68 ;  /* 0x000000987444723c */ /* 0x040ff00000041844 */
[C---:B------:R-:W-:Y:S08]  /*117c0*/  HMMA.16816.F32.BF16 R72, R116.reuse, R154, R72 ;  /* 0x0000009a7448723c */ /* 0x040ff00000041848 */
[C---:B------:R-:W-:Y:S07]  /*117d0*/  HMMA.16816.F32.BF16 R76, R116.reuse, R156, R76 ;  /* 0x0000009c744c723c */ /* 0x040fee000004184c */
[--C-:B------:R-:W-:Y:S01]  /*117e0*/  FFMA.FTZ R157, R24, c[0x0][0x2d0], -R172.reuse ;  /* 0x0000b400189d7a23 */ /* 0x100fe200000108ac */
[C---:B------:R-:W-:Y:S04]  /*117f0*/  HMMA.16816.F32.BF16 R80, R116.reuse, R158, R80 ;  /* 0x0000009e7450723c */ /* 0x040fe80000041850 */
[--C-:B------:R-:W-:Y:S01]  /*11800*/  FFMA.FTZ R156, R21, c[0x0][0x2d0], -R172.reuse ;  /* 0x0000b400159c7a23 */ /* 0x100fe200000108ac */
[----:B------:R-:W-:Y:S02]  /*11810*/  MUFU.EX2 R157, R157 ;  /* 0x0000009d009d7308 */ /* 0x000fe40000000800 */
[--C-:B------:R-:W-:Y:S01]  /*11820*/  FFMA.FTZ R158, R25, c[0x0][0x2d0], -R172.reuse ;  /* 0x0000b400199e7a23 */ /* 0x100fe200000108ac */
[C---:B--2---:R-:W-:Y:S01]  /*11830*/  HMMA.16816.F32.BF16 R84, R116.reuse, R120, R84 ;  /* 0x000000787454723c */ /* 0x044fe20000041854 */
[----:B------:R-:W-:Y:S03]  /*11840*/  LDSM.16.MT88.4 R24, [R133+0x1100] ;  /* 0x001100008518783b */ /* 0x000fe60000004200 */
[----:B------:R-:W-:Y:S02]  /*11850*/  FFMA.FTZ R172, R33, c[0x0][0x2d0], -R172 ;  /* 0x0000b40021ac7a23 */ /* 0x000fe400000108ac */
[--C-:B------:R-:W-:Y:S01]  /*11860*/  FFMA.FTZ R159, R22, c[0x0][0x2d0], -R169.reuse ;  /* 0x0000b400169f7a23 */ /* 0x100fe200000108a9 */
[----:B------:R-:W1:Y:S01]  /*11870*/  MUFU.EX2 R156, R156 ;  /* 0x0000009c009c7308 */ /* 0x000e620000000800 */
[C---:B------:R-:W-:Y:S01]  /*11880*/  HMMA.16816.F32.BF16 R88, R116.reuse, R122, R88 ;  /* 0x0000007a7458723c */ /* 0x040fe20000041858 */
[----:B------:R-:W2:Y:S03]  /*11890*/  LDSM.16.MT88.4 R120, [R160+0x4900] ;  /* 0x00490000a078783b */ /* 0x000ea60000004200 */
[----:B------:R-:W-:Y:S04]  /*118a0*/  FFMA.FTZ R169, R35, c[0x0][0x2d0], -R169 ;  /* 0x0000b40023a97a23 */ /* 0x000fe800000108a9 */
[C---:B------:R-:W-:Y:S01]  /*118b0*/  HMMA.16816.F32.BF16 R92, R116.reuse, R124, R92 ;  /* 0x0000007c745c723c */ /* 0x040fe2000004185c */
[----:B------:R-:W-:Y:S01]  /*118c0*/  LDSM.16.MT88.4 R32, [R176+UR4+0x1900] ;  /* 0x00190004b020783b */ /* 0x000fe20008004200 */
[----:B------:R-:W4:Y:S06]  /*118d0*/  MUFU.EX2 R158, R158 ;  /* 0x0000009e009e7308 */ /* 0x000f2c0000000800 */
[C---:B------:R-:W-:Y:S01]  /*118e0*/  HMMA.16816.F32.BF16 R96, R116.reuse, R126, R96 ;  /* 0x0000007e7460723c */ /* 0x040fe20000041860 */
[----:B------:R-:W5:Y:S03]  /*118f0*/  LDSM.16.MT88.4 R124, [R177+UR4+0x1100] ;  /* 0x00110004b17c783b */ /* 0x000f660008004200 */
[----:B------:R-:W2:Y:S01]  /*11900*/  MUFU.EX2 R159, R159 ;  /* 0x0000009f009f7308 */ /* 0x000ea20000000800 */
[----:B-1----:R-:W-:Y:S03]  /*11910*/  F2FP.BF16.PACK_AB R20, R156, R217 ;  /* 0x000000d99c14723e */ /* 0x002fe600000010ff */
[C---:B------:R-:W-:Y:S04]  /*11920*/  HMMA.16816.F32.BF16 R100, R116.reuse, R128, R100 ;  /* 0x000000807464723c */ /* 0x040fe80000041864 */
[----:B------:R-:W-:Y:S02]  /*11930*/  FADD.FTZ R217, R217, R174 ;  /* 0x000000aed9d97221 */ /* 0x000fe40000010000 */
[----:B------:R-:W1:Y:S02]  /*11940*/  MUFU.EX2 R172, R172 ;  /* 0x000000ac00ac7308 */ /* 0x000e640000000800 */
[C---:B------:R-:W-:Y:S01]  /*11950*/  HMMA.16816.F32.BF16 R104, R116.reuse, R130, R104 ;  /* 0x000000827468723c */ /* 0x040fe20000041868 */
[----:B------:R-:W1:Y:S03]  /*11960*/  LDSM.16.MT88.4 R128, [R176+UR4+0x1100] ;  /* 0x00110004b080783b */ /* 0x000e660008004200 */
[----:B----4-:R-:W-:Y:S01]  /*11970*/  F2FP.BF16.PACK_AB R22, R158, R157 ;  /* 0x0000009d9e16723e */ /* 0x010fe200000010ff */
[----:B------:R-:W-:Y:S03]  /*11980*/  FADD.FTZ R156, R156, R217 ;  /* 0x000000d99c9c7221 */ /* 0x000fe60000010000 */
[C---:B---3--:R-:W-:Y:S01]  /*11990*/  HMMA.16816.F32.BF16 R12, R116.reuse, R136, R12 ;  /* 0x00000088740c723c */ /* 0x048fe2000004180c */
[----:B------:R-:W3:Y:S03]  /*119a0*/  MUFU.EX2 R169, R169 ;  /* 0x000000a900a97308 */ /* 0x000ee60000000800 */
[----:B--2---:R-:W-:Y:S01]  /*119b0*/  F2FP.BF16.PACK_AB R21, R218, R159 ;  /* 0x0000009fda15723e */ /* 0x004fe200000010ff */
[----:B------:R-:W-:Y:S03]  /*119c0*/  FADD.FTZ R157, R157, R156 ;  /* 0x0000009c9d9d7221 */ /* 0x000fe60000010000 */
[C---:B------:R-:W-:Y:S01]  /*119d0*/  HMMA.16816.F32.BF16 R108, R116.reuse, R138, R108 ;  /* 0x0000008a746c723c */ /* 0x040fe2000004186c */
[----:B------:R-:W2:Y:S03]  /*119e0*/  LDSM.16.MT88.4 R136, [R160+0x1100] ;  /* 0x00110000a088783b */ /* 0x000ea60000004200 */
[----:B------:R-:W-:Y:S04]  /*119f0*/  FADD.FTZ R158, R158, R157 ;  /* 0x0000009d9e9e7221 */ /* 0x000fe80000010000 */
[C---:B------:R-:W-:Y:S08]  /*11a00*/  HMMA.16816.F32.BF16 R16, R116.reuse, R120, R16 ;  /* 0x000000787410723c */ /* 0x040ff00000041810 */
[----:B------:R-:W-:Y:S01]  /*11a10*/  HMMA.16816.F32.BF16 R112, R116, R122, R112 ;  /* 0x0000007a7470723c */ /* 0x000fe20000041870 */
[----:B------:R-:W4:Y:S07]  /*11a20*/  LDSM.16.MT88.4 R116, [R133+0x3100] ;  /* 0x003100008574783b */ /* 0x000f2e0000004200 */
[C---:B-----5:R-:W-:Y:S01]  /*11a30*/  HMMA.16816.F32.BF16 R4, R20.reuse, R124, R4 ;  /* 0x0000007c1404723c */ /* 0x060fe20000041804 */
[----:B------:R-:W5:Y:S07]  /*11a40*/  LDSM.16.MT88.4 R120, [R176+UR4+0x3100] ;  /* 0x00310004b078783b */ /* 0x000f6e0008004200 */
[C---:B------:R-:W-:Y:S01]  /*11a50*/  HMMA.16816.F32.BF16 R8, R20.reuse, R126, R8 ;  /* 0x0000007e1408723c */ /* 0x040fe20000041808 */
[----:B------:R-:W-:Y:S07]  /*11a60*/  LDSM.16.MT88.4 R124, [R177+UR4+0x5100] ;  /* 0x00510004b17c783b */ /* 0x000fee0008004200 */
[C---:B------:R-:W-:Y:S08]  /*11a70*/  HMMA.16816.F32.BF16 R36, R20.reuse, R24, R36 ;  /* 0x000000181424723c */ /* 0x040ff00000041824 */
[C---:B------:R-:W-:Y:S01]  /*11a80*/  HMMA.16816.F32.BF16 R40, R20.reuse, R26, R40 ;  /* 0x0000001a1428723c */ /* 0x040fe20000041828 */
[----:B------:R-:W3:Y:S07]  /*11a90*/  LDSM.16.MT88.4 R24, [R160+0x3100] ;  /* 0x00310000a018783b */ /* 0x000eee0000004200 */
[C---:B-1----:R-:W-:Y:S08]  /*11aa0*/  HMMA.16816.F32.BF16 R44, R20.reuse, R128, R44 ;  /* 0x00000080142c723c */ /* 0x042ff0000004182c */
[C---:B------:R-:W-:Y:S01]  /*11ab0*/  HMMA.16816.F32.BF16 R48, R20.reuse, R130, R48 ;  /* 0x000000821430723c */ /* 0x040fe20000041830 */
[----:B------:R-:W-:Y:S07]  /*11ac0*/  LDSM.16.MT88.4 R128, [R160+0x5100] ;  /* 0x00510000a080783b */ /* 0x000fee0000004200 */
[C---:B--2---:R-:W-:Y:S08]  /*11ad0*/  HMMA.16816.F32.BF16 R52, R20.reuse, R136, R52 ;  /* 0x000000881434723c */ /* 0x044ff00000041834 */
[C---:B------:R-:W-:Y:S01]  /*11ae0*/  HMMA.16816.F32.BF16 R56, R20.reuse, R138, R56 ;  /* 0x0000008a1438723c */ /* 0x040fe20000041838 */
[----:B------:R-:W-:Y:S07]  /*11af0*/  LDSM.16.MT88.4 R136, [R160+0x1900] ;  /* 0x00190000a088783b */ /* 0x000fee0000004200 */
[C---:B------:R-:W-:Y:S08]  /*11b00*/  HMMA.16816.F32.BF16 R60, R20.reuse, R140, R60 ;  /* 0x0000008c143c723c */ /* 0x040ff0000004183c */
[C---:B------:R-:W-:Y:S01]  /*11b10*/  HMMA.16816.F32.BF16 R64, R20.reuse, R142, R64 ;  /* 0x0000008e1440723c */ /* 0x040fe20000041840 */
[----:B------:R-:W-:Y:S07]  /*11b20*/  LDSM.16.MT88.4 R140, [R177+UR4+0x3900] ;  /* 0x00390004b18c783b */ /* 0x000fee0008004200 */
[C---:B----4-:R-:W-:Y:S08]  /*11b30*/  HMMA.16816.F32.BF16 R68, R20.reuse, R116, R68 ;  /* 0x000000741444723c */ /* 0x050ff00000041844 */
[C---:B------:R-:W-:Y:S01]  /*11b40*/  HMMA.16816.F32.BF16 R72, R20.reuse, R118, R72 ;  /* 0x000000761448723c */ /* 0x040fe20000041848 */
[----:B------:R-:W1:Y:S07]  /*11b50*/  LDSM.16.MT88.4 R116, [R133+0x5100] ;  /* 0x005100008574783b */ /* 0x000e6e0000004200 */
[C---:B-----5:R-:W-:Y:S08]  /*11b60*/  HMMA.16816.F32.BF16 R76, R20.reuse, R120, R76 ;  /* 0x00000078144c723c */ /* 0x060ff0000004184c */
[C---:B------:R-:W-:Y:S01]  /*11b70*/  HMMA.16816.F32.BF16 R80, R20.reuse, R122, R80 ;  /* 0x0000007a1450723c */ /* 0x040fe20000041850 */
[----:B------:R-:W2:Y:S07]  /*11b80*/  LDSM.16.MT88.4 R120, [R176+UR4+0x5100] ;  /* 0x00510004b078783b */ /* 0x000eae0008004200 */
[C---:B---3--:R-:W-:Y:S08]  /*11b90*/  HMMA.16816.F32.BF16 R84, R20.reuse, R24, R84 ;  /* 0x000000181454723c */ /* 0x048ff00000041854 */
[C---:B------:R-:W-:Y:S01]  /*11ba0*/  HMMA.16816.F32.BF16 R88, R20.reuse, R26, R88 ;  /* 0x0000001a1458723c */ /* 0x040fe20000041858 */
[----:B------:R-:W3:Y:S07]  /*11bb0*/  LDSM.16.MT88.4 R24, [R177+UR4+0x1900] ;  /* 0x00190004b118783b */ /* 0x000eee0008004200 */
[C---:B------:R-:W-:Y:S08]  /*11bc0*/  HMMA.16816.F32.BF16 R92, R20.reuse, R124, R92 ;  /* 0x0000007c145c723c */ /* 0x040ff0000004185c */
[C---:B------:R-:W-:Y:S08]  /*11bd0*/  HMMA.16816.F32.BF16 R96, R20.reuse, R126, R96 ;  /* 0x0000007e1460723c */ /* 0x040ff00000041860 */
[C---:B-1----:R-:W-:Y:S08]  /*11be0*/  HMMA.16816.F32.BF16 R100, R20.reuse, R116, R100 ;  /* 0x000000741464723c */ /* 0x042ff00000041864 */
[C---:B------:R-:W-:Y:S01]  /*11bf0*/  HMMA.16816.F32.BF16 R104, R20.reuse, R118, R104 ;  /* 0x000000761468723c */ /* 0x040fe20000041868 */
[----:B------:R-:W1:Y:S07]  /*11c00*/  LDSM.16.MT88.4 R116, [R133+0x3900] ;  /* 0x003900008574783b */ /* 0x000e6e0000004200 */
[C---:B--2---:R-:W-:Y:S08]  /*11c10*/  HMMA.16816.F32.BF16 R12, R20.reuse, R120, R12 ;  /* 0x00000078140c723c */ /* 0x044ff0000004180c */
[C---:B------:R-:W-:Y:S01]  /*11c20*/  HMMA.16816.F32.BF16 R108, R20.reuse, R122, R108 ;  /* 0x0000007a146c723c */ /* 0x040fe2000004186c */
[----:B------:R-:W2:Y:S07]  /*11c30*/  LDSM.16.MT88.4 R120, [R176+UR4+0x3900] ;  /* 0x00390004b078783b */ /* 0x000eae0008004200 */
[C---:B------:R-:W-:Y:S08]  /*11c40*/  HMMA.16816.F32.BF16 R16, R20.reuse, R128, R16 ;  /* 0x000000801410723c */ /* 0x040ff00000041810 */
[----:B------:R-:W-:Y:S07]  /*11c50*/  HMMA.16816.F32.BF16 R112, R20, R130, R112 ;  /* 0x000000821470723c */ /* 0x000fee0000041870 */
[----:B------:R-:W-:Y:S01]  /*11c60*/  F2FP.BF16.PACK_AB R20, R222, R221 ;  /* 0x000000ddde14723e */ /* 0x000fe200000010ff */
[----:B------:R-:W-:Y:S01]  /*11c70*/  FADD.FTZ R221, R221, R158 ;  /* 0x0000009edddd7221 */ /* 0x000fe20000010000 */
[----:B------:R-:W-:Y:S03]  /*11c80*/  F2FP.BF16.PACK_AB R22, R172, R223 ;  /* 0x000000dfac16723e */ /* 0x000fe600000010ff */
[----:B------:R-:W-:Y:S01]  /*11c90*/  F2FP.BF16.PACK_AB R21, R225, R224 ;  /* 0x000000e0e115723e */ /* 0x000fe200000010ff */
[----:B------:R-:W-:Y:S01]  /*11ca0*/  FADD.FTZ R222, R222, R221 ;  /* 0x000000dddede7221 */ /* 0x000fe20000010000 */
[----:B------:R-:W-:Y:S03]  /*11cb0*/  F2FP.BF16.PACK_AB R23, R169, R226 ;  /* 0x000000e2a917723e */ /* 0x000fe600000010ff */
[----:B------:R-:W-:Y:S04]  /*11cc0*/  FADD.FTZ R213, R223, R222 ;  /* 0x000000dedfd57221 */ /* 0x000fe80000010000 */
[C---:B---3--:R-:W-:Y:S03]  /*11cd0*/  HMMA.16816.F32.BF16 R128, R20.reuse, R24, R4 ;  /* 0x000000181480723c */ /* 0x048fe60000041804 */
[----:B------:R-:W-:Y:S05]  /*11ce0*/  FADD.FTZ R213, R172, R213 ;  /* 0x000000d5acd57221 */ /* 0x000fea0000010000 */
[C---:B------:R-:W-:Y:S01]  /*11cf0*/  HMMA.16816.F32.BF16 R124, R20.reuse, R26, R8 ;  /* 0x0000001a147c723c */ /* 0x040fe20000041808 */
[----:B------:R-:W3:Y:S07]  /*11d00*/  LDSM.16.MT88.4 R8, [R160+0x3900] ;  /* 0x00390000a008783b */ /* 0x000eee0000004200 */
[C---:B------:R-:W-:Y:S01]  /*11d10*/  HMMA.16816.F32.BF16 R36, R20.reuse, R28, R36 ;  /* 0x0000001c1424723c */ /* 0x040fe20000041824 */
[----:B------:R-:W4:Y:S07]  /*11d20*/  LDSM.16.MT88.4 R24, [R177+UR4+0x5900] ;  /* 0x00590004b118783b */ /* 0x000f2e0008004200 */
[C---:B------:R-:W-:Y:S01]  /*11d30*/  HMMA.16816.F32.BF16 R40, R20.reuse, R30, R40 ;  /* 0x0000001e1428723c */ /* 0x040fe20000041828 */
[----:B------:R5:W1:Y:S07]  /*11d40*/  LDSM.16.MT88.4 R28, [R133+0x5900] ;  /* 0x00590000851c783b */ /* 0x000a6e0000004200 */
[C---:B------:R-:W-:Y:S07]  /*11d50*/  HMMA.16816.F32.BF16 R44, R20.reuse, R32, R44 ;  /* 0x00000020142c723c */ /* 0x040fee000004182c */
[----:B------:R-:W-:Y:S01]  /*11d60*/  @P0 IADD3 R32, R210, -0x2, RZ ;  /* 0xfffffffed2200810 */ /* 0x000fe20007ffe0ff */
[C---:B------:R-:W-:Y:S04]  /*11d70*/  HMMA.16816.F32.BF16 R48, R20.reuse, R34, R48 ;  /* 0x000000221430723c */ /* 0x040fe80000041830 */
[----:B------:R-:W-:Y:S04]  /*11d80*/  @P0 SHF.R.S32.HI R33, RZ, 0x1f, R32 ;  /* 0x0000001fff210819 */ /* 0x000fe80000011420 */
[C---:B------:R-:W-:Y:S04]  /*11d90*/  HMMA.16816.F32.BF16 R52, R20.reuse, R136, R52 ;  /* 0x000000881434723c */ /* 0x040fe80000041834 */
[----:B------:R-:W-:Y:S01]  /*11da0*/  @P0 IMAD R33, R33, c[0x0][0x1e0], RZ ;  /* 0x0000780021210a24 */ /* 0x000fe200078e02ff */
[----:B-----5:R-:W-:Y:S03]  /*11db0*/  MOV R133, R132 ;  /* 0x0000008400857202 */ /* 0x020fe60000000f00 */
[C---:B------:R-:W-:Y:S04]  /*11dc0*/  HMMA.16816.F32.BF16 R56, R20.reuse, R138, R56 ;  /* 0x0000008a1438723c */ /* 0x040fe80000041838 */
[C---:B------:R-:W-:Y:S04]  /*11dd0*/  @P0 IMAD R33, R32.reuse, c[0x0][0x1e4], R33 ;  /* 0x0000790020210a24 */ /* 0x040fe800078e0221 */
[C---:B------:R-:W-:Y:S08]  /*11de0*/  HMMA.16816.F32.BF16 R60, R20.reuse, R140, R60 ;  /* 0x0000008c143c723c */ /* 0x040ff0000004183c */
[C---:B------:R-:W-:Y:S08]  /*11df0*/  HMMA.16816.F32.BF16 R64, R20.reuse, R142, R64 ;  /* 0x0000008e1440723c */ /* 0x040ff00000041840 */
[C---:B-1----:R-:W-:Y:S07]  /*11e00*/  HMMA.16816.F32.BF16 R68, R20.reuse, R116, R68 ;  /* 0x000000741444723c */ /* 0x042fee0000041844 */
[----:B------:R-:W-:Y:S01]  /*11e10*/  @P0 IMAD.WIDE.U32 R116, R32, c[0x0][0x1e0], RZ ;  /* 0x0000780020740a25 */ /* 0x000fe200078e00ff */
[C---:B------:R-:W-:Y:S04]  /*11e20*/  HMMA.16816.F32.BF16 R72, R20.reuse, R118, R72 ;  /* 0x000000761448723c */ /* 0x040fe80000041848 */
[----:B------:R-:W-:Y:S03]  /*11e30*/  @P0 IADD3 R33, R117, R33, RZ ;  /* 0x0000002175210210 */ /* 0x000fe60007ffe0ff */
[C---:B------:R-:W-:Y:S01]  /*11e40*/  @P0 SHF.L.U32 R119, R116.reuse, 0x6, RZ ;  /* 0x0000000674770819 */ /* 0x040fe200000006ff */
[C---:B--2---:R-:W-:Y:S04]  /*11e50*/  HMMA.16816.F32.BF16 R76, R20.reuse, R120, R76 ;  /* 0x00000078144c723c */ /* 0x044fe8000004184c */
[----:B------:R-:W-:Y:S04]  /*11e60*/  @P0 SHF.L.U64.HI R116, R116, 0x6, R33 ;  /* 0x0000000674740819 */ /* 0x000fe80000010221 */
[C---:B------:R-:W-:Y:S08]  /*11e70*/  HMMA.16816.F32.BF16 R80, R20.reuse, R122, R80 ;  /* 0x0000007a1450723c */ /* 0x040ff00000041850 */
[C---:B---3--:R-:W-:Y:S07]  /*11e80*/  HMMA.16816.F32.BF16 R84, R20.reuse, R8, R84 ;  /* 0x000000081454723c */ /* 0x048fee0000041854 */
[C---:B------:R-:W-:Y:S01]  /*11e90*/  @P0 IADD3 R8, P1, R119.reuse, R196, RZ ;  /* 0x000000c477080210 */ /* 0x040fe20007f3e0ff */
[C---:B------:R-:W-:Y:S04]  /*11ea0*/  HMMA.16816.F32.BF16 R88, R20.reuse, R10, R88 ;  /* 0x0000000a1458723c */ /* 0x040fe80000041858 */
[----:B------:R-:W-:Y:S02]  /*11eb0*/  @P0 IADD3.X R9, R116, R201, RZ, P1, !PT ;  /* 0x000000c974090210 */ /* 0x000fe40000ffe4ff */
[----:B------:R-:W-:Y:S02]  /*11ec0*/  @P0 LEA R34, P3, R8, c[0x0][0x1c8], 0x1 ;  /* 0x0000720008220a11 */ /* 0x000fe400078608ff */
[----:B------:R-:W-:Y:S01]  /*11ed0*/  @P0 IADD3 R11, P2, R119, R204, RZ ;  /* 0x000000cc770b0210 */ /* 0x000fe20007f5e0ff */
[C---:B----4-:R-:W-:Y:S03]  /*11ee0*/  HMMA.16816.F32.BF16 R92, R20.reuse, R24, R92 ;  /* 0x00000018145c723c */ /* 0x050fe6000004185c */
[C---:B------:R-:W-:Y:S02]  /*11ef0*/  @P0 LEA R32, P1, R11.reuse, c[0x0][0x1c8], 0x1 ;  /* 0x000072000b200a11 */ /* 0x040fe400078208ff */
[----:B------:R-:W-:Y:S02]  /*11f00*/  @P0 IADD3.X R10, R116, R203, RZ, P2, !PT ;  /* 0x000000cb740a0210 */ /* 0x000fe400017fe4ff */
[----:B------:R-:W-:Y:S01]  /*11f10*/  @P0 LEA.HI.X R35, R8, c[0x0][0x1cc], R9, 0x1, P3 ;  /* 0x0000730008230a11 */ /* 0x000fe200018f0c09 */
[C---:B------:R-:W-:Y:S04]  /*11f20*/  HMMA.16816.F32.BF16 R96, R20.reuse, R26, R96 ;  /* 0x0000001a1460723c */ /* 0x040fe80000041860 */
[----:B------:R-:W-:Y:S02]  /*11f30*/  @P0 LEA.HI.X R33, R11, c[0x0][0x1cc], R10, 0x1, P1 ;  /* 0x000073000b210a11 */ /* 0x000fe400008f0c0a */
[----:B------:R-:W1:Y:S01]  /*11f40*/  LDSM.16.MT88.4 R8, [R176+UR4+0x5900] ;  /* 0x00590004b008783b */ /* 0x000e620008004200 */
[----:B------:R-:W-:Y:S01]  /*11f50*/  @P0 IADD3 R117, P1, R188, R119, RZ ;  /* 0x00000077bc750210 */ /* 0x000fe20007f3e0ff */
[C---:B------:R-:W-:Y:S04]  /*11f60*/  HMMA.16816.F32.BF16 R100, R20.reuse, R28, R100 ;  /* 0x0000001c1464723c */ /* 0x040fe80000041864 */
[----:B------:R-:W-:Y:S02]  /*11f70*/  @P0 IADD3 R24, P4, R117, R196, RZ ;  /* 0x000000c475180210 */ /* 0x000fe40007f9e0ff */
[----:B------:R-:W-:Y:S01]  /*11f80*/  @P0 IADD3.X R2, R187, R116, RZ, P1, !PT ;  /* 0x00000074bb020210 */ /* 0x000fe20000ffe4ff */
[----:B------:R-:W-:Y:S01]  /*11f90*/  FADD.FTZ R28, R164, R167 ;  /* 0x000000a7a41c7221 */ /* 0x000fe20000010000 */
[----:B------:R-:W-:Y:S01]  /*11fa0*/  @P0 LEA R230, P1, R24, c[0x0][0x1c8], 0x1 ;  /* 0x0000720018e60a11 */ /* 0x000fe200078208ff */
[C---:B------:R-:W-:Y:S03]  /*11fb0*/  HMMA.16816.F32.BF16 R104, R20.reuse, R30, R104 ;  /* 0x0000001e1468723c */ /* 0x040fe60000041868 */
[----:B------:R-:W-:Y:S01]  /*11fc0*/  @P0 IADD3.X R25, R2, R201, RZ, P4, !PT ;  /* 0x000000c902190210 */ /* 0x000fe200027fe4ff */
[----:B------:R-:W-:Y:S01]  /*11fd0*/  FADD.FTZ R28, R165, R28 ;  /* 0x0000001ca51c7221 */ /* 0x000fe20000010000 */
[----:B------:R-:W-:Y:S02]  /*11fe0*/  @P0 IADD3 R119, P3, R119, R202, RZ ;  /* 0x000000ca77770210 */ /* 0x000fe40007f7e0ff */
[----:B------:R-:W-:Y:S01]  /*11ff0*/  @P0 LEA.HI.X R231, R24, c[0x0][0x1cc], R25, 0x1, P1 ;  /* 0x0000730018e70a11 */ /* 0x000fe200008f0c19 */
[----:B------:R-:W-:Y:S01]  /*12000*/  FADD.FTZ R175, R175, R28 ;  /* 0x0000001cafaf7221 */ /* 0x000fe20000010000 */
[----:B------:R-:W2:Y:S01]  /*12010*/  LDSM.16.MT88.4 R24, [R160+0x5900] ;  /* 0x00590000a018783b */ /* 0x000ea20000004200 */
[C---:B------:R-:W-:Y:S02]  /*12020*/  ISETP.GE.AND P1, PT, R209.reuse, 0x1, PT ;  /* 0x00000001d100780c */ /* 0x040fe40003f26270 */
[----:B------:R-:W-:Y:S01]  /*12030*/  IADD3 R209, R209, 0x1, RZ ;  /* 0x00000001d1d17810 */ /* 0x000fe20007ffe0ff */
[----:B------:R-:W-:Y:S01]  /*12040*/  FADD.FTZ R214, R214, R175 ;  /* 0x000000afd6d67221 */ /* 0x000fe20000010000 */
[----:B------:R-:W-:Y:S02]  /*12050*/  @P0 LEA R228, P2, R119, c[0x0][0x1c8], 0x1 ;  /* 0x0000720077e40a11 */ /* 0x000fe400078408ff */
[----:B------:R-:W-:Y:S01]  /*12060*/  SEL R209, R209, RZ, !P1 ;  /* 0x000000ffd1d17207 */ /* 0x000fe20004800000 */
[----:B------:R-:W-:Y:S01]  /*12070*/  FADD.FTZ R215, R215, R214 ;  /* 0x000000d6d7d77221 */ /* 0x000fe20000010000 */
[----:B------:R-:W-:Y:S02]  /*12080*/  @P0 IADD3.X R116, R116, R193, RZ, P3, !PT ;  /* 0x000000c174740210 */ /* 0x000fe40001ffe4ff */
[----:B------:R-:W-:Y:S01]  /*12090*/  @P0 IADD3 R0, P4, R117, R204, RZ ;  /* 0x000000cc75000210 */ /* 0x000fe20007f9e0ff */
[----:B------:R-:W-:Y:S01]  /*120a0*/  FADD.FTZ R216, R216, R215 ;  /* 0x000000d7d8d87221 */ /* 0x000fe20000010000 */
[----:B------:R-:W-:Y:S01]  /*120b0*/  @P0 LEA.HI.X R229, R119, c[0x0][0x1cc], R116, 0x1, P2 ;  /* 0x0000730077e50a11 */ /* 0x000fe200010f0c74 */
[----:B------:R-:W-:Y:S01]  /*120c0*/  @P0 IMAD R116, R209, 0x3000, R192 ;  /* 0x00003000d1740824 */ /* 0x000fe200078e02c0 */
[----:B------:R-:W-:Y:S01]  /*120d0*/  @P0 LEA R162, P3, R0, c[0x0][0x1c8], 0x1 ;  /* 0x0000720000a20a11 */ /* 0x000fe200078608ff */
[----:B------:R-:W-:Y:S01]  /*120e0*/  FADD.FTZ R159, R159, R216 ;  /* 0x000000d89f9f7221 */ /* 0x000fe20000010000 */
[----:B------:R-:W-:Y:S02]  /*120f0*/  @P0 IADD3.X R29, R2, R203, RZ, P4, !PT ;  /* 0x000000cb021d0210 */ /* 0x000fe400027fe4ff */
[----:B------:R-:W-:Y:S01]  /*12100*/  LOP3.LUT P4, RZ, R186, 0x1, RZ, 0xc0, !PT ;  /* 0x00000001baff7812 */ /* 0x000fe2000788c0ff */
[C---:B-1----:R-:W-:Y:S03]  /*12110*/  HMMA.16816.F32.BF16 R120, R20.reuse, R8, R12 ;  /* 0x000000081478723c */ /* 0x042fe6000004180c */
[----:B------:R-:W-:Y:S01]  /*12120*/  @P0 LEA.HI.X R163, R0, c[0x0][0x1cc], R29, 0x1, P3 ;  /* 0x0000730000a30a11 */ /* 0x000fe200018f0c1d */
[----:B------:R-:W-:Y:S01]  /*12130*/  FADD.FTZ R218, R218, R159 ;  /* 0x0000009fdada7221 */ /* 0x000fe20000010000 */
[----:B------:R-:W-:Y:S02]  /*12140*/  @P0 SHF.L.U32 R29, R116, 0x1, RZ ;  /* 0x00000001741d0819 */ /* 0x000fe400000006ff */
[----:B------:R-:W-:Y:S01]  /*12150*/  @P0 IADD3 R117, P2, R117, R202, RZ ;  /* 0x000000ca75750210 */ /* 0x000fe20007f5e0ff */
[C---:B------:R-:W-:Y:S02]  /*12160*/  HMMA.16816.F32.BF16 R108, R20.reuse, R10, R108 ;  /* 0x0000000a146c723c */ /* 0x040fe4000004186c */
[----:B------:R-:W-:Y:S01]  /*12170*/  @!PT LDS RZ, [RZ] ;  /* 0x00000000fffff984 */ /* 0x000fe20000000800 */
[----:B------:R-:W-:Y:S01]  /*12180*/  @!PT LDS RZ, [RZ] ;  /* 0x00000000fffff984 */ /* 0x000fe20000000800 */
[----:B------:R-:W-:Y:S01]  /*12190*/  @!PT LDS RZ, [RZ] ;  /* 0x00000000fffff984 */ /* 0x000fe20000000800 */
[----:B------:R1:W-:Y:S02]  /*121a0*/  @P0 LDGSTS.E.BYPASS.LTC128B.128 [R29+0xc100], [R34.64], !P6 ;  /* 0x0c100000221d0fae */ /* 0x0003e4000f101d46 */
[----:B------:R-:W-:Y:S01]  /*121b0*/  @P0 LEA R30, P1, R117, c[0x0][0x1c8], 0x1 ;  /* 0x00007200751e0a11 */ /* 0x000fe200078208ff */
[----:B------:R-:W-:Y:S01]  /*121c0*/  FADD.FTZ R219, R219, R218 ;  /* 0x000000dadbdb7221 */ /* 0x000fe20000010000 */
[----:B------:R-:W-:Y:S02]  /*121d0*/  @P0 IADD3.X R2, R2, R193, RZ, P2, !PT ;  /* 0x000000c102020210 */ /* 0x000fe400017fe4ff */
[----:B------:R-:W-:Y:S01]  /*121e0*/  MOV R0, R3 ;  /* 0x0000000300007202 */ /* 0x000fe20000000f00 */
[----:B------:R-:W-:Y:S01]  /*121f0*/  FADD.FTZ R219, R220, R219 ;  /* 0x000000dbdcdb7221 */ /* 0x000fe20000010000 */
[----:B------:R1:W-:Y:S02]  /*12200*/  @P0 LDGSTS.E.BYPASS.LTC128B.128 [R29+0xe100], [R32.64], !P5 ;  /* 0x0e100000201d0fae */ /* 0x0003e4000e901d46 */
[----:B------:R-:W-:Y:S01]  /*12210*/  @P0 LEA.HI.X R31, R117, c[0x0][0x1cc], R2, 0x1, P1 ;  /* 0x00007300751f0a11 */ /* 0x000fe200008f0c02 */
[----:B------:R-:W-:Y:S01]  /*12220*/  FADD.FTZ R224, R224, R219 ;  /* 0x000000dbe0e07221 */ /* 0x000fe20000010000 */
[C---:B--2---:R-:W-:Y:S03]  /*12230*/  HMMA.16816.F32.BF16 R116, R20.reuse, R24, R16 ;  /* 0x000000181474723c */ /* 0x044fe60000041810 */
[----:B------:R-:W-:Y:S01]  /*12240*/  FADD.FTZ R225, R225, R224 ;  /* 0x000000e0e1e17221 */ /* 0x000fe20000010000 */
[----:B------:R1:W-:Y:S03]  /*12250*/  @P0 LDGSTS.E.BYPASS.LTC128B.128 [R29+0x10100], [R228.64], !P4 ;  /* 0x10100000e41d0fae */ /* 0x0003e6000e101d46 */
[----:B------:R-:W-:Y:S01]  /*12260*/  FADD.FTZ R226, R226, R225 ;  /* 0x000000e1e2e27221 */ /* 0x000fe20000010000 */
[----:B------:R-:W-:Y:S04]  /*12270*/  HMMA.16816.F32.BF16 R112, R20, R26, R112 ;  /* 0x0000001a1470723c */ /* 0x000fe80000041870 */
[----:B------:R1:W-:Y:S01]  /*12280*/  @P0 LDGSTS.E.BYPASS.LTC128B.128 [R29+0xd100], [R230.64], !P6 ;  /* 0x0d100000e61d0fae */ /* 0x0003e2000f101d46 */
[----:B------:R-:W-:Y:S07]  /*12290*/  FADD.FTZ R211, R169, R226 ;  /* 0x000000e2a9d37221 */ /* 0x000fee0000010000 */
[----:B------:R1:W-:Y:S08]  /*122a0*/  @P0 LDGSTS.E.BYPASS.LTC128B.128 [R29+0xf100], [R162.64], !P5 ;  /* 0x0f100000a21d0fae */ /* 0x0003f0000e901d46 */
[----:B------:R1:W-:Y:S01]  /*122b0*/  @P0 LDGSTS.E.BYPASS.LTC128B.128 [R29+0x11100], [R30.64], !P4 ;  /* 0x111000001e1d0fae */ /* 0x0003e2000e101d46 */
[----:B------:R-:W-:Y:S02]  /*122c0*/  ISETP.GT.AND P0, PT, R210, RZ, PT ;  /* 0x000000ffd200720c */ /* 0x000fe40003f04270 */
[----:B------:R-:W-:Y:S05]  /*122d0*/  MOV R210, R212 ;  /* 0x000000d400d27202 */ /* 0x000fea0000000f00 */
[----:B------:R-:W0:Y:S06]  /*122e0*/  LDGDEPBAR ;  /* 0x00000000000079af */ /* 0x000e2c0000000000 */
[----:B------:R-:W-:-:S05]  /*122f0*/  @P0 BRA `(.L_x_768) ;  /* 0xffffd5c000000947 */ /* 0x000fca000383ffff */
.L_x_767:
[----:B-1----:R-:W1:Y:S01]  /*12300*/  SHFL.BFLY PT, R6, R213, 0x2, 0x1f ;  /* 0x0c401f00d5067f89 */ /* 0x002e6200000e0000 */
[----:B------:R-:W-:-:S02]  /*12310*/  MOV R4, RZ ;  /* 0x000000ff00047202 */ /* 0x000fc40000000f00 */
[----:B------:R-:W-:Y:S01]  /*12320*/  MOV R2, RZ ;  /* 0x000000ff00027202 */ /* 0x000fe20000000f00 */
[----:B------:R-:W2:Y:S01]  /*12330*/  SHFL.BFLY PT, R0, R211, 0x2, 0x1f ;  /* 0x0c401f00d3007f89 */ /* 0x000ea200000e0000 */
        /* <DEDUP_REMOVED lines=19> */
[----:B------:R-:W-:Y:S01]  /*12470*/  FMUL.FTZ R125, R4, R125 ;  /* 0x0000007d047d7220 */ /* 0x000fe20000410000 */
        /* <DEDUP_REMOVED lines=99> */
.L_x_720:
        /* <DEDUP_REMOVED lines=22> */
[----:B------:R-:W-:Y:S02]  /*12c10*/  LOP3.LUT R16, R5, 0xfffffffc, RZ, 0xc0, !PT ;  /* 0xfffffffc05107812 */ /* 0x000fe400078ec0ff */
[----:B------:R-:W-:Y:S02]  /*12c20*/  LEA.HI R14, R14, R15, RZ, 0x3 ;  /* 0x0000000f0e0e7211 */ /* 0x000fe400078f18ff */
[----:B------:R-:W-:Y:S01]  /*12c30*/  SHF.R.S32.HI R5, RZ, 0x5, R9 ;  /* 0x00000005ff057819 */ /* 0x000fe20000011409 */
[----:B------:R-:W-:Y:S01]  /*12c40*/  IMAD.IADD R16, R3, 0x1, -R16 ;  /* 0x0000000103107824 */ /* 0x000fe200078e0a10 */
[----:B------:R-:W-:-:S02]  /*12c50*/  LOP3.LUT R14, R14, 0xfffffff8, RZ, 0xc0, !PT ;  /* 0xfffffff80e0e7812 */ /* 0x000fc400078ec0ff */
[----:B------:R-:W-:Y:S02]  /*12c60*/  F2FP.BF16.PACK_AB R50, R51, R50 ;  /* 0x000000323332723e */ /* 0x000fe400000010ff */
[----:B------:R-:W-:Y:S01]  /*12c70*/  F2FP.BF16.PACK_AB R52, R53, R52 ;  /* 0x000000343534723e */ /* 0x000fe200000010ff */
[----:B------:R-:W-:Y:S01]  /*12c80*/  IMAD.IADD R14, R15, 0x1, -R14 ;  /* 0x000000010f0e7824 */ /* 0x000fe200078e0a0e */
[----:B------:R-:W-:Y:S01]  /*12c90*/  F2FP.BF16.PACK_AB R54, R55, R54 ;  /* 0x000000363736723e */ /* 0x000fe200000010ff */
[----:B------:R-:W-:Y:S01]  /*12ca0*/  IMAD R15, R5, 0x200, R16 ;  /* 0x00000200050f7824 */ /* 0x000fe200078e0210 */
[----:B------:R-:W-:Y:S01]  /*12cb0*/  F2FP.BF16.PACK_AB R56, R57, R56 ;  /* 0x000000383938723e */ /* 0x000fe200000010ff */
[C---:B------:R-:W-:Y:S01]  /*12cc0*/  IMAD.SHL.U32 R13, R14.reuse, 0x40, RZ ;  /* 0x000000400e0d7824 */ /* 0x040fe200078e00ff */
[----:B------:R-:W-:Y:S02]  /*12cd0*/  LOP3.LUT R17, R14, 0x1, RZ, 0xc0, !PT ;  /* 0x000000010e117812 */ /* 0x000fe400078ec0ff */
[----:B------:R-:W-:-:S02]  /*12ce0*/  F2FP.BF16.PACK_AB R58, R59, R58 ;  /* 0x0000003a3b3a723e */ /* 0x000fc400000010ff */
[----:B------:R-:W-:Y:S02]  /*12cf0*/  LOP3.LUT R13, R13, 0x1c0, RZ, 0xc0, !PT ;  /* 0x000001c00d0d7812 */ /* 0x000fe400078ec0ff */
        /* <DEDUP_REMOVED lines=10> */
[----:B------:R-:W-:Y:S01]  /*12da0*/  F2FP.BF16.PACK_AB R66, R67, R66 ;  /* 0x000000424342723e */ /* 0x000fe200000010ff */
[C---:B------:R-:W-:Y:S01]  /*12db0*/  IMAD.IADD R19, R15.reuse, 0x1, R14 ;  /* 0x000000010f137824 */ /* 0x040fe200078e020e */
[C---:B------:R-:W-:Y:S01]  /*12dc0*/  IADD3 R17, R15.reuse, 0x80, RZ ;  /* 0x000000800f117810 */ /* 0x040fe20007ffe0ff */
[----:B------:R-:W-:Y:S01]  /*12dd0*/  STS [R15+0x80], R128 ;  /* 0x000080800f007388 */ /* 0x000fe20000000800 */
[----:B------:R-:W-:Y:S02]  /*12de0*/  IADD3 R13, R15, 0x70, RZ ;  /* 0x000000700f0d7810 */ /* 0x000fe40007ffe0ff */
[----:B------:R-:W-:Y:S01]  /*12df0*/  @P0 IADD3 R13, R17, 0x10, RZ ;  /* 0x00000010110d0810 */ /* 0x000fe20007ffe0ff */
[----:B------:R-:W-:Y:S01]  /*12e00*/  IMAD.MOV.U32 R17, RZ, RZ, 0x40 ;  /* 0x00000040ff117424 */ /* 0x000fe200078e00ff */
[----:B------:R-:W-:Y:S01]  /*12e10*/  STS [R15+0x480], R130 ;  /* 0x000480820f007388 */ /* 0x000fe20000000800 */
[----:B------:R-:W-:-:S02]  /*12e20*/  F2FP.BF16.PACK_AB R68, R69, R68 ;  /* 0x000000444544723e */ /* 0x000fc400000010ff */
[----:B------:R-:W-:Y:S01]  /*12e30*/  F2FP.BF16.PACK_AB R70, R71, R70 ;  /* 0x000000464746723e */ /* 0x000fe200000010ff */
[----:B------:R-:W-:Y:S01]  /*12e40*/  STS [R13], R124 ;  /* 0x0000007c0d007388 */ /* 0x000fe20000000800 */
[----:B------:R-:W-:Y:S01]  /*12e50*/  SEL R18, R17, 0xffffffc0, !P2 ;  /* 0xffffffc011127807 */ /* 0x000fe20005000000 */
[--C-:B------:R-:W-:Y:S01]  /*12e60*/  IMAD.IADD R17, R14, 0x1, R13.reuse ;  /* 0x000000010e117824 */ /* 0x100fe200078e020d */
[----:B------:R-:W-:Y:S01]  /*12e70*/  F2FP.BF16.PACK_AB R72, R73, R72 ;  /* 0x000000484948723e */ /* 0x000fe200000010ff */
[----:B------:R-:W-:Y:S01]  /*12e80*/  STS [R13+0x400], R126 ;  /* 0x0004007e0d007388 */ /* 0x000fe20000000800 */
[----:B------:R-:W-:Y:S01]  /*12e90*/  F2FP.BF16.PACK_AB R74, R75, R74 ;  /* 0x0000004a4b4a723e */ /* 0x000fe200000010ff */
[--C-:B------:R-:W-:Y:S01]  /*12ea0*/  IMAD.IADD R21, R15, 0x1, R18.reuse ;  /* 0x000000010f157824 */ /* 0x100fe200078e0212 */
[----:B------:R-:W-:Y:S01]  /*12eb0*/  F2FP.BF16.PACK_AB R76, R77, R76 ;  /* 0x0000004c4d4c723e */ /* 0x000fe200000010ff */
[C---:B------:R-:W-:Y:S01]  /*12ec0*/  IMAD.IADD R23, R18.reuse, 0x1, R13 ;  /* 0x0000000112177824 */ /* 0x040fe200078e020d */
[----:B------:R-:W-:Y:S01]  /*12ed0*/  STS [R19+0x80], R36 ;  /* 0x0000802413007388 */ /* 0x000fe20000000800 */
[----:B------:R-:W-:Y:S01]  /*12ee0*/  IMAD.IADD R25, R18, 0x1, R19 ;  /* 0x0000000112197824 */ /* 0x000fe200078e0213 */
[----:B------:R-:W-:Y:S01]  /*12ef0*/  F2FP.BF16.PACK_AB R78, R79, R78 ;  /* 0x0000004e4f4e723e */ /* 0x000fe200000010ff */
[----:B------:R-:W-:Y:S01]  /*12f00*/  IMAD.IADD R27, R17, 0x1, R18 ;  /* 0x00000001111b7824 */ /* 0x000fe200078e0212 */
        /* <DEDUP_REMOVED lines=57> */
[----:B------:R1:W-:Y:S04]  /*132a0*/  STS [R19+0x8480], R102 ;  /* 0x0084806613007388 */ /* 0x0003e80000000800 */
[----:B------:R2:W-:Y:S04]  /*132b0*/  STS [R17+0x8000], R104 ;  /* 0x0080006811007388 */ /* 0x0005e80000000800 */
[----:B------:R2:W-:Y:S04]  /*132c0*/  STS [R17+0x8400], R106 ;  /* 0x0084006a11007388 */ /* 0x0005e80000000800 */
[----:B------:R2:W-:Y:S04]  /*132d0*/  STS [R21+0x8080], R120 ;  /* 0x0080807815007388 */ /* 0x0005e80000000800 */
[----:B------:R2:W-:Y:S04]  /*132e0*/  STS [R21+0x8480], R122 ;  /* 0x0084807a15007388 */ /* 0x0005e80000000800 */
[----:B------:R2:W-:Y:S04]  /*132f0*/  STS [R23+0x8000], R108 ;  /* 0x0080006c17007388 */ /* 0x0005e80000000800 */
[----:B------:R2:W-:Y:S01]  /*13300*/  STS [R23+0x8400], R110 ;  /* 0x0084006e17007388 */ /* 0x0005e20000000800 */
[----:B-1----:R-:W-:-:S03]  /*13310*/  IMAD.WIDE R18, R184, R7, c[0x0][0x500] ;  /* 0x00014000b8127625 */ /* 0x002fc600078e0207 */
[----:B------:R2:W-:Y:S04]  /*13320*/  STS [R25+0x8080], R116 ;  /* 0x0080807419007388 */ /* 0x0005e80000000800 */
[----:B------:R2:W-:Y:S04]  /*13330*/  STS [R25+0x8480], R118 ;  /* 0x0084807619007388 */ /* 0x0005e80000000800 */
[----:B------:R2:W-:Y:S04]  /*13340*/  STS [R27+0x8000], R112 ;  /* 0x008000701b007388 */ /* 0x0005e80000000800 */
[----:B------:R2:W-:Y:S04]  /*13350*/  STS [R27+0x8400], R114 ;  /* 0x008400721b007388 */ /* 0x0005e80000000800 */
[----:B------:R-:W-:Y:S01]  /*13360*/  BAR.SYNC.DEFER_BLOCKING 0x1, 0x100 ;  /* 0x0044000000007b1d */ /* 0x000fe20000010000 */
[----:B------:R-:W-:-:S02]  /*13370*/  IMAD.MOV.U32 R4, RZ, RZ, c[0x0][0x388] ;  /* 0x0000e200ff047624 */ /* 0x000fc400078e00ff */
[----:B------:R-:W-:-:S03]  /*13380*/  @P1 IMAD.WIDE R6, R184, R7, c[0x0][0x508] ;  /* 0x00014200b8061625 */ /* 0x000fc600078e0207 */
        /* <DEDUP_REMOVED lines=10> */
.L_x_770:
[----:B--2---:R-:W-:Y:S01]  /*13430*/  LOP3.LUT R6, R9, 0xffffffe0, RZ, 0xc0, !PT ;  /* 0xffffffe009067812 */ /* 0x004fe200078ec0ff */
        /* <DEDUP_REMOVED lines=13> */
[----:B------:R-:W-:Y:S02]  /*13510*/  IADD3 R5, R5, -R18, RZ ;  /* 0x8000001205057210 */ /* 0x000fe40007ffe0ff */
[----:B------:R-:W-:Y:S02]  /*13520*/  SHF.R.S32.HI R6, RZ, 0x2, R6 ;  /* 0x00000002ff067819 */ /* 0x000fe40000011406 */
[----:B------:R-:W-:Y:S02]  /*13530*/  ISETP.NE.AND P1, PT, R8, 0x1, PT ;  /* 0x000000010800780c */ /* 0x000fe40003f25270 */
[----:B------:R-:W-:Y:S01]  /*13540*/  MOV R18, R14 ;  /* 0x0000000e00127202 */ /* 0x000fe20000000f00 */
[----:B------:R-:W-:Y:S01]  /*13550*/  IMAD R5, R5, 0x10, R6 ;  /* 0x0000001005057824 */ /* 0x000fe200078e0206 */
[----:B------:R-:W-:Y:S01]  /*13560*/  LOP3.LUT P2, RZ, R7, 0x3, RZ, 0xc0, !PT ;  /* 0x0000000307ff7812 */ /* 0x000fe2000784c0ff */
[----:B------:R-:W-:Y:S01]  /*13570*/  IMAD R6, R2, c[0x0][0x490], RZ ;  /* 0x0001240002067a24 */ /* 0x000fe200078e02ff */
[-C--:B------:R-:W-:Y:S01]  /*13580*/  LEA.HI R9, R12, R3.reuse, RZ, 0x3 ;  /* 0x000000030c097211 */ /* 0x080fe200078f18ff */
[----:B------:R-:W-:Y:S01]  /*13590*/  IMAD R13, R16, 0x8, R5 ;  /* 0x00000008100d7824 */ /* 0x000fe200078e0205 */
[----:B------:R-:W-:Y:S01]  /*135a0*/  LEA.HI R12, R12, R3, RZ, 0x6 ;  /* 0x000000030c0c7211 */ /* 0x000fe200078f30ff */
[----:B------:R-:W-:-:S02]  /*135b0*/  IMAD R7, R15, c[0x0][0x3a0], RZ ;  /* 0x0000e8000f077a24 */ /* 0x000fc400078e02ff */
[----:B------:R-:W-:Y:S01]  /*135c0*/  IMAD.WIDE.U32 R18, R185, c[0x0][0x490], R18 ;  /* 0x00012400b9127a25 */ /* 0x000fe200078e0012 */
[----:B-1----:R-:W-:-:S03]  /*135d0*/  LEA R8, R54, R13, 0x7 ;  /* 0x0000000d36087211 */ /* 0x002fc600078e38ff */
[----:B------:R-:W-:Y:S01]  /*135e0*/  IMAD R11, R185, c[0x0][0x494], R6 ;  /* 0x00012500b90b7a24 */ /* 0x000fe200078e0206 */
[----:B------:R-:W-:Y:S01]  /*135f0*/  LOP3.LUT R6, R9, 0xfffffff8, RZ, 0xc0, !PT ;  /* 0xfffffff809067812 */ /* 0x000fe200078ec0ff */
[C---:B------:R-:W-:Y:S01]  /*13600*/  IMAD R7, R14.reuse, c[0x0][0x3a4], R7 ;  /* 0x0000e9000e077a24 */ /* 0x040fe200078e0207 */
[----:B------:R-:W-:Y:S01]  /*13610*/  SHF.R.S32.HI R9, RZ, 0x3, R9 ;  /* 0x00000003ff097819 */ /* 0x000fe20000011409 */
        /* <DEDUP_REMOVED lines=11> */
[----:B------:R-:W-:Y:S02]  /*136d0*/  SEL R3, R3, RZ, !P0 ;  /* 0x000000ff03037207 */ /* 0x000fe40004000000 */
[----:B------:R-:W-:Y:S01]  /*136e0*/  LEA R21, R6, R9, 0x5 ;  /* 0x0000000906157211 */ /* 0x000fe200078e28ff */
[--C-:B------:R-:W-:Y:S01]  /*136f0*/  IMAD.MOV R11, RZ, RZ, -R7.reuse ;  /* 0x000000ffff0b7224 */ /* 0x100fe200078e0a07 */
[----:B------:R-:W-:Y:S01]  /*13700*/  SHF.R.S32.HI R16, RZ, 0x1f, R7 ;  /* 0x0000001fff107819 */ /* 0x000fe20000011407 */
[----:B------:R-:W-:-:S04]  /*13710*/  IMAD.WIDE.U32 R18, R184, c[0x0][0x498], R18 ;  /* 0x00012600b8127a25 */ /* 0x000fc800078e0012 */
[----:B------:R-:W-:Y:S01]  /*13720*/  IMAD R11, R11, c[0x0][0x4e8], R8 ;  /* 0x00013a000b0b7a24 */ /* 0x000fe200078e0208 */
[----:B------:R-:W-:Y:S01]  /*13730*/  IADD3 R20, P0, R7, R18, RZ ;  /* 0x0000001207147210 */ /* 0x000fe20007f1e0ff */
[----:B------:R-:W-:Y:S02]  /*13740*/  IMAD R13, R3, c[0x0][0x498], RZ ;  /* 0x00012600030d7a24 */ /* 0x000fe400078e02ff */
[----:B------:R-:W-:Y:S01]  /*13750*/  IMAD R17, R185, c[0x0][0x3ec], R2 ;  /* 0x0000fb00b9117a24 */ /* 0x000fe200078e0202 */
[----:B------:R-:W-:Y:S01]  /*13760*/  SHF.R.S32.HI R18, RZ, 0x1f, R11 ;  /* 0x0000001fff127819 */ /* 0x000fe2000001140b */
[----:B------:R-:W-:Y:S02]  /*13770*/  IMAD R13, R184, c[0x0][0x49c], R13 ;  /* 0x00012700b80d7a24 */ /* 0x000fe400078e020d */
[----:B------:R-:W-:Y:S01]  /*13780*/  IMAD.SHL.U32 R2, R9, 0x40, RZ ;  /* 0x0000004009027824 */ /* 0x000fe200078e00ff */
[----:B------:R-:W-:Y:S01]  /*13790*/  IADD3 R15, R15, R17, RZ ;  /* 0x000000110f0f7210 */ /* 0x000fe20007ffe0ff */
[----:B------:R-:W-:Y:S01]  /*137a0*/  IMAD R8, R54, 0x80, R21 ;  /* 0x0000008036087824 */ /* 0x000fe200078e0215 */
[----:B------:R-:W-:Y:S01]  /*137b0*/  IADD3.X R21, R16, R19, R13, P0, !PT ;  /* 0x0000001310157210 */ /* 0x000fe200007fe40d */
[----:B------:R-:W-:Y:S01]  /*137c0*/  IMAD R18, R18, c[0x0][0x488], RZ ;  /* 0x0001220012127a24 */ /* 0x000fe200078e02ff */
[----:B------:R-:W-:Y:S01]  /*137d0*/  LOP3.LUT R13, R2, 0x1c0, RZ, 0xc0, !PT ;  /* 0x000001c0020d7812 */ /* 0x000fe200078ec0ff */
[----:B------:R-:W-:-:S04]  /*137e0*/  @P1 IMAD.HI.U32 R17, R8, c[0x0][0x4ec], RZ ;  /* 0x00013b0008111a27 */ /* 0x000fc800078e00ff */
[----:B------:R-:W-:Y:S02]  /*137f0*/  IMAD.SHL.U32 R2, R6, 0x8, RZ ;  /* 0x0000000806027824 */ /* 0x000fe400078e00ff */
[----:B------:R-:W-:-:S03]  /*13800*/  IMAD.WIDE.U32 R20, R11, c[0x0][0x488], R20 ;  /* 0x000122000b147a25 */ /* 0x000fc600078e0014 */
[----:B------:R-:W-:Y:S01]  /*13810*/  LOP3.LUT R6, R13, 0x38, R2, 0xf8, !PT ;  /* 0x000000380d067812 */ /* 0x000fe200078ef802 */
[----:B------:R-:W-:Y:S02]  /*13820*/  IMAD R18, R11, c[0x0][0x48c], R18 ;  /* 0x000123000b127a24 */ /* 0x000fe400078e0212 */
[----:B------:R-:W-:Y:S01]  /*13830*/  IMAD.MOV.U32 R7, RZ, RZ, R8 ;  /* 0x000000ffff077224 */ /* 0x000fe200078e0008 */
[----:B------:R-:W-:Y:S01]  /*13840*/  @P1 SHF.R.U32.HI R7, RZ, c[0x0][0x4f0], R17 ;  /* 0x00013c00ff071a19 */ /* 0x000fe20000011611 */
[----:B------:R-:W-:Y:S01]  /*13850*/  IMAD R11, R3, c[0x0][0x3f0], RZ ;  /* 0x0000fc00030b7a24 */ /* 0x000fe200078e02ff */
[----:B------:R-:W-:Y:S01]  /*13860*/  SHF.R.U32.HI R3, RZ, 0x3, R13 ;  /* 0x00000003ff037819 */ /* 0x000fe2000001160d */
[----:B------:R-:W-:Y:S01]  /*13870*/  IMAD.WIDE.U32 R14, R184, c[0x0][0x3f0], R14 ;  /* 0x0000fc00b80e7a25 */ /* 0x000fe200078e000e */
[----:B------:R-:W-:Y:S02]  /*13880*/  LEA R13, P0, R20, c[0x0][0x450], 0x2 ;  /* 0x00011400140d7a11 */ /* 0x000fe400078010ff */
[----:B------:R-:W-:Y:S01]  /*13890*/  IADD3 R17, R21, R18, RZ ;  /* 0x0000001215117210 */ /* 0x000fe20007ffe0ff */
[----:B------:R-:W-:Y:S01]  /*138a0*/  IMAD R11, R184, c[0x0][0x3f4], R11 ;  /* 0x0000fd00b80b7a24 */ /* 0x000fe200078e020b */
[----:B------:R-:W-:Y:S01]  /*138b0*/  LOP3.LUT R6, R6, R3, RZ, 0x3c, !PT ;  /* 0x0000000306067212 */ /* 0x000fe200078e3cff */
[----:B------:R-:W-:Y:S01]  /*138c0*/  IMAD.MOV R3, RZ, RZ, -R7 ;  /* 0x000000ffff037224 */ /* 0x000fe200078e0a07 */
[----:B------:R-:W-:Y:S01]  /*138d0*/  LEA.HI.X R17, R20, c[0x0][0x454], R17, 0x2, P0 ;  /* 0x0001150014117a11 */ /* 0x000fe200000f1411 */
[----:B------:R-:W-:Y:S01]  /*138e0*/  SHFL.IDX PT, R32, R13, RZ, 0x1c1f ;  /* 0x001c1fff0d207589 */ /* 0x000fe200000e0000 */
[----:B------:R-:W-:Y:S01]  /*138f0*/  SHF.R.S32.HI R16, RZ, 0x1f, R7 ;  /* 0x0000001fff107819 */ /* 0x000fe20000011407 */
[----:B------:R-:W-:Y:S01]  /*13900*/  IMAD R56, R3, c[0x0][0x4e8], R8 ;  /* 0x00013a0003387a24 */ /* 0x000fe200078e0208 */
[----:B------:R-:W-:Y:S01]  /*13910*/  IADD3 R15, R15, R11, RZ ;  /* 0x0000000b0f0f7210 */ /* 0x000fe20007ffe0ff */
[----:B------:R-:W1:Y:S01]  /*13920*/  SHFL.IDX PT, R33, R17, RZ, 0x1c1f ;  /* 0x001c1fff11217589 */ /* 0x000e6200000e0000 */
[C---:B------:R-:W-:Y:S01]  /*13930*/  IMAD R8, R54.reuse, 0x80, R5 ;  /* 0x0000008036087824 */ /* 0x040fe200078e0205 */
[----:B------:R-:W-:Y:S01]  /*13940*/  LEA R54, R54, R9, 0x7 ;  /* 0x0000000936367211 */ /* 0x000fe200078e38ff */
[----:B-----5:R-:W-:Y:S01]  /*13950*/  IMAD R3, R4, c[0x0][0x4e8], RZ ;  /* 0x00013a0004037a24 */ /* 0x020fe200078e02ff */
[----:B------:R-:W-:Y:S01]  /*13960*/  SHFL.IDX PT, R34, R13, 0x1, 0x1c1f ;  /* 0x003c1f000d227f89 */ /* 0x000fe200000e0000 */
[----:B------:R-:W-:Y:S01]  /*13970*/  IMAD R16, R16, c[0x0][0x3e0], RZ ;  /* 0x0000f80010107a24 */ /* 0x000fe200078e02ff */
[C---:B------:R-:W-:Y:S01]  /*13980*/  IADD3 R4, R8.reuse, 0x8, RZ ;  /* 0x0000000808047810 */ /* 0x040fe20007ffe0ff */
[----:B------:R-:W-:Y:S01]  /*13990*/  IMAD.WIDE.U32 R14, R7, c[0x0][0x3e0], R14 ;  /* 0x0000f800070e7a25 */ /* 0x000fe200078e000e */
[----:B------:R-:W2:Y:S01]  /*139a0*/  SHFL.IDX PT, R35, R17, 0x1, 0x1c1f ;  /* 0x003c1f0011237f89 */ /* 0x000ea200000e0000 */
[----:B------:R-:W-:-:S02]  /*139b0*/  ISETP.GE.OR P1, PT, R8, R3, P2 ;  /* 0x000000030800720c */ /* 0x000fc40001726670 */
[----:B------:R-:W-:Y:S01]  /*139c0*/  IMAD R16, R7, c[0x0][0x3e4], R16 ;  /* 0x0000f90007107a24 */ /* 0x000fe200078e0210 */
[----:B------:R-:W-:Y:S02]  /*139d0*/  ISETP.GE.OR P0, PT, R4, R3, P2 ;  /* 0x000000030400720c */ /* 0x000fe40001706670 */
[----:B------:R-:W-:Y:S01]  /*139e0*/  SHF.L.U32 R7, R12, 0x3, RZ ;  /* 0x000000030c077819 */ /* 0x000fe200000006ff */
[----:B------:R-:W-:Y:S01]  /*139f0*/  IMAD.IADD R15, R15, 0x1, R16 ;  /* 0x000000010f0f7824 */ /* 0x000fe200078e0210 */
[----:B------:R-:W-:Y:S02]  /*13a00*/  SHF.R.S32.HI R5, RZ, 0x1f, R56 ;  /* 0x0000001fff057819 */ /* 0x000fe40000011438 */
[----:B------:R-:W-:-:S03]  /*13a10*/  LOP3.LUT R6, R6, 0x7ffffe00, R7, 0xf8, !PT ;  /* 0x7ffffe0006067812 */ /* 0x000fc600078ef807 */
[----:B------:R-:W-:Y:S01]  /*13a20*/  IMAD R5, R5, c[0x0][0x3d8], RZ ;  /* 0x0000f60005057a24 */ /* 0x000fe200078e02ff */
[----:B------:R-:W-:Y:S01]  /*13a30*/  SHF.L.U32 R58, R6, 0x1, RZ ;  /* 0x00000001063a7819 */ /* 0x000fe200000006ff */
[----:B-1----:R1:W-:Y:S02]  /*13a40*/  @!P1 ST.E [R32.64], R0 ;  /* 0x0000000020009985 */ /* 0x0023e4000c101906 */
[C---:B------:R-:W-:Y:S02]  /*13a50*/  IMAD R8, R56.reuse, c[0x0][0x3dc], R5 ;  /* 0x0000f70038087a24 */ /* 0x040fe400078e0205 */
[----:B------:R-:W-:-:S04]  /*13a60*/  IMAD.WIDE.U32 R56, R56, c[0x0][0x3d8], R14 ;  /* 0x0000f60038387a25 */ /* 0x000fc800078e000e */
[----:B------:R-:W-:Y:S01]  /*13a70*/  IMAD.IADD R8, R57, 0x1, R8 ;  /* 0x0000000139087824 */ /* 0x000fe200078e0208 */
[----:B--2---:R1:W-:Y:S01]  /*13a80*/  @!P0 ST.E [R34.64], R10 ;  /* 0x0000000a22008985 */ /* 0x0043e2000c101906 */
[----:B------:R-:W-:-:S03]  /*13a90*/  LEA R57, P0, R56, c[0x0][0x380], 0x1 ;  /* 0x0000e00038397a11 */ /* 0x000fc600078008ff */
[----:B------:R1:W2:Y:S01]  /*13aa0*/  LDS.128 R44, [R58+0x1080] ;  /* 0x001080003a2c7984 */ /* 0x0002a20000000c00 */
[----:B------:R-:W-:Y:S02]  /*13ab0*/  LEA.HI.X R56, R56, c[0x0][0x384], R8, 0x1, P0 ;  /* 0x0000e10038387a11 */ /* 0x000fe400000f0c08 */
[----:B------:R-:W-:Y:S01]  /*13ac0*/  ISETP.GE.AND P0, PT, R54, R3, PT ;  /* 0x000000033600720c */ /* 0x000fe20003f06270 */
        /* <DEDUP_REMOVED lines=28> */
[----:B--2---:R2:W-:Y:S04]  /*13c90*/  @!P2 ST.E.128 [R58.64], R48 ;  /* 0x000000303a00a985 */ /* 0x0045e8000c101d06 */
[----:B-1----:R2:W-:Y:S04]  /*13ca0*/  @!P1 ST.E.128 [R52.64], R32 ;  /* 0x0000002034009985 */ /* 0x0025e8000c101d06 */
[----:B----4-:R2:W-:Y:S02]  /*13cb0*/  @!P0 ST.E.128 [R60.64], R8 ;  /* 0x000000083c008985 */ /* 0x0105e4000c101d06 */
.L_x_772:
[----:B--2---:R-:W-:Y:S05]  /*13cc0*/  BSYNC B0 ;  /* 0x0000000000007941 */ /* 0x004fea0003800000 */
.L_x_771:
        /* <DEDUP_REMOVED lines=23> */
.L_x_774:
[----:B------:R-:W-:Y:S05]  /*13e40*/  BSYNC B0 ;  /* 0x0000000000007941 */ /* 0x000fea0003800000 */
.L_x_773:
        /* <DEDUP_REMOVED lines=23> */
.L_x_776:
[----:B------:R-:W-:Y:S05]  /*13fc0*/  BSYNC B0 ;  /* 0x0000000000007941 */ /* 0x000fea0003800000 */
.L_x_775:
[----:B------:R-:W-:Y:S01]  /*13fd0*/  IADD3 R54, R54, 0x60, RZ ;  /* 0x0000006036367810 */ /* 0x000fe20007ffe0ff */
[----:B-1----:R1:W2:Y:S03]  /*13fe0*/  SHFL.IDX PT, R9, R56, 0x3, 0x181f ;  /* 0x00781f0038097f89 */ /* 0x0022a600000e0000 */
[----:B------:R-:W-:Y:S01]  /*13ff0*/  ISETP.GE.AND P0, PT, R54, R3, PT ;  /* 0x000000033600720c */ /* 0x000fe20003f06270 */
[----:B------:R1:W4:-:S12]  /*14000*/  SHFL.IDX PT, R8, R57, 0x3, 0x181f ;  /* 0x00781f0039087f89 */ /* 0x00031800000e0000 */
[----:B------:R-:W-:Y:S05]  /*14010*/  @P0 EXIT ;  /* 0x000000000000094d */ /* 0x000fea0003800000 */
[C---:B------:R-:W-:Y:S02]  /*14020*/  IADD3 R3, R2.reuse, 0x40, RZ ;  /* 0x0000004002037810 */ /* 0x040fe40007ffe0ff */
[----:B------:R-:W-:Y:S02]  /*14030*/  ISETP.GE.AND P1, PT, R2, c[0x0][0x3c8], PT ;  /* 0x0000f20002007a0c */ /* 0x000fe40003f26270 */
[----:B------:R-:W-:-:S11]  /*14040*/  ISETP.GE.AND P0, PT, R3, c[0x0][0x3c8], PT ;  /* 0x0000f20003007a0c */ /* 0x000fd60003f06270 */
[----:B--2-4-:R-:W-:Y:S02]  /*14050*/  @!P1 IMAD.WIDE R10, R2, 0x2, R8 ;  /* 0x00000002020a9825 */ /* 0x014fe400078e0208 */
[----:B------:R-:W-:-:S03]  /*14060*/  @!P0 SHF.R.S32.HI R0, RZ, 0x1f, R3 ;  /* 0x0000001fff008819 */ /* 0x000fc60000011403 */
[----:B------:R2:W-:Y:S01]  /*14070*/  @!P1 ST.E.128 [R10.64], R36 ;  /* 0x000000240a009985 */ /* 0x0005e2000c101d06 */
[----:B------:R-:W-:Y:S02]  /*14080*/  @!P0 LEA.HI R0, R0, R3, RZ, 0x3 ;  /* 0x0000000300008211 */ /* 0x000fe400078f18ff */
[----:B------:R-:W-:Y:S02]  /*14090*/  IADD3 R3, R2, 0x80, RZ ;  /* 0x0000008002037810 */ /* 0x000fe40007ffe0ff */
[----:B------:R-:W-:-:S05]  /*140a0*/  @!P0 LOP3.LUT R0, R0, 0xfffffff8, RZ, 0xc0, !PT ;  /* 0xfffffff800008812 */ /* 0x000fca00078ec0ff */
[----:B------:R-:W-:-:S05]  /*140b0*/  @!P0 IMAD.WIDE R12, R0, 0x2, R8 ;  /* 0x00000002000c8825 */ /* 0x000fca00078e0208 */
        /* <DEDUP_REMOVED lines=9> */
.L_x_769:
        /* <DEDUP_REMOVED lines=18> */
.L_x_777:
        /* <DEDUP_REMOVED lines=41> */
.L_x_779:
[----:B------:R-:W-:Y:S05]  /*14500*/  BSYNC B0 ;  /* 0x0000000000007941 */ /* 0x000fea0003800000 */
.L_x_778:
        /* <DEDUP_REMOVED lines=64> */
.L_x_781:
[----:B------:R-:W-:Y:S05]  /*14910*/  BSYNC B0 ;  /* 0x0000000000007941 */ /* 0x000fea0003800000 */
.L_x_780:
        /* <DEDUP_REMOVED lines=21> */
.L_x_783:
[----:B------:R-:W-:Y:S05]  /*14a70*/  BSYNC B0 ;  /* 0x0000000000007941 */ /* 0x000fea0003800000 */
.L_x_782:
        /* <DEDUP_REMOVED lines=21> */
.L_x_785:
[----:B------:R-:W-:Y:S05]  /*14bd0*/  BSYNC B0 ;  /* 0x0000000000007941 */ /* 0x000fea0003800000 */
.L_x_784:
        /* <DEDUP_REMOVED lines=22> */
.L_x_786:
        /* <DEDUP_REMOVED lines=12> */
.L_x_1296:


//--------------------- .text._ZN7cutlass13device_kernelIN5flash19enable_sm80_to_sm89INS1_16FlashAttnFwdSm80INS1_25CollectiveMainloopFwdSm80ILi8ELi2ELb0EN4cute5tupleIJNS5_1CILi128EEENS7_ILi64EEENS7_ILi192EEEEEELi192ENS_10bfloat16_tEfNS_4arch4Sm80ELb0ELb1ELb0ELb0ELb0ELb0ELb1ELb0EEENS1_21CollectiveEpilogueFwdINS6_IJS8_SA_S9_EEENS6_IJNS7_ILi1EEESI_SI_EEESC_SE_Li256ELb0ELb1ELb0ELb0EEENS1_19SingleTileSchedulerILb0ELb0ELb1ELi128EEEEEEEEEvNT_6ParamsE --------------------------
	.section	.text._ZN7cutlass13device_kernelIN5flash19enable_sm80_to_sm89INS1_16FlashAttnFwdSm80INS1_25CollectiveMainloopFwdSm80ILi8ELi2ELb0EN4cute5tupleIJNS5_1CILi128EEENS7_ILi64EEENS7_ILi192EEEEEELi192ENS_10bfloat16_tEfNS_4arch4Sm80ELb0ELb1ELb0ELb0ELb0ELb0ELb1ELb0EEENS1_21CollectiveEpilogueFwdINS6_IJS8_SA_S9_EEENS6_IJNS7_ILi1EEESI_SI_EEESC_SE_Li256ELb0ELb1ELb0ELb0EEENS1_19SingleTileSchedulerILb0ELb0ELb1ELi128EEEEEEEEEvNT_6ParamsE,"ax",@progbits
	.sectioninfo	@"SHI_REGISTERS=233"
	.align	128
.text._ZN7cutlass13device_kernelIN5flash19enable_sm80_to_sm89INS1_16FlashAttnFwdSm80INS1_25CollectiveMainloopFwdSm80ILi8ELi2ELb0EN4cute5tupleIJNS5_1CILi128EEENS7_ILi64EEENS7_ILi192EEEEEELi192ENS_10bfloat16_tEfNS_4arch4Sm80ELb0ELb1ELb0ELb0ELb0ELb0ELb1ELb0EEENS1_21CollectiveEpilogueFwdINS6_IJS8_SA_S9_EEENS6_IJNS7_ILi1EEESI_SI_EEESC_SE_Li256ELb0ELb1ELb0ELb0EEENS1_19SingleTileSchedulerILb0ELb0ELb1ELi128EEEEEEEEEvNT_6ParamsE:
        .type           _ZN7cutlass13device_kernelIN5flash19enable_sm80_to_sm89INS1_16FlashAttnFwdSm80INS1_25CollectiveMainloopFwdSm80ILi8ELi2ELb0EN4cute5tupleIJNS5_1CILi128EEENS7_ILi64EEENS7_ILi192EEEEEELi192ENS_10bfloat16_tEfNS_4arch4Sm80ELb0ELb1ELb0ELb0ELb0ELb0ELb1ELb0EEENS1_21CollectiveEpilogueFwdINS6_IJS8_SA_S9_EEENS6_IJNS7_ILi1EEESI_SI_EEESC_SE_Li256ELb0ELb1ELb0ELb0EEENS1_19SingleTileSchedulerILb0ELb0ELb1ELi128EEEEEEEEEvNT_6ParamsE,@function
        .size           _ZN7cutlass13device_kernelIN5flash19enable_sm80_to_sm89INS1_16FlashAttnFwdSm80INS1_25CollectiveMainloopFwdSm80ILi8ELi2ELb0EN4cute5tupleIJNS5_1CILi128EEENS7_ILi64EEENS7_ILi192EEEEEELi192ENS_10bfloat16_tEfNS_4arch4Sm80ELb0ELb1ELb0ELb0ELb0ELb0ELb1ELb0EEENS1_21CollectiveEpilogueFwdINS6_IJS8_SA_S9_EEENS6_IJNS7_ILi1EEESI_SI_EEESC_SE_Li256ELb0ELb1ELb0ELb0EEENS1_19SingleTileSchedulerILb0ELb0ELb1ELi128EEEEEEEEEvNT_6ParamsE,(.L_x_1297 - _ZN7cutlass13device_kernelIN5flash19enable_sm80_to_sm89INS1_16FlashAttnFwdSm80INS1_25CollectiveMainloopFwdSm80ILi8ELi2ELb0EN4cute5tupleIJNS5_1CILi128EEENS7_ILi64EEENS7_ILi192EEEEEELi192ENS_10bfloat16_tEfNS_4arch4Sm80ELb0ELb1ELb0ELb0ELb0ELb0ELb1ELb0EEENS1_21CollectiveEpilogueFwdINS6_IJS8_SA_S9_EEENS6_IJNS7_ILi1EEESI_SI_EEESC_SE_Li256ELb0ELb1ELb0ELb0EEENS1_19SingleTileSchedulerILb0ELb0ELb1ELi128EEEEEEEEEvNT_6ParamsE)
        .other          _ZN7cutlass13device_kernelIN5flash19enable_sm80_to_sm89INS1_16FlashAttnFwdSm80INS1_25CollectiveMainloopFwdSm80ILi8ELi2ELb0EN4cute5tupleIJNS5_1CILi128EEENS7_ILi64EEENS7_ILi192EEEEEELi192ENS_10bfloat16_tEfNS_4arch4Sm80ELb0ELb1ELb0ELb0ELb0ELb0ELb1ELb0EEENS1_21CollectiveEpilogueFwdINS6_IJS8_SA_S9_EEENS6_IJNS7_ILi1EEESI_SI_EEESC_SE_Li256ELb0ELb1ELb0ELb0EEENS1_19SingleTileSchedulerILb0ELb0ELb1ELi128EEEEEEEEEvNT_6ParamsE,@"STO_CUDA_ENTRY STV_DEFAULT"
_ZN7cutlass13device_kernelIN5flash19enable_sm80_to_sm89INS1_16FlashAttnFwdSm80INS1_25CollectiveMainloopFwdSm80ILi8ELi2ELb0EN4cute5tupleIJNS5_1CILi128EEENS7_ILi64EEENS7_ILi192EEEEEELi192ENS_10bfloat16_tEfNS_4arch4Sm80ELb0ELb1ELb0ELb0ELb0ELb0ELb1ELb0EEENS1_21CollectiveEpilogueFwdINS6_IJS8_SA_S9_EEENS6_IJNS7_ILi1EEESI_SI_EEESC_SE_Li256ELb0ELb1ELb0ELb0EEENS1_19SingleTileSchedulerILb0ELb0ELb1ELi128EEEEEEEEEvNT_6ParamsE:
        /* <DEDUP_REMOVED lines=10> */
[----:B-1----:R-:W-:-:S05]  /*00a0*/  USHF.L.U32 UR8, UR20, 0x7, URZ ;  /* 0x0000000714087899 */ /* 0x002fca000800063f */
[----:B------:R-:W-:Y:S02]  /*00b0*/  @UP3 UIADD3 UR10, UR8, 0x7f, URZ ;  /* 0x0000007f080a3890 */ /* 0x000fe4000fffe03f */
[----:B------:R-:W-:Y:S02]  /*00c0*/  UIADD3 UR7, UR8, 0x7f, URZ ;  /* 0x0000007f08077890 */ /* 0x000fe4000fffe03f */
[----:B------:R-:W-:-:S04]  /*00d0*/  UIMAD.WIDE.U32 UR10, UR10, UR4, URZ ;  /* 0x000000040a0a72a5 */ /* 0x000fc8000f8e003f */
[----:B------:R-:W-:-:S03]  /*00e0*/  @UP3 USHF.R.U32.HI UR7, URZ, UR5, UR11 ;  /* 0x000000053f073299 */ /* 0x000fc6000801160b */
[----:B------:R-:W-:Y:S02]  /*00f0*/  ULDC.64 UR4, c[0x0][0x328] ;  /* 0x0000ca0000047ab9 */ /* 0x000fe40000000a00 */
[----:B------:R-:W-:Y:S02]  /*0100*/  UISETP.LE.AND UP2, UPT, UR6, UR5, UPT ;  /* 0x000000050600728c */ /* 0x000fe4000bf43270 */
[----:B------:R-:W-:Y:S02]  /*0110*/  ULDC UR10, c[0x0][0x168] ;  /* 0x00005a00000a7ab9 */ /* 0x000fe40000000800 */
[----:B------:R-:W-:Y:S02]  /*0120*/  UIADD3 UR10, UR6, -UR10, URZ ;  /* 0x8000000a060a7290 */ /* 0x000fe4000fffe03f */
[----:B------:R-:W-:Y:S01]  /*0130*/  PLOP3.LUT P0, PT, PT, PT, UP2, 0x40, 0x0 ;  /* 0x000000000000781c */ /* 0x000fe20003f0e828 */
[----:B------:R-:W-:Y:S02]  /*0140*/  ULDC UR5, c[0x0][0x1d0] ;  /* 0x0000740000057ab9 */ /* 0x000fe40000000800 */
[----:B------:R-:W-:-:S04]  /*0150*/  UIADD3 UR5, UR7, UR5, UR10 ;  /* 0x0000000507057290 */ /* 0x000fc8000fffe00a */
[----:B------:R-:W-:-:S06]  /*0160*/  UIADD3 UR7, UR5, UR4, URZ ;  /* 0x0000000405077290 */ /* 0x000fcc000fffe03f */
        /* <DEDUP_REMOVED lines=12> */
.L_x_788:
[----:B------:R-:W-:Y:S02]  /*0230*/  ULDC UR4, c[0x0][0x32c] ;  /* 0x0000cb0000047ab9 */ /* 0x000fe40000000800 */
[----:B------:R-:W-:-:S03]  /*0240*/  UISETP.NE.AND UP0, UPT, UR6, UR4, UPT ;  /* 0x000000040600728c */ /* 0x000fc6000bf05270 */
[----:B------:R-:W-:Y:S02]  /*0250*/  ULDC.64 UR4, c[0x0][0x330] ;  /* 0x0000cc0000047ab9 */ /* 0x000fe40000000a00 */
[----:B------:R-:W-:-:S06]  /*0260*/  UIMAD.WIDE.U32 UR12, UR10, UR4, URZ ;  /* 0x000000040a0c72a5 */ /* 0x000fcc000f8e003f */
[----:B------:R-:W-:Y:S02]  /*0270*/  @UP0 USHF.R.U32.HI UR10, URZ, UR5, UR13 ;  /* 0x000000053f0a0299 */ /* 0x000fe4000801160d */
.L_x_789:
[----:B------:R-:W-:Y:S02]  /*0280*/  ULDC UR4, c[0x0][0x32c] ;  /* 0x0000cb0000047ab9 */ /* 0x000fe40000000800 */
[----:B------:R-:W-:-:S04]  /*0290*/  UIMAD UR4, UR10, UR4, UR4 ;  /* 0x000000040a0472a4 */ /* 0x000fc8000f8e0204 */
[----:B------:R-:W-:-:S04]  /*02a0*/  UISETP.LT.AND UP0, UPT, UR7, UR4, UPT ;  /* 0x000000040700728c */ /* 0x000fc8000bf01270 */
[----:B------:R-:W-:-:S03]  /*02b0*/  USEL UR7, UR7, UR4, UP0 ;  /* 0x0000000407077287 */ /* 0x000fc60008000000 */
.L_x_787:
        /* <DEDUP_REMOVED lines=35> */
.L_x_791:
[----:B------:R-:W-:Y:S02]  /*04f0*/  ULDC UR4, c[0x0][0x32c] ;  /* 0x0000cb0000047ab9 */ /* 0x000fe40000000800 */
[----:B------:R-:W-:-:S03]  /*0500*/  UISETP.NE.AND UP0, UPT, UR4, 0x1, UPT ;  /* 0x000000010400788c */ /* 0x000fc6000bf05270 */
[----:B------:R-:W-:Y:S02]  /*0510*/  ULDC.64 UR4, c[0x0][0x330] ;  /* 0x0000cc0000047ab9 */ /* 0x000fe40000000a00 */
[----:B------:R-:W-:-:S06]  /*0520*/  UIMAD.WIDE.U32 UR12, UR11, UR4, URZ ;  /* 0x000000040b0c72a5 */ /* 0x000fcc000f8e003f */
[----:B------:R-:W-:Y:S02]  /*0530*/  @UP0 USHF.R.U32.HI UR11, URZ, UR5, UR13 ;  /* 0x000000053f0b0299 */ /* 0x000fe4000801160d */
.L_x_792:
[----:B------:R-:W-:Y:S02]  /*0540*/  ULDC UR4, c[0x0][0x32c] ;  /* 0x0000cb0000047ab9 */ /* 0x000fe40000000800 */
[----:B------:R-:W-:-:S04]  /*0550*/  UIMAD UR4, UR11, UR4, URZ ;  /* 0x000000040b0472a4 */ /* 0x000fc8000f8e023f */
[----:B------:R-:W-:-:S04]  /*0560*/  UISETP.LT.AND UP0, UPT, UR10, UR4, UPT ;  /* 0x000000040a00728c */ /* 0x000fc8000bf01270 */
[----:B------:R-:W-:-:S04]  /*0570*/  USEL UR10, UR10, UR4, !UP0 ;  /* 0x000000040a0a7287 */ /* 0x000fc8000c000000 */
.L_x_790:
[----:B------:R-:W-:Y:S01]  /*0580*/  USHF.R.S32.HI UR4, URZ, 0x1f, UR10 ;  /* 0x0000001f3f047899 */ /* 0x000fe2000801140a */
[----:B------:R-:W-:Y:S01]  /*0590*/  PLOP3.LUT P2, PT, PT, PT, PT, 0x80, 0x0 ;  /* 0x000000000000781c */ /* 0x000fe20003f4f070 */
[----:B------:R-:W-:Y:S01]  /*05a0*/  ULDC.64 UR18, c[0x0][0x118] ;  /* 0x0000460000127ab9 */ /* 0x000fe20000000a00 */
[----:B------:R-:W-:Y:S01]  /*05b0*/  CS2R R98, SRZ ;  /* 0x0000000000627805 */ /* 0x000fe2000001ff00 */
[----:B------:R-:W-:Y:S01]  /*05c0*/  ULEA.HI UR10, UR4, UR10, URZ, 0x6 ;  /* 0x0000000a040a7291 */ /* 0x000fe2000f8f303f */
[----:B------:R-:W-:Y:S01]  /*05d0*/  CS2R R96, SRZ ;  /* 0x0000000000607805 */ /* 0x000fe2000001ff00 */
        /* <DEDUP_REMOVED lines=56> */
[----:B------:R-:W-:Y:S02]  /*0960*/  PLOP3.LUT P1, PT, PT, PT, UP3, 0x80, 0x0 ;  /* 0x000000000000781c */ /* 0x000fe40003f2f038 */
[----:B------:R-:W-:Y:S01]  /*0970*/  PLOP3.LUT P0, PT, PT, PT, UP3, 0x80, 0x0 ;  /* 0x000000000000781c */ /* 0x000fe20003f0f038 */
[----:B------:R-:W-:Y:S01]  /*0980*/  ULDC UR4, c[0x0][0x168] ;  /* 0x00005a0000047ab9 */ /* 0x000fe20000000800 */
[----:B------:R-:W-:Y:S01]  /*0990*/  ISETP.NE.AND.EX P6, PT, RZ, c[0x0][0x344], PT, P6 ;  /* 0x0000d100ff007a0c */ /* 0x000fe20003fc5360 */
[----:B------:R-:W-:Y:S02]  /*09a0*/  UIADD3 UR22, UR17, -0x1, URZ ;  /* 0xffffffff11167890 */ /* 0x000fe4000fffe03f */
[----:B------:R-:W-:-:S10]  /*09b0*/  ULDC.64 UR12, c[0x0][0x1e0] ;  /* 0x00007800000c7ab9 */ /* 0x000fd40000000a00 */
[----:B------:R-:W-:-:S04]  /*09c0*/  @P6 IMAD.MOV.U32 R3, RZ, RZ, 0x4 ;  /* 0x00000004ff036424 */ /* 0x000fc800078e00ff */
[----:B------:R-:W-:-:S06]  /*09d0*/  @P6 IMAD.WIDE R18, R0, R3, c[0x0][0x340] ;  /* 0x0000d00000126625 */ /* 0x000fcc00078e0203 */
[----:B------:R2:W3:Y:S01]  /*09e0*/  @P6 LDG.E R18, [R18.64] ;  /* 0x0000001212126981 */ /* 0x0004e2000c1e1900 */
[-C--:B------:R-:W-:Y:S01]  /*09f0*/  LEA.HI R2, R78, R5.reuse, RZ, 0x3 ;  /* 0x000000054e027211 */ /* 0x080fe200078f18ff */
[----:B-1----:R-:W-:Y:S01]  /*0a00*/  IMAD.WIDE.U32 R14, R12, c[0x0][0x1b8], RZ ;  /* 0x00006e000c0e7a25 */ /* 0x002fe200078e00ff */
[----:B------:R-:W-:Y:S01]  /*0a10*/  SHF.R.S32.HI R7, RZ, 0x1f, R12 ;  /* 0x0000001fff077819 */ /* 0x000fe2000001140c */
[----:B------:R-:W-:Y:S01]  /*0a20*/  UIMAD UR4, UR9, UR4, URZ ;  /* 0x00000004090472a4 */ /* 0x000fe2000f8e023f */
[----:B------:R-:W-:Y:S01]  /*0a30*/  LOP3.LUT R4, R2, 0xfffffff8, RZ, 0xc0, !PT ;  /* 0xfffffff802047812 */ /* 0x000fe200078ec0ff */
[----:B------:R-:W-:Y:S01]  /*0a40*/  UISETP.GT.AND UP0, UPT, UR22, UR10, UPT ;  /* 0x0000000a1600728c */ /* 0x000fe2000bf04270 */
[----:B------:R-:W-:Y:S01]  /*0a50*/  SHF.R.S32.HI R8, RZ, 0x3, R2 ;  /* 0x00000003ff087819 */ /* 0x000fe20000011402 */
[----:B------:R-:W-:Y:S01]  /*0a60*/  IMAD R9, R7, c[0x0][0x1b8], RZ ;  /* 0x00006e0007097a24 */ /* 0x000fe200078e02ff */
[----:B------:R-:W-:Y:S01]  /*0a70*/  USHF.L.U32 UR16, UR22, 0x6, URZ ;  /* 0x0000000616107899 */ /* 0x000fe2000800063f */
[----:B------:R-:W-:Y:S01]  /*0a80*/  IMAD.IADD R203, R5, 0x1, -R4 ;  /* 0x0000000105cb7824 */ /* 0x000fe200078e0a04 */
[----:B------:R-:W-:Y:S01]  /*0a90*/  USHF.L.U32 UR15, UR12, 0x6, URZ ;  /* 0x000000060c0f7899 */ /* 0x000fe2000800063f */
[----:B------:R-:W-:Y:S01]  /*0aa0*/  IMAD R9, R12, c[0x0][0x1bc], R9 ;  /* 0x00006f000c097a24 */ /* 0x000fe200078e0209 */
[----:B------:R-:W-:Y:S01]  /*0ab0*/  UMOV UR23, 0x6 ;  /* 0x0000000600177882 */ /* 0x000fe20000000000 */
[----:B------:R-:W-:Y:S01]  /*0ac0*/  IMAD R3, R203, 0x20, R8 ;  /* 0x00000020cb037824 */ /* 0x000fe200078e0208 */
[----:B------:R-:W-:Y:S01]  /*0ad0*/  USHF.L.U64.HI UR9, UR12, UR23, UR13 ;  /* 0x000000170c097299 */ /* 0x000fe2000801020d */
[----:B------:R-:W-:Y:S01]  /*0ae0*/  IMAD.IADD R15, R15, 0x1, R9 ;  /* 0x000000010f0f7824 */ /* 0x000fe200078e0209 */
[----:B------:R-:W-:Y:S01]  /*0af0*/  USHF.L.U32 UR14, UR12, 0x5, URZ ;  /* 0x000000050c0e7899 */ /* 0x000fe2000800063f */
[----:B------:R-:W-:Y:S01]  /*0b00*/  IMAD.SHL.U32 R189, R8, 0x40, RZ ;  /* 0x0000004008bd7824 */ /* 0x000fe200078e00ff */
[----:B------:R-:W-:Y:S01]  /*0b10*/  IADD3 R3, R3, UR8, RZ ;  /* 0x0000000803037c10 */ /* 0x000fe2000fffe0ff */
[----:B------:R-:W-:Y:S01]  /*0b20*/  IMAD.WIDE.U32 R14, R0, c[0x0][0x1c0], R14 ;  /* 0x00007000000e7a25 */ /* 0x000fe200078e000e */
[----:B------:R-:W-:Y:S01]  /*0b30*/  USHF.R.S32.HI UR21, URZ, 0x1f, UR22 ;  /* 0x0000001f3f157899 */ /* 0x000fe20008011416 */
[----:B------:R-:W-:Y:S01]  /*0b40*/  LEA.HI R76, R78, R5, RZ, 0x5 ;  /* 0x000000054e4c7211 */ /* 0x000fe200078f28ff */
[----:B------:R-:W-:Y:S01]  /*0b50*/  UIMAD UR24, UR9, UR22, URZ ;  /* 0x00000016091872a4 */ /* 0x000fe2000f8e023f */
[----:B------:R-:W-:Y:S01]  /*0b60*/  @P1 IMAD.HI.U32 R4, R3, c[0x0][0x2c8], RZ ;  /* 0x0000b20003041a27 */ /* 0x000fe200078e00ff */
[----:B--2---:R-:W-:Y:S01]  /*0b70*/  SHF.R.S32.HI R19, RZ, 0x1f, R0 ;  /* 0x0000001fff137819 */ /* 0x004fe20000011400 */
[----:B------:R-:W-:Y:S01]  /*0b80*/  UMOV UR11, 0x5 ;  /* 0x00000005000b7882 */ /* 0x000fe20000000000 */
[----:B------:R-:W-:Y:S01]  /*0b90*/  LOP3.LUT R189, R189, 0x1c0, RZ, 0xc0, !PT ;  /* 0x000001c0bdbd7812 */ /* 0x000fe200078ec0ff */
[----:B------:R-:W-:Y:S01]  /*0ba0*/  IMAD.MOV.U32 R10, RZ, RZ, R3 ;  /* 0x000000ffff0a7224 */ /* 0x000fe200078e0003 */
[----:B------:R-:W-:Y:S01]  /*0bb0*/  @P0 SHF.R.U32.HI R10, RZ, c[0x0][0x2cc], R4 ;  /* 0x0000b300ff0a0a19 */ /* 0x000fe20000011604 */
[----:B------:R-:W-:Y:S01]  /*0bc0*/  IMAD R9, R19, c[0x0][0x1c0], RZ ;  /* 0x0000700013097a24 */ /* 0x000fe200078e02ff */
[----:B------:R-:W-:-:S02]  /*0bd0*/  UIMAD UR24, UR21, UR15, UR24 ;  /* 0x0000000f151872a4 */ /* 0x000fc4000f8e0218 */
[----:B------:R-:W-:Y:S01]  /*0be0*/  USHF.L.U64.HI UR13, UR12, UR11, UR13 ;  /* 0x0000000b0c0d7299 */ /* 0x000fe2000801020d */
[----:B------:R-:W-:Y:S01]  /*0bf0*/  IMAD R6, R0, c[0x0][0x1c4], R9 ;  /* 0x0000710000067a24 */ /* 0x000fe200078e0209 */
[--C-:B------:R-:W-:Y:S01]  /*0c00*/  SHF.R.S32.HI R9, RZ, 0x1f, R10.reuse ;  /* 0x0000001fff097819 */ /* 0x100fe2000001140a */
[----:B------:R-:W-:Y:S02]  /*0c10*/  IMAD.MOV R4, RZ, RZ, -R10 ;  /* 0x000000ffff047224 */ /* 0x000fe400078e0a0a */
[----:B------:R-:W-:Y:S01]  /*0c20*/  IMAD.IADD R15, R15, 0x1, R6 ;  /* 0x000000010f0f7824 */ /* 0x000fe200078e0206 */
[----:B------:R-:W-:Y:S01]  /*0c30*/  IADD3 R6, R8, UR8, RZ ;  /* 0x0000000808067c10 */ /* 0x000fe2000fffe0ff */
[----:B------:R-:W-:Y:S02]  /*0c40*/  IMAD R4, R4, c[0x0][0x2c4], R3 ;  /* 0x0000b10004047a24 */ /* 0x000fe400078e0203 */
[----:B------:R-:W-:Y:S01]  /*0c50*/  IMAD R9, R9, c[0x0][0x1b0], RZ ;  /* 0x00006c0009097a24 */ /* 0x000fe200078e02ff */
[----:B------:R-:W-:Y:S01]  /*0c60*/  ISETP.GE.AND P1, PT, R6, UR4, PT ;  /* 0x0000000406007c0c */ /* 0x000fe2000bf26270 */
[----:B------:R-:W-:Y:S01]  /*0c70*/  IMAD.WIDE.U32 R14, R10, c[0x0][0x1b0], R14 ;  /* 0x00006c000a0e7a25 */ /* 0x000fe200078e000e */
[----:B------:R-:W-:-:S03]  /*0c80*/  SHF.R.S32.HI R3, RZ, 0x1f, R4 ;  /* 0x0000001fff037819 */ /* 0x000fc60000011404 */
[----:B------:R-:W-:Y:S02]  /*0c90*/  IMAD R9, R10, c[0x0][0x1b4], R9 ;  /* 0x00006d000a097a24 */ /* 0x000fe400078e0209 */
[----:B------:R-:W-:Y:S02]  /*0ca0*/  IMAD R3, R3, c[0x0][0x1a8], RZ ;  /* 0x00006a0003037a24 */ /* 0x000fe400078e02ff */
[----:B------:R-:W-:Y:S01]  /*0cb0*/  IMAD.IADD R15, R15, 0x1, R9 ;  /* 0x000000010f0f7824 */ /* 0x000fe200078e0209 */
[----:B------:R-:W-:Y:S01]  /*0cc0*/  SHF.R.S32.HI R9, RZ, 0x1f, R8 ;  /* 0x0000001fff097819 */ /* 0x000fe20000011408 */
[C---:B------:R-:W-:Y:S02]  /*0cd0*/  IMAD R3, R4.reuse, c[0x0][0x1ac], R3 ;  /* 0x00006b0004037a24 */ /* 0x040fe400078e0203 */
[----:B------:R-:W-:-:S04]  /*0ce0*/  IMAD.WIDE.U32 R14, R4, c[0x0][0x1a8], R14 ;  /* 0x00006a00040e7a25 */ /* 0x000fc800078e000e */
[----:B------:R-:W-:Y:S01]  /*0cf0*/  IMAD.SHL.U32 R10, R203, 0x8, RZ ;  /* 0x00000008cb0a7824 */ /* 0x000fe200078e00ff */
[----:B------:R-:W-:Y:S01]  /*0d00*/  LEA R17, P0, R14, c[0x0][0x160], 0x1 ;  /* 0x000058000e117a11 */ /* 0x000fe200078008ff */
[----:B------:R-:W-:Y:S01]  /*0d10*/  IMAD.IADD R16, R15, 0x1, R3 ;  /* 0x000000010f107824 */ /* 0x000fe200078e0203 */
[----:B------:R-:W-:Y:S01]  /*0d20*/  IADD3 R3, R6, 0x40, RZ ;  /* 0x0000004006037810 */ /* 0x000fe20007ffe0ff */
[----:B------:R-:W-:Y:S01]  /*0d30*/  IMAD R13, R9, c[0x0][0x1e0], RZ ;  /* 0x00007800090d7a24 */ /* 0x000fe200078e02ff */
[----:B------:R-:W-:Y:S01]  /*0d40*/  LOP3.LUT R4, R189, 0x38, R10, 0xf8, !PT ;  /* 0x00000038bd047812 */ /* 0x000fe200078ef80a */
[----:B------:R-:W1:Y:S01]  /*0d50*/  SHFL.IDX PT, R24, R17, RZ, 0x181f ;  /* 0x00181fff11187589 */ /* 0x000e6200000e0000 */
[----:B------:R-:W-:Y:S01]  /*0d60*/  LEA.HI.X R16, R14, c[0x0][0x164], R16, 0x1, P0 ;  /* 0x000059000e107a11 */ /* 0x000fe200000f0c10 */
[----:B------:R-:W-:Y:S01]  /*0d70*/  IMAD R9, R9, c[0x0][0x208], RZ ;  /* 0x0000820009097a24 */ /* 0x000fe200078e02ff */
[----:B------:R-:W-:Y:S02]  /*0d80*/  SHF.R.U32.HI R189, RZ, 0x3, R189 ;  /* 0x00000003ffbd7819 */ /* 0x000fe400000116bd */
[----:B------:R-:W-:Y:S01]  /*0d90*/  LEA.HI R14, R78, R5, RZ, 0x6 ;  /* 0x000000054e0e7211 */ /* 0x000fe200078f30ff */
[----:B------:R-:W2:Y:S01]  /*0da0*/  SHFL.IDX PT, R25, R16, RZ, 0x181f ;  /* 0x00181fff10197589 */ /* 0x000ea200000e0000 */
[----:B------:R-:W-:Y:S01]  /*0db0*/  LOP3.LUT R189, R4, R189, RZ, 0x3c, !PT ;  /* 0x000000bd04bd7212 */ /* 0x000fe200078e3cff */
[----:B------:R-:W-:Y:S01]  /*0dc0*/  IMAD R9, R8, c[0x0][0x20c], R9 ;  /* 0x0000830008097a24 */ /* 0x000fe200078e0209 */
[----:B------:R-:W-:Y:S01]  /*0dd0*/  IADD3 R4, R6, 0x20, RZ ;  /* 0x0000002006047810 */ /* 0x000fe20007ffe0ff */
[----:B------:R-:W-:Y:S01]  /*0de0*/  IMAD.SHL.U32 R14, R14, 0x8, RZ ;  /* 0x000000080e0e7824 */ /* 0x000fe200078e00ff */
[----:B------:R-:W-:Y:S01]  /*0df0*/  ISETP.GE.AND P2, PT, R3, UR4, PT ;  /* 0x0000000403007c0c */ /* 0x000fe2000bf46270 */
[----:B------:R-:W-:Y:S01]  /*0e00*/  SHFL.IDX PT, R23, R16, 0x1, 0x181f ;  /* 0x00381f0010177f89 */ /* 0x000fe200000e0000 */
[----:B------:R-:W-:-:S02]  /*0e10*/  ISETP.GE.AND P0, PT, R4, UR4, PT ;  /* 0x0000000404007c0c */ /* 0x000fc4000bf06270 */
[C---:B------:R-:W-:Y:S02]  /*0e20*/  IADD3 R4, R10.reuse, 0x40, RZ ;  /* 0x000000400a047810 */ /* 0x040fe40007ffe0ff */
[----:B------:R-:W-:Y:S02]  /*0e30*/  IADD3 R3, R10, 0x80, RZ ;  /* 0x000000800a037810 */ /* 0x000fe40007ffe0ff */
[----:B------:R-:W-:Y:S01]  /*0e40*/  LOP3.LUT R189, R189, 0xfffffe00, R14, 0xf8, !PT ;  /* 0xfffffe00bdbd7812 */ /* 0x000fe200078ef80e */
[----:B------:R-:W-:Y:S01]  /*0e50*/  IMAD R14, R8, c[0x0][0x1e4], R13 ;  /* 0x00007900080e7a24 */ /* 0x000fe200078e020d */
[----:B------:R-:W-:Y:S02]  /*0e60*/  @!P1 SHF.R.S32.HI R13, RZ, 0x1f, R4 ;  /* 0x0000001fff0d9819 */ /* 0x000fe40000011404 */
[----:B------:R-:W-:Y:S01]  /*0e70*/  @!P1 SHF.R.S32.HI R22, RZ, 0x1f, R3 ;  /* 0x0000001fff169819 */ /* 0x000fe20000011403 */
[----:B------:R-:W-:Y:S01]  /*0e80*/  IMAD.SHL.U32 R132, R189, 0x2, RZ ;  /* 0x00000002bd847824 */ /* 0x000fe200078e00ff */
[----:B------:R-:W-:-:S02]  /*0e90*/  @!P1 LEA.HI R20, R13, R4, RZ, 0x3 ;  /* 0x000000040d149211 */ /* 0x000fc400078f18ff */
[----:B------:R-:W-:Y:S02]  /*0ea0*/  @!P1 LEA.HI R13, R22, R3, RZ, 0x3 ;  /* 0x00000003160d9211 */ /* 0x000fe400078f18ff */
[----:B------:R-:W4:Y:S01]  /*0eb0*/  SHFL.IDX PT, R22, R17, 0x1, 0x181f ;  /* 0x00381f0011167f89 */ /* 0x000f2200000e0000 */
[----:B------:R-:W-:Y:S02]  /*0ec0*/  ISETP.GE.AND P3, PT, R10, c[0x0][0x198], PT ;  /* 0x000066000a007a0c */ /* 0x000fe40003f66270 */
[--C-:B------:R-:W-:Y:S02]  /*0ed0*/  SHF.R.S32.HI R11, RZ, 0x1f, R10.reuse ;  /* 0x0000001fff0b7819 */ /* 0x100fe4000001140a */
[----:B------:R-:W-:Y:S02]  /*0ee0*/  ISETP.GE.AND P4, PT, R4, c[0x0][0x198], PT ;  /* 0x0000660004007a0c */ /* 0x000fe40003f86270 */
[----:B-1----:R-:W-:Y:S01]  /*0ef0*/  @!P1 LEA R28, P5, R10, R24, 0x1 ;  /* 0x000000180a1c9211 */ /* 0x002fe200078a08ff */
[----:B------:R-:W-:Y:S01]  /*0f00*/  IMAD.WIDE.U32 R26, R8, c[0x0][0x1e0], R10 ;  /* 0x00007800081a7a25 */ /* 0x000fe200078e000a */
[----:B------:R-:W-:-:S02]  /*0f10*/  @!P1 LOP3.LUT R20, R20, 0xfffffff8, RZ, 0xc0, !PT ;  /* 0xfffffff814149812 */ /* 0x000fc400078ec0ff */
[----:B--2---:R-:W-:Y:S01]  /*0f20*/  @!P1 LEA.HI.X R29, R10, R25, R11, 0x1, P5 ;  /* 0x000000190a1d9211 */ /* 0x004fe200028f0c0b */
[----:B------:R-:W-:Y:S01]  /*0f30*/  IMAD.IADD R15, R27, 0x1, R14 ;  /* 0x000000011b0f7824 */ /* 0x000fe200078e020e */
[----:B------:R-:W-:Y:S01]  /*0f40*/  @!P1 LOP3.LUT R13, R13, 0xfffffff8, RZ, 0xc0, !PT ;  /* 0xfffffff80d0d9812 */ /* 0x000fe200078ec0ff */
[--C-:B------:R-:W-:Y:S01]  /*0f50*/  @!P1 IMAD.WIDE R20, R20, 0x2, R24.reuse ;  /* 0x0000000214149825 */ /* 0x100fe200078e0218 */
[----:B------:R-:W-:Y:S01]  /*0f60*/  ISETP.GE.AND P5, PT, R3, c[0x0][0x198], PT ;  /* 0x0000660003007a0c */ /* 0x000fe20003fa6270 */
[----:B------:R1:W-:Y:S01]  /*0f70*/  @!P1 LDGSTS.E.BYPASS.LTC128B.128 [R132+0x18100], [R28.64], !P3 ;  /* 0x181000001c849fae */ /* 0x0003e2000d901d52 */
[----:B------:R-:W-:Y:S01]  /*0f80*/  IADD3 R6, R6, 0x60, RZ ;  /* 0x0000006006067810 */ /* 0x000fe20007ffe0ff */
[----:B------:R-:W-:Y:S01]  /*0f90*/  @!P1 IMAD.WIDE R30, R13, 0x2, R24 ;  /* 0x000000020d1e9825 */ /* 0x000fe200078e0218 */
[----:B------:R-:W-:Y:S01]  /*0fa0*/  IADD3 R200, R132, 0x100, RZ ;  /* 0x0000010084c87810 */ /* 0x000fe20007ffe0ff */
[----:B------:R2:W-:Y:S02]  /*0fb0*/  @!P1 LDGSTS.E.BYPASS.LTC128B.128 [R132+0x1c100], [R20.64], !P4 ;  /* 0x1c10000014849fae */ /* 0x0005e4000e101d52 */
[----:B------:R-:W-:-:S02]  /*0fc0*/  IMAD.MOV.U32 R14, RZ, RZ, R26 ;  /* 0x000000ffff0e7224 */ /* 0x000fc400078e001a */
[----:B------:R-:W-:Y:S02]  /*0fd0*/  IMAD R13, R7, c[0x0][0x1e8], RZ ;  /* 0x00007a00070d7a24 */ /* 0x000fe400078e02ff */
[----:B------:R-:W-:Y:S02]  /*0fe0*/  IMAD.WIDE.U32 R14, R12, c[0x0][0x1e8], R14 ;  /* 0x00007a000c0e7a25 */ /* 0x000fe400078e000e */
[----:B------:R5:W-:Y:S01]  /*0ff0*/  @!P1 LDGSTS.E.BYPASS.LTC128B.128 [R132+0x20100], [R30.64], !P5 ;  /* 0x201000001e849fae */ /* 0x000be2000e901d52 */
[----:B----4-:R-:W-:Y:S01]  /*1000*/  @!P0 LEA R24, P1, R10, R22, 0x1 ;  /* 0x000000160a188211 */ /* 0x010fe200078208ff */
[----:B------:R-:W-:Y:S02]  /*1010*/  IMAD R192, R12, c[0x0][0x1ec], R13 ;  /* 0x00007b000cc07a24 */ /* 0x000fe400078e020d */
[----:B------:R-:W-:Y:S01]  /*1020*/  IMAD.WIDE.U32 R26, R8, c[0x0][0x208], R10 ;  /* 0x00008200081a7a25 */ /* 0x000fe200078e000a */
[----:B------:R-:W-:Y:S02]  /*1030*/  @!P0 LEA.HI.X R25, R10, R23, R11, 0x1, P1 ;  /* 0x000000170a198211 */ /* 0x000fe400008f0c0b */
[----:B------:R-:W-:Y:S01]  /*1040*/  ISETP.GE.AND P1, PT, R6, UR4, PT ;  /* 0x0000000406007c0c */ /* 0x000fe2000bf26270 */
[----:B------:R-:W-:Y:S01]  /*1050*/  IMAD.IADD R193, R15, 0x1, R192 ;  /* 0x000000010fc17824 */ /* 0x000fe200078e02c0 */
[----:B------:R-:W-:Y:S01]  /*1060*/  @!P0 SHF.R.S32.HI R15, RZ, 0x1f, R4 ;  /* 0x0000001fff0f8819 */ /* 0x000fe20000011404 */
[----:B------:R-:W-:Y:S01]  /*1070*/  IMAD.MOV.U32 R192, RZ, RZ, R14 ;  /* 0x000000ffffc07224 */ /* 0x000fe200078e000e */
[----:B------:R-:W-:Y:S01]  /*1080*/  @!P0 SHF.R.S32.HI R14, RZ, 0x1f, R3 ;  /* 0x0000001fff0e8819 */ /* 0x000fe20000011403 */
[----:B------:R-:W-:Y:S01]  /*1090*/  IMAD R7, R7, c[0x0][0x210], RZ ;  /* 0x0000840007077a24 */ /* 0x000fe200078e02ff */
[-C--:B------:R-:W-:Y:S01]  /*10a0*/  @!P0 LEA.HI R15, R15, R4.reuse, RZ, 0x3 ;  /* 0x000000040f0f8211 */ /* 0x080fe200078f18ff */
[----:B------:R-:W-:Y:S01]  /*10b0*/  IMAD.IADD R27, R27, 0x1, R9 ;  /* 0x000000011b1b7824 */ /* 0x000fe200078e0209 */
[-C--:B------:R-:W-:Y:S01]  /*10c0*/  @!P0 LEA.HI R14, R14, R3.reuse, RZ, 0x3 ;  /* 0x000000030e0e8211 */ /* 0x080fe200078f18ff */
[C---:B------:R-:W-:Y:S01]  /*10d0*/  IMAD R7, R12.reuse, c[0x0][0x214], R7 ;  /* 0x000085000c077a24 */ /* 0x040fe200078e0207 */
[----:B------:R-:W-:Y:S01]  /*10e0*/  @!P2 SHF.R.S32.HI R9, RZ, 0x1f, R4 ;  /* 0x0000001fff09a819 */ /* 0x000fe20000011404 */
[----:B------:R-:W-:Y:S01]  /*10f0*/  IMAD.WIDE.U32 R12, R12, c[0x0][0x210], R26 ;  /* 0x000084000c0c7a25 */ /* 0x000fe200078e001a */
[----:B--2---:R-:W-:Y:S01]  /*1100*/  SHFL.IDX PT, R20, R17, 0x2, 0x181f ;  /* 0x00581f0011147f89 */ /* 0x004fe200000e0000 */
[----:B------:R-:W-:Y:S01]  /*1110*/  @!P2 SHF.R.S32.HI R6, RZ, 0x1f, R3 ;  /* 0x0000001fff06a819 */ /* 0x000fe20000011403 */
[----:B------:R-:W-:Y:S01]  /*1120*/  @UP0 UIADD3 UR4, UR17, -0x2, URZ ;  /* 0xfffffffe11040890 */ /* 0x000fe2000fffe03f */
[----:B------:R-:W-:Y:S01]  /*1130*/  @!P0 LOP3.LUT R15, R15, 0xfffffff8, RZ, 0xc0, !PT ;  /* 0xfffffff80f0f8812 */ /* 0x000fe200078ec0ff */
[----:B------:R-:W2:Y:S01]  /*1140*/  SHFL.IDX PT, R21, R16, 0x2, 0x181f ;  /* 0x00581f0010157f89 */ /* 0x000ea200000e0000 */
[----:B------:R-:W-:Y:S01]  /*1150*/  @!P0 LOP3.LUT R27, R14, 0xfffffff8, RZ, 0xc0, !PT ;  /* 0xfffffff80e1b8812 */ /* 0x000fe200078ec0ff */
[----:B------:R-:W-:Y:S01]  /*1160*/  @UP0 USHF.R.S32.HI UR5, URZ, 0x1f, UR4 ;  /* 0x0000001f3f050899 */ /* 0x000fe20008011404 */
[----:B------:R-:W-:Y:S01]  /*1170*/  @!P2 LEA.HI R9, R9, R4, RZ, 0x3 ;  /* 0x000000040909a211 */ /* 0x000fe200078f18ff */
[----:B-----5:R4:W5:Y:S01]  /*1180*/  SHFL.IDX PT, R30, R17, 0x3, 0x181f ;  /* 0x00781f00111e7f89 */ /* 0x02096200000e0000 */
[-C--:B------:R-:W-:Y:S01]  /*1190*/  @!P2 LEA.HI R6, R6, R3.reuse, RZ, 0x3 ;  /* 0x000000030606a211 */ /* 0x080fe200078f18ff */
[--C-:B------:R-:W-:Y:S01]  /*11a0*/  @!P0 IMAD.WIDE R32, R15, 0x2, R22.reuse ;  /* 0x000000020f208825 */ /* 0x100fe200078e0216 */
[----:B------:R-:W-:Y:S01]  /*11b0*/  @!P2 LOP3.LUT R9, R9, 0xfffffff8, RZ, 0xc0, !PT ;  /* 0xfffffff80909a812 */ /* 0x000fe200078ec0ff */
[----:B------:R-:W5:Y:S01]  /*11c0*/  SHFL.IDX PT, R31, R16, 0x3, 0x181f ;  /* 0x00781f00101f7f89 */ /* 0x000f6200000e0000 */
[----:B-1----:R-:W-:Y:S01]  /*11d0*/  @!P2 LOP3.LUT R29, R6, 0xfffffff8, RZ, 0xc0, !PT ;  /* 0xfffffff8061da812 */ /* 0x002fe200078ec0ff */
[----:B------:R-:W-:Y:S01]  /*11e0*/  @!P0 IMAD.WIDE R34, R27, 0x2, R22 ;  /* 0x000000021b228825 */ /* 0x000fe200078e0216 */
[----:B------:R-:W-:Y:S01]  /*11f0*/  @!P1 SHF.R.S32.HI R6, RZ, 0x1f, R3 ;  /* 0x0000001fff069819 */ /* 0x000fe20000011403 */
[----:B------:R1:W-:Y:S03]  /*1200*/  @!P0 LDGSTS.E.BYPASS.LTC128B.128 [R132+0x19100], [R24.64], !P3 ;  /* 0x1910000018848fae */ /* 0x0003e6000d901d52 */
[----:B------:R-:W-:Y:S01]  /*1210*/  @!P1 LEA.HI R6, R6, R3, RZ, 0x3 ;  /* 0x0000000306069211 */ /* 0x000fe200078f18ff */
[----:B------:R3:W-:Y:S04]  /*1220*/  @!P0 LDGSTS.E.BYPASS.LTC128B.128 [R132+0x1d100], [R32.64], !P4 ;  /* 0x1d10000020848fae */ /* 0x0007e8000e101d52 */
[----:B------:R3:W-:Y:S01]  /*1230*/  @!P0 LDGSTS.E.BYPASS.LTC128B.128 [R132+0x21100], [R34.64], !P5 ;  /* 0x2110000022848fae */ /* 0x0007e2000e901d52 */
[----:B--2---:R-:W-:Y:S01]  /*1240*/  @!P2 IMAD.WIDE R14, R9, 0x2, R20 ;  /* 0x00000002090ea825 */ /* 0x004fe200078e0214 */
[----:B------:R-:W-:-:S02]  /*1250*/  @!P1 SHF.R.S32.HI R9, RZ, 0x1f, R4 ;  /* 0x0000001fff099819 */ /* 0x000fc40000011404 */
[----:B----4-:R-:W-:Y:S01]  /*1260*/  @!P1 LOP3.LUT R17, R6, 0xfffffff8, RZ, 0xc0, !PT ;  /* 0xfffffff806119812 */ /* 0x010fe200078ec0ff */
[----:B------:R-:W-:Y:S01]  /*1270*/  @!P2 IMAD.WIDE R22, R29, 0x2, R20 ;  /* 0x000000021d16a825 */ /* 0x000fe200078e0214 */
[C---:B------:R-:W-:Y:S02]  /*1280*/  @!P2 LEA R20, P0, R10.reuse, R20, 0x1 ;  /* 0x000000140a14a211 */ /* 0x040fe400078008ff */
[----:B------:R-:W-:Y:S01]  /*1290*/  @!P1 LEA.HI R9, R9, R4, RZ, 0x3 ;  /* 0x0000000409099211 */ /* 0x000fe200078f18ff */
[----:B------:R-:W-:Y:S01]  /*12a0*/  IMAD.U32 R6, RZ, RZ, UR16 ;  /* 0x00000010ff067e24 */ /* 0x000fe2000f8e00ff */
[C-C-:B------:R-:W-:Y:S02]  /*12b0*/  @!P2 LEA.HI.X R21, R10.reuse, R21, R11.reuse, 0x1, P0 ;  /* 0x000000150a15a211 */ /* 0x140fe400000f0c0b */
[C---:B-----5:R-:W-:Y:S02]  /*12c0*/  @!P1 LEA R26, P0, R10.reuse, R30, 0x1 ;  /* 0x0000001e0a1a9211 */ /* 0x060fe400078008ff */
[----:B------:R-:W-:Y:S01]  /*12d0*/  @!P1 LOP3.LUT R9, R9, 0xfffffff8, RZ, 0xc0, !PT ;  /* 0xfffffff809099812 */ /* 0x000fe200078ec0ff */
[----:B------:R2:W-:Y:S01]  /*12e0*/  @!P2 LDGSTS.E.BYPASS.LTC128B.128 [R132+0x1a100], [R20.64], !P3 ;  /* 0x1a1000001484afae */ /* 0x0005e2000d901d52 */
[----:B------:R-:W-:Y:S01]  /*12f0*/  @!P1 LEA.HI.X R27, R10, R31, R11, 0x1, P0 ;  /* 0x0000001f0a1b9211 */ /* 0x000fe200000f0c0b */
[----:B------:R-:W-:Y:S01]  /*1300*/  IMAD.U32 R11, RZ, RZ, UR14 ;  /* 0x0000000eff0b7e24 */ /* 0x000fe2000f8e00ff */
[----:B------:R-:W-:Y:S01]  /*1310*/  PLOP3.LUT P0, PT, PT, PT, UP0, 0x80, 0x0 ;  /* 0x000000000000781c */ /* 0x000fe20003f0f008 */
[----:B-1----:R-:W-:Y:S01]  /*1320*/  @!P1 IMAD.WIDE R24, R9, 0x2, R30 ;  /* 0x0000000209189825 */ /* 0x002fe200078e021e */
[----:B------:R1:W-:Y:S01]  /*1330*/  @!P2 LDGSTS.E.BYPASS.LTC128B.128 [R132+0x1e100], [R14.64], !P4 ;  /* 0x1e1000000e84afae */ /* 0x0003e2000e101d52 */
[----:B------:R-:W-:-:S02]  /*1340*/  IADD3 R8, -R6, c[0x0][0x1d0], -R8 ;  /* 0x0000740006087a10 */ /* 0x000fc40007ffe908 */
[----:B------:R-:W-:Y:S01]  /*1350*/  @!P1 IMAD.WIDE R30, R17, 0x2, R30 ;  /* 0x00000002111e9825 */ /* 0x000fe200078e021e */
[----:B------:R4:W-:Y:S01]  /*1360*/  @!P2 LDGSTS.E.BYPASS.LTC128B.128 [R132+0x22100], [R22.64], !P5 ;  /* 0x221000001684afae */ /* 0x0009e2000e901d52 */
[----:B------:R-:W-:Y:S02]  /*1370*/  PLOP3.LUT P2, PT, PT, PT, UP0, 0x80, 0x0 ;  /* 0x000000000000781c */ /* 0x000fe40003f4f008 */
[----:B------:R-:W-:Y:S01]  /*1380*/  IMAD.U32 R17, RZ, RZ, UR4 ;  /* 0x00000004ff117e24 */ /* 0x000fe2000f8e00ff */
[----:B------:R5:W-:Y:S01]  /*1390*/  @!P1 LDGSTS.E.BYPASS.LTC128B.128 [R132+0x1b100], [R26.64], !P3 ;  /* 0x1b1000001a849fae */ /* 0x000be2000d901d52 */
[----:B------:R-:W-:Y:S01]  /*13a0*/  @UP0 UIMAD UR4, UR9, UR4, URZ ;  /* 0x00000004090402a4 */ /* 0x000fe2000f8e023f */
[----:B------:R-:W-:Y:S01]  /*13b0*/  PLOP3.LUT P3, PT, PT, PT, UP0, 0x80, 0x0 ;  /* 0x000000000000781c */ /* 0x000fe20003f6f008 */
[----:B------:R-:W-:Y:S01]  /*13c0*/  IMAD.U32 R9, RZ, RZ, UR22 ;  /* 0x00000016ff097e24 */ /* 0x000fe2000f8e00ff */
[----:B------:R5:W-:Y:S01]  /*13d0*/  @!P1 LDGSTS.E.BYPASS.LTC128B.128 [R132+0x1f100], [R24.64], !P4 ;  /* 0x1f10000018849fae */ /* 0x000be2000e101d52 */
[----:B------:R-:W-:Y:S01]  /*13e0*/  ISETP.GE.AND P4, PT, R8, 0x1, PT ;  /* 0x000000010800780c */ /* 0x000fe20003f86270 */
[----:B------:R-:W-:-:S02]  /*13f0*/  @UP0 UIMAD UR4, UR5, UR15, UR4 ;  /* 0x0000000f050402a4 */ /* 0x000fc4000f8e0204 */
[----:B------:R1:W-:Y:S01]  /*1400*/  @!P1 LDGSTS.E.BYPASS.LTC128B.128 [R132+0x23100], [R30.64], !P5 ;  /* 0x231000001e849fae */ /* 0x0003e2000e901d52 */
[----:B------:R-:W-:Y:S02]  /*1410*/  PLOP3.LUT P5, PT, PT, PT, UP0, 0x80, 0x0 ;  /* 0x000000000000781c */ /* 0x000fe40003faf008 */
[----:B------:R-:W-:Y:S01]  /*1420*/  PLOP3.LUT P1, PT, PT, PT, UP0, 0x80, 0x0 ;  /* 0x000000000000781c */ /* 0x000fe20003f2f008 */
[----:B------:R-:W0:Y:S01]  /*1430*/  LDGDEPBAR ;  /* 0x00000000000079af */ /* 0x000e220000000000 */
[----:B--2---:R-:W-:Y:S02]  /*1440*/  IMAD.IADD R21, R13, 0x1, R7 ;  /* 0x000000010d157824 */ /* 0x004fe400078e0207 */
[----:B------:R-:W-:Y:S02]  /*1450*/  IMAD.U32 R7, RZ, RZ, UR14 ;  /* 0x0000000eff077e24 */ /* 0x000fe4000f8e00ff */
[----:B------:R-:W-:Y:S01]  /*1460*/  IMAD.MOV.U32 R20, RZ, RZ, R12 ;  /* 0x000000ffff147224 */ /* 0x000fe200078e000c */
[----:B---3--:R-:W-:Y:S01]  /*1470*/  @P6 SHF.R.S32.HI R191, RZ, 0x1f, R18 ;  /* 0x0000001fffbf6819 */ /* 0x008fe20000011412 */
[----:B------:R-:W-:-:S02]  /*1480*/  @!P6 IMAD.MOV.U32 R191, RZ, RZ, R19 ;  /* 0x000000ffffbfe224 */ /* 0x000fc400078e0013 */
[----:B------:R-:W-:Y:S02]  /*1490*/  @P6 IMAD.MOV.U32 R190, RZ, RZ, R18 ;  /* 0x000000ffffbe6224 */ /* 0x000fe400078e0012 */
[----:B------:R-:W-:Y:S01]  /*14a0*/  @!P6 IMAD.MOV.U32 R190, RZ, RZ, R0 ;  /* 0x000000ffffbee224 */ /* 0x000fe200078e0000 */
[----:B------:R-:W-:Y:S01]  /*14b0*/  BAR.SYNC.DEFER_BLOCKING 0x0 ;  /* 0x0000000000007b1d */ /* 0x000fe20000010000 */
[----:B------:R-:W-:Y:S01]  /*14c0*/  IMAD R199, R191, c[0x0][0x1f0], RZ ;  /* 0x00007c00bfc77a24 */ /* 0x000fe200078e02ff */
[----:B------:R-:W-:Y:S01]  /*14d0*/  PLOP3.LUT P6, PT, PT, PT, UP0, 0x80, 0x0 ;  /* 0x000000000000781c */ /* 0x000fe20003fcf008 */
[----:B------:R-:W-:-:S04]  /*14e0*/  IMAD.WIDE.U32 R192, R190, c[0x0][0x1f0], R192 ;  /* 0x00007c00bec07a25 */ /* 0x000fc800078e00c0 */
[----:B------:R-:W-:Y:S02]  /*14f0*/  IMAD R199, R190, c[0x0][0x1f4], R199 ;  /* 0x00007d00bec77a24 */ /* 0x000fe400078e02c7 */
[----:B------:R-:W-:Y:S02]  /*1500*/  IMAD.MOV.U32 R198, RZ, RZ, R192 ;  /* 0x000000ffffc67224 */ /* 0x000fe400078e00c0 */
[----:B------:R-:W-:Y:S02]  /*1510*/  IMAD.IADD R199, R193, 0x1, R199 ;  /* 0x00000001c1c77824 */ /* 0x000fe400078e02c7 */
[----:B------:R-:W-:Y:S02]  /*1520*/  IMAD.U32 R18, RZ, RZ, UR13 ;  /* 0x0000000dff127e24 */ /* 0x000fe4000f8e00ff */
[----:B------:R-:W-:Y:S01]  /*1530*/  @P0 IMAD.WIDE.U32 R16, R17, UR15, R198 ;  /* 0x0000000f11100c25 */ /* 0x000fe2000f8e00c6 */
[----:B------:R-:W-:-:S03]  /*1540*/  ISETP.GT.AND P0, PT, R8, 0x20, PT ;  /* 0x000000200800780c */ /* 0x000fc60003f04270 */
[----:B----4-:R-:W-:Y:S01]  /*1550*/  IMAD.WIDE.U32 R22, R9, UR15, R198 ;  /* 0x0000000f09167c25 */ /* 0x010fe2000f8e00c6 */
[----:B-1----:R-:W-:Y:S02]  /*1560*/  @P6 LEA R14, P6, R16, c[0x0][0x1c8], 0x1 ;  /* 0x00007200100e6a11 */ /* 0x002fe400078c08ff */
[----:B------:R-:W-:Y:S01]  /*1570*/  @P5 IADD3 R15, R17, UR4, RZ ;  /* 0x00000004110f5c10 */ /* 0x000fe2000fffe0ff */
[----:B------:R-:W-:Y:S01]  /*1580*/  IMAD R195, R191, c[0x0][0x218], RZ ;  /* 0x00008600bfc37a24 */ /* 0x000fe200078e02ff */
[----:B------:R-:W-:Y:S01]  /*1590*/  @P2 LEA R0, P2, R11, R14, 0x1 ;  /* 0x0000000e0b002211 */ /* 0x000fe200078408ff */
[----:B------:R-:W-:Y:S01]  /*15a0*/  ULDC.64 UR4, c[0x0][0x208] ;  /* 0x0000820000047ab9 */ /* 0x000fe20000000a00 */
[----:B------:R-:W-:Y:S01]  /*15b0*/  IADD3 R9, R23, UR24, RZ ;  /* 0x0000001817097c10 */ /* 0x000fe2000fffe0ff */
[----:B------:R-:W-:Y:S01]  /*15c0*/  USHF.L.U32 UR24, UR4, 0x6, URZ ;  /* 0x0000000604187899 */ /* 0x000fe2000800063f */
[----:B------:R-:W-:Y:S01]  /*15d0*/  IMAD R195, R190, c[0x0][0x21c], R195 ;  /* 0x00008700bec37a24 */ /* 0x000fe200078e02c3 */
[----:B------:R-:W-:Y:S01]  /*15e0*/  @P0 IADD3 R12, P5, R22, UR14, RZ ;  /* 0x0000000e160c0c10 */ /* 0x000fe2000ffbe0ff */
[----:B------:R-:W-:Y:S01]  /*15f0*/  USHF.L.U64.HI UR23, UR4, UR23, UR5 ;  /* 0x0000001704177299 */ /* 0x000fe20008010205 */
[----:B------:R-:W-:Y:S01]  /*1600*/  IMAD.WIDE.U32 R190, R190, c[0x0][0x218], R20 ;  /* 0x00008600bebe7a25 */ /* 0x000fe200078e0014 */
[----:B------:R-:W-:Y:S01]  /*1610*/  USHF.L.U64.HI UR11, UR4, UR11, UR5 ;  /* 0x0000000b040b7299 */ /* 0x000fe20008010205 */
[----:B------:R-:W-:Y:S01]  /*1620*/  @P3 LEA.HI.X R15, R16, c[0x0][0x1cc], R15, 0x1, P6 ;  /* 0x00007300100f3a11 */ /* 0x000fe200030f0c0f */
[----:B------:R-:W-:Y:S01]  /*1630*/  UIMAD UR12, UR23, UR22, URZ ;  /* 0x00000016170c72a4 */ /* 0x000fe2000f8e023f */
[C---:B------:R-:W-:Y:S01]  /*1640*/  @P4 LEA R16, P3, R22.reuse, c[0x0][0x1c8], 0x1 ;  /* 0x0000720016104a11 */ /* 0x040fe200078608ff */
[----:B------:R-:W-:Y:S01]  /*1650*/  IMAD.IADD R195, R191, 0x1, R195 ;  /* 0x00000001bfc37824 */ /* 0x000fe200078e02c3 */
[----:B------:R-:W-:Y:S01]  /*1660*/  @P1 LEA.HI.X R7, R7, R15, R18, 0x1, P2 ;  /* 0x0000000f07071211 */ /* 0x000fe200010f0c12 */
[----:B------:R-:W-:Y:S01]  /*1670*/  IMAD.MOV.U32 R194, RZ, RZ, R190 ;  /* 0x000000ffffc27224 */ /* 0x000fe200078e00be */
[----:B------:R-:W-:Y:S01]  /*1680*/  @P4 LEA.HI.X R17, R22, c[0x0][0x1cc], R9, 0x1, P3 ;  /* 0x0000730016114a11 */ /* 0x000fe200018f0c09 */
[----:B------:R-:W-:Y:S01]  /*1690*/  UIMAD UR12, UR21, UR24, UR12 ;  /* 0x00000018150c72a4 */ /* 0x000fe2000f8e020c */
[----:B------:R-:W-:Y:S01]  /*16a0*/  ISETP.GE.AND P3, PT, R10, c[0x0][0x1d4], PT ;  /* 0x000075000a007a0c */ /* 0x000fe20003f66270 */
[----:B------:R-:W-:Y:S01]  /*16b0*/  @UP0 UIADD3 UR5, UR17, -0x2, URZ ;  /* 0xfffffffe11050890 */ /* 0x000fe2000fffe03f */
[----:B------:R-:W-:-:S02]  /*16c0*/  ISETP.GE.AND P2, PT, R4, c[0x0][0x1d4], PT ;  /* 0x0000750004007a0c */ /* 0x000fc40003f46270 */
[----:B------:R-:W-:Y:S02]  /*16d0*/  ISETP.GE.AND P1, PT, R3, c[0x0][0x1d4], PT ;  /* 0x0000750003007a0c */ /* 0x000fe40003f26270 */
[----:B------:R-:W-:Y:S02]  /*16e0*/  @P0 IADD3.X R9, R9, UR13, RZ, P5, !PT ;  /* 0x0000000d09090c10 */ /* 0x000fe4000affe4ff */
[----:B------:R-:W-:Y:S02]  /*16f0*/  @P0 LEA R18, P6, R12, c[0x0][0x1c8], 0x1 ;  /* 0x000072000c120a11 */ /* 0x000fe400078c08ff */
[----:B------:R-:W-:Y:S02]  /*1700*/  ISETP.GE.AND P5, PT, R10, c[0x0][0x1d4], PT ;  /* 0x000075000a007a0c */ /* 0x000fe40003fa6270 */
[----:B------:R-:W-:Y:S01]  /*1710*/  @P0 LEA.HI.X R19, R12, c[0x0][0x1cc], R9, 0x1, P6 ;  /* 0x000073000c130a11 */ /* 0x000fe200030f0c09 */
[----:B------:R-:W-:Y:S01]  /*1720*/  IMAD.U32 R9, RZ, RZ, UR24 ;  /* 0x00000018ff097e24 */ /* 0x000fe2000f8e00ff */
[----:B------:R-:W-:Y:S01]  /*1730*/  @!PT LDS RZ, [RZ] ;  /* 0x00000000fffff984 */ /* 0x000fe20000000800 */
[----:B------:R-:W-:Y:S01]  /*1740*/  @!PT LDS RZ, [RZ] ;  /* 0x00000000fffff984 */ /* 0x000fe20000000800 */
[----:B------:R-:W-:Y:S01]  /*1750*/  @!PT LDS RZ, [RZ] ;  /* 0x00000000fffff984 */ /* 0x000fe20000000800 */
[----:B------:R1:W-:Y:S01]  /*1760*/  @P4 LDGSTS.E.BYPASS.LTC128B.128 [R132+0xc100], [R16.64], !P3 ;  /* 0x0c10000010844fae */ /* 0x0003e2000d901d52 */
[----:B------:R-:W-:-:S02]  /*1770*/  ISETP.LT.OR P6, PT, R8, 0x1, P5 ;  /* 0x000000010800780c */ /* 0x000fc40002fc1670 */
[----:B------:R-:W-:Y:S01]  /*1780*/  IMAD.WIDE.U32 R10, R9, UR22, R194 ;  /* 0x00000016090a7c25 */ /* 0x000fe2000f8e00c2 */
[----:B------:R1:W-:Y:S01]  /*1790*/  @P4 LDGSTS.E.BYPASS.LTC128B.128 [R132+0xe100], [R16.64+0x80], !P2 ;  /* 0x0e10008010844fae */ /* 0x0003e2000d101d52 */
[----:B------:R-:W-:-:S03]  /*17a0*/  ISETP.LT.OR P5, PT, R8, 0x21, P5 ;  /* 0x000000210800780c */ /* 0x000fc60002fa1670 */
[----:B------:R1:W-:Y:S01]  /*17b0*/  @P4 LDGSTS.E.BYPASS.LTC128B.128 [R132+0x10100], [R16.64+0x100], !P1 ;  /* 0x1010010010844fae */ /* 0x0003e2000c901d52 */
[----:B------:R-:W-:Y:S02]  /*17c0*/  ISETP.GE.AND P4, PT, R4, c[0x0][0x1d4], PT ;  /* 0x0000750004007a0c */ /* 0x000fe40003f86270 */
[----:B------:R-:W-:Y:S01]  /*17d0*/  IADD3 R4, R11, UR12, RZ ;  /* 0x0000000c0b047c10 */ /* 0x000fe2000fffe0ff */
[----:B------:R2:W-:Y:S01]  /*17e0*/  @P0 LDGSTS.E.BYPASS.LTC128B.128 [R132+0xd100], [R18.64], !P3 ;  /* 0x0d10000012840fae */ /* 0x0005e2000d901d52 */
[----:B------:R-:W-:Y:S02]  /*17f0*/  USHF.L.U32 UR12, UR4, 0x5, URZ ;  /* 0x00000005040c7899 */ /* 0x000fe4000800063f */
[----:B------:R-:W-:Y:S01]  /*1800*/  @UP0 USHF.R.S32.HI UR4, URZ, 0x1f, UR5 ;  /* 0x0000001f3f040899 */ /* 0x000fe20008011405 */
[----:B------:R2:W-:Y:S01]  /*1810*/  @P0 LDGSTS.E.BYPASS.LTC128B.128 [R132+0xf100], [R18.64+0x80], !P2 ;  /* 0x0f10008012840fae */ /* 0x0005e2000d101d52 */
[----:B------:R-:W-:Y:S02]  /*1820*/  USHF.L.U32 UR22, UR12, 0x1, URZ ;  /* 0x000000010c167899 */ /* 0x000fe4000800063f */
[----:B------:R-:W-:Y:S01]  /*1830*/  USHF.L.U64.HI UR21, UR12, 0x1, UR11 ;  /* 0x000000010c157899 */ /* 0x000fe2000801020b */
[----:B------:R2:W-:Y:S01]  /*1840*/  @P0 LDGSTS.E.BYPASS.LTC128B.128 [R132+0x11100], [R18.64+0x100], !P1 ;  /* 0x1110010012840fae */ /* 0x0005e2000c901d52 */
[----:B------:R-:W-:-:S03]  /*1850*/  LEA R12, P0, R10, c[0x0][0x1f8], 0x1 ;  /* 0x00007e000a0c7a11 */ /* 0x000fc600078008ff */
[----:B------:R-:W0:Y:S01]  /*1860*/  LDGDEPBAR ;  /* 0x00000000000079af */ /* 0x000e220000000000 */
[----:B------:R-:W-:Y:S02]  /*1870*/  LEA.HI.X R13, R10, c[0x0][0x1fc], R4, 0x1, P0 ;  /* 0x00007f000a0d7a11 */ /* 0x000fe400000f0c04 */
[C---:B------:R-:W-:Y:S02]  /*1880*/  ISETP.LT.OR P0, PT, R8.reuse, 0x1, P4 ;  /* 0x000000010800780c */ /* 0x040fe40002701670 */
[----:B------:R-:W-:Y:S01]  /*1890*/  ISETP.LT.OR P4, PT, R8, 0x21, P4 ;  /* 0x000000210800780c */ /* 0x000fe20002781670 */
[----:B------:R3:W-:Y:S01]  /*18a0*/  LDGSTS.E.BYPASS.LTC128B.128 [R132+0x100], [R12.64], !P6 ;  /* 0x001000000c847fae */ /* 0x0007e2000f101d52 */
[----:B------:R-:W-:Y:S02]  /*18b0*/  ISETP.GE.AND P6, PT, R3, c[0x0][0x1d4], PT ;  /* 0x0000750003007a0c */ /* 0x000fe40003fc6270 */
[----:B------:R-:W-:-:S04]  /*18c0*/  LEA.HI R4, R78, R5, RZ, 0x4 ;  /* 0x000000054e047211 */ /* 0x000fc800078f20ff */
[----:B------:R-:W-:-:S03]  /*18d0*/  LOP3.LUT R20, R4, 0xfffffff0, RZ, 0xc0, !PT ;  /* 0xfffffff004147812 */ /* 0x000fc600078ec0ff */
[----:B------:R3:W-:Y:S01]  /*18e0*/  LDGSTS.E.BYPASS.LTC128B.128 [R132+0x2100], [R12.64+0x80], !P0 ;  /* 0x021000800c847fae */ /* 0x0007e2000c101d52 */
[C---:B------:R-:W-:Y:S01]  /*18f0*/  ISETP.LT.OR P0, PT, R8.reuse, 0x1, P6 ;  /* 0x000000010800780c */ /* 0x040fe20003701670 */
[----:B------:R-:W-:Y:S01]  /*1900*/  IMAD.IADD R20, R5, 0x1, -R20 ;  /* 0x0000000105147824 */ /* 0x000fe200078e0a14 */
[----:B------:R-:W-:-:S04]  /*1910*/  ISETP.LT.OR P6, PT, R8, 0x21, P6 ;  /* 0x000000210800780c */ /* 0x000fc800037c1670 */
[----:B------:R-:W-:-:S04]  /*1920*/  SHF.R.S32.HI R3, RZ, 0x1f, R20 ;  /* 0x0000001fff037819 */ /* 0x000fc80000011414 */
[----:B------:R-:W-:-:S03]  /*1930*/  LEA.HI R3, R3, R20, RZ, 0x3 ;  /* 0x0000001403037211 */ /* 0x000fc600078f18ff */
[----:B------:R3:W-:Y:S01]  /*1940*/  LDGSTS.E.BYPASS.LTC128B.128 [R132+0x4100], [R12.64+0x100], !P0 ;  /* 0x041001000c847fae */ /* 0x0007e2000c101d52 */
[----:B------:R-:W-:-:S04]  /*1950*/  IADD3 R10, P0, R12, UR22, RZ ;  /* 0x000000160c0a7c10 */ /* 0x000fc8000ff1e0ff */
[----:B------:R-:W-:Y:S02]  /*1960*/  IADD3.X R11, R13, UR21, RZ, P0, !PT ;  /* 0x000000150d0b7c10 */ /* 0x000fe400087fe4ff */
[----:B------:R-:W-:-:S03]  /*1970*/  PLOP3.LUT P0, PT, PT, PT, UP0, 0x80, 0x0 ;  /* 0x000000000000781c */ /* 0x000fc60003f0f008 */
[----:B------:R4:W-:Y:S01]  /*1980*/  LDGSTS.E.BYPASS.LTC128B.128 [R132+0x1100], [R10.64], !P5 ;  /* 0x011000000a847fae */ /* 0x0009e2000e901d52 */
[----:B------:R-:W-:-:S03]  /*1990*/  PLOP3.LUT P5, PT, PT, PT, UP0, 0x80, 0x0 ;  /* 0x000000000000781c */ /* 0x000fc60003faf008 */
[----:B------:R4:W-:Y:S01]  /*19a0*/  LDGSTS.E.BYPASS.LTC128B.128 [R132+0x3100], [R10.64+0x80], !P4 ;  /* 0x031000800a847fae */ /* 0x0009e2000e101d52 */
[----:B------:R-:W-:-:S03]  /*19b0*/  PLOP3.LUT P4, PT, PT, PT, UP0, 0x80, 0x0 ;  /* 0x000000000000781c */ /* 0x000fc60003f8f008 */
[----:B------:R4:W-:Y:S01]  /*19c0*/  LDGSTS.E.BYPASS.LTC128B.128 [R132+0x5100], [R10.64+0x100], !P6 ;  /* 0x051001000a847fae */ /* 0x0009e2000f101d52 */
[----:B------:R-:W-:Y:S02]  /*19d0*/  PLOP3.LUT P6, PT, PT, PT, UP0, 0x80, 0x0 ;  /* 0x000000000000781c */ /* 0x000fe40003fcf008 */
[----:B------:R-:W-:Y:S01]  /*19e0*/  PLOP3.LUT P6, PT, PT, PT, UP0, 0x80, 0x0 ;  /* 0x000000000000781c */ /* 0x000fe20003fcf008 */
[----:B------:R-:W0:Y:S04]  /*19f0*/  LDGDEPBAR ;  /* 0x00000000000079af */ /* 0x000e280000000000 */
[----:B------:R1:W-:Y:S01]  /*1a00*/  @P5 LDGSTS.E.BYPASS.LTC128B.128 [R132+0x12100], [R14.64], !P3 ;  /* 0x121000000e845fae */ /* 0x0003e2000d901d52 */
[----:B------:R-:W-:Y:S02]  /*1a10*/  PLOP3.LUT P5, PT, PT, PT, UP0, 0x80, 0x0 ;  /* 0x000000000000781c */ /* 0x000fe40003faf008 */
[C---:B---3--:R-:W-:Y:S01]  /*1a20*/  LOP3.LUT R13, R3.reuse, 0xfffffff8, RZ, 0xc0, !PT ;  /* 0xfffffff8030d7812 */ /* 0x048fe200078ec0ff */
[----:B------:R1:W-:Y:S01]  /*1a30*/  @P4 LDGSTS.E.BYPASS.LTC128B.128 [R132+0x14100], [R14.64+0x80], !P2 ;  /* 0x141000800e844fae */ /* 0x0003e2000d101d52 */
[----:B------:R-:W-:Y:S01]  /*1a40*/  PLOP3.LUT P4, PT, PT, PT, UP0, 0x80, 0x0 ;  /* 0x000000000000781c */ /* 0x000fe20003f8f008 */
[----:B------:R-:W-:-:S02]  /*1a50*/  IMAD.SHL.U32 R3, R3, 0x40, RZ ;  /* 0x0000004003037824 */ /* 0x000fc400078e00ff */
[----:B------:R1:W-:Y:S01]  /*1a60*/  @P0 LDGSTS.E.BYPASS.LTC128B.128 [R132+0x16100], [R14.64+0x100], !P1 ;  /* 0x161001000e840fae */ /* 0x0003e2000c901d52 */
[----:B------:R-:W-:Y:S01]  /*1a70*/  PLOP3.LUT P0, PT, PT, PT, UP0, 0x80, 0x0 ;  /* 0x000000000000781c */ /* 0x000fe20003f0f008 */
[----:B------:R-:W-:-:S04]  /*1a80*/  IMAD.IADD R20, R20, 0x1, -R13 ;  /* 0x0000000114147824 */ /* 0x000fc800078e0a0d */
[----:B------:R-:W-:Y:S01]  /*1a90*/  IMAD.SHL.U32 R8, R20, 0x40, RZ ;  /* 0x0000004014087824 */ /* 0x000fe200078e00ff */
[----:B----4-:R-:W-:-:S04]  /*1aa0*/  SHF.R.S32.HI R11, RZ, 0x4, R4 ;  /* 0x00000004ff0b7819 */ /* 0x010fc80000011404 */
[----:B------:R-:W-:Y:S02]  /*1ab0*/  LOP3.LUT R13, R8, 0x1c0, RZ, 0xc0, !PT ;  /* 0x000001c0080d7812 */ /* 0x000fe400078ec0ff */
[----:B------:R-:W-:-:S04]  /*1ac0*/  LEA.HI R4, R4, R11, RZ, 0x1 ;  /* 0x0000000b04047211 */ /* 0x000fc800078f08ff */
[----:B------:R-:W-:-:S05]  /*1ad0*/  LOP3.LUT R4, R4, 0xfffffffe, RZ, 0xc0, !PT ;  /* 0xfffffffe04047812 */ /* 0x000fca00078ec0ff */
[----:B------:R-:W-:Y:S02]  /*1ae0*/  IMAD.IADD R11, R11, 0x1, -R4 ;  /* 0x000000010b0b7824 */ /* 0x000fe400078e0a04 */
[----:B------:R-:W-:Y:S02]  /*1af0*/  IMAD.SHL.U32 R4, R203, 0x40, RZ ;  /* 0x00000040cb047824 */ /* 0x000fe400078e00ff */
[----:B-1----:R-:W-:Y:S02]  /*1b00*/  @P6 IMAD.MOV.U32 R14, RZ, RZ, R0 ;  /* 0x000000ffff0e6224 */ /* 0x002fe400078e0000 */
[----:B------:R-:W-:Y:S01]  /*1b10*/  @P6 IMAD.MOV.U32 R15, RZ, RZ, R7 ;  /* 0x000000ffff0f6224 */ /* 0x000fe200078e0007 */
[----:B------:R-:W-:Y:S01]  /*1b20*/  LOP3.LUT R7, R4, 0x1c0, RZ, 0xc0, !PT ;  /* 0x000001c004077812 */ /* 0x000fe200078ec0ff */
[----:B------:R-:W-:Y:S01]  /*1b30*/  IMAD.SHL.U32 R0, R11, 0x8, RZ ;  /* 0x000000080b007824 */ /* 0x000fe200078e00ff */
[----:B------:R-:W-:Y:S02]  /*1b40*/  PLOP3.LUT P6, PT, PT, PT, UP0, 0x80, 0x0 ;  /* 0x000000000000781c */ /* 0x000fe40003fcf008 */
[----:B------:R1:W-:Y:S01]  /*1b50*/  @P5 LDGSTS.E.BYPASS.LTC128B.128 [R132+0x13100], [R14.64], !P3 ;  /* 0x131000000e845fae */ /* 0x0003e2000d901d52 */
[----:B------:R-:W-:-:S02]  /*1b60*/  LOP3.LUT R2, R7, 0x8, R2, 0xf8, !PT ;  /* 0x0000000807027812 */ /* 0x000fc400078ef802 */
[----:B------:R-:W-:Y:S01]  /*1b70*/  SHF.R.U32.HI R7, RZ, 0x3, R7 ;  /* 0x00000003ff077819 */ /* 0x000fe20000011607 */
[----:B------:R1:W-:Y:S01]  /*1b80*/  @P4 LDGSTS.E.BYPASS.LTC128B.128 [R132+0x15100], [R14.64+0x80], !P2 ;  /* 0x151000800e844fae */ /* 0x0003e2000d101d52 */
[----:B------:R-:W-:Y:S02]  /*1b90*/  LOP3.LUT R0, R13, 0x8, R0, 0xf8, !PT ;  /* 0x000000080d007812 */ /* 0x000fe400078ef800 */
[----:B------:R-:W-:Y:S01]  /*1ba0*/  SHF.R.U32.HI R13, RZ, 0x3, R13 ;  /* 0x00000003ff0d7819 */ /* 0x000fe2000001160d */
[----:B------:R1:W-:Y:S01]  /*1bb0*/  @P0 LDGSTS.E.BYPASS.LTC128B.128 [R132+0x17100], [R14.64+0x100], !P1 ;  /* 0x171001000e840fae */ /* 0x0003e2000c901d52 */
[----:B------:R-:W-:Y:S02]  /*1bc0*/  PLOP3.LUT P0, PT, PT, PT, UP0, 0x80, 0x0 ;  /* 0x000000000000781c */ /* 0x000fe40003f0f008 */
[----:B------:R-:W-:Y:S01]  /*1bd0*/  PLOP3.LUT P5, PT, PT, PT, UP0, 0x80, 0x0 ;  /* 0x000000000000781c */ /* 0x000fe20003faf008 */
[----:B------:R-:W0:Y:S01]  /*1be0*/  LDGDEPBAR ;  /* 0x00000000000079af */ /* 0x000e220000000000 */
[----:B------:R-:W-:-:S02]  /*1bf0*/  LOP3.LUT R2, R2, R7, RZ, 0x3c, !PT ;  /* 0x0000000702027212 */ /* 0x000fc400078e3cff */
[----:B------:R-:W-:Y:S02]  /*1c00*/  LOP3.LUT R0, R0, R13, RZ, 0x3c, !PT ;  /* 0x0000000d00007212 */ /* 0x000fe400078e3cff */
[----:B------:R-:W-:Y:S01]  /*1c10*/  PLOP3.LUT P4, PT, PT, PT, UP0, 0x80, 0x0 ;  /* 0x000000000000781c */ /* 0x000fe20003f8f008 */
[----:B------:R-:W-:Y:S01]  /*1c20*/  IMAD R184, R11, 0x200, R2 ;  /* 0x000002000bb87824 */ /* 0x000fe200078e0202 */
[----:B------:R-:W-:Y:S02]  /*1c30*/  LOP3.LUT R4, R0, 0xfffffe00, R3, 0xf8, !PT ;  /* 0xfffffe0000047812 */ /* 0x000fe400078ef803 */
[----:B------:R-:W-:Y:S01]  /*1c40*/  SHF.R.S32.HI R7, RZ, 0x5, R76 ;  /* 0x00000005ff077819 */ /* 0x000fe2000001144c */
[----:B------:R-:W-:Y:S01]  /*1c50*/  @P0 IMAD.WIDE.U32 R2, R9, UR5, R194 ;  /* 0x0000000509020c25 */ /* 0x000fe2000f8e00c2 */
[----:B------:R-:W-:Y:S01]  /*1c60*/  @UP0 UIMAD UR5, UR23, UR5, URZ ;  /* 0x00000005170502a4 */ /* 0x000fe2000f8e023f */
[----:B------:R-:W-:Y:S02]  /*1c70*/  PLOP3.LUT P0, PT, PT, PT, UP0, 0x80, 0x0 ;  /* 0x000000000000781c */ /* 0x000fe40003f0f008 */
[----:B------:R-:W-:Y:S01]  /*1c80*/  IMAD R0, R7, 0x400, R4 ;  /* 0x0000040007007824 */ /* 0x000fe200078e0204 */
[----:B------:R-:W-:Y:S01]  /*1c90*/  @P5 LEA R22, P5, R2, c[0x0][0x1f8], 0x1 ;  /* 0x00007e0002165a11 */ /* 0x000fe200078a08ff */
[----:B------:R-:W-:Y:S01]  /*1ca0*/  @UP0 UIMAD UR4, UR4, UR24, UR5 ;  /* 0x00000018040402a4 */ /* 0x000fe2000f8e0205 */
[----:B------:R-:W-:-:S02]  /*1cb0*/  IMAD.SHL.U32 R184, R184, 0x2, RZ ;  /* 0x00000002b8b87824 */ /* 0x000fc400078e00ff */
[----:B------:R-:W-:Y:S01]  /*1cc0*/  IMAD.SHL.U32 R16, R0, 0x2, RZ ;  /* 0x0000000200107824 */ /* 0x000fe200078e00ff */
[----:B------:R-:W-:Y:S02]  /*1cd0*/  @P6 IADD3 R80, P6, R22, UR22, RZ ;  /* 0x0000001616506c10 */ /* 0x000fe4000ffde0ff */
[----:B------:R-:W-:Y:S01]  /*1ce0*/  @P4 IADD3 R23, R3, UR4, RZ ;  /* 0x0000000403174c10 */ /* 0x000fe2000fffe0ff */
[----:B------:R-:W-:Y:S01]  /*1cf0*/  IMAD.MOV.U32 R3, RZ, RZ, 0x20 ;  /* 0x00000020ff037424 */ /* 0x000fe200078e00ff */
[----:B------:R-:W-:-:S04]  /*1d00*/  DEPBAR.LE SB0, 0x3 ;  /* 0x000080c00000791a */ /* 0x000fc80000000000 */
[----:B------:R-:W-:-:S04]  /*1d10*/  DEPBAR.LE SB0, 0x2 ;  /* 0x000080800000791a */ /* 0x000fc80000000000 */
[----:B------:R-:W-:Y:S01]  /*1d20*/  BAR.SYNC.DEFER_BLOCKING 0x0 ;  /* 0x0000000000007b1d */ /* 0x000fe20000010000 */
[----:B------:R-:W-:Y:S01]  /*1d30*/  @P0 LEA.HI.X R23, R2, c[0x0][0x1fc], R23, 0x1, P5 ;  /* 0x00007f0002170a11 */ /* 0x000fe200028f0c17 */
[----:B------:R-:W-:Y:S01]  /*1d40*/  IMAD.MOV.U32 R2, RZ, RZ, 0x10 ;  /* 0x00000010ff027424 */ /* 0x000fe200078e00ff */
[----:B------:R-:W-:Y:S02]  /*1d50*/  PLOP3.LUT P5, PT, PT, PT, UP0, 0x80, 0x0 ;  /* 0x000000000000781c */ /* 0x000fe40003faf008 */
[----:B------:R-:W-:Y:S01]  /*1d60*/  LOP3.LUT P4, RZ, R20, 0x2, RZ, 0xc0, !PT ;  /* 0x0000000214ff7812 */ /* 0x000fe2000788c0ff */
[----:B------:R-:W-:Y:S01]  /*1d70*/  ULDC UR4, c[0x0][0x1d0] ;  /* 0x0000740000047ab9 */ /* 0x000fe20000000800 */
[----:B------:R-:W-:Y:S01]  /*1d80*/  PLOP3.LUT P0, PT, PT, PT, UP0, 0x80, 0x0 ;  /* 0x000000000000781c */ /* 0x000fe20003f0f008 */
[----:B------:R-:W-:Y:S01]  /*1d90*/  UIADD3 UR4, -UR16, UR4, UR6 ;  /* 0x0000000410047290 */ /* 0x000fe2000fffe106 */
[----:B------:R-:W-:Y:S02]  /*1da0*/  SEL R2, R2, 0xfffffff0, !P4 ;  /* 0xfffffff002027807 */ /* 0x000fe40006000000 */
[----:B------:R-:W-:Y:S01]  /*1db0*/  LOP3.LUT P4, RZ, R203, 0x2, RZ, 0xc0, !PT ;  /* 0x00000002cbff7812 */ /* 0x000fe2000788c0ff */
[----:B------:R-:W-:Y:S01]  /*1dc0*/  ULDC UR16, c[0x0][0x324] ;  /* 0x0000c90000107ab9 */ /* 0x000fe20000000800 */
[----:B------:R-:W-:Y:S01]  /*1dd0*/  LEA R186, R0, 0x18100, 0x1 ;  /* 0x0001810000ba7811 */ /* 0x000fe200078e08ff */
[----:B------:R-:W-:Y:S01]  /*1de0*/  IMAD.SHL.U32 R183, R2, 0x2, RZ ;  /* 0x0000000202b77824 */ /* 0x000fe200078e00ff */
[----:B------:R-:W-:Y:S01]  /*1df0*/  SEL R185, R3, 0xffffffe0, !P4 ;  /* 0xffffffe003b97807 */ /* 0x000fe20006000000 */
[----:B------:R-:W-:Y:S01]  /*1e00*/  IMAD.MOV.U32 R0, RZ, RZ, 0x40 ;  /* 0x00000040ff007424 */ /* 0x000fe200078e00ff */
[----:B------:R-:W-:Y:S01]  /*1e10*/  @P5 IADD3.X R81, R23, UR21, RZ, P6, !PT ;  /* 0x0000001517515c10 */ /* 0x000fe2000b7fe4ff */
[----:B------:R-:W-:Y:S01]  /*1e20*/  IMAD.IADD R182, R186, 0x1, R183 ;  /* 0x00000001bab67824 */ /* 0x000fe200078e02b7 */
[----:B------:R-:W-:Y:S01]  /*1e30*/  PLOP3.LUT P5, PT, PT, PT, UP0, 0x80, 0x0 ;  /* 0x000000000000781c */ /* 0x000fe20003faf008 */
[----:B------:R-:W-:Y:S01]  /*1e40*/  IMAD.IADD R77, R184, 0x1, R185 ;  /* 0x00000001b84d7824 */ /* 0x000fe200078e02b9 */
[----:B------:R-:W-:Y:S01]  /*1e50*/  PLOP3.LUT P6, PT, PT, PT, UP0, 0x80, 0x0 ;  /* 0x000000000000781c */ /* 0x000fe20003fcf008 */
[----:B------:R-:W-:Y:S01]  /*1e60*/  ULOP3.LUT UR16, URZ, UR16, URZ, 0x33, !UPT ;  /* 0x000000103f107292 */ /* 0x000fe2000f8e333f */
[----:B------:R-:W-:Y:S01]  /*1e70*/  PLOP3.LUT P0, PT, PT, PT, UP0, 0x80, 0x0 ;  /* 0x000000000000781c */ /* 0x000fe20003f0f008 */
[----:B--2---:R-:W-:Y:S04]  /*1e80*/  LDSM.16.M88.4 R16, [R16+0x18100] ;  /* 0x018100001010783b */ /* 0x004fe80000000200 */
[----:B------:R-:W1:Y:S04]  /*1e90*/  LDSM.16.M88.4 R8, [R184+0xc100] ;  /* 0x00c10000b808783b */ /* 0x000e680000000200 */
[----:B------:R-:W2:Y:S04]  /*1ea0*/  LDSM.16.M88.4 R52, [R184+0xc900] ;  /* 0x00c90000b834783b */ /* 0x000ea80000000200 */
[----:B------:R-:W3:Y:S04]  /*1eb0*/  LDSM.16.M88.4 R44, [R184+0xd100] ;  /* 0x00d10000b82c783b */ /* 0x000ee80000000200 */
[----:B-----5:R-:W4:Y:S04]  /*1ec0*/  LDSM.16.M88.4 R24, [R184+0xd900] ;  /* 0x00d90000b818783b */ /* 0x020f280000000200 */
[----:B------:R-:W-:Y:S04]  /*1ed0*/  LDSM.16.M88.4 R36, [R182] ;  /* 0x00000000b624783b */ /* 0x000fe80000000200 */
[----:B------:R-:W5:Y:S04]  /*1ee0*/  LDSM.16.M88.4 R72, [R77+0xc100] ;  /* 0x00c100004d48783b */ /* 0x000f680000000200 */
[----:B------:R-:W3:Y:S04]  /*1ef0*/  LDSM.16.M88.4 R68, [R77+0xc900] ;  /* 0x00c900004d44783b */ /* 0x000ee80000000200 */
[----:B------:R-:W4:Y:S04]  /*1f00*/  LDSM.16.M88.4 R64, [R77+0xd100] ;  /* 0x00d100004d40783b */ /* 0x000f280000000200 */
[----:B------:R-:W4:Y:S04]  /*1f10*/  LDSM.16.M88.4 R28, [R77+0xd900] ;  /* 0x00d900004d1c783b */ /* 0x000f280000000200 */
[----:B------:R-:W-:Y:S01]  /*1f20*/  @!PT LDS RZ, [RZ] ;  /* 0x00000000fffff984 */ /* 0x000fe20000000800 */
[----:B------:R-:W-:Y:S01]  /*1f30*/  @!PT LDS RZ, [RZ] ;  /* 0x00000000fffff984 */ /* 0x000fe20000000800 */
[----:B------:R-:W-:Y:S01]  /*1f40*/  @!PT LDS RZ, [RZ] ;  /* 0x00000000fffff984 */ /* 0x000fe20000000800 */
[----:B------:R3:W-:Y:S01]  /*1f50*/  @P5 LDGSTS.E.BYPASS.LTC128B.128 [R132+0x6100], [R22.64], !P3 ;  /* 0x0610000016845fae */ /* 0x0007e2000d901d52 */
[----:B------:R-:W-:-:S02]  /*1f60*/  PLOP3.LUT P5, PT, PT, PT, UP0, 0x80, 0x0 ;  /* 0x000000000000781c */ /* 0x000fc40003faf008 */
[----:B------:R-:W-:Y:S01]  /*1f70*/  PLOP3.LUT P5, PT, PT, PT, UP0, 0x80, 0x0 ;  /* 0x000000000000781c */ /* 0x000fe20003faf008 */
[----:B------:R4:W-:Y:S01]  /*1f80*/  @P6 LDGSTS.E.BYPASS.LTC128B.128 [R132+0x8100], [R22.64+0x80], !P2 ;  /* 0x0810008016846fae */ /* 0x0009e2000d101d52 */
[----:B------:R-:W-:Y:S01]  /*1f90*/  LOP3.LUT P6, RZ, R20, 0x4, RZ, 0xc0, !PT ;  /* 0x0000000414ff7812 */ /* 0x000fe200078cc0ff */
[C---:B-1----:R-:W-:Y:S02]  /*1fa0*/  HMMA.16816.F32.BF16 R12, R16.reuse, R8, RZ ;  /* 0x00000008100c723c */ /* 0x042fe400000418ff */
[----:B------:R4:W-:Y:S01]  /*1fb0*/  @P0 LDGSTS.E.BYPASS.LTC128B.128 [R132+0xa100], [R22.64+0x100], !P1 ;  /* 0x0a10010016840fae */ /* 0x0009e2000c901d52 */
[----:B------:R-:W-:Y:S02]  /*1fc0*/  LOP3.LUT P0, RZ, R203, 0x4, RZ, 0xc0, !PT ;  /* 0x00000004cbff7812 */ /* 0x000fe4000780c0ff */
[----:B------:R-:W-:Y:S02]  /*1fd0*/  SEL R3, R3, 0xffffffe0, !P6 ;  /* 0xffffffe003037807 */ /* 0x000fe40007000000 */
[----:B------:R-:W-:Y:S01]  /*1fe0*/  PLOP3.LUT P6, PT, PT, PT, UP0, 0x80, 0x0 ;  /* 0x000000000000781c */ /* 0x000fe20003fcf008 */
[----:B------:R-:W-:Y:S01]  /*1ff0*/  HMMA.16816.F32.BF16 R8, R16, R10, RZ ;  /* 0x0000000a1008723c */ /* 0x000fe200000418ff */
[----:B------:R-:W-:Y:S01]  /*2000*/  SEL R188, R0, 0xffffffc0, !P0 ;  /* 0xffffffc000bc7807 */ /* 0x000fe20004000000 */
[C---:B------:R-:W-:Y:S01]  /*2010*/  IMAD R181, R3.reuse, 0x2, R186 ;  /* 0x0000000203b57824 */ /* 0x040fe200078e02ba */
[----:B------:R-:W-:Y:S01]  /*2020*/  PLOP3.LUT P0, PT, PT, PT, UP0, 0x80, 0x0 ;  /* 0x000000000000781c */ /* 0x000fe20003f0f008 */
[----:B------:R-:W-:-:S02]  /*2030*/  IMAD R180, R3, 0x2, R182 ;  /* 0x0000000203b47824 */ /* 0x000fc400078e02b6 */
[----:B------:R-:W-:Y:S02]  /*2040*/  IMAD.IADD R0, R184, 0x1, R188 ;  /* 0x00000001b8007824 */ /* 0x000fe400078e02bc */
[----:B--2---:R-:W-:Y:S01]  /*2050*/  HMMA.16816.F32.BF16 R56, R16, R52, RZ ;  /* 0x000000341038723c */ /* 0x004fe200000418ff */
[----:B------:R-:W-:-:S03]  /*2060*/  IMAD.IADD R2, R188, 0x1, R77 ;  /* 0x00000001bc027824 */ /* 0x000fc600078e024d */
[----:B------:R1:W-:Y:S04]  /*2070*/  @P6 LDGSTS.E.BYPASS.LTC128B.128 [R132+0x7100], [R80.64], !P3 ;  /* 0x0710000050846fae */ /* 0x0003e8000d901d52 */
[----:B---3--:R-:W-:Y:S01]  /*2080*/  HMMA.16816.F32.BF16 R48, R16, R44, RZ ;  /* 0x0000002c1030723c */ /* 0x008fe200000418ff */
[----:B------:R1:W-:Y:S01]  /*2090*/  @P5 LDGSTS.E.BYPASS.LTC128B.128 [R132+0x9100], [R80.64+0x80], !P2 ;  /* 0x0910008050845fae */ /* 0x0003e2000d101d52 */
[----:B------:R-:W-:-:S03]  /*20a0*/  PLOP3.LUT P5, PT, PT, PT, UP3, 0x80, 0x0 ;  /* 0x000000000000781c */ /* 0x000fc60003faf038 */
[----:B------:R1:W-:Y:S01]  /*20b0*/  @P0 LDGSTS.E.BYPASS.LTC128B.128 [R132+0xb100], [R80.64+0x100], !P1 ;  /* 0x0b10010050840fae */ /* 0x0003e2000c901d52 */
[----:B------:R-:W-:Y:S02]  /*20c0*/  PLOP3.LUT P0, PT, PT, PT, UP3, 0x80, 0x0 ;  /* 0x000000000000781c */ /* 0x000fe40003f0f038 */
[C---:B------:R-:W-:Y:S01]  /*20d0*/  HMMA.16816.F32.BF16 R52, R16.reuse, R54, RZ ;  /* 0x000000361034723c */ /* 0x040fe200000418ff */
[----:B----4-:R-:W-:Y:S04]  /*20e0*/  LDSM.16.M88.4 R20, [R181] ;  /* 0x00000000b514783b */ /* 0x010fe80000000200 */
[----:B------:R-:W2:Y:S03]  /*20f0*/  LDSM.16.M88.4 R60, [R0+0xc100] ;  /* 0x00c10000003c783b */ /* 0x000ea60000000200 */
[C---:B------:R-:W-:Y:S01]  /*2100*/  HMMA.16816.F32.BF16 R44, R16.reuse, R46, RZ ;  /* 0x0000002e102c723c */ /* 0x040fe200000418ff */
[----:B------:R-:W3:Y:S04]  /*2110*/  LDSM.16.M88.4 R32, [R0+0xc900] ;  /* 0x00c900000020783b */ /* 0x000ee80000000200 */
[----:B------:R-:W0:Y:S03]  /*2120*/  LDGDEPBAR ;  /* 0x00000000000079af */ /* 0x000e260000000000 */
[C---:B------:R-:W-:Y:S08]  /*2130*/  HMMA.16816.F32.BF16 R40, R16.reuse, R24, RZ ;  /* 0x000000181028723c */ /* 0x040ff000000418ff */
[----:B------:R-:W-:Y:S01]  /*2140*/  HMMA.16816.F32.BF16 R16, R16, R26, RZ ;  /* 0x0000001a1010723c */ /* 0x000fe200000418ff */
[----:B------:R-:W4:Y:S07]  /*2150*/  LDSM.16.M88.4 R24, [R0+0xd100] ;  /* 0x00d100000018783b */ /* 0x000f2e0000000200 */
[C---:B-----5:R-:W-:Y:S08]  /*2160*/  HMMA.16816.F32.BF16 R12, R36.reuse, R72, R12 ;  /* 0x00000048240c723c */ /* 0x060ff0000004180c */
[C---:B------:R-:W-:Y:S01]  /*2170*/  HMMA.16816.F32.BF16 R8, R36.reuse, R74, R8 ;  /* 0x0000004a2408723c */ /* 0x040fe20000041808 */
[----:B------:R-:W5:Y:S07]  /*2180*/  LDSM.16.M88.4 R72, [R0+0xd900] ;  /* 0x00d900000048783b */ /* 0x000f6e0000000200 */
        /* <DEDUP_REMOVED lines=8> */
[----:B------:R-:W-:Y:S04]  /*2210*/  LDSM.16.M88.4 R28, [R180] ;  /* 0x00000000b41c783b */ /* 0x000fe80000000200 */
[----:B------:R-:W1:Y:S03]  /*2220*/  LDSM.16.M88.4 R16, [R2+0xc100] ;  /* 0x00c100000210783b */ /* 0x000e660000000200 */
[C---:B--2---:R-:W-:Y:S08]  /*2230*/  HMMA.16816.F32.BF16 R12, R20.reuse, R60, R12 ;  /* 0x0000003c140c723c */ /* 0x044ff0000004180c */
[C---:B------:R-:W-:Y:S01]  /*2240*/  HMMA.16816.F32.BF16 R8, R20.reuse, R62, R8 ;  /* 0x0000003e1408723c */ /* 0x040fe20000041808 */
[----:B------:R-:W2:Y:S07]  /*2250*/  LDSM.16.M88.4 R60, [R2+0xd100] ;  /* 0x00d10000023c783b */ /* 0x000eae0000000200 */
[C---:B---3--:R-:W-:Y:S08]  /*2260*/  HMMA.16816.F32.BF16 R56, R20.reuse, R32, R56 ;  /* 0x000000201438723c */ /* 0x048ff00000041838 */
[C---:B------:R-:W-:Y:S01]  /*2270*/  HMMA.16816.F32.BF16 R52, R20.reuse, R34, R52 ;  /* 0x000000221434723c */ /* 0x040fe20000041834 */
[----:B------:R-:W-:Y:S07]  /*2280*/  LDSM.16.M88.4 R32, [R186+0x4000] ;  /* 0x00400000ba20783b */ /* 0x000fee0000000200 */
[C---:B----4-:R-:W-:Y:S08]  /*2290*/  HMMA.16816.F32.BF16 R48, R20.reuse, R24, R48 ;  /* 0x000000181430723c */ /* 0x050ff00000041830 */
[C---:B------:R-:W-:Y:S01]  /*22a0*/  HMMA.16816.F32.BF16 R44, R20.reuse, R26, R44 ;  /* 0x0000001a142c723c */ /* 0x040fe2000004182c */
[----:B------:R-:W3:Y:S07]  /*22b0*/  LDSM.16.M88.4 R24, [R184+0xe100] ;  /* 0x00e10000b818783b */ /* 0x000eee0000000200 */
[C---:B-----5:R-:W-:Y:S08]  /*22c0*/  HMMA.16816.F32.BF16 R40, R20.reuse, R72, R40 ;  /* 0x000000481428723c */ /* 0x060ff00000041828 */
[----:B------:R-:W-:Y:S01]  /*22d0*/  HMMA.16816.F32.BF16 R36, R20, R74, R36 ;  /* 0x0000004a1424723c */ /* 0x000fe20000041824 */
[----:B------:R-:W4:Y:S04]  /*22e0*/  LDSM.16.M88.4 R20, [R184+0xe900] ;  /* 0x00e90000b814783b */ /* 0x000f280000000200 */
[----:B------:R-:W-:Y:S03]  /*22f0*/  LDSM.16.M88.4 R72, [R184+0xf900] ;  /* 0x00f90000b848783b */ /* 0x000fe60000000200 */
        /* <DEDUP_REMOVED lines=11> */
[----:B------:R-:W5:Y:S04]  /*23b0*/  LDSM.16.M88.4 R28, [R77+0xe900] ;  /* 0x00e900004d1c783b */ /* 0x000f680000000200 */
[----:B------:R-:W-:Y:S03]  /*23c0*/  LDSM.16.M88.4 R64, [R77+0xf900] ;  /* 0x00f900004d40783b */ /* 0x000fe60000000200 */
[C---:B---3--:R-:W-:Y:S08]  /*23d0*/  HMMA.16816.F32.BF16 R12, R32.reuse, R24, R12 ;  /* 0x00000018200c723c */ /* 0x048ff0000004180c */
[C---:B------:R-:W-:Y:S01]  /*23e0*/  HMMA.16816.F32.BF16 R8, R32.reuse, R26, R8 ;  /* 0x0000001a2008723c */ /* 0x040fe20000041808 */
[----:B------:R-:W3:Y:S07]  /*23f0*/  LDSM.16.M88.4 R24, [R77+0xf100] ;  /* 0x00f100004d18783b */ /* 0x000eee0000000200 */
[C---:B----4-:R-:W-:Y:S08]  /*2400*/  HMMA.16816.F32.BF16 R56, R32.reuse, R20, R56 ;  /* 0x000000142038723c */ /* 0x050ff00000041838 */
[C---:B------:R-:W-:Y:S01]  /*2410*/  HMMA.16816.F32.BF16 R52, R32.reuse, R22, R52 ;  /* 0x000000162034723c */ /* 0x040fe20000041834 */
[----:B------:R-:W-:Y:S07]  /*2420*/  LDSM.16.M88.4 R20, [R181+0x4000] ;  /* 0x00400000b514783b */ /* 0x000fee0000000200 */
[C---:B-1----:R-:W-:Y:S08]  /*2430*/  HMMA.16816.F32.BF16 R48, R32.reuse, R16, R48 ;  /* 0x000000102030723c */ /* 0x042ff00000041830 */
[----:B------:R-:W-:Y:S01]  /*2440*/  HMMA.16816.F32.BF16 R44, R32, R18, R44 ;  /* 0x00000012202c723c */ /* 0x000fe2000004182c */
[----:B------:R-:W1:Y:S07]  /*2450*/  LDSM.16.M88.4 R16, [R0+0xe100] ;  /* 0x00e100000010783b */ /* 0x000e6e0000000200 */
[C---:B--2---:R-:W-:Y:S08]  /*2460*/  HMMA.16816.F32.BF16 R12, R60.reuse, R68, R12 ;  /* 0x000000443c0c723c */ /* 0x044ff0000004180c */
[----:B------:R-:W-:Y:S01]  /*2470*/  HMMA.16816.F32.BF16 R8, R60, R70, R8 ;  /* 0x000000463c08723c */ /* 0x000fe20000041808 */
[----:B------:R-:W-:Y:S07]  /*2480*/  LDSM.16.M88.4 R68, [R2+0xe900] ;  /* 0x00e900000244783b */ /* 0x000fee0000000200 */
[C---:B------:R-:W-:Y:S08]  /*2490*/  HMMA.16816.F32.BF16 R40, R32.reuse, R72, R40 ;  /* 0x000000482028723c */ /* 0x040ff00000041828 */
[----:B------:R-:W-:Y:S01]  /*24a0*/  HMMA.16816.F32.BF16 R36, R32, R74, R36 ;  /* 0x0000004a2024723c */ /* 0x000fe20000041824 */
[----:B------:R-:W2:Y:S04]  /*24b0*/  LDSM.16.M88.4 R32, [R0+0xe900] ;  /* 0x00e900000020783b */ /* 0x000ea80000000200 */
[----:B------:R-:W-:Y:S03]  /*24c0*/  LDSM.16.M88.4 R72, [R180+0x4000] ;  /* 0x00400000b448783b */ /* 0x000fe60000000200 */
[C---:B-----5:R-:W-:Y:S08]  /*24d0*/  HMMA.16816.F32.BF16 R56, R60.reuse, R28, R56 ;  /* 0x0000001c3c38723c */ /* 0x060ff00000041838 */
[C---:B------:R-:W-:Y:S01]  /*24e0*/  HMMA.16816.F32.BF16 R52, R60.reuse, R30, R52 ;  /* 0x0000001e3c34723c */ /* 0x040fe20000041834 */
[----:B------:R-:W4:Y:S07]  /*24f0*/  LDSM.16.M88.4 R28, [R0+0xf100] ;  /* 0x00f10000001c783b */ /* 0x000f2e0000000200 */
[C---:B---3--:R-:W-:Y:S08]  /*2500*/  HMMA.16816.F32.BF16 R48, R60.reuse, R24, R48 ;  /* 0x000000183c30723c */ /* 0x048ff00000041830 */
[----:B------:R-:W-:Y:S01]  /*2510*/  HMMA.16816.F32.BF16 R44, R60, R26, R44 ;  /* 0x0000001a3c2c723c */ /* 0x000fe2000004182c */
[----:B------:R-:W3:Y:S07]  /*2520*/  LDSM.16.M88.4 R24, [R0+0xf900] ;  /* 0x00f900000018783b */ /* 0x000eee0000000200 */
[C---:B-1----:R-:W-:Y:S08]  /*2530*/  HMMA.16816.F32.BF16 R12, R20.reuse, R16, R12 ;  /* 0x00000010140c723c */ /* 0x042ff0000004180c */
[----:B------:R-:W-:Y:S01]  /*2540*/  HMMA.16816.F32.BF16 R8, R20, R18, R8 ;  /* 0x000000121408723c */ /* 0x000fe20000041808 */
[----:B------:R-:W1:Y:S07]  /*2550*/  LDSM.16.M88.4 R16, [R2+0xe100] ;  /* 0x00e100000210783b */ /* 0x000e6e0000000200 */
[C---:B------:R-:W-:Y:S08]  /*2560*/  HMMA.16816.F32.BF16 R40, R60.reuse, R64, R40 ;  /* 0x000000403c28723c */ /* 0x040ff00000041828 */
[----:B------:R-:W-:Y:S01]  /*2570*/  HMMA.16816.F32.BF16 R36, R60, R66, R36 ;  /* 0x000000423c24723c */ /* 0x000fe20000041824 */
[----:B------:R-:W5:Y:S04]  /*2580*/  LDSM.16.M88.4 R64, [R2+0xf100] ;  /* 0x00f100000240783b */ /* 0x000f680000000200 */
[----:B------:R-:W1:Y:S03]  /*2590*/  LDSM.16.M88.4 R60, [R2+0xf900] ;  /* 0x00f90000023c783b */ /* 0x000e660000000200 */
[C---:B--2---:R-:W-:Y:S08]  /*25a0*/  HMMA.16816.F32.BF16 R56, R20.reuse, R32, R56 ;  /* 0x000000201438723c */ /* 0x044ff00000041838 */
[C---:B------:R-:W-:Y:S01]  /*25b0*/  HMMA.16816.F32.BF16 R52, R20.reuse, R34, R52 ;  /* 0x000000221434723c */ /* 0x040fe20000041834 */
[----:B------:R-:W-:Y:S07]  /*25c0*/  LDSM.16.M88.4 R32, [R186+0x8000] ;  /* 0x00800000ba20783b */ /* 0x000fee0000000200 */
[C---:B----4-:R-:W-:Y:S08]  /*25d0*/  HMMA.16816.F32.BF16 R48, R20.reuse, R28, R48 ;  /* 0x0000001c1430723c */ /* 0x050ff00000041830 */
[C---:B------:R-:W-:Y:S01]  /*25e0*/  HMMA.16816.F32.BF16 R44, R20.reuse, R30, R44 ;  /* 0x0000001e142c723c */ /* 0x040fe2000004182c */
[----:B------:R-:W2:Y:S07]  /*25f0*/  LDSM.16.M88.4 R28, [R184+0x10100] ;  /* 0x01010000b81c783b */ /* 0x000eae0000000200 */
[C---:B---3--:R-:W-:Y:S08]  /*2600*/  HMMA.16816.F32.BF16 R40, R20.reuse, R24, R40 ;  /* 0x000000181428723c */ /* 0x048ff00000041828 */
[----:B------:R-:W-:Y:S01]  /*2610*/  HMMA.16816.F32.BF16 R36, R20, R26, R36 ;  /* 0x0000001a1424723c */ /* 0x000fe20000041824 */
[----:B------:R-:W3:Y:S04]  /*2620*/  LDSM.16.M88.4 R20, [R184+0x11100] ;  /* 0x01110000b814783b */ /* 0x000ee80000000200 */
[----:B------:R-:W4:Y:S03]  /*2630*/  LDSM.16.M88.4 R24, [R184+0x10900] ;  /* 0x01090000b818783b */ /* 0x000f260000000200 */
[C---:B-1----:R-:W-:Y:S08]  /*2640*/  HMMA.16816.F32.BF16 R12, R72.reuse, R16, R12 ;  /* 0x00000010480c723c */ /* 0x042ff0000004180c */
[C---:B------:R-:W-:Y:S01]  /*2650*/  HMMA.16816.F32.BF16 R8, R72.reuse, R18, R8 ;  /* 0x000000124808723c */ /* 0x040fe20000041808 */
[----:B------:R-:W1:Y:S07]  /*2660*/  LDSM.16.M88.4 R16, [R184+0x11900] ;  /* 0x01190000b810783b */ /* 0x000e6e0000000200 */
[C---:B-----5:R-:W-:Y:S08]  /*2670*/  HMMA.16816.F32.BF16 R48, R72.reuse, R64, R48 ;  /* 0x000000404830723c */ /* 0x060ff00000041830 */
[C---:B------:R-:W-:Y:S01]  /*2680*/  HMMA.16816.F32.BF16 R44, R72.reuse, R66, R44 ;  /* 0x00000042482c723c */ /* 0x040fe2000004182c */
[----:B------:R-:W-:Y:S07]  /*2690*/  LDSM.16.M88.4 R64, [R182+0x8000] ;  /* 0x00800000b640783b */ /* 0x000fee0000000200 */
[C---:B------:R-:W-:Y:S08]  /*26a0*/  HMMA.16816.F32.BF16 R56, R72.reuse, R68, R56 ;  /* 0x000000444838723c */ /* 0x040ff00000041838 */
[C---:B------:R-:W-:Y:S08]  /*26b0*/  HMMA.16816.F32.BF16 R52, R72.reuse, R70, R52 ;  /* 0x000000464834723c */ /* 0x040ff00000041834 */
[----:B------:R-:W-:Y:S01]  /*26c0*/  HMMA.16816.F32.BF16 R68, R72, R60, R40 ;  /* 0x0000003c4844723c */ /* 0x000fe20000041828 */
[----:B------:R-:W5:Y:S07]  /*26d0*/  LDSM.16.M88.4 R40, [R77+0x10100] ;  /* 0x010100004d28783b */ /* 0x000f6e0000000200 */
[C---:B--2---:R-:W-:Y:S08]  /*26e0*/  HMMA.16816.F32.BF16 R12, R32.reuse, R28, R12 ;  /* 0x0000001c200c723c */ /* 0x044ff0000004180c */
[----:B------:R-:W-:Y:S01]  /*26f0*/  HMMA.16816.F32.BF16 R8, R32, R30, R8 ;  /* 0x0000001e2008723c */ /* 0x000fe20000041808 */
[----:B------:R-:W2:Y:S07]  /*2700*/  LDSM.16.M88.4 R28, [R77+0x11100] ;  /* 0x011100004d1c783b */ /* 0x000eae0000000200 */
[----:B------:R-:W-:Y:S01]  /*2710*/  HMMA.16816.F32.BF16 R60, R72, R62, R36 ;  /* 0x0000003e483c723c */ /* 0x000fe20000041824 */
[----:B------:R-:W2:Y:S04]  /*2720*/  LDSM.16.M88.4 R36, [R77+0x10900] ;  /* 0x010900004d24783b */ /* 0x000ea80000000200 */
[----:B------:R-:W2:Y:S03]  /*2730*/  LDSM.16.M88.4 R72, [R77+0x11900] ;  /* 0x011900004d48783b */ /* 0x000ea60000000200 */
[C---:B---3--:R-:W-:Y:S08]  /*2740*/  HMMA.16816.F32.BF16 R48, R32.reuse, R20, R48 ;  /* 0x000000142030723c */ /* 0x048ff00000041830 */
[C---:B------:R-:W-:Y:S01]  /*2750*/  HMMA.16816.F32.BF16 R44, R32.reuse, R22, R44 ;  /* 0x00000016202c723c */ /* 0x040fe2000004182c */
[----:B------:R-:W-:Y:S07]  /*2760*/  LDSM.16.M88.4 R20, [R0+0x10100] ;  /* 0x010100000014783b */ /* 0x000fee0000000200 */
[C---:B----4-:R-:W-:Y:S08]  /*2770*/  HMMA.16816.F32.BF16 R56, R32.reuse, R24, R56 ;  /* 0x000000182038723c */ /* 0x050ff00000041838 */
[C---:B------:R-:W-:Y:S01]  /*2780*/  HMMA.16816.F32.BF16 R52, R32.reuse, R26, R52 ;  /* 0x0000001a2034723c */ /* 0x040fe20000041834 */
[----:B------:R-:W3:Y:S07]  /*2790*/  LDSM.16.M88.4 R24, [R181+0x8000] ;  /* 0x00800000b518783b */ /* 0x000eee0000000200 */
[C---:B-1----:R-:W-:Y:S08]  /*27a0*/  HMMA.16816.F32.BF16 R68, R32.reuse, R16, R68 ;  /* 0x000000102044723c */ /* 0x042ff00000041844 */
[----:B------:R-:W-:Y:S01]  /*27b0*/  HMMA.16816.F32.BF16 R60, R32, R18, R60 ;  /* 0x00000012203c723c */ /* 0x000fe2000004183c */
[----:B------:R-:W1:Y:S04]  /*27c0*/  LDSM.16.M88.4 R16, [R0+0x10900] ;  /* 0x010900000010783b */ /* 0x000e680000000200 */
[----:B------:R-:W-:Y:S03]  /*27d0*/  LDSM.16.M88.4 R32, [R180+0x8000] ;  /* 0x00800000b420783b */ /* 0x000fe60000000200 */
[C---:B-----5:R-:W-:Y:S08]  /*27e0*/  HMMA.16816.F32.BF16 R12, R64.reuse, R40, R12 ;  /* 0x00000028400c723c */ /* 0x060ff0000004180c */
[C---:B------:R-:W-:Y:S01]  /*27f0*/  HMMA.16816.F32.BF16 R8, R64.reuse, R42, R8 ;  /* 0x0000002a4008723c */ /* 0x040fe20000041808 */
[----:B------:R-:W-:Y:S07]  /*2800*/  LDSM.16.M88.4 R40, [R0+0x11900] ;  /* 0x011900000028783b */ /* 0x000fee0000000200 */
[C---:B--2---:R-:W-:Y:S08]  /*2810*/  HMMA.16816.F32.BF16 R48, R64.reuse, R28, R48 ;  /* 0x0000001c4030723c */ /* 0x044ff00000041830 */
[C---:B------:R-:W-:Y:S01]  /*2820*/  HMMA.16816.F32.BF16 R44, R64.reuse, R30, R44 ;  /* 0x0000001e402c723c */ /* 0x040fe2000004182c */
[----:B------:R2:W4:Y:S07]  /*2830*/  LDSM.16.M88.4 R28, [R0+0x11100] ;  /* 0x01110000001c783b */ /* 0x00052e0000000200 */
[C---:B------:R-:W-:Y:S08]  /*2840*/  HMMA.16816.F32.BF16 R56, R64.reuse, R36, R56 ;  /* 0x000000244038723c */ /* 0x040ff00000041838 */
[C---:B------:R-:W-:Y:S01]  /*2850*/  HMMA.16816.F32.BF16 R52, R64.reuse, R38, R52 ;  /* 0x000000264034723c */ /* 0x040fe20000041834 */
[----:B------:R-:W-:Y:S07]  /*2860*/  LDSM.16.M88.4 R36, [R2+0x10100] ;  /* 0x010100000224783b */ /* 0x000fee0000000200 */
[----:B------:R-:W-:Y:S01]  /*2870*/  HMMA.16816.F32.BF16 R68, R64, R72, R68 ;  /* 0x000000484044723c */ /* 0x000fe20000041844 */
[----:B--2---:R-:W-:-:S05]  /*2880*/  LOP3.LUT R0, R76, 0xffffffe0, RZ, 0xc0, !PT ;  /* 0xffffffe04c007812 */ /* 0x004fca00078ec0ff */
[----:B------:R-:W-:Y:S02]  /*2890*/  IMAD.IADD R0, R5, 0x1, -R0 ;  /* 0x0000000105007824 */ /* 0x000fe400078e0a00 */
[----:B------:R-:W-:Y:S01]  /*28a0*/  HMMA.16816.F32.BF16 R60, R64, R74, R60 ;  /* 0x0000004a403c723c */ /* 0x000fe2000004183c */
[----:B------:R-:W-:Y:S07]  /*28b0*/  LDSM.16.M88.4 R64, [R2+0x10900] ;  /* 0x010900000240783b */ /* 0x000fee0000000200 */
[C---:B---3--:R-:W-:Y:S08]  /*28c0*/  HMMA.16816.F32.BF16 R12, R24.reuse, R20, R12 ;  /* 0x00000014180c723c */ /* 0x048ff0000004180c */
[C---:B------:R-:W-:Y:S01]  /*28d0*/  HMMA.16816.F32.BF16 R8, R24.reuse, R22, R8 ;  /* 0x000000161808723c */ /* 0x040fe20000041808 */
[----:B------:R-:W2:Y:S07]  /*28e0*/  LDSM.16.M88.4 R20, [R2+0x11100] ;  /* 0x011100000214783b */ /* 0x000eae0000000200 */
[C---:B-1----:R-:W-:Y:S08]  /*28f0*/  HMMA.16816.F32.BF16 R56, R24.reuse, R16, R56 ;  /* 0x000000101838723c */ /* 0x042ff00000041838 */
[C---:B------:R-:W-:Y:S01]  /*2900*/  HMMA.16816.F32.BF16 R52, R24.reuse, R18, R52 ;  /* 0x000000121834723c */ /* 0x040fe20000041834 */
[----:B------:R-:W1:Y:S07]  /*2910*/  LDSM.16.M88.4 R16, [R2+0x11900] ;  /* 0x011900000210783b */ /* 0x000e6e0000000200 */
[C---:B----4-:R-:W-:Y:S08]  /*2920*/  HMMA.16816.F32.BF16 R48, R24.reuse, R28, R48 ;  /* 0x0000001c1830723c */ /* 0x050ff00000041830 */
[C---:B------:R-:W-:Y:S08]  /*2930*/  HMMA.16816.F32.BF16 R44, R24.reuse, R30, R44 ;  /* 0x0000001e182c723c */ /* 0x040ff0000004182c */
[C---:B------:R-:W-:Y:S08]  /*2940*/  HMMA.16816.F32.BF16 R68, R24.reuse, R40, R68 ;  /* 0x000000281844723c */ /* 0x040ff00000041844 */
[----:B------:R-:W-:Y:S07]  /*2950*/  HMMA.16816.F32.BF16 R60, R24, R42, R60 ;  /* 0x0000002a183c723c */ /* 0x000fee000004183c */
[----:B------:R-:W-:Y:S01]  /*2960*/  LEA.HI R24, R78, R5, RZ, 0x2 ;  /* 0x000000054e187211 */ /* 0x000fe200078f10ff */
[----:B--2---:R-:W-:Y:S01]  /*2970*/  HMMA.16816.F32.BF16 R48, R32, R20, R48 ;  /* 0x000000142030723c */ /* 0x004fe20000041830 */
[----:B------:R-:W-:-:S02]  /*2980*/  SHF.R.S32.HI R26, RZ, 0x1f, R7 ;  /* 0x0000001fff1a7819 */ /* 0x000fc40000011407 */
[----:B------:R-:W-:Y:S02]  /*2990*/  LOP3.LUT R24, R24, 0xfffffffc, RZ, 0xc0, !PT ;  /* 0xfffffffc18187812 */ /* 0x000fe400078ec0ff */
[----:B------:R-:W-:Y:S02]  /*29a0*/  LEA.HI R26, R26, R7, RZ, 0x3 ;  /* 0x000000071a1a7211 */ /* 0x000fe400078f18ff */
[----:B------:R-:W-:Y:S01]  /*29b0*/  SHF.R.S32.HI R25, RZ, 0x1f, R0 ;  /* 0x0000001fff197819 */ /* 0x000fe20000011400 */
[----:B------:R-:W-:Y:S01]  /*29c0*/  IMAD.IADD R24, R5, 0x1, -R24 ;  /* 0x0000000105187824 */ /* 0x000fe200078e0a18 */
[----:B------:R-:W-:Y:S01]  /*29d0*/  LOP3.LUT R26, R26, 0xffffff8, RZ, 0xc0, !PT ;  /* 0x0ffffff81a1a7812 */ /* 0x000fe200078ec0ff */
[----:B-1----:R-:W-:Y:S01]  /*29e0*/  HMMA.16816.F32.BF16 R68, R32, R16, R68 ;  /* 0x000000102044723c */ /* 0x002fe20000041844 */
[----:B------:R-:W-:Y:S02]  /*29f0*/  LEA.HI R2, R25, R0, RZ, 0x2 ;  /* 0x0000000019027211 */ /* 0x000fe400078f10ff */
[----:B------:R-:W-:Y:S01]  /*2a00*/  LEA.HI R5, R24, R24, RZ, 0x1 ;  /* 0x0000001818057211 */ /* 0x000fe200078f08ff */
[----:B------:R-:W-:Y:S01]  /*2a10*/  IMAD.IADD R26, R7, 0x1, -R26 ;  /* 0x00000001071a7824 */ /* 0x000fe200078e0a1a */
[----:B------:R-:W-:-:S02]  /*2a20*/  LEA.HI.SX32 R7, R2, UR8, 0x1e ;  /* 0x0000000802077c11 */ /* 0x000fc4000f8ff2ff */
[----:B------:R-:W-:Y:S01]  /*2a30*/  LOP3.LUT R5, R5, 0x1ffffffe, RZ, 0xc0, !PT ;  /* 0x1ffffffe05057812 */ /* 0x000fe200078ec0ff */
[----:B------:R-:W-:Y:S01]  /*2a40*/  IMAD.U32 R16, RZ, RZ, UR4 ;  /* 0x00000004ff107e24 */ /* 0x000fe2000f8e00ff */
[----:B------:R-:W-:Y:S01]  /*2a50*/  LOP3.LUT R197, R2, 0x7ffffffc, RZ, 0xc0, !PT ;  /* 0x7ffffffc02c57812 */ /* 0x000fe200078ec0ff */
[----:B------:R-:W-:Y:S01]  /*2a60*/  IMAD R196, R26, 0x10, R7 ;  /* 0x000000101ac47824 */ /* 0x000fe200078e0207 */
[C---:B------:R-:W-:Y:S01]  /*2a70*/  HMMA.16816.F32.BF16 R60, R32.reuse, R18, R60 ;  /* 0x00000012203c723c */ /* 0x040fe2000004183c */
[----:B------:R-:W-:Y:S02]  /*2a80*/  IMAD.IADD R5, R24, 0x1, -R5 ;  /* 0x0000000118057824 */ /* 0x000fe400078e0a05 */
[----:B------:R-:W-:Y:S02]  /*2a90*/  IMAD.IADD R197, R0, 0x1, -R197 ;  /* 0x0000000100c57824 */ /* 0x000fe400078e0ac5 */
[----:B------:R-:W-:Y:S02]  /*2aa0*/  IMAD R196, R5, 0x8, R196 ;  /* 0x0000000805c47824 */ /* 0x000fe400078e02c4 */
[----:B------:R-:W-:Y:S01]  /*2ab0*/  IMAD.SHL.U32 R197, R197, 0x2, RZ ;  /* 0x00000002c5c57824 */ /* 0x000fe200078e00ff */
[----:B------:R-:W-:Y:S01]  /*2ac0*/  HMMA.16816.F32.BF16 R44, R32, R22, R44 ;  /* 0x00000016202c723c */ /* 0x000fe2000004182c */
[----:B------:R-:W-:-:S03]  /*2ad0*/  @P5 IMAD.HI.U32 R5, R196, c[0x0][0x2c8], RZ ;  /* 0x0000b200c4055a27 */ /* 0x000fc600078e00ff */
[----:B------:R-:W-:Y:S01]  /*2ae0*/  IADD3 R16, R16, -c[0x0][0x168], -R197 ;  /* 0x80005a0010107a10 */ /* 0x000fe20007ffe8c5 */
[----:B------:R-:W-:Y:S01]  /*2af0*/  IMAD.MOV.U32 R20, RZ, RZ, R196 ;  /* 0x000000ffff147224 */ /* 0x000fe200078e00c4 */
[----:B------:R-:W-:Y:S02]  /*2b00*/  @P0 SHF.R.U32.HI R20, RZ, c[0x0][0x2cc], R5 ;  /* 0x0000b300ff140a19 */ /* 0x000fe40000011605 */
[----:B------:R-:W-:Y:S01]  /*2b10*/  PLOP3.LUT P0, PT, PT, PT, UP2, 0x40, 0x0 ;  /* 0x000000000000781c */ /* 0x000fe20003f0e828 */
[----:B------:R-:W-:Y:S01]  /*2b20*/  HMMA.16816.F32.BF16 R12, R32, R36, R12 ;  /* 0x00000024200c723c */ /* 0x000fe2000004180c */
[C---:B------:R-:W-:Y:S01]  /*2b30*/  IADD3 R18, R16.reuse, c[0x0][0x328], RZ ;  /* 0x0000ca0010127a10 */ /* 0x040fe20007ffe0ff */
[----:B------:R-:W1:Y:S01]  /*2b40*/  SHFL.IDX PT, R5, R20, RZ, 0x1c1f ;  /* 0x001c1fff14057589 */ /* 0x000e6200000e0000 */
[----:B------:R-:W-:Y:S02]  /*2b50*/  IADD3 R16, R16, UR16, RZ ;  /* 0x0000001010107c10 */ /* 0x000fe4000fffe0ff */
[----:B------:R-:W-:-:S03]  /*2b60*/  IADD3 R2, -R197, c[0x0][0x1d0], -R6 ;  /* 0x00007400c5027a10 */ /* 0x000fc60007ffe906 */
[C---:B------:R-:W-:Y:S08]  /*2b70*/  HMMA.16816.F32.BF16 R8, R32.reuse, R38, R8 ;  /* 0x000000262008723c */ /* 0x040ff00000041808 */
[C---:B------:R-:W-:Y:S08]  /*2b80*/  HMMA.16816.F32.BF16 R56, R32.reuse, R64, R56 ;  /* 0x000000402038723c */ /* 0x040ff00000041838 */
[----:B------:R-:W-:Y:S01]  /*2b90*/  HMMA.16816.F32.BF16 R52, R32, R66, R52 ;  /* 0x000000422034723c */ /* 0x000fe20000041834 */
[----:B-1----:R-:W-:-:S02]  /*2ba0*/  IMAD.IADD R23, R18, 0x1, R5 ;  /* 0x0000000112177824 */ /* 0x002fc400078e0205 */
[----:B------:R-:W-:-:S03]  /*2bb0*/  IMAD.IADD R22, R16, 0x1, R5 ;  /* 0x0000000110167824 */ /* 0x000fc600078e0205 */
[----:B------:R-:W-:Y:S01]  /*2bc0*/  IMNMX R23, R23, R2, PT ;  /* 0x0000000217177217 */ /* 0x000fe20003800200 */
        /* <DEDUP_REMOVED lines=14> */
.L_x_796:
[----:B------:R-:W-:Y:S02]  /*2cb0*/  ULDC UR4, c[0x0][0x32c] ;  /* 0x0000cb0000047ab9 */ /* 0x000fe40000000800 */
[----:B------:R-:W-:-:S06]  /*2cc0*/  UISETP.NE.AND UP0, UPT, UR6, UR4, UPT ;  /* 0x000000040600728c */ /* 0x000fcc000bf05270 */
[----:B------:R-:W-:-:S13]  /*2cd0*/  PLOP3.LUT P0, PT, PT, PT, UP0, 0x80, 0x0 ;  /* 0x000000000000781c */ /* 0x000fda0003f0f008 */
[----:B------:R-:W-:-:S05]  /*2ce0*/  @P0 IMAD.HI.U32 R0, R5, c[0x0][0x330], RZ ;  /* 0x0000cc0005000a27 */ /* 0x000fca00078e00ff */
[----:B------:R-:W-:Y:S02]  /*2cf0*/  @P0 SHF.R.U32.HI R5, RZ, c[0x0][0x334], R0 ;  /* 0x0000cd00ff050a19 */ /* 0x000fe40000011600 */
.L_x_797:
[----:B------:R-:W-:Y:S05]  /*2d00*/  BSYNC B0 ;  /* 0x0000000000007941 */ /* 0x000fea0003800000 */
.L_x_795:
[----:B------:R-:W-:-:S04]  /*2d10*/  IMAD R0, R5, c[0x0][0x32c], -R6 ;  /* 0x0000cb0005007a24 */ /* 0x000fc800078e0a06 */
[----:B------:R-:W-:-:S05]  /*2d20*/  IMAD.IADD R5, R0, 0x1, -R197 ;  /* 0x0000000100057824 */ /* 0x000fca00078e0ac5 */
[----:B------:R-:W-:Y:S02]  /*2d30*/  IADD3 R0, R5, c[0x0][0x32c], RZ ;  /* 0x0000cb0005007a10 */ /* 0x000fe40007ffe0ff */
[----:B------:R-:W-:Y:S02]  /*2d40*/  IMNMX R22, R22, R5, !PT ;  /* 0x0000000516167217 */ /* 0x000fe40007800200 */
[----:B------:R-:W-:Y:S02]  /*2d50*/  IMNMX R23, R23, R0, PT ;  /* 0x0000000017177217 */ /* 0x000fe40003800200 */
.L_x_794:
[----:B------:R-:W-:Y:S01]  /*2d60*/  ISETP.LT.AND P6, PT, RZ, UR17, PT ;  /* 0x00000011ff007c0c */ /* 0x000fe2000bfc1270 */
[----:B------:R-:W1:Y:S03]  /*2d70*/  SHFL.IDX PT, R25, R20, 0x1, 0x1c1f ;  /* 0x003c1f0014197f89 */ /* 0x000e6600000e0000 */
[C---:B------:R-:W-:Y:S02]  /*2d80*/  ISETP.GT.AND P0, PT, R22.reuse, RZ, P6 ;  /* 0x000000ff1600720c */ /* 0x040fe40003704270 */
[----:B------:R-:W-:-:S02]  /*2d90*/  ISETP.GT.AND P5, PT, R22, 0x1, P6 ;  /* 0x000000011600780c */ /* 0x000fc400037a4270 */
[C---:B------:R-:W-:Y:S02]  /*2da0*/  ISETP.LT.OR P0, PT, R23.reuse, 0x1, P0 ;  /* 0x000000011700780c */ /* 0x040fe40000701670 */
[----:B------:R-:W-:Y:S02]  /*2db0*/  ISETP.LT.OR P5, PT, R23, 0x2, P5 ;  /* 0x000000021700780c */ /* 0x000fe40002fa1670 */
[----:B------:R-:W-:Y:S02]  /*2dc0*/  FSEL R0, R12, -INF , !P0 ;  /* 0xff8000000c007808 */ /* 0x000fe40004000000 */
[----:B------:R-:W-:Y:S02]  /*2dd0*/  ISETP.GT.AND P0, PT, R22, 0x8, P6 ;  /* 0x000000081600780c */ /* 0x000fe40003704270 */
[----:B------:R-:W-:Y:S02]  /*2de0*/  FSEL R21, R13, -INF , !P5 ;  /* 0xff8000000d157808 */ /* 0x000fe40006800000 */
[----:B------:R-:W-:-:S02]  /*2df0*/  ISETP.LT.OR P0, PT, R23, 0x9, P0 ;  /* 0x000000091700780c */ /* 0x000fc40000701670 */
[----:B------:R-:W-:Y:S02]  /*2e00*/  ISETP.GT.AND P5, PT, R22, 0x9, P6 ;  /* 0x000000091600780c */ /* 0x000fe400037a4270 */
[----:B------:R-:W-:Y:S02]  /*2e10*/  FSEL R19, R8, -INF , !P0 ;  /* 0xff80000008137808 */ /* 0x000fe40004000000 */
[----:B------:R-:W-:Y:S02]  /*2e20*/  ISETP.GT.AND P0, PT, R22, 0x10, P6 ;  /* 0x000000101600780c */ /* 0x000fe40003704270 */
[C---:B------:R-:W-:Y:S02]  /*2e30*/  ISETP.LT.OR P5, PT, R23.reuse, 0xa, P5 ;  /* 0x0000000a1700780c */ /* 0x040fe40002fa1670 */
[----:B------:R-:W-:Y:S02]  /*2e40*/  ISETP.LT.OR P0, PT, R23, 0x11, P0 ;  /* 0x000000111700780c */ /* 0x000fe40000701670 */
[----:B------:R-:W-:-:S02]  /*2e50*/  FSEL R17, R9, -INF , !P5 ;  /* 0xff80000009117808 */ /* 0x000fc40006800000 */
[----:B------:R-:W-:Y:S02]  /*2e60*/  FSEL R7, R56, -INF , !P0 ;  /* 0xff80000038077808 */ /* 0x000fe40004000000 */
[C---:B------:R-:W-:Y:S02]  /*2e70*/  ISETP.GT.AND P0, PT, R22.reuse, 0x18, P6 ;  /* 0x000000181600780c */ /* 0x040fe40003704270 */
[----:B------:R-:W-:Y:S02]  /*2e80*/  ISETP.GT.AND P5, PT, R22, 0x11, P6 ;  /* 0x000000111600780c */ /* 0x000fe400037a4270 */
[C---:B------:R-:W-:Y:S02]  /*2e90*/  ISETP.LT.OR P0, PT, R23.reuse, 0x19, P0 ;  /* 0x000000191700780c */ /* 0x040fe40000701670 */
[----:B------:R-:W-:Y:S02]  /*2ea0*/  ISETP.LT.OR P5, PT, R23, 0x12, P5 ;  /* 0x000000121700780c */ /* 0x000fe40002fa1670 */
[----:B------:R-:W-:-:S02]  /*2eb0*/  FSEL R13, R52, -INF , !P0 ;  /* 0xff800000340d7808 */ /* 0x000fc40004000000 */
[C---:B------:R-:W-:Y:S02]  /*2ec0*/  ISETP.GT.AND P0, PT, R22.reuse, 0x20, P6 ;  /* 0x000000201600780c */ /* 0x040fe40003704270 */
[----:B------:R-:W-:Y:S02]  /*2ed0*/  FSEL R5, R57, -INF , !P5 ;  /* 0xff80000039057808 */ /* 0x000fe40006800000 */
[C---:B------:R-:W-:Y:S02]  /*2ee0*/  ISETP.LT.OR P0, PT, R23.reuse, 0x21, P0 ;  /* 0x000000211700780c */ /* 0x040fe40000701670 */
[----:B------:R-:W-:Y:S02]  /*2ef0*/  ISETP.GT.AND P5, PT, R22, 0x19, P6 ;  /* 0x000000191600780c */ /* 0x000fe400037a4270 */
[----:B------:R-:W-:Y:S02]  /*2f00*/  FSEL R175, R48, -INF , !P0 ;  /* 0xff80000030af7808 */ /* 0x000fe40004000000 */
[----:B------:R-:W-:-:S02]  /*2f10*/  ISETP.LT.OR P5, PT, R23, 0x1a, P5 ;  /* 0x0000001a1700780c */ /* 0x000fc40002fa1670 */
        /* <DEDUP_REMOVED lines=18> */
[----:B------:R-:W-:Y:S02]  /*3040*/  PLOP3.LUT P0, PT, PT, PT, UP2, 0x40, 0x0 ;  /* 0x000000000000781c */ /* 0x000fe40003f0e828 */
[----:B------:R-:W-:Y:S02]  /*3050*/  FSEL R169, R69, -INF , !P5 ;  /* 0xff80000045a97808 */ /* 0x000fe40006800000 */
[----:B------:R-:W-:Y:S01]  /*3060*/  ISETP.GT.AND P5, PT, R22, 0x39, P6 ;  /* 0x000000391600780c */ /* 0x000fe200037a4270 */
[----:B-1----:R-:W-:-:S03]  /*3070*/  IMAD.IADD R22, R16, 0x1, R25 ;  /* 0x0000000110167824 */ /* 0x002fc600078e0219 */
[----:B------:R-:W-:Y:S01]  /*3080*/  ISETP.LT.OR P5, PT, R23, 0x3a, P5 ;  /* 0x0000003a1700780c */ /* 0x000fe20002fa1670 */
[----:B------:R-:W-:-:S03]  /*3090*/  IMAD.IADD R23, R18, 0x1, R25 ;  /* 0x0000000112177824 */ /* 0x000fc600078e0219 */
[----:B------:R-:W-:Y:S02]  /*30a0*/  FSEL R165, R61, -INF , !P5 ;  /* 0xff8000003da57808 */ /* 0x000fe40006800000 */
        /* <DEDUP_REMOVED lines=10> */
[----:B------:R-:W-:Y:S02]  /*3150*/  PLOP3.LUT P5, PT, PT, PT, UP0, 0x80, 0x0 ;  /* 0x000000000000781c */ /* 0x000fe40003faf008 */
[----:B------:R-:W-:-:S11]  /*3160*/  PLOP3.LUT P0, PT, PT, PT, UP0, 0x80, 0x0 ;  /* 0x000000000000781c */ /* 0x000fd60003f0f008 */
[----:B------:R-:W-:-:S05]  /*3170*/  @P5 IMAD.HI.U32 R8, R12, c[0x0][0x330], RZ ;  /* 0x0000cc000c085a27 */ /* 0x000fca00078e00ff */
[----:B------:R-:W-:-:S04]  /*3180*/  @P0 SHF.R.U32.HI R12, RZ, c[0x0][0x334], R8 ;  /* 0x0000cd00ff0c0a19 */ /* 0x000fc80000011608 */
[----:B------:R-:W-:Y:S01]  /*3190*/  LOP3.LUT R23, RZ, R12, RZ, 0x33, !PT ;  /* 0x0000000cff177212 */ /* 0x000fe200078e33ff */
[----:B------:R-:W-:Y:S05]  /*31a0*/  BRA `(.L_x_801) ;  /* 0x0000006000007947 */ /* 0x000fea0003800000 */
.L_x_800:
[----:B------:R-:W-:Y:S02]  /*31b0*/  ULDC UR4, c[0x0][0x32c] ;  /* 0x0000cb0000047ab9 */ /* 0x000fe40000000800 */
[----:B------:R-:W-:-:S06]  /*31c0*/  UISETP.NE.AND UP0, UPT, UR6, UR4, UPT ;  /* 0x000000040600728c */ /* 0x000fcc000bf05270 */
[----:B------:R-:W-:Y:S02]  /*31d0*/  PLOP3.LUT P5, PT, PT, PT, UP0, 0x80, 0x0 ;  /* 0x000000000000781c */ /* 0x000fe40003faf008 */
[----:B------:R-:W-:-:S11]  /*31e0*/  PLOP3.LUT P0, PT, PT, PT, UP0, 0x80, 0x0 ;  /* 0x000000000000781c */ /* 0x000fd60003f0f008 */
[----:B------:R-:W-:-:S05]  /*31f0*/  @P5 IMAD.HI.U32 R8, R23, c[0x0][0x330], RZ ;  /* 0x0000cc0017085a27 */ /* 0x000fca00078e00ff */
[----:B------:R-:W-:Y:S02]  /*3200*/  @P0 SHF.R.U32.HI R23, RZ, c[0x0][0x334], R8 ;  /* 0x0000cd00ff170a19 */ /* 0x000fe40000011608 */
.L_x_801:
[----:B------:R-:W-:Y:S05]  /*3210*/  BSYNC B0 ;  /* 0x0000000000007941 */ /* 0x000fea0003800000 */
.L_x_799:
[----:B------:R-:W-:-:S04]  /*3220*/  IMAD R6, R23, c[0x0][0x32c], -R6 ;  /* 0x0000cb0017067a24 */ /* 0x000fc800078e0a06 */
[----:B------:R-:W-:-:S05]  /*3230*/  IMAD.IADD R25, R6, 0x1, -R197 ;  /* 0x0000000106197824 */ /* 0x000fca00078e0ac5 */
[----:B------:R-:W-:Y:S02]  /*3240*/  IADD3 R23, R25, c[0x0][0x32c], RZ ;  /* 0x0000cb0019177a10 */ /* 0x000fe40007ffe0ff */
[----:B------:R-:W-:Y:S02]  /*3250*/  IMNMX R22, R22, R25, !PT ;  /* 0x0000001916167217 */ /* 0x000fe40007800200 */
[----:B------:R-:W-:Y:S02]  /*3260*/  IMNMX R2, R2, R23, PT ;  /* 0x0000001702027217 */ /* 0x000fe40003800200 */
.L_x_798:
[----:B------:R-:W-:Y:S01]  /*3270*/  ISETP.GT.AND P5, PT, R22, 0x8, P6 ;  /* 0x000000081600780c */ /* 0x000fe200037a4270 */
[----:B------:R-:W-:-:S04]  /*3280*/  DEPBAR.LE SB0, 0x2 ;  /* 0x000080800000791a */ /* 0x000fc80000000000 */
[----:B------:R-:W-:Y:S01]  /*3290*/  BAR.SYNC.DEFER_BLOCKING 0x0 ;  /* 0x0000000000007b1d */ /* 0x000fe20000010000 */
[----:B------:R-:W-:Y:S01]  /*32a0*/  ISETP.LT.OR P5, PT, R2, 0x9, P5 ;  /* 0x000000090200780c */ /* 0x000fe20002fa1670 */
[----:B------:R-:W-:Y:S01]  /*32b0*/  IMAD.SHL.U32 R135, R4, 0x2, RZ ;  /* 0x0000000204877824 */ /* 0x000fe200078e00ff */
[----:B------:R-:W-:Y:S01]  /*32c0*/  ISETP.GT.AND P0, PT, R22, 0x1, P6 ;  /* 0x000000011600780c */ /* 0x000fe20003704270 */
[----:B------:R-:W-:Y:S01]  /*32d0*/  UIADD3 UR4, UR17, -0x3, URZ ;  /* 0xfffffffd11047890 */ /* 0x000fe2000fffe03f */
[----:B------:R-:W-:Y:S01]  /*32e0*/  FSEL R18, R10, -INF , !P5 ;  /* 0xff8000000a127808 */ /* 0x000fe20006800000 */
[--C-:B------:R-:W-:Y:S01]  /*32f0*/  IMAD R134, R3, 0x2, R135.reuse ;  /* 0x0000000203867824 */ /* 0x100fe200078e0287 */
[----:B------:R-:W-:Y:S01]  /*3300*/  ISETP.GT.AND P5, PT, R22, 0x10, P6 ;  /* 0x000000101600780c */ /* 0x000fe200037a4270 */
[C---:B------:R-:W-:Y:S01]  /*3310*/  IMAD.IADD R166, R183.reuse, 0x1, R135 ;  /* 0x00000001b7a67824 */ /* 0x040fe200078e0287 */
[C---:B------:R-:W-:Y:S01]  /*3320*/  ISETP.LT.OR P0, PT, R2.reuse, 0x2, P0 ;  /* 0x000000020200780c */ /* 0x040fe20000701670 */
[----:B------:R-:W-:Y:S01]  /*3330*/  IMAD.IADD R155, R183, 0x1, R134 ;  /* 0x00000001b79b7824 */ /* 0x000fe200078e0286 */
[----:B------:R-:W-:Y:S01]  /*3340*/  ISETP.LT.OR P5, PT, R2, 0x11, P5 ;  /* 0x000000110200780c */ /* 0x000fe20002fa1670 */
[----:B------:R-:W-:Y:S01]  /*3350*/  IMAD R3, R3, 0x2, R166 ;  /* 0x0000000203037824 */ /* 0x000fe200078e02a6 */
[----:B------:R-:W-:Y:S01]  /*3360*/  FMNMX.FTZ R8, R0, R21, !PT ;  /* 0x0000001500087209 */ /* 0x000fe20007810000 */
[----:B------:R-:W-:Y:S01]  /*3370*/  UISETP.GE.AND UP0, UPT, UR4, UR10, UPT ;  /* 0x0000000a0400728c */ /* 0x000fe2000bf06270 */
[----:B------:R-:W-:Y:S01]  /*3380*/  FSEL R20, R15, -INF , !P0 ;  /* 0xff8000000f147808 */ /* 0x000fe20004000000 */
[----:B------:R-:W-:Y:S01]  /*3390*/  UIADD3 UR17, UR17, -0x2, URZ ;  /* 0xfffffffe11117890 */ /* 0x000fe2000fffe03f */
[----:B------:R-:W-:-:S02]  /*33a0*/  ISETP.GT.AND P0, PT, R22, 0x9, P6 ;  /* 0x000000091600780c */ /* 0x000fc40003704270 */
[----:B------:R-:W-:Y:S02]  /*33b0*/  FSEL R16, R58, -INF , !P5 ;  /* 0xff8000003a107808 */ /* 0x000fe40006800000 */
[----:B------:R-:W-:Y:S02]  /*33c0*/  FMNMX.FTZ R8, R19, R8, !PT ;  /* 0x0000000813087209 */ /* 0x000fe40007810000 */
[----:B------:R-:W-:Y:S01]  /*33d0*/  ISETP.GT.AND P5, PT, R22, RZ, P6 ;  /* 0x000000ff1600720c */ /* 0x000fe200037a4270 */
[----:B------:R-:W-:Y:S01]  /*33e0*/  LDSM.16.MT88.4 R40, [R135+0x2100] ;  /* 0x002100008728783b */ /* 0x000fe20000004200 */
[C---:B------:R-:W-:Y:S01]  /*33f0*/  ISETP.LT.OR P0, PT, R2.reuse, 0xa, P0 ;  /* 0x0000000a0200780c */ /* 0x040fe20000701670 */
[----:B------:R-:W-:Y:S01]  /*3400*/  @UP0 USHF.R.S32.HI UR5, URZ, 0x1f, UR4 ;  /* 0x0000001f3f050899 */ /* 0x000fe20008011404 */
[----:B------:R-:W-:Y:S01]  /*3410*/  FMNMX.FTZ R8, R17, R8, !PT ;  /* 0x0000000811087209 */ /* 0x000fe20007810000 */
[----:B------:R-:W-:Y:S01]  /*3420*/  LDSM.16.MT88.4 R64, [R155+0x2100] ;  /* 0x002100009b40783b */ /* 0x000fe20000004200 */
[----:B------:R-:W-:-:S02]  /*3430*/  ISETP.LT.OR P5, PT, R2, 0x1, P5 ;  /* 0x000000010200780c */ /* 0x000fc40002fa1670 */
[----:B------:R-:W-:Y:S01]  /*3440*/  FSEL R6, R11, -INF , !P0 ;  /* 0xff8000000b067808 */ /* 0x000fe20004000000 */
[----:B------:R-:W-:Y:S01]  /*3450*/  LDSM.16.MT88.4 R72, [R135+0x4100] ;  /* 0x004100008748783b */ /* 0x000fe20000004200 */
[----:B------:R-:W-:Y:S02]  /*3460*/  ISETP.GT.AND P0, PT, R22, 0x11, P6 ;  /* 0x000000111600780c */ /* 0x000fe40003704270 */
[----:B------:R-:W-:Y:S01]  /*3470*/  FMNMX.FTZ R8, R7, R8, !PT ;  /* 0x0000000807087209 */ /* 0x000fe20007810000 */
[----:B------:R-:W-:Y:S01]  /*3480*/  LDSM.16.MT88.4 R124, [R135+0x100] ;  /* 0x00010000877c783b */ /* 0x000fe20000004200 */
[----:B------:R-:W-:Y:S02]  /*3490*/  FSEL R14, R14, -INF , !P5 ;  /* 0xff8000000e0e7808 */ /* 0x000fe40006800000 */
[----:B------:R-:W-:Y:S01]  /*34a0*/  ISETP.LT.OR P0, PT, R2, 0x12, P0 ;  /* 0x000000120200780c */ /* 0x000fe20000701670 */
[----:B------:R-:W-:Y:S01]  /*34b0*/  LDSM.16.MT88.4 R104, [R166+0x100] ;  /* 0x00010000a668783b */ /* 0x000fe20000004200 */
[----:B------:R-:W-:-:S02]  /*34c0*/  FMNMX.FTZ R8, R5, R8, !PT ;  /* 0x0000000805087209 */ /* 0x000fc40007810000 */
[----:B------:R-:W-:Y:S01]  /*34d0*/  FMNMX.FTZ R11, R14, R20, !PT ;  /* 0x000000140e0b7209 */ /* 0x000fe20007810000 */
[----:B------:R-:W-:Y:S01]  /*34e0*/  LDSM.16.MT88.4 R112, [R134+0x100] ;  /* 0x000100008670783b */ /* 0x000fe20000004200 */
[----:B------:R-:W-:Y:S02]  /*34f0*/  FSEL R12, R59, -INF , !P0 ;  /* 0xff8000003b0c7808 */ /* 0x000fe40004000000 */
[----:B------:R-:W-:Y:S01]  /*3500*/  FMNMX.FTZ R8, R13, R8, !PT ;  /* 0x000000080d087209 */ /* 0x000fe20007810000 */
[----:B------:R-:W-:Y:S01]  /*3510*/  LDSM.16.MT88.4 R120, [R3+0x100] ;  /* 0x000100000378783b */ /* 0x000fe20000004200 */
[----:B------:R-:W-:Y:S02]  /*3520*/  ISETP.GT.AND P0, PT, R22, 0x19, P6 ;  /* 0x000000191600780c */ /* 0x000fe40003704270 */
[----:B------:R-:W-:Y:S01]  /*3530*/  FMNMX.FTZ R11, R18, R11, !PT ;  /* 0x0000000b120b7209 */ /* 0x000fe20007810000 */
[----:B------:R-:W-:Y:S01]  /*3540*/  LDSM.16.MT88.4 R56, [R134+0x2100] ;  /* 0x002100008638783b */ /* 0x000fe20000004200 */
[----:B------:R-:W-:-:S02]  /*3550*/  ISETP.GT.AND P5, PT, R22, 0x18, P6 ;  /* 0x000000181600780c */ /* 0x000fc400037a4270 */
[----:B------:R-:W-:Y:S01]  /*3560*/  FMNMX.FTZ R24, R9, R8, !PT ;  /* 0x0000000809187209 */ /* 0x000fe20007810000 */
[----:B------:R-:W-:Y:S01]  /*3570*/  LDSM.16.MT88.4 R80, [R166+0x4100] ;  /* 0x00410000a650783b */ /* 0x000fe20000004200 */
[----:B------:R-:W-:Y:S02]  /*3580*/  ISETP.LT.OR P0, PT, R2, 0x1a, P0 ;  /* 0x0000001a0200780c */ /* 0x000fe40000701670 */
[----:B------:R-:W-:Y:S01]  /*3590*/  FMNMX.FTZ R11, R6, R11, !PT ;  /* 0x0000000b060b7209 */ /* 0x000fe20007810000 */
[----:B------:R-:W-:Y:S01]  /*35a0*/  LDSM.16.MT88.4 R88, [R134+0x4100] ;  /* 0x004100008658783b */ /* 0x000fe20000004200 */
[----:B------:R-:W-:Y:S02]  /*35b0*/  ISETP.LT.OR P5, PT, R2, 0x19, P5 ;  /* 0x000000190200780c */ /* 0x000fe40002fa1670 */
[----:B------:R-:W-:Y:S01]  /*35c0*/  FMNMX.FTZ R24, R175, R24, !PT ;  /* 0x00000018af187209 */ /* 0x000fe20007810000 */
[----:B------:R-:W-:Y:S01]  /*35d0*/  LDSM.16.MT88.4 R140, [R135+0x900] ;  /* 0x00090000878c783b */ /* 0x000fe20000004200 */
[----:B------:R-:W-:-:S02]  /*35e0*/  FSEL R8, R55, -INF , !P0 ;  /* 0xff80000037087808 */ /* 0x000fc40004000000 */
[----:B------:R-:W-:Y:S01]  /*35f0*/  FMNMX.FTZ R11, R16, R11, !PT ;  /* 0x0000000b100b7209 */ /* 0x000fe20007810000 */
[----:B------:R-:W-:Y:S01]  /*3600*/  LDSM.16.MT88.4 R32, [R134+0x900] ;  /* 0x000900008620783b */ /* 0x000fe20000004200 */
[----:B------:R-:W-:Y:S02]  /*3610*/  ISETP.GT.AND P0, PT, R22, 0x21, P6 ;  /* 0x000000211600780c */ /* 0x000fe40003704270 */
[----:B------:R-:W-:Y:S01]  /*3620*/  FSEL R10, R54, -INF , !P5 ;  /* 0xff800000360a7808 */ /* 0x000fe20006800000 */
[----:B------:R-:W-:Y:S01]  /*3630*/  LDSM.16.MT88.4 R136, [R166+0x900] ;  /* 0x00090000a688783b */ /* 0x000fe20000004200 */
[----:B------:R-:W-:Y:S02]  /*3640*/  FMNMX.FTZ R24, R173, R24, !PT ;  /* 0x00000018ad187209 */ /* 0x000fe40007810000 */
[----:B------:R-:W-:Y:S01]  /*3650*/  ISETP.GT.AND P5, PT, R22, 0x20, P6 ;  /* 0x000000201600780c */ /* 0x000fe200037a4270 */
[----:B------:R-:W-:Y:S01]  /*3660*/  LDSM.16.MT88.4 R28, [R155+0x900] ;  /* 0x000900009b1c783b */ /* 0x000fe20000004200 */
        /* <DEDUP_REMOVED lines=11> */
[----:B------:R-:W-:Y:S02]  /*3720*/  ISETP.LT.OR P0, PT, R2, 0x29, P0 ;  /* 0x000000290200780c */ /* 0x000fe40000701670 */
[----:B------:R-:W-:Y:S02]  /*3730*/  ISETP.GT.AND P5, PT, R22, 0x29, P6 ;  /* 0x000000291600780c */ /* 0x000fe400037a4270 */
[----:B------:R-:W-:-:S02]  /*3740*/  FMNMX.FTZ R24, R171, R24, !PT ;  /* 0x00000018ab187209 */ /* 0x000fc40007810000 */
[----:B------:R-:W-:Y:S02]  /*3750*/  FMNMX.FTZ R15, R178, R15, !PT ;  /* 0x0000000fb20f7209 */ /* 0x000fe40007810000 */
[----:B------:R-:W-:Y:S02]  /*3760*/  FSEL R160, R46, -INF , !P0 ;  /* 0xff8000002ea07808 */ /* 0x000fe40004000000 */
[----:B------:R-:W-:Y:S02]  /*3770*/  ISETP.LT.OR P5, PT, R2, 0x2a, P5 ;  /* 0x0000002a0200780c */ /* 0x000fe40002fa1670 */
[----:B------:R-:W-:Y:S02]  /*3780*/  ISETP.GT.AND P0, PT, R22, 0x30, P6 ;  /* 0x000000301600780c */ /* 0x000fe40003704270 */
[----:B------:R-:W-:Y:S02]  /*3790*/  FMNMX.FTZ R24, R169, R24, !PT ;  /* 0x00000018a9187209 */ /* 0x000fe40007810000 */
[----:B------:R-:W-:-:S02]  /*37a0*/  FMNMX.FTZ R15, R162, R15, !PT ;  /* 0x0000000fa20f7209 */ /* 0x000fc40007810000 */
[----:B------:R-:W-:Y:S02]  /*37b0*/  FSEL R176, R47, -INF , !P5 ;  /* 0xff8000002fb07808 */ /* 0x000fe40006800000 */
[----:B------:R-:W-:Y:S02]  /*37c0*/  ISETP.LT.OR P0, PT, R2, 0x31, P0 ;  /* 0x000000310200780c */ /* 0x000fe40000701670 */
[----:B------:R-:W-:Y:S02]  /*37d0*/  FMNMX.FTZ R24, R167, R24, !PT ;  /* 0x00000018a7187209 */ /* 0x000fe40007810000 */
[----:B------:R-:W-:Y:S02]  /*37e0*/  ISETP.GT.AND P5, PT, R22, 0x31, P6 ;  /* 0x000000311600780c */ /* 0x000fe400037a4270 */
[----:B------:R-:W-:Y:S02]  /*37f0*/  FMNMX.FTZ R15, R160, R15, !PT ;  /* 0x0000000fa00f7209 */ /* 0x000fe40007810000 */
[----:B------:R-:W-:-:S02]  /*3800*/  FSEL R172, R70, -INF , !P0 ;  /* 0xff80000046ac7808 */ /* 0x000fc40004000000 */
[----:B------:R-:W-:Y:S02]  /*3810*/  FMNMX.FTZ R11, R165, R24, !PT ;  /* 0x00000018a50b7209 */ /* 0x000fe40007810000 */
[----:B------:R-:W-:Y:S02]  /*3820*/  ISETP.LT.OR P5, PT, R2, 0x32, P5 ;  /* 0x000000320200780c */ /* 0x000fe40002fa1670 */
[----:B------:R-:W-:Y:S01]  /*3830*/  ISETP.GT.AND P0, PT, R22, 0x38, P6 ;  /* 0x000000381600780c */ /* 0x000fe20003704270 */
[----:B------:R-:W1:Y:S01]  /*3840*/  SHFL.BFLY PT, R24, R11, 0x2, 0x1f ;  /* 0x0c401f000b187f89 */ /* 0x000e6200000e0000 */
[----:B------:R-:W-:Y:S02]  /*3850*/  FMNMX.FTZ R15, R176, R15, !PT ;  /* 0x0000000fb00f7209 */ /* 0x000fe40007810000 */
[----:B------:R-:W-:Y:S02]  /*3860*/  ISETP.GT.AND P6, PT, R22, 0x39, P6 ;  /* 0x000000391600780c */ /* 0x000fe400037c4270 */
[----:B------:R-:W-:-:S02]  /*3870*/  FSEL R170, R71, -INF , !P5 ;  /* 0xff80000047aa7808 */ /* 0x000fc40006800000 */
[----:B------:R-:W-:Y:S02]  /*3880*/  ISETP.LT.OR P0, PT, R2, 0x39, P0 ;  /* 0x000000390200780c */ /* 0x000fe40000701670 */
[----:B------:R-:W-:Y:S02]  /*3890*/  FMNMX.FTZ R15, R172, R15, !PT ;  /* 0x0000000fac0f7209 */ /* 0x000fe40007810000 */
[----:B------:R-:W-:Y:S02]  /*38a0*/  ISETP.LT.OR P6, PT, R2, 0x3a, P6 ;  /* 0x0000003a0200780c */ /* 0x000fe400037c1670 */
[----:B------:R-:W-:Y:S02]  /*38b0*/  FSEL R168, R62, -INF , !P0 ;  /* 0xff8000003ea87808 */ /* 0x000fe40004000000 */
[----:B------:R-:W-:Y:S02]  /*38c0*/  FMNMX.FTZ R15, R170, R15, !PT ;  /* 0x0000000faa0f7209 */ /* 0x000fe40007810000 */
[----:B------:R-:W-:-:S02]  /*38d0*/  FSEL R164, R63, -INF , !P6 ;  /* 0xff8000003fa47808 */ /* 0x000fc40007000000 */
[----:B------:R-:W-:Y:S02]  /*38e0*/  FMNMX.FTZ R15, R168, R15, !PT ;  /* 0x0000000fa80f7209 */ /* 0x000fe40007810000 */
[----:B------:R-:W-:Y:S02]  /*38f0*/  PLOP3.LUT P6, PT, PT, PT, UP0, 0x80, 0x0 ;  /* 0x000000000000781c */ /* 0x000fe40003fcf008 */
[----:B------:R-:W-:Y:S02]  /*3900*/  FMNMX.FTZ R15, R164, R15, !PT ;  /* 0x0000000fa40f7209 */ /* 0x000fe40007810000 */
[----:B-1----:R-:W-:Y:S02]  /*3910*/  FMNMX.FTZ R23, R11, R24, !PT ;  /* 0x000000180b177209 */ /* 0x002fe40007810000 */
[----:B------:R-:W-:Y:S01]  /*3920*/  LDSM.16.MT88.4 R24, [R166+0x2900] ;  /* 0x00290000a618783b */ /* 0x000fe20000004200 */
[----:B------:R-:W-:-:S03]  /*3930*/  PLOP3.LUT P5, PT, PT, PT, UP0, 0x80, 0x0 ;  /* 0x000000000000781c */ /* 0x000fc60003faf008 */
        /* <DEDUP_REMOVED lines=14> */
[----:B-1----:R-:W-:Y:S01]  /*3a20*/  FMNMX.FTZ R0, R22, R11, !PT ;  /* 0x0000000b16007209 */ /* 0x002fe20007810000 */
[----:B------:R-:W-:-:S02]  /*3a30*/  FFMA.FTZ R149, R5, c[0x0][0x2d0], -R174 ;  /* 0x0000b40005957a23 */ /* 0x000fc400000108ae */
[--C-:B------:R-:W-:Y:S01]  /*3a40*/  FFMA.FTZ R146, R13, c[0x0][0x2d0], -R174.reuse ;  /* 0x0000b4000d927a23 */ /* 0x100fe200000108ae */
[C---:B------:R-:W-:Y:S01]  /*3a50*/  FSETP.NEU.FTZ.AND P0, PT, R0.reuse, -INF , PT ;  /* 0xff8000000000780b */ /* 0x040fe20003f1d000 */
[----:B------:R-:W-:Y:S01]  /*3a60*/  FMUL.FTZ R161, R0, c[0x0][0x2d0] ;  /* 0x0000b40000a17a20 */ /* 0x000fe20000410000 */
[----:B------:R-:W1:Y:S01]  /*3a70*/  MUFU.EX2 R157, R157 ;  /* 0x0000009d009d7308 */ /* 0x000e620000000800 */
[--C-:B------:R-:W-:Y:S02]  /*3a80*/  FFMA.FTZ R145, R9, c[0x0][0x2d0], -R174.reuse ;  /* 0x0000b40009917a23 */ /* 0x100fe400000108ae */
[----:B------:R-:W-:Y:S01]  /*3a90*/  FFMA.FTZ R201, R165, c[0x0][0x2d0], -R174 ;  /* 0x0000b400a5c97a23 */ /* 0x000fe200000108ae */
[----:B------:R-:W-:Y:S02]  /*3aa0*/  FSEL R161, R161, RZ, P0 ;  /* 0x000000ffa1a17208 */ /* 0x000fe40000000000 */
[----:B------:R-:W-:Y:S02]  /*3ab0*/  PLOP3.LUT P0, PT, PT, PT, UP0, 0x80, 0x0 ;  /* 0x000000000000781c */ /* 0x000fe40003f0f008 */
[----:B------:R-:W-:Y:S01]  /*3ac0*/  MUFU.EX2 R156, R156 ;  /* 0x0000009c009c7308 */ /* 0x000fe20000000800 */
[----:B------:R-:W-:-:S02]  /*3ad0*/  FFMA.FTZ R154, R14, c[0x0][0x2d0], -R161 ;  /* 0x0000b4000e9a7a23 */ /* 0x000fc400000108a1 */
[--C-:B------:R-:W-:Y:S02]  /*3ae0*/  FFMA.FTZ R153, R20, c[0x0][0x2d0], -R161.reuse ;  /* 0x0000b40014997a23 */ /* 0x100fe400000108a1 */
[--C-:B------:R-:W-:Y:S01]  /*3af0*/  FFMA.FTZ R150, R18, c[0x0][0x2d0], -R161.reuse ;  /* 0x0000b40012967a23 */ /* 0x100fe200000108a1 */
[----:B------:R-:W-:Y:S01]  /*3b00*/  LDSM.16.MT88.4 R20, [R134+0x2900] ;  /* 0x002900008614783b */ /* 0x000fe20000004200 */
[--C-:B------:R-:W-:Y:S01]  /*3b10*/  FFMA.FTZ R147, R6, c[0x0][0x2d0], -R161.reuse ;  /* 0x0000b40006937a23 */ /* 0x100fe200000108a1 */
[----:B------:R-:W2:Y:S01]  /*3b20*/  MUFU.EX2 R151, R151 ;  /* 0x0000009700977308 */ /* 0x000ea20000000800 */
[--C-:B------:R-:W-:Y:S01]  /*3b30*/  FFMA.FTZ R148, R16, c[0x0][0x2d0], -R161.reuse ;  /* 0x0000b40010947a23 */ /* 0x100fe200000108a1 */
[----:B------:R3:W4:Y:S01]  /*3b40*/  LDSM.16.MT88.4 R4, [R3+0x4100] ;  /* 0x004100000304783b */ /* 0x0007220000004200 */
[----:B-1----:R-:W-:Y:S01]  /*3b50*/  F2FP.BF16.PACK_AB R96, R157, R158 ;  /* 0x0000009e9d60723e */ /* 0x002fe200000010ff */
[--C-:B------:R-:W-:Y:S02]  /*3b60*/  FFMA.FTZ R133, R12, c[0x0][0x2d0], -R161.reuse ;  /* 0x0000b4000c857a23 */ /* 0x100fe400000108a1 */
[----:B------:R-:W1:Y:S01]  /*3b70*/  LDSM.16.MT88.4 R16, [R135+0x2900] ;  /* 0x002900008710783b */ /* 0x000e620000004200 */
[--C-:B------:R-:W-:Y:S01]  /*3b80*/  FFMA.FTZ R144, R10, c[0x0][0x2d0], -R161.reuse ;  /* 0x0000b4000a907a23 */ /* 0x100fe200000108a1 */
[----:B------:R-:W-:Y:S01]  /*3b90*/  MUFU.EX2 R154, R154 ;  /* 0x0000009a009a7308 */ /* 0x000fe20000000800 */
[--C-:B------:R-:W-:Y:S01]  /*3ba0*/  FFMA.FTZ R162, R162, c[0x0][0x2d0], -R161.reuse ;  /* 0x0000b400a2a27a23 */ /* 0x100fe200000108a1 */
[----:B------:R-:W5:Y:S01]  /*3bb0*/  LDSM.16.MT88.4 R12, [R155+0x2900] ;  /* 0x002900009b0c783b */ /* 0x000f620000004200 */
[----:B------:R-:W-:-:S02]  /*3bc0*/  FFMA.FTZ R160, R160, c[0x0][0x2d0], -R161 ;  /* 0x0000b400a0a07a23 */ /* 0x000fc400000108a1 */
[--C-:B------:R-:W-:Y:S02]  /*3bd0*/  FFMA.FTZ R170, R170, c[0x0][0x2d0], -R161.reuse ;  /* 0x0000b400aaaa7a23 */ /* 0x100fe400000108a1 */
[--C-:B------:R-:W-:Y:S01]  /*3be0*/  FFMA.FTZ R165, R168, c[0x0][0x2d0], -R161.reuse ;  /* 0x0000b400a8a57a23 */ /* 0x100fe200000108a1 */
[----:B------:R-:W3:Y:S01]  /*3bf0*/  MUFU.EX2 R153, R153 ;  /* 0x0000009900997308 */ /* 0x000ee20000000800 */
[----:B--2---:R-:W-:Y:S01]  /*3c00*/  F2FP.BF16.PACK_AB R98, R151, R156 ;  /* 0x0000009c9762723e */ /* 0x004fe200000010ff */
[----:B------:R-:W-:Y:S02]  /*3c10*/  FFMA.FTZ R202, R164, c[0x0][0x2d0], -R161 ;  /* 0x0000b400a4ca7a23 */ /* 0x000fe400000108a1 */
[----:B------:R-:W-:-:S04]  /*3c20*/  FADD.FTZ R157, R158, R157 ;  /* 0x0000009d9e9d7221 */ /* 0x000fc80000010000 */
[----:B------:R-:W-:Y:S01]  /*3c30*/  MUFU.EX2 R150, R150 ;  /* 0x0000009600967308 */ /* 0x000fe20000000800 */
[----:B---3--:R-:W-:Y:S02]  /*3c40*/  FFMA.FTZ R3, R8, c[0x0][0x2d0], -R161 ;  /* 0x0000b40008037a23 */ /* 0x008fe400000108a1 */
[----:B------:R-:W2:Y:S01]  /*3c50*/  LDSM.16.MT88.4 R8, [R135+0x4900] ;  /* 0x004900008708783b */ /* 0x000ea20000004200 */
[----:B------:R-:W-:-:S04]  /*3c60*/  FADD.FTZ R156, R156, R157 ;  /* 0x0000009d9c9c7221 */ /* 0x000fc80000010000 */
[----:B------:R-:W3:Y:S01]  /*3c70*/  MUFU.EX2 R147, R147 ;  /* 0x0000009300937308 */ /* 0x000ee20000000800 */
[----:B------:R-:W-:Y:S01]  /*3c80*/  F2FP.BF16.PACK_AB R97, R153, R154 ;  /* 0x0000009a9961723e */ /* 0x000fe200000010ff */
[----:B------:R-:W-:Y:S02]  /*3c90*/  FADD.FTZ R153, R154, R153 ;  /* 0x000000999a997221 */ /* 0x000fe40000010000 */
[----:B------:R-:W-:-:S04]  /*3ca0*/  FADD.FTZ R151, R151, R156 ;  /* 0x0000009c97977221 */ /* 0x000fc80000010000 */
[----:B------:R-:W-:Y:S01]  /*3cb0*/  MUFU.EX2 R152, R152 ;  /* 0x0000009800987308 */ /* 0x000fe20000000800 */
[----:B---3--:R-:W-:-:S07]  /*3cc0*/  F2FP.BF16.PACK_AB R99, R147, R150 ;  /* 0x000000969363723e */ /* 0x008fce00000010ff */
[----:B------:R-:W3:Y:S01]  /*3cd0*/  MUFU.EX2 R149, R149 ;  /* 0x0000009500957308 */ /* 0x000ee20000000800 */
        /* <DEDUP_REMOVED lines=26> */
[C---:B------:R-:W-:Y:S08]  /*3e80*/  HMMA.16816.F32.BF16 R76, R96.reuse, R80, RZ ;  /* 0x00000050604c723c */ /* 0x040ff000000418ff */
        /* <DEDUP_REMOVED lines=9> */
[C---:B----4-:R-:W-:Y:S07]  /*3f20*/  HMMA.16816.F32.BF16 R92, R96.reuse, R4, RZ ;  /* 0x00000004605c723c */ /* 0x050fee00000418ff */
[----:B---3--:R-:W-:Y:S01]  /*3f30*/  F2FP.BF16.PACK_AB R4, R149, R152 ;  /* 0x000000989504723e */ /* 0x008fe200000010ff */
[----:B------:R-:W-:Y:S01]  /*3f40*/  HMMA.16816.F32.BF16 R96, R96, R6, RZ ;  /* 0x000000066060723c */ /* 0x000fe200000418ff */
[----:B-1----:R-:W-:Y:S01]  /*3f50*/  F2FP.BF16.PACK_AB R5, R133, R148 ;  /* 0x000000948505723e */ /* 0x002fe200000010ff */
        /* <DEDUP_REMOVED lines=9> */
[----:B------:R-:W-:Y:S01]  /*3ff0*/  HMMA.16816.F32.BF16 R36, R4, R16, R36 ;  /* 0x000000100424723c */ /* 0x000fe20000041824 */
[----:B------:R-:W-:-:S07]  /*4000*/  FADD.FTZ R144, R3, R144 ;  /* 0x0000009003907221 */ /* 0x000fce0000010000 */
[C---:B------:R-:W-:Y:S01]  /*4010*/  HMMA.16816.F32.BF16 R40, R4.reuse, R18, R40 ;  /* 0x000000120428723c */ /* 0x040fe20000041828 */
[----:B------:R-:W1:Y:S07]  /*4020*/  LDSM.16.MT88.4 R16, [R166+0x4900] ;  /* 0x00490000a610783b */ /* 0x000e6e0000004200 */
[C---:B-----5:R-:W-:Y:S08]  /*4030*/  HMMA.16816.F32.BF16 R60, R4.reuse, R12, R60 ;  /* 0x0000000c043c723c */ /* 0x060ff0000004183c */
[C---:B------:R-:W-:Y:S01]  /*4040*/  HMMA.16816.F32.BF16 R64, R4.reuse, R14, R64 ;  /* 0x0000000e0440723c */ /* 0x040fe20000041840 */
[----:B------:R-:W3:Y:S07]  /*4050*/  LDSM.16.MT88.4 R12, [R134+0x4900] ;  /* 0x00490000860c783b */ /* 0x000eee0000004200 */
[C---:B--2---:R-:W-:Y:S08]  /*4060*/  HMMA.16816.F32.BF16 R68, R4.reuse, R8, R68 ;  /* 0x000000080444723c */ /* 0x044ff00000041844 */
[C---:B------:R-:W-:Y:S01]  /*4070*/  HMMA.16816.F32.BF16 R72, R4.reuse, R10, R72 ;  /* 0x0000000a0448723c */ /* 0x040fe20000041848 */
[----:B------:R-:W2:Y:S07]  /*4080*/  LDSM.16.MT88.4 R8, [R155+0x4900] ;  /* 0x004900009b08783b */ /* 0x000eae0000004200 */
[C---:B------:R-:W-:Y:S08]  /*4090*/  HMMA.16816.F32.BF16 R52, R4.reuse, R20, R52 ;  /* 0x000000140434723c */ /* 0x040ff00000041834 */
[C---:B------:R-:W-:Y:S01]  /*40a0*/  HMMA.16816.F32.BF16 R56, R4.reuse, R22, R56 ;  /* 0x000000160438723c */ /* 0x040fe20000041838 */
[----:B------:R-:W4:Y:S07]  /*40b0*/  LDSM.16.MT88.4 R20, [R134+0x1100] ;  /* 0x001100008614783b */ /* 0x000f2e0000004200 */
[C---:B------:R-:W-:Y:S07]  /*40c0*/  HMMA.16816.F32.BF16 R128, R4.reuse, R140, R128 ;  /* 0x0000008c0480723c */ /* 0x040fee0000041880 */
[--C-:B------:R-:W-:Y:S01]  /*40d0*/  FFMA.FTZ R141, R163, c[0x0][0x2d0], -R174.reuse ;  /* 0x0000b400a38d7a23 */ /* 0x100fe200000108ae */
[----:B------:R-:W-:Y:S01]  /*40e0*/  HMMA.16816.F32.BF16 R124, R4, R142, R124 ;  /* 0x0000008e047c723c */ /* 0x000fe2000004187c */
[----:B------:R-:W-:-:S02]  /*40f0*/  FFMA.FTZ R140, R175, c[0x0][0x2d0], -R174 ;  /* 0x0000b400af8c7a23 */ /* 0x000fc400000108ae */
[--C-:B------:R-:W-:Y:S02]  /*4100*/  FFMA.FTZ R163, R176, c[0x0][0x2d0], -R161.reuse ;  /* 0x0000b400b0a37a23 */ /* 0x100fe400000108a1 */
[----:B------:R-:W-:Y:S02]  /*4110*/  MUFU.EX2 R141, R141 ;  /* 0x0000008d008d7308 */ /* 0x000fe40000000800 */
[--C-:B------:R-:W-:Y:S01]  /*4120*/  FFMA.FTZ R142, R159, c[0x0][0x2d0], -R174.reuse ;  /* 0x0000b4009f8e7a23 */ /* 0x100fe200000108ae */
[C---:B------:R-:W-:Y:S01]  /*4130*/  HMMA.16816.F32.BF16 R108, R4.reuse, R32, R108 ;  /* 0x00000020046c723c */ /* 0x040fe2000004186c */
[----:B------:R-:W-:Y:S02]  /*4140*/  FFMA.FTZ R143, R173, c[0x0][0x2d0], -R174 ;  /* 0x0000b400ad8f7a23 */ /* 0x000fe400000108ae */
[----:B------:R-:W-:Y:S02]  /*4150*/  FFMA.FTZ R159, R178, c[0x0][0x2d0], -R161 ;  /* 0x0000b400b29f7a23 */ /* 0x000fe400000108a1 */
[----:B------:R-:W-:Y:S03]  /*4160*/  MUFU.EX2 R140, R140 ;  /* 0x0000008c008c7308 */ /* 0x000fe60000000800 */
[C---:B------:R-:W-:Y:S01]  /*4170*/  HMMA.16816.F32.BF16 R112, R4.reuse, R34, R112 ;  /* 0x000000220470723c */ /* 0x040fe20000041870 */
[----:B------:R-:W-:Y:S04]  /*4180*/  LDSM.16.MT88.4 R32, [R166+0x1100] ;  /* 0x00110000a620783b */ /* 0x000fe80000004200 */
[----:B------:R-:W5:Y:S03]  /*4190*/  MUFU.EX2 R143, R143 ;  /* 0x0000008f008f7308 */ /* 0x000f660000000800 */
[C---:B-1----:R-:W-:Y:S05]  /*41a0*/  HMMA.16816.F32.BF16 R76, R4.reuse, R16, R76 ;  /* 0x00000010044c723c */ /* 0x042fea000004184c */
[----:B------:R-:W1:Y:S03]  /*41b0*/  MUFU.EX2 R142, R142 ;  /* 0x0000008e008e7308 */ /* 0x000e660000000800 */
[C---:B------:R-:W-:Y:S01]  /*41c0*/  HMMA.16816.F32.BF16 R80, R4.reuse, R18, R80 ;  /* 0x000000120450723c */ /* 0x040fe20000041850 */
[----:B------:R-:W1:Y:S04]  /*41d0*/  LDSM.16.MT88.4 R16, [R166+0x3100] ;  /* 0x00310000a610783b */ /* 0x000e680000004200 */
[----:B------:R-:W1:Y:S03]  /*41e0*/  MUFU.EX2 R159, R159 ;  /* 0x0000009f009f7308 */ /* 0x000e660000000800 */
[C---:B------:R-:W-:Y:S05]  /*41f0*/  HMMA.16816.F32.BF16 R100, R4.reuse, R136, R100 ;  /* 0x000000880464723c */ /* 0x040fea0000041864 */
[----:B------:R-:W1:Y:S03]  /*4200*/  MUFU.EX2 R163, R163 ;  /* 0x000000a300a37308 */ /* 0x000e660000000800 */
        /* <DEDUP_REMOVED lines=10> */
[----:B------:R-:W3:Y:S07]  /*42b0*/  LDSM.16.MT88.4 R12, [R134+0x3100] ;  /* 0x00310000860c783b */ /* 0x000eee0000004200 */
[C---:B--2---:R-:W-:Y:S08]  /*42c0*/  HMMA.16816.F32.BF16 R92, R4.reuse, R8, R92 ;  /* 0x00000008045c723c */ /* 0x044ff0000004185c */
[----:B------:R-:W-:Y:S01]  /*42d0*/  HMMA.16816.F32.BF16 R96, R4, R10, R96 ;  /* 0x0000000a0460723c */ /* 0x000fe20000041860 */
[----:B------:R-:W2:Y:S06]  /*42e0*/  LDSM.16.MT88.4 R8, [R155+0x3100] ;  /* 0x003100009b08783b */ /* 0x000eac0000004200 */
[----:B-----5:R-:W-:-:S02]  /*42f0*/  F2FP.BF16.PACK_AB R4, R143, R140 ;  /* 0x0000008c8f04723e */ /* 0x020fc400000010ff */
[----:B-1----:R-:W-:Y:S02]  /*4300*/  F2FP.BF16.PACK_AB R6, R142, R141 ;  /* 0x0000008d8e06723e */ /* 0x002fe400000010ff */
[----:B------:R-:W-:Y:S01]  /*4310*/  F2FP.BF16.PACK_AB R5, R162, R159 ;  /* 0x0000009fa205723e */ /* 0x000fe200000010ff */
[----:B------:R-:W-:Y:S01]  /*4320*/  FADD.FTZ R159, R159, R144 ;  /* 0x000000909f9f7221 */ /* 0x000fe20000010000 */
[----:B------:R-:W-:-:S03]  /*4330*/  F2FP.BF16.PACK_AB R7, R163, R160 ;  /* 0x000000a0a307723e */ /* 0x000fc600000010ff */
[----:B------:R-:W-:-:S04]  /*4340*/  FADD.FTZ R159, R162, R159 ;  /* 0x0000009fa29f7221 */ /* 0x000fc80000010000 */
[----:B----4-:R-:W-:Y:S01]  /*4350*/  HMMA.16816.F32.BF16 R108, R4, R20, R108 ;  /* 0x00000014046c723c */ /* 0x010fe2000004186c */
[----:B------:R-:W-:-:S04]  /*4360*/  FADD.FTZ R160, R160, R159 ;  /* 0x0000009fa0a07221 */ /* 0x000fc80000010000 */
[----:B------:R-:W-:-:S03]  /*4370*/  FADD.FTZ R160, R163, R160 ;  /* 0x000000a0a3a07221 */ /* 0x000fc60000010000 */
[C---:B------:R-:W-:Y:S01]  /*4380*/  HMMA.16816.F32.BF16 R112, R4.reuse, R22, R112 ;  /* 0x000000160470723c */ /* 0x040fe20000041870 */
[----:B------:R-:W1:Y:S07]  /*4390*/  LDSM.16.MT88.4 R20, [R135+0x5100] ;  /* 0x005100008714783b */ /* 0x000e6e0000004200 */
[C---:B------:R-:W-:Y:S08]  /*43a0*/  HMMA.16816.F32.BF16 R44, R4.reuse, R16, R44 ;  /* 0x00000010042c723c */ /* 0x040ff0000004182c */
[C---:B------:R-:W-:Y:S01]  /*43b0*/  HMMA.16816.F32.BF16 R48, R4.reuse, R18, R48 ;  /* 0x000000120430723c */ /* 0x040fe20000041830 */
[----:B------:R-:W4:Y:S07]  /*43c0*/  LDSM.16.MT88.4 R16, [R166+0x5100] ;  /* 0x00510000a610783b */ /* 0x000f2e0000004200 */
        /* <DEDUP_REMOVED lines=9> */
[C---:B------:R-:W-:Y:S07]  /*4460*/  HMMA.16816.F32.BF16 R128, R4.reuse, R136, R128 ;  /* 0x000000880480723c */ /* 0x040fee0000041880 */
[--C-:B------:R-:W-:Y:S01]  /*4470*/  FFMA.FTZ R136, R171, c[0x0][0x2d0], -R174.reuse ;  /* 0x0000b400ab887a23 */ /* 0x100fe200000108ae */
[----:B------:R-:W-:Y:S01]  /*4480*/  HMMA.16816.F32.BF16 R124, R4, R138, R124 ;  /* 0x0000008a047c723c */ /* 0x000fe2000004187c */
[----:B------:R-:W-:-:S04]  /*4490*/  FFMA.FTZ R137, R169, c[0x0][0x2d0], -R174 ;  /* 0x0000b400a9897a23 */ /* 0x000fc800000108ae */
[----:B------:R-:W-:Y:S02]  /*44a0*/  MUFU.EX2 R136, R136 ;  /* 0x0000008800887308 */ /* 0x000fe40000000800 */
[----:B------:R-:W-:Y:S01]  /*44b0*/  FFMA.FTZ R138, R167, c[0x0][0x2d0], -R174 ;  /* 0x0000b400a78a7a23 */ /* 0x000fe200000108ae */
[----:B------:R-:W-:Y:S01]  /*44c0*/  HMMA.16816.F32.BF16 R36, R4, R24, R36 ;  /* 0x000000180424723c */ /* 0x000fe20000041824 */
[----:B------:R-:W-:-:S04]  /*44d0*/  FFMA.FTZ R139, R172, c[0x0][0x2d0], -R161 ;  /* 0x0000b400ac8b7a23 */ /* 0x000fc800000108a1 */
[----:B------:R-:W5:Y:S03]  /*44e0*/  MUFU.EX2 R137, R137 ;  /* 0x0000008900897308 */ /* 0x000f660000000800 */
[C---:B------:R-:W-:Y:S01]  /*44f0*/  HMMA.16816.F32.BF16 R40, R4.reuse, R26, R40 ;  /* 0x0000001a0428723c */ /* 0x040fe20000041828 */
[----:B------:R-:W1:Y:S04]  /*4500*/  LDSM.16.MT88.4 R24, [R166+0x5900] ;  /* 0x00590000a618783b */ /* 0x000e680000004200 */
[----:B------:R-:W1:Y:S03]  /*4510*/  MUFU.EX2 R138, R138 ;  /* 0x0000008a008a7308 */ /* 0x000e660000000800 */
[C---:B----4-:R-:W-:Y:S05]  /*4520*/  HMMA.16816.F32.BF16 R76, R4.reuse, R16, R76 ;  /* 0x00000010044c723c */ /* 0x050fea000004184c */
[----:B------:R-:W4:Y:S03]  /*4530*/  MUFU.EX2 R139, R139 ;  /* 0x0000008b008b7308 */ /* 0x000f260000000800 */
[C---:B------:R-:W-:Y:S01]  /*4540*/  HMMA.16816.F32.BF16 R80, R4.reuse, R18, R80 ;  /* 0x000000120450723c */ /* 0x040fe20000041850 */
[----:B------:R-:W1:Y:S07]  /*4550*/  LDSM.16.MT88.4 R16, [R134+0x1900] ;  /* 0x001900008610783b */ /* 0x000e6e0000004200 */
        /* <DEDUP_REMOVED lines=9> */
[C---:B--2---:R-:W-:Y:S08]  /*45f0*/  HMMA.16816.F32.BF16 R92, R4.reuse, R8, R92 ;  /* 0x00000008045c723c */ /* 0x044ff0000004185c */
[----:B------:R-:W-:Y:S01]  /*4600*/  HMMA.16816.F32.BF16 R96, R4, R10, R96 ;  /* 0x0000000a0460723c */ /* 0x000fe20000041860 */
[----:B------:R-:W2:Y:S06]  /*4610*/  LDSM.16.MT88.4 R8, [R135+0x3900] ;  /* 0x003900008708783b */ /* 0x000eac0000004200 */
[----:B-----5:R-:W-:-:S02]  /*4620*/  F2FP.BF16.PACK_AB R4, R137, R136 ;  /* 0x000000888904723e */ /* 0x020fc400000010ff */
[----:B-1----:R-:W-:Y:S02]  /*4630*/  F2FP.BF16.PACK_AB R6, R201, R138 ;  /* 0x0000008ac906723e */ /* 0x002fe400000010ff */
[----:B----4-:R-:W-:Y:S01]  /*4640*/  F2FP.BF16.PACK_AB R5, R170, R139 ;  /* 0x0000008baa05723e */ /* 0x010fe200000010ff */
[----:B------:R-:W-:Y:S01]  /*4650*/  FADD.FTZ R139, R139, R160 ;  /* 0x000000a08b8b7221 */ /* 0x000fe20000010000 */
[----:B------:R-:W-:-:S03]  /*4660*/  F2FP.BF16.PACK_AB R7, R202, R165 ;  /* 0x000000a5ca07723e */ /* 0x000fc600000010ff */
[----:B------:R-:W-:-:S04]  /*4670*/  FADD.FTZ R170, R170, R139 ;  /* 0x0000008baaaa7221 */ /* 0x000fc80000010000 */
[----:B------:R-:W-:Y:S01]  /*4680*/  HMMA.16816.F32.BF16 R128, R4, R20, R128 ;  /* 0x000000140480723c */ /* 0x000fe20000041880 */
[----:B------:R-:W-:-:S04]  /*4690*/  FADD.FTZ R165, R165, R170 ;  /* 0x000000aaa5a57221 */ /* 0x000fc80000010000 */
[----:B------:R-:W-:-:S03]  /*46a0*/  FADD.FTZ R202, R202, R165 ;  /* 0x000000a5caca7221 */ /* 0x000fc60000010000 */
[C---:B------:R-:W-:Y:S01]  /*46b0*/  HMMA.16816.F32.BF16 R124, R4.reuse, R22, R124 ;  /* 0x00000016047c723c */ /* 0x040fe2000004187c */
[----:B------:R-:W1:Y:S07]  /*46c0*/  LDSM.16.MT88.4 R20, [R134+0x3900] ;  /* 0x003900008614783b */ /* 0x000e6e0000004200 */
[C---:B------:R-:W-:Y:S07]  /*46d0*/  HMMA.16816.F32.BF16 R80, R4.reuse, R26, R80 ;  /* 0x0000001a0450723c */ /* 0x040fee0000041850 */
[----:B------:R-:W-:Y:S01]  /*46e0*/  IMAD.U32 R27, RZ, RZ, UR4 ;  /* 0x00000004ff1b7e24 */ /* 0x000fe2000f8e00ff */
[----:B------:R-:W-:Y:S01]  /*46f0*/  HMMA.16816.F32.BF16 R108, R4, R16, R108 ;  /* 0x00000010046c723c */ /* 0x000fe2000004186c */
[----:B------:R-:W-:-:S02]  /*4700*/  @UP0 UIMAD UR4, UR9, UR4, URZ ;  /* 0x00000004090402a4 */ /* 0x000fc4000f8e023f */
[----:B------:R-:W-:Y:S01]  /*4710*/  @P0 IMAD.WIDE.U32 R26, R27, UR15, R198 ;  /* 0x0000000f1b1a0c25 */ /* 0x000fe2000f8e00c6 */
[----:B------:R-:W-:Y:S01]  /*4720*/  PLOP3.LUT P0, PT, PT, PT, UP0, 0x80, 0x0 ;  /* 0x000000000000781c */ /* 0x000fe20003f0f008 */
[----:B------:R-:W-:-:S03]  /*4730*/  @UP0 UIMAD UR4, UR5, UR15, UR4 ;  /* 0x0000000f050402a4 */ /* 0x000fc6000f8e0204 */
[C---:B------:R-:W-:Y:S01]  /*4740*/  HMMA.16816.F32.BF16 R112, R4.reuse, R18, R112 ;  /* 0x000000120470723c */ /* 0x040fe20000041870 */
[----:B------:R-:W3:Y:S07]  /*4750*/  LDSM.16.MT88.4 R16, [R155+0x3900] ;  /* 0x003900009b10783b */ /* 0x000eee0000004200 */
[C---:B------:R-:W-:Y:S07]  /*4760*/  HMMA.16816.F32.BF16 R76, R4.reuse, R24, R76 ;  /* 0x00000018044c723c */ /* 0x040fee000004184c */
[----:B------:R-:W-:Y:S01]  /*4770*/  @P6 LEA R24, P6, R26, c[0x0][0x1c8], 0x1 ;  /* 0x000072001a186a11 */ /* 0x000fe200078c08ff */
[----:B--2---:R-:W-:Y:S01]  /*4780*/  HMMA.16816.F32.BF16 R36, R4, R8, R36 ;  /* 0x000000080424723c */ /* 0x004fe20000041824 */
[----:B------:R-:W-:Y:S01]  /*4790*/  @P5 IADD3 R25, R27, UR4, RZ ;  /* 0x000000041b195c10 */ /* 0x000fe2000fffe0ff */
[----:B------:R-:W-:Y:S01]  /*47a0*/  ULDC.64 UR4, c[0x0][0x2c8] ;  /* 0x0000b20000047ab9 */ /* 0x000fe20000000a00 */
[----:B------:R-:W-:Y:S01]  /*47b0*/  PLOP3.LUT P5, PT, PT, PT, UP0, 0x80, 0x0 ;  /* 0x000000000000781c */ /* 0x000fe20003faf008 */
[----:B------:R-:W-:-:S04]  /*47c0*/  UIMAD.WIDE.U32 UR22, UR8, UR4, URZ ;  /* 0x00000004081672a5 */ /* 0x000fc8000f8e003f */
[C---:B------:R-:W-:Y:S01]  /*47d0*/  HMMA.16816.F32.BF16 R40, R4.reuse, R10, R40 ;  /* 0x0000000a0428723c */ /* 0x040fe20000041828 */
[----:B------:R-:W2:Y:S02]  /*47e0*/  LDSM.16.MT88.4 R8, [R134+0x5900] ;  /* 0x005900008608783b */ /* 0x000ea40000004200 */
[----:B------:R-:W-:Y:S01]  /*47f0*/  @UP3 UMOV UR9, UR23 ;  /* 0x0000001700093c82 */ /* 0x000fe20008000000 */
[----:B------:R-:W-:Y:S01]  /*4800*/  @P0 LEA.HI.X R25, R26, c[0x0][0x1cc], R25, 0x1, P6 ;  /* 0x000073001a190a11 */ /* 0x000fe200030f0c19 */
[----:B------:R-:W-:Y:S01]  /*4810*/  @UP3 USHF.R.U32.HI UR8, URZ, UR5, UR9 ;  /* 0x000000053f083299 */ /* 0x000fe20008011609 */
[----:B------:R-:W-:Y:S02]  /*4820*/  PLOP3.LUT P0, PT, PT, PT, UP0, 0x80, 0x0 ;  /* 0x000000000000781c */ /* 0x000fe40003f0f008 */
[----:B-1----:R-:W-:Y:S01]  /*4830*/  HMMA.16816.F32.BF16 R52, R4, R20, R52 ;  /* 0x000000140434723c */ /* 0x002fe20000041834 */
[----:B------:R-:W-:-:S03]  /*4840*/  UIADD3 UR4, UR7, UR8, URZ ;  /* 0x0000000807047290 */ /* 0x000fc6000fffe03f */
[----:B------:R-:W-:Y:S02]  /*4850*/  ULDC UR7, c[0x0][0x328] ;  /* 0x0000ca0000077ab9 */ /* 0x000fe40000000800 */
[----:B------:R-:W-:Y:S01]  /*4860*/  UIADD3 UR7, UR4, UR7, URZ ;  /* 0x0000000704077290 */ /* 0x000fe2000fffe03f */
[----:B------:R-:W-:Y:S01]  /*4870*/  IMAD.U32 R21, RZ, RZ, UR14 ;  /* 0x0000000eff157e24 */ /* 0x000fe2000f8e00ff */
[C---:B------:R-:W-:Y:S04]  /*4880*/  HMMA.16816.F32.BF16 R56, R4.reuse, R22, R56 ;  /* 0x000000160438723c */ /* 0x040fe80000041838 */
[----:B------:R-:W-:Y:S02]  /*4890*/  @P5 LEA R20, P6, R21, R24, 0x1 ;  /* 0x0000001815145211 */ /* 0x000fe400078c08ff */
[----:B------:R-:W-:Y:S01]  /*48a0*/  PLOP3.LUT P5, PT, PT, PT, UP0, 0x80, 0x0 ;  /* 0x000000000000781c */ /* 0x000fe20003faf008 */
[----:B------:R-:W-:Y:S01]  /*48b0*/  IMAD.U32 R22, RZ, RZ, UR13 ;  /* 0x0000000dff167e24 */ /* 0x000fe2000f8e00ff */
[----:B------:R-:W-:Y:S01]  /*48c0*/  HMMA.16816.F32.BF16 R116, R4, R12, R116 ;  /* 0x0000000c0474723c */ /* 0x000fe20000041874 */
[----:B------:R-:W-:-:S07]  /*48d0*/  PLOP3.LUT P5, PT, PT, PT, UP0, 0x80, 0x0 ;  /* 0x000000000000781c */ /* 0x000fce0003faf008 */
[----:B------:R-:W-:Y:S01]  /*48e0*/  HMMA.16816.F32.BF16 R120, R4, R14, R120 ;  /* 0x0000000e0478723c */ /* 0x000fe20000041878 */
[----:B------:R-:W-:Y:S01]  /*48f0*/  @P0 LEA.HI.X R21, R21, R25, R22, 0x1, P6 ;  /* 0x0000001915150211 */ /* 0x000fe200030f0c16 */
[----:B------:R-:W1:Y:S01]  /*4900*/  LDSM.16.MT88.4 R12, [R135+0x5900] ;  /* 0x00590000870c783b */ /* 0x000e620000004200 */
[----:B------:R-:W-:Y:S02]  /*4910*/  PLOP3.LUT P0, PT, PT, PT, UP0, 0x80, 0x0 ;  /* 0x000000000000781c */ /* 0x000fe40003f0f008 */
[----:B------:R-:W-:-:S03]  /*4920*/  PLOP3.LUT P6, PT, PT, PT, UP0, 0x80, 0x0 ;  /* 0x000000000000781c */ /* 0x000fc60003fcf008 */
[C---:B---3--:R-:W-:Y:S08]  /*4930*/  HMMA.16816.F32.BF16 R60, R4.reuse, R16, R60 ;  /* 0x00000010043c723c */ /* 0x048ff0000004183c */
[----:B------:R-:W-:Y:S01]  /*4940*/  HMMA.16816.F32.BF16 R64, R4, R18, R64 ;  /* 0x000000120440723c */ /* 0x000fe20000041840 */
[----:B------:R-:W3:Y:S04]  /*4950*/  LDSM.16.MT88.4 R16, [R155+0x5900] ;  /* 0x005900009b10783b */ /* 0x000ee80000004200 */
[----:B------:R-:W-:Y:S01]  /*4960*/  @!PT LDS RZ, [RZ] ;  /* 0x00000000fffff984 */ /* 0x000fe20000000800 */
[----:B------:R-:W-:Y:S01]  /*4970*/  @!PT LDS RZ, [RZ] ;  /* 0x00000000fffff984 */ /* 0x000fe20000000800 */
[----:B------:R-:W-:Y:S01]  /*4980*/  @!PT LDS RZ, [RZ] ;  /* 0x00000000fffff984 */ /* 0x000fe20000000800 */
[----:B------:R4:W-:Y:S01]  /*4990*/  @P0 LDGSTS.E.BYPASS.LTC128B.128 [R132+0xc100], [R24.64], !P3 ;  /* 0x0c10000018840fae */ /* 0x0009e2000d901d52 */
[----:B------:R-:W-:-:S02]  /*49a0*/  PLOP3.LUT P0, PT, PT, PT, UP0, 0x80, 0x0 ;  /* 0x000000000000781c */ /* 0x000fc40003f0f008 */
[C---:B--2---:R-:W-:Y:S01]  /*49b0*/  HMMA.16816.F32.BF16 R84, R4.reuse, R8, R84 ;  /* 0x000000080454723c */ /* 0x044fe20000041854 */
[----:B------:R4:W-:Y:S01]  /*49c0*/  @P6 LDGSTS.E.BYPASS.LTC128B.128 [R132+0xe100], [R24.64+0x80], !P2 ;  /* 0x0e10008018846fae */ /* 0x0009e2000d101d52 */
[----:B------:R-:W-:Y:S02]  /*49d0*/  PLOP3.LUT P6, PT, PT, PT, UP0, 0x80, 0x0 ;  /* 0x000000000000781c */ /* 0x000fe40003fcf008 */
[----:B------:R-:W-:Y:S01]  /*49e0*/  PLOP3.LUT P0, PT, PT, PT, UP0, 0x80, 0x0 ;  /* 0x000000000000781c */ /* 0x000fe20003f0f008 */
[----:B------:R4:W-:Y:S01]  /*49f0*/  @P5 LDGSTS.E.BYPASS.LTC128B.128 [R132+0x10100], [R24.64+0x100], !P1 ;  /* 0x1010010018845fae */ /* 0x0009e2000c901d52 */
[----:B------:R-:W-:Y:S01]  /*4a00*/  PLOP3.LUT P5, PT, PT, PT, UP0, 0x80, 0x0 ;  /* 0x000000000000781c */ /* 0x000fe20003faf008 */
[----:B------:R-:W-:Y:S01]  /*4a10*/  FADD.FTZ R8, R140, R145 ;  /* 0x000000918c087221 */ /* 0x000fe20000010000 */
[----:B------:R-:W-:Y:S03]  /*4a20*/  HMMA.16816.F32.BF16 R100, R4, R32, R100 ;  /* 0x000000200464723c */ /* 0x000fe60000041864 */
[----:B------:R-:W-:-:S04]  /*4a30*/  FADD.FTZ R8, R143, R8 ;  /* 0x000000088f087221 */ /* 0x000fc80000010000 */
[----:B------:R-:W-:Y:S01]  /*4a40*/  FADD.FTZ R141, R141, R8 ;  /* 0x000000088d8d7221 */ /* 0x000fe20000010000 */
[----:B------:R4:W-:Y:S01]  /*4a50*/  @P6 LDGSTS.E.BYPASS.LTC128B.128 [R132+0xd100], [R20.64], !P3 ;  /* 0x0d10000014846fae */ /* 0x0009e2000d901d52 */
[C---:B------:R-:W-:Y:S02]  /*4a60*/  HMMA.16816.F32.BF16 R104, R4.reuse, R34, R104 ;  /* 0x000000220468723c */ /* 0x040fe40000041868 */
[----:B------:R-:W-:Y:S01]  /*4a70*/  FADD.FTZ R141, R142, R141 ;  /* 0x0000008d8e8d7221 */ /* 0x000fe20000010000 */
[----:B------:R4:W-:Y:S03]  /*4a80*/  @P5 LDGSTS.E.BYPASS.LTC128B.128 [R132+0xf100], [R20.64+0x80], !P2 ;  /* 0x0f10008014845fae */ /* 0x0009e6000d101d52 */
[----:B------:R-:W-:Y:S01]  /*4a90*/  FADD.FTZ R136, R136, R141 ;  /* 0x0000008d88887221 */ /* 0x000fe20000010000 */
[----:B------:R4:W-:Y:S01]  /*4aa0*/  @P0 LDGSTS.E.BYPASS.LTC128B.128 [R132+0x11100], [R20.64+0x100], !P1 ;  /* 0x1110010014840fae */ /* 0x0009e2000c901d52 */
[----:B------:R-:W-:Y:S01]  /*4ab0*/  PLOP3.LUT P0, PT, PT, PT, UP2, 0x40, 0x0 ;  /* 0x000000000000781c */ /* 0x000fe20003f0e828 */
[----:B------:R-:W-:Y:S01]  /*4ac0*/  HMMA.16816.F32.BF16 R44, R4, R28, R44 ;  /* 0x0000001c042c723c */ /* 0x000fe2000004182c */
[----:B------:R-:W-:Y:S01]  /*4ad0*/  FADD.FTZ R137, R137, R136 ;  /* 0x0000008889897221 */ /* 0x000fe20000010000 */
[----:B------:R-:W0:Y:S03]  /*4ae0*/  LDGDEPBAR ;  /* 0x00000000000079af */ /* 0x000e260000000000 */
[----:B------:R-:W-:-:S03]  /*4af0*/  FADD.FTZ R138, R138, R137 ;  /* 0x000000898a8a7221 */ /* 0x000fc60000010000 */
[----:B------:R-:W-:Y:S01]  /*4b00*/  HMMA.16816.F32.BF16 R48, R4, R30, R48 ;  /* 0x0000001e0430723c */ /* 0x000fe20000041830 */
[----:B------:R-:W-:-:S07]  /*4b10*/  FADD.FTZ R201, R201, R138 ;  /* 0x0000008ac9c97221 */ /* 0x000fce0000010000 */
[C---:B-1----:R-:W-:Y:S08]  /*4b20*/  HMMA.16816.F32.BF16 R68, R4.reuse, R12, R68 ;  /* 0x0000000c0444723c */ /* 0x042ff00000041844 */
[C---:B------:R-:W-:Y:S08]  /*4b30*/  HMMA.16816.F32.BF16 R72, R4.reuse, R14, R72 ;  /* 0x0000000e0448723c */ /* 0x040ff00000041848 */
[C---:B------:R-:W-:Y:S08]  /*4b40*/  HMMA.16816.F32.BF16 R88, R4.reuse, R10, R88 ;  /* 0x0000000a0458723c */ /* 0x040ff00000041858 */
[C---:B---3--:R-:W-:Y:S08]  /*4b50*/  HMMA.16816.F32.BF16 R92, R4.reuse, R16, R92 ;  /* 0x00000010045c723c */ /* 0x048ff0000004185c */
[----:B------:R-:W-:Y:S01]  /*4b60*/  HMMA.16816.F32.BF16 R96, R4, R18, R96 ;  /* 0x000000120460723c */ /* 0x000fe20000041860 */
[----:B------:R-:W-:Y:S07]  /*4b70*/  @P0 BRA `(.L_x_802) ;  /* 0x0000016000000947 */ /* 0x000fee0003800000 */
[----:B----4-:R-:W-:Y:S01]  /*4b80*/  ISETP.LT.AND P0, PT, RZ, UR4, PT ;  /* 0x00000004ff007c0c */ /* 0x010fe2000bf01270 */
[----:B------:R-:W-:-:S12]  /*4b90*/  UIADD3 UR8, UR4, -0x1, URZ ;  /* 0xffffffff04087890 */ /* 0x000fd8000fffe03f */
[----:B------:R-:W-:Y:S05]  /*4ba0*/  @P0 BRA `(.L_x_803) ;  /* 0x0000009000000947 */ /* 0x000fea0003800000 */
[----:B------:R-:W-:Y:S02]  /*4bb0*/  ULDC UR5, c[0x0][0x32c] ;  /* 0x0000cb0000057ab9 */ /* 0x000fe40000000800 */
[----:B------:R-:W-:Y:S02]  /*4bc0*/  UISETP.NE.AND UP0, UPT, UR6, UR5, UPT ;  /* 0x000000050600728c */ /* 0x000fe4000bf05270 */
[----:B------:R-:W-:-:S03]  /*4bd0*/  UIADD3 UR8, -UR4, URZ, URZ ;  /* 0x0000003f04087290 */ /* 0x000fc6000fffe13f */
[----:B------:R-:W-:Y:S02]  /*4be0*/  ULDC.64 UR4, c[0x0][0x330] ;  /* 0x0000cc0000047ab9 */ /* 0x000fe40000000a00 */
[----:B------:R-:W-:-:S07]  /*4bf0*/  UIMAD.WIDE.U32 UR22, UR8, UR4, URZ ;  /* 0x00000004081672a5 */ /* 0x000fce000f8e003f */
[----:B------:R-:W-:Y:S02]  /*4c00*/  @UP0 UMOV UR9, UR23 ;  /* 0x0000001700090c82 */ /* 0x000fe40008000000 */
[----:B------:R-:W-:-:S04]  /*4c10*/  @UP0 USHF.R.U32.HI UR8, URZ, UR5, UR9 ;  /* 0x000000053f080299 */ /* 0x000fc80008011609 */
[----:B------:R-:W-:Y:S01]  /*4c20*/  ULOP3.LUT UR8, URZ, UR8, URZ, 0x33, !UPT ;  /* 0x000000083f087292 */ /* 0x000fe2000f8e333f */
[----:B------:R-:W-:Y:S05]  /*4c30*/  BRA `(.L_x_804) ;  /* 0x0000006000007947 */ /* 0x000fea0003800000 */
.L_x_803:
[----:B------:R-:W-:Y:S02]  /*4c40*/  ULDC UR4, c[0x0][0x32c] ;  /* 0x0000cb0000047ab9 */ /* 0x000fe40000000800 */
[----:B------:R-:W-:-:S03]  /*4c50*/  UISETP.NE.AND UP0, UPT, UR6, UR4, UPT ;  /* 0x000000040600728c */ /* 0x000fc6000bf05270 */
[----:B------:R-:W-:Y:S02]  /*4c60*/  ULDC.64 UR4, c[0x0][0x330] ;  /* 0x0000cc0000047ab9 */ /* 0x000fe40000000a00 */
[----:B------:R-:W-:-:S07]  /*4c70*/  UIMAD.WIDE.U32 UR22, UR8, UR4, URZ ;  /* 0x00000004081672a5 */ /* 0x000fce000f8e003f */
[----:B------:R-:W-:Y:S02]  /*4c80*/  @UP0 UMOV UR9, UR23 ;  /* 0x0000001700090c82 */ /* 0x000fe40008000000 */
[----:B------:R-:W-:Y:S02]  /*4c90*/  @UP0 USHF.R.U32.HI UR8, URZ, UR5, UR9 ;  /* 0x000000053f080299 */ /* 0x000fe40008011609 */
.L_x_804:
[----:B------:R-:W-:Y:S02]  /*4ca0*/  ULDC UR4, c[0x0][0x32c] ;  /* 0x0000cb0000047ab9 */ /* 0x000fe40000000800 */
[----:B------:R-:W-:-:S04]  /*4cb0*/  UIMAD UR4, UR8, UR4, UR4 ;  /* 0x00000004080472a4 */ /* 0x000fc8000f8e0204 */
[----:B------:R-:W-:-:S04]  /*4cc0*/  UISETP.LT.AND UP0, UPT, UR7, UR4, UPT ;  /* 0x000000040700728c */ /* 0x000fc8000bf01270 */
[----:B------:R-:W-:-:S04]  /*4cd0*/  USEL UR7, UR7, UR4, UP0 ;  /* 0x0000000407077287 */ /* 0x000fc80008000000 */
.L_x_802:
[----:B----4-:R-:W-:Y:S02]  /*4ce0*/  USHF.R.S32.HI UR4, URZ, 0x1f, UR7 ;  /* 0x0000001f3f047899 */ /* 0x010fe40008011407 */
[----:B------:R-:W-:Y:S02]  /*4cf0*/  UMOV UR5, 0x1 ;  /* 0x0000000100057882 */ /* 0x000fe40000000000 */
[----:B------:R-:W-:Y:S02]  /*4d00*/  ULEA.HI UR4, UR4, UR7, URZ, 0x6 ;  /* 0x0000000704047291 */ /* 0x000fe4000f8f303f */
[----:B------:R-:W-:Y:S02]  /*4d10*/  UMOV UR15, URZ ;  /* 0x0000003f000f7c82 */ /* 0x000fe40008000000 */
[----:B------:R-:W-:-:S04]  /*4d20*/  USHF.R.S32.HI UR21, URZ, 0x6, UR4 ;  /* 0x000000063f157899 */ /* 0x000fc80008011404 */
[----:B------:R-:W-:-:S04]  /*4d30*/  UISETP.LT.AND UP0, UPT, UR10, UR21, UPT ;  /* 0x000000150a00728c */ /* 0x000fc8000bf01270 */
[----:B------:R-:W-:-:S04]  /*4d40*/  USEL UR21, UR10, UR21, !UP0 ;  /* 0x000000150a157287 */ /* 0x000fc8000c000000 */
[----:B------:R-:W-:-:S06]  /*4d50*/  UISETP.GE.AND UP0, UPT, UR17, UR21, UPT ;  /* 0x000000151100728c */ /* 0x000fcc000bf06270 */
[----:B------:R-:W-:-:S13]  /*4d60*/  PLOP3.LUT P0, PT, PT, PT, UP0, 0x80, 0x0 ;  /* 0x000000000000781c */ /* 0x000fda0003f0f008 */
[----:B------:R-:W-:Y:S05]  /*4d70*/  @!P0 BRA `(.L_x_805) ;  /* 0x000036b000008947 */ /* 0x000fea0003800000 */
[----:B------:R-:W-:Y:S01]  /*4d80*/  PLOP3.LUT P5, PT, PT, PT, UP3, 0x80, 0x0 ;  /* 0x000000000000781c */ /* 0x000fe20003faf038 */
[----:B------:R-:W-:Y:S01]  /*4d90*/  IMAD.MOV.U32 R185, RZ, RZ, 0x20 ;  /* 0x00000020ffb97424 */ /* 0x000fe200078e00ff */
[----:B------:R-:W-:Y:S01]  /*4da0*/  PLOP3.LUT P0, PT, PT, PT, UP3, 0x80, 0x0 ;  /* 0x000000000000781c */ /* 0x000fe20003f0f038 */
[----:B------:R-:W-:Y:S01]  /*4db0*/  IMAD.MOV.U32 R3, RZ, RZ, R0 ;  /* 0x000000ffff037224 */ /* 0x000fe200078e0000 */
[C---:B------:R-:W-:Y:S01]  /*4dc0*/  IADD3 R212, P6, R190.reuse, 0x40, RZ ;  /* 0x00000040bed47810 */ /* 0x040fe20007fde0ff */
[----:B------:R-:W-:Y:S01]  /*4dd0*/  IMAD.MOV.U32 R132, RZ, RZ, R2 ;  /* 0x000000ffff847224 */ /* 0x000fe200078e0002 */
[----:B------:R-:W-:Y:S01]  /*4de0*/  SEL R185, R185, 0xffffffe0, !P4 ;  /* 0xffffffe0b9b97807 */ /* 0x000fe20006000000 */
[----:B------:R-:W-:Y:S01]  /*4df0*/  UMOV UR15, URZ ;  /* 0x0000003f000f7c82 */ /* 0x000fe20008000000 */
[----:B------:R-:W-:Y:S01]  /*4e00*/  IADD3 R210, P4, R190, 0x80, RZ ;  /* 0x00000080bed27810 */ /* 0x000fe20007f9e0ff */
[----:B------:R-:W-:Y:S01]  /*4e10*/  IMAD.X R211, RZ, RZ, R195, P6 ;  /* 0x000000ffffd37224 */ /* 0x000fe200030e06c3 */
[----:B------:R-:W-:Y:S01]  /*4e20*/  IADD3 R206, P6, R192, 0x80, RZ ;  /* 0x00000080c0ce7810 */ /* 0x000fe20007fde0ff */
[----:B------:R-:W-:-:S02]  /*4e30*/  UMOV UR5, 0x1 ;  /* 0x0000000100057882 */ /* 0x000fc40000000000 */
[----:B------:R-:W-:Y:S01]  /*4e40*/  @P5 IMAD.HI.U32 R204, R196, c[0x0][0x2c8], RZ ;  /* 0x0000b200c4cc5a27 */ /* 0x000fe200078e00ff */
[----:B------:R-:W-:Y:S01]  /*4e50*/  IADD3 R208, P5, R192, 0x40, RZ ;  /* 0x00000040c0d07810 */ /* 0x000fe20007fbe0ff */
[----:B------:R-:W-:Y:S02]  /*4e60*/  ULDC.64 UR8, c[0x0][0x208] ;  /* 0x0000820000087ab9 */ /* 0x000fe40000000a00 */
[----:B------:R-:W-:Y:S01]  /*4e70*/  IMAD.X R209, RZ, RZ, R195, P4 ;  /* 0x000000ffffd17224 */ /* 0x000fe200020e06c3 */
[----:B------:R-:W-:Y:S01]  /*4e80*/  @P0 SHF.R.U32.HI R204, RZ, c[0x0][0x2cc], R204 ;  /* 0x0000b300ffcc0a19 */ /* 0x000fe200000116cc */
[--C-:B------:R-:W-:Y:S02]  /*4e90*/  IMAD.X R207, RZ, RZ, R199.reuse, P5 ;  /* 0x000000ffffcf7224 */ /* 0x100fe400028e06c7 */
[----:B------:R-:W-:Y:S02]  /*4ea0*/  IMAD.X R205, RZ, RZ, R199, P6 ;  /* 0x000000ffffcd7224 */ /* 0x000fe400030e06c7 */
.L_x_814:
[----:B------:R-:W-:Y:S04]  /*4eb0*/  DEPBAR.LE SB0, 0x2 ;  /* 0x000080800000791a */ /* 0x000fe80000000000 */
[----:B------:R-:W-:Y:S01]  /*4ec0*/  BAR.SYNC.DEFER_BLOCKING 0x0 ;  /* 0x0000000000007b1d */ /* 0x000fe20000010000 */
[----:B------:R-:W-:Y:S02]  /*4ed0*/  UIMAD UR4, UR5, 0x6000, URZ ;  /* 0x00006000050478a4 */ /* 0x000fe4000f8e023f */
[----:B------:R-:W-:Y:S04]  /*4ee0*/  UISETP.GE.AND UP1, UPT, UR10, UR17, UPT ;  /* 0x000000110a00728c */ /* 0x000fe8000bf26270 */
[----:B------:R-:W-:Y:S02]  /*4ef0*/  IADD3 R187, R184, UR4, RZ ;  /* 0x00000004b8bb7c10 */ /* 0x000fe4000fffe0ff */
[----:B------:R-:W-:Y:S03]  /*4f00*/  PLOP3.LUT P0, PT, PT, PT, UP1, 0x80, 0x0 ;  /* 0x000000000000781c */ /* 0x000fe60003f0f018 */
[C-C-:B------:R-:W-:Y:S02]  /*4f10*/  IMAD.IADD R133, R185.reuse, 0x1, R187.reuse ;  /* 0x00000001b9857824 */ /* 0x140fe400078e02bb */
[----:B------:R-:W-:Y:S01]  /*4f20*/  @!UP1 UIADD3 UR7, UR17, -0x1, URZ ;  /* 0xffffffff11079890 */ /* 0x000fe2000fffe03f */
[C---:B------:R-:W-:Y:S01]  /*4f30*/  IMAD.IADD R0, R188.reuse, 0x1, R187 ;  /* 0x00000001bc007824 */ /* 0x040fe200078e02bb */
[----:B------:R-:W-:Y:S01]  /*4f40*/  IADD3 R187, R185, R187, R188 ;  /* 0x000000bbb9bb7210 */ /* 0x000fe20007ffe0bc */
[----:B------:R-:W-:Y:S01]  /*4f50*/  IMAD.IADD R2, R188, 0x1, R133 ;  /* 0x00000001bc027824 */ /* 0x000fe200078e0285 */
[----:B------:R-:W-:Y:S02]  /*4f60*/  @!UP1 USHF.R.S32.HI UR6, URZ, 0x1f, UR7 ;  /* 0x0000001f3f069899 */ /* 0x000fe40008011407 */
[----:B------:R-:W-:Y:S02]  /*4f70*/  @!UP1 UIMAD.WIDE.U32 UR22, UR7, UR8, URZ ;  /* 0x00000008071692a5 */ /* 0x000fe4000f8e003f */
[----:B------:R-:W-:Y:S01]  /*4f80*/  @!UP1 UIMAD UR6, UR6, UR8, URZ ;  /* 0x00000008060692a4 */ /* 0x000fe2000f8e023f */
[----:B------:R-:W-:Y:S03]  /*4f90*/  LDSM.16.M88.4 R136, [R186] ;  /* 0x00000000ba88783b */ /* 0x000fe60000000200 */
[----:B------:R-:W-:Y:S02]  /*4fa0*/  @!UP1 UIMAD UR6, UR7, UR9, UR6 ;  /* 0x00000009070692a4 */ /* 0x000fe4000f8e0206 */
[----:B------:R-:W-:Y:S01]  /*4fb0*/  @!UP1 USHF.L.U32 UR7, UR22, 0x6, URZ ;  /* 0x0000000616079899 */ /* 0x000fe2000800063f */
[----:B------:R-:W1:Y:S01]  /*4fc0*/  LDSM.16.M88.4 R140, [R184+UR4+0xc100] ;  /* 0x00c10004b88c783b */ /* 0x000e620008000200 */
[----:B------:R-:W-:Y:S04]  /*4fd0*/  @!UP1 UIADD3 UR6, UR23, UR6, URZ ;  /* 0x0000000617069290 */ /* 0x000fe8000fffe03f */
[----:B------:R-:W2:Y:S01]  /*4fe0*/  LDSM.16.M88.4 R144, [R184+UR4+0xc900] ;  /* 0x00c90004b890783b */ /* 0x000ea20008000200 */
[----:B------:R-:W-:Y:S01]  /*4ff0*/  @!P0 IADD3 R216, P5, R190, UR7, RZ ;  /* 0x00000007bed88c10 */ /* 0x000fe2000ffbe0ff */
[----:B------:R-:W-:Y:S01]  /*5000*/  @!UP1 USHF.L.U64.HI UR6, UR22, 0x6, UR6 ;  /* 0x0000000616069899 */ /* 0x000fe20008010206 */
[----:B------:R-:W-:Y:S02]  /*5010*/  @!P0 IADD3 R218, P6, R212, UR7, RZ ;  /* 0x00000007d4da8c10 */ /* 0x000fe4000ffde0ff */
[----:B------:R-:W3:Y:S01]  /*5020*/  LDSM.16.M88.4 R148, [R184+UR4+0xd100] ;  /* 0x00d10004b894783b */ /* 0x000ee20008000200 */
[C---:B------:R-:W-:Y:S02]  /*5030*/  @!P0 LEA R214, P4, R216.reuse, c[0x0][0x1f8], 0x1 ;  /* 0x00007e00d8d68a11 */ /* 0x040fe400078808ff */
[----:B------:R-:W-:Y:S02]  /*5040*/  @!P0 IADD3.X R213, R195, UR6, RZ, P5, !PT ;  /* 0x00000006c3d58c10 */ /* 0x000fe4000affe4ff */
[----:B------:R-:W-:Y:S01]  /*5050*/  LDSM.16.M88.4 R152, [R182] ;  /* 0x00000000b698783b */ /* 0x000fe20000000200 */
[----:B------:R-:W-:Y:S02]  /*5060*/  @!P0 IADD3.X R217, R211, UR6, RZ, P6, !PT ;  /* 0x00000006d3d98c10 */ /* 0x000fe4000b7fe4ff */
[----:B------:R-:W-:Y:S02]  /*5070*/  @!P0 LEA.HI.X R215, R216, c[0x0][0x1fc], R213, 0x1, P4 ;  /* 0x00007f00d8d78a11 */ /* 0x000fe400020f0cd5 */
[----:B------:R-:W-:Y:S01]  /*5080*/  LDSM.16.M88.4 R156, [R133+0xc100] ;  /* 0x00c10000859c783b */ /* 0x000fe20000000200 */
[----:B------:R-:W-:Y:S02]  /*5090*/  @!P0 LEA R216, P5, R218, c[0x0][0x1f8], 0x1 ;  /* 0x00007e00dad88a11 */ /* 0x000fe400078a08ff */
[----:B------:R-:W-:Y:S01]  /*50a0*/  @!P0 IADD3 R213, P4, R210, UR7, RZ ;  /* 0x00000007d2d58c10 */ /* 0x000fe2000ff9e0ff */
[----:B------:R-:W-:Y:S01]  /*50b0*/  @!UP1 UIADD3 UR7, UP0, UR12, UR7, URZ ;  /* 0x000000070c079290 */ /* 0x000fe2000ff1e03f */
[----:B------:R-:W-:Y:S01]  /*50c0*/  LDSM.16.M88.4 R160, [R133+0xd100] ;  /* 0x00d1000085a0783b */ /* 0x000fe20000000200 */
[----:B------:R-:W-:Y:S02]  /*50d0*/  @!P0 LEA.HI.X R217, R218, c[0x0][0x1fc], R217, 0x1, P5 ;  /* 0x00007f00dad98a11 */ /* 0x000fe400028f0cd9 */
[----:B------:R-:W-:Y:S02]  /*50e0*/  @!P0 LEA R222, P5, R213, c[0x0][0x1f8], 0x1 ;  /* 0x00007e00d5de8a11 */ /* 0x000fe400078a08ff */
[----:B------:R-:W-:Y:S01]  /*50f0*/  LDSM.16.M88.4 R164, [R133+0xd900] ;  /* 0x00d9000085a4783b */ /* 0x000fe20000000200 */
[----:B------:R-:W-:Y:S01]  /*5100*/  @!P0 IADD3.X R218, R209, UR6, RZ, P4, !PT ;  /* 0x00000006d1da8c10 */ /* 0x000fe2000a7fe4ff */
[----:B------:R-:W-:Y:S01]  /*5110*/  @!UP1 UIADD3.X UR6, UR11, UR6, URZ, UP0, !UPT ;  /* 0x000000060b069290 */ /* 0x000fe200087fe43f */
[----:B------:R-:W-:Y:S01]  /*5120*/  @!P0 IADD3 R221, P6, R190, UR7, RZ ;  /* 0x00000007bedd8c10 */ /* 0x000fe2000ffde0ff */
[----:B------:R-:W-:Y:S01]  /*5130*/  UISETP.GE.AND UP0, UPT, UR15, 0x1, UPT ;  /* 0x000000010f00788c */ /* 0x000fe2000bf06270 */
[----:B------:R-:W-:Y:S01]  /*5140*/  @!P0 LEA.HI.X R223, R213, c[0x0][0x1fc], R218, 0x1, P5 ;  /* 0x00007f00d5df8a11 */ /* 0x000fe200028f0cda */
[----:B------:R-:W-:Y:S01]  /*5150*/  IMAD.U32 R213, RZ, RZ, UR15 ;  /* 0x0000000fffd57e24 */ /* 0x000fe2000f8e00ff */
[----:B------:R-:W-:Y:S02]  /*5160*/  @!P0 IADD3 R219, P5, R212, UR7, RZ ;  /* 0x00000007d4db8c10 */ /* 0x000fe4000ffbe0ff */
[----:B------:R-:W-:Y:S01]  /*5170*/  @!P0 IADD3.X R230, R195, UR6, RZ, P6, !PT ;  /* 0x00000006c3e68c10 */ /* 0x000fe2000b7fe4ff */
[C---:B-1----:R-:W-:Y:S03]  /*5180*/  HMMA.16816.F32.BF16 R4, R136.reuse, R140, RZ ;  /* 0x0000008c8804723c */ /* 0x042fe600000418ff */
[----:B------:R-:W-:Y:S01]  /*5190*/  @!P0 IMAD R213, R213, 0x6000, R200 ;  /* 0x00006000d5d58824 */ /* 0x000fe200078e02c8 */
[----:B------:R-:W-:Y:S02]  /*51a0*/  @!P0 LEA R224, P6, R221, c[0x0][0x1f8], 0x1 ;  /* 0x00007e00dde08a11 */ /* 0x000fe400078c08ff */
[----:B------:R-:W-:Y:S02]  /*51b0*/  @!P0 IADD3.X R226, R211, UR6, RZ, P5, !PT ;  /* 0x00000006d3e28c10 */ /* 0x000fe4000affe4ff */
[C---:B------:R-:W-:Y:S01]  /*51c0*/  HMMA.16816.F32.BF16 R8, R136.reuse, R142, RZ ;  /* 0x0000008e8808723c */ /* 0x040fe200000418ff */
[----:B------:R-:W1:Y:S03]  /*51d0*/  LDSM.16.M88.4 R140, [R184+UR4+0xd900] ;  /* 0x00d90004b88c783b */ /* 0x000e660008000200 */
[----:B------:R-:W-:Y:S02]  /*51e0*/  @!P0 LEA.HI.X R225, R221, c[0x0][0x1fc], R230, 0x1, P6 ;  /* 0x00007f00dde18a11 */ /* 0x000fe400030f0ce6 */
[C---:B------:R-:W-:Y:S02]  /*51f0*/  @!P0 LEA R220, P5, R219.reuse, c[0x0][0x1f8], 0x1 ;  /* 0x00007e00dbdc8a11 */ /* 0x040fe400078a08ff */
[C---:B--2---:R-:W-:Y:S01]  /*5200*/  HMMA.16816.F32.BF16 R12, R136.reuse, R144, RZ ;  /* 0x00000090880c723c */ /* 0x044fe200000418ff */
[----:B------:R-:W-:Y:S01]  /*5210*/  @!P0 IADD3 R228, P4, R210, UR7, RZ ;  /* 0x00000007d2e48c10 */ /* 0x000fe2000ff9e0ff */
[----:B------:R-:W-:Y:S02]  /*5220*/  UIADD3 UR7, UR15, 0x1, URZ ;  /* 0x000000010f077890 */ /* 0x000fe4000fffe03f */
[----:B------:R-:W-:Y:S02]  /*5230*/  @!P0 LEA.HI.X R221, R219, c[0x0][0x1fc], R226, 0x1, P5 ;  /* 0x00007f00dbdd8a11 */ /* 0x000fe400028f0ce2 */
[----:B------:R-:W-:Y:S01]  /*5240*/  @!P0 IADD3.X R227, R209, UR6, RZ, P4, !PT ;  /* 0x00000006d1e38c10 */ /* 0x000fe2000a7fe4ff */
[----:B------:R-:W-:Y:S01]  /*5250*/  USHF.L.U32 UR6, UR17, 0x6, URZ ;  /* 0x0000000611067899 */ /* 0x000fe2000800063f */
[C---:B------:R-:W-:Y:S01]  /*5260*/  HMMA.16816.F32.BF16 R16, R136.reuse, R146, RZ ;  /* 0x000000928810723c */ /* 0x040fe200000418ff */
[----:B------:R-:W2:Y:S01]  /*5270*/  LDSM.16.M88.4 R144, [R133+0xc900] ;  /* 0x00c900008590783b */ /* 0x000ea20000000200 */
[----:B------:R-:W-:Y:S02]  /*5280*/  USEL UR15, UR7, URZ, !UP0 ;  /* 0x0000003f070f7287 */ /* 0x000fe4000c000000 */
[C---:B------:R-:W-:Y:S02]  /*5290*/  @!P0 LEA R218, P4, R228.reuse, c[0x0][0x1f8], 0x1 ;  /* 0x00007e00e4da8a11 */ /* 0x040fe400078808ff */
[----:B------:R-:W-:Y:S01]  /*52a0*/  @!PT LDS RZ, [RZ] ;  /* 0x00000000fffff984 */ /* 0x000fe20000000800 */
[----:B------:R-:W-:Y:S01]  /*52b0*/  @!PT LDS RZ, [RZ] ;  /* 0x00000000fffff984 */ /* 0x000fe20000000800 */
[----:B------:R-:W-:Y:S01]  /*52c0*/  @!PT LDS RZ, [RZ] ;  /* 0x00000000fffff984 */ /* 0x000fe20000000800 */
[----:B------:R4:W-:Y:S02]  /*52d0*/  @!P0 LDGSTS.E.BYPASS.LTC128B.128 [R213], [R214.64], !P3 ;  /* 0x00000000d6d58fae */ /* 0x0009e4000d901d52 */
[C---:B---3--:R-:W-:Y:S01]  /*52e0*/  HMMA.16816.F32.BF16 R20, R136.reuse, R148, RZ ;  /* 0x000000948814723c */ /* 0x048fe200000418ff */
[----:B------:R-:W-:Y:S02]  /*52f0*/  @!P0 LEA.HI.X R219, R228, c[0x0][0x1fc], R227, 0x1, P4 ;  /* 0x00007f00e4db8a11 */ /* 0x000fe400020f0ce3 */
[----:B------:R3:W-:Y:S05]  /*5300*/  @!P0 LDGSTS.E.BYPASS.LTC128B.128 [R213+0x2000], [R216.64], !P2 ;  /* 0x02000000d8d58fae */ /* 0x0007ea000d101d52 */
[C---:B------:R-:W-:Y:S01]  /*5310*/  HMMA.16816.F32.BF16 R24, R136.reuse, R150, RZ ;  /* 0x000000968818723c */ /* 0x040fe200000418ff */
[----:B------:R3:W-:Y:S05]  /*5320*/  @!P0 LDGSTS.E.BYPASS.LTC128B.128 [R213+0x4000], [R222.64], !P1 ;  /* 0x04000000ded58fae */ /* 0x0007ea000c901d52 */
[----:B------:R3:W-:Y:S02]  /*5330*/  @!P0 LDGSTS.E.BYPASS.LTC128B.128 [R213+0x1000], [R224.64], !P3 ;  /* 0x01000000e0d58fae */ /* 0x0007e4000d901d52 */
[C---:B-1----:R-:W-:Y:S03]  /*5340*/  HMMA.16816.F32.BF16 R28, R136.reuse, R140, RZ ;  /* 0x0000008c881c723c */ /* 0x042fe600000418ff */
[----:B------:R3:W-:Y:S05]  /*5350*/  @!P0 LDGSTS.E.BYPASS.LTC128B.128 [R213+0x3000], [R220.64], !P2 ;  /* 0x03000000dcd58fae */ /* 0x0007ea000d101d52 */
[----:B------:R3:W-:Y:S01]  /*5360*/  @!P0 LDGSTS.E.BYPASS.LTC128B.128 [R213+0x5000], [R218.64], !P1 ;  /* 0x05000000dad58fae */ /* 0x0007e2000c901d52 */
[----:B------:R-:W-:Y:S01]  /*5370*/  HMMA.16816.F32.BF16 R32, R136, R142, RZ ;  /* 0x0000008e8820723c */ /* 0x000fe200000418ff */
[----:B------:R-:W-:Y:S03]  /*5380*/  PLOP3.LUT P0, PT, PT, PT, UP3, 0x80, 0x0 ;  /* 0x000000000000781c */ /* 0x000fe60003f0f038 */
[----:B------:R-:W-:Y:S01]  /*5390*/  LDSM.16.M88.4 R148, [R181] ;  /* 0x00000000b594783b */ /* 0x000fe20000000200 */
[----:B----4-:R-:W-:Y:S03]  /*53a0*/  IMAD.U32 R214, RZ, RZ, UR6 ;  /* 0x00000006ffd67e24 */ /* 0x010fe6000f8e00ff */
[C---:B------:R-:W-:Y:S01]  /*53b0*/  HMMA.16816.F32.BF16 R4, R152.reuse, R156, R4 ;  /* 0x0000009c9804723c */ /* 0x040fe20000041804 */
[----:B------:R-:W1:Y:S04]  /*53c0*/  LDSM.16.M88.4 R168, [R0+0xc100] ;  /* 0x00c1000000a8783b */ /* 0x000e680000000200 */
[----:B------:R-:W-:Y:S01]  /*53d0*/  IADD3 R214, -R197, 0x1, -R214 ;  /* 0x00000001c5d67810 */ /* 0x000fe20007ffe9d6 */
[----:B------:R-:W-:Y:S02]  /*53e0*/  LDSM.16.M88.4 R136, [R0+0xc900] ;  /* 0x00c900000088783b */ /* 0x000fe40000000200 */
[C---:B------:R-:W-:Y:S03]  /*53f0*/  HMMA.16816.F32.BF16 R8, R152.reuse, R158, R8 ;  /* 0x0000009e9808723c */ /* 0x040fe60000041808 */
[----:B------:R-:W-:Y:S01]  /*5400*/  LDSM.16.M88.4 R140, [R0+0xd100] ;  /* 0x00d10000008c783b */ /* 0x000fe20000000200 */
[----:B------:R-:W-:Y:S04]  /*5410*/  IADD3 R214, R214, c[0x0][0x1d0], RZ ;  /* 0x00007400d6d67a10 */ /* 0x000fe80007ffe0ff */
[C---:B--2---:R-:W-:Y:S01]  /*5420*/  HMMA.16816.F32.BF16 R12, R152.reuse, R144, R12 ;  /* 0x00000090980c723c */ /* 0x044fe2000004180c */
[----:B------:R-:W-:Y:S03]  /*5430*/  LDSM.16.M88.4 R156, [R180] ;  /* 0x00000000b49c783b */ /* 0x000fe60000000200 */
[----:B---3--:R-:W-:Y:S01]  /*5440*/  IMAD.MOV.U32 R213, RZ, RZ, R196 ;  /* 0x000000ffffd57224 */ /* 0x008fe200078e00c4 */
[----:B------:R-:W-:Y:S01]  /*5450*/  IADD3 R214, R214, -c[0x0][0x168], RZ ;  /* 0x80005a00d6d67a10 */ /* 0x000fe20007ffe0ff */
[----:B------:R-:W-:Y:S01]  /*5460*/  LDSM.16.M88.4 R172, [R2+0xc100] ;  /* 0x00c1000002ac783b */ /* 0x000fe20000000200 */
[----:B------:R-:W-:Y:S01]  /*5470*/  @P0 IMAD.MOV.U32 R213, RZ, RZ, R204 ;  /* 0x000000ffffd50224 */ /* 0x000fe200078e00cc */
[C---:B------:R-:W-:Y:S01]  /*5480*/  HMMA.16816.F32.BF16 R16, R152.reuse, R146, R16 ;  /* 0x000000929810723c */ /* 0x040fe20000041810 */
[----:B------:R-:W-:Y:S02]  /*5490*/  PLOP3.LUT P0, PT, PT, PT, UP2, 0x40, 0x0 ;  /* 0x000000000000781c */ /* 0x000fe40003f0e828 */
[----:B------:R-:W-:Y:S01]  /*54a0*/  LDSM.16.M88.4 R144, [R0+0xd900] ;  /* 0x00d900000090783b */ /* 0x000fe20000000200 */
[C---:B------:R-:W-:Y:S02]  /*54b0*/  IADD3 R215, R214.reuse, c[0x0][0x328], RZ ;  /* 0x0000ca00d6d77a10 */ /* 0x040fe40007ffe0ff */
[----:B------:R-:W-:Y:S02]  /*54c0*/  IADD3 R214, R214, UR16, RZ ;  /* 0x00000010d6d67c10 */ /* 0x000fe4000fffe0ff */
[C---:B------:R-:W-:Y:S01]  /*54d0*/  HMMA.16816.F32.BF16 R20, R152.reuse, R160, R20 ;  /* 0x000000a09814723c */ /* 0x040fe20000041814 */
[----:B------:R-:W-:Y:S05]  /*54e0*/  LDSM.16.M88.4 R176, [R2+0xc900] ;  /* 0x00c9000002b0783b */ /* 0x000fea0000000200 */
[----:B------:R-:W0:Y:S02]  /*54f0*/  LDGDEPBAR ;  /* 0x00000000000079af */ /* 0x000e240000000000 */
[C---:B------:R-:W-:Y:S03]  /*5500*/  HMMA.16816.F32.BF16 R24, R152.reuse, R162, R24 ;  /* 0x000000a29818723c */ /* 0x040fe60000041818 */
[----:B------:R-:W-:Y:S05]  /*5510*/  LDSM.16.M88.4 R160, [R184+UR4+0xf100] ;  /* 0x00f10004b8a0783b */ /* 0x000fea0008000200 */
[C---:B------:R-:W-:Y:S01]  /*5520*/  HMMA.16816.F32.BF16 R28, R152.reuse, R164, R28 ;  /* 0x000000a4981c723c */ /* 0x040fe2000004181c */
[----:B------:R-:W2:Y:S07]  /*5530*/  SHFL.IDX PT, R218, R213, RZ, 0x1c1f ;  /* 0x001c1fffd5da7589 */ /* 0x000eae00000e0000 */
[----:B------:R-:W-:Y:S01]  /*5540*/  HMMA.16816.F32.BF16 R32, R152, R166, R32 ;  /* 0x000000a69820723c */ /* 0x000fe20000041820 */
[----:B------:R-:W3:Y:S05]  /*5550*/  LDSM.16.M88.4 R152, [R2+0xd100] ;  /* 0x00d100000298783b */ /* 0x000eea0000000200 */
[----:B------:R-:W-:Y:S02]  /*5560*/  LDSM.16.M88.4 R164, [R184+UR4+0xf900] ;  /* 0x00f90004b8a4783b */ /* 0x000fe40008000200 */
[C---:B-1----:R-:W-:Y:S08]  /*5570*/  HMMA.16816.F32.BF16 R4, R148.reuse, R168, R4 ;  /* 0x000000a89404723c */ /* 0x042ff00000041804 */
[C---:B------:R-:W-:Y:S01]  /*5580*/  HMMA.16816.F32.BF16 R8, R148.reuse, R170, R8 ;  /* 0x000000aa9408723c */ /* 0x040fe20000041808 */
[----:B------:R-:W-:Y:S03]  /*5590*/  LDSM.16.M88.4 R168, [R133+0xe100] ;  /* 0x00e1000085a8783b */ /* 0x000fe60000000200 */
[--C-:B--2---:R-:W-:Y:S02]  /*55a0*/  IMAD.IADD R217, R215, 0x1, R218.reuse ;  /* 0x00000001d7d97824 */ /* 0x104fe400078e02da */
[----:B------:R-:W-:Y:S02]  /*55b0*/  IMAD.IADD R216, R214, 0x1, R218 ;  /* 0x00000001d6d87824 */ /* 0x000fe400078e02da */
[C---:B------:R-:W-:Y:S08]  /*55c0*/  HMMA.16816.F32.BF16 R12, R148.reuse, R136, R12 ;  /* 0x00000088940c723c */ /* 0x040ff0000004180c */
[C---:B------:R-:W-:Y:S01]  /*55d0*/  HMMA.16816.F32.BF16 R16, R148.reuse, R138, R16 ;  /* 0x0000008a9410723c */ /* 0x040fe20000041810 */
[----:B------:R-:W1:Y:S07]  /*55e0*/  LDSM.16.M88.4 R136, [R2+0xd900] ;  /* 0x00d900000288783b */ /* 0x000e6e0000000200 */
[C---:B------:R-:W-:Y:S08]  /*55f0*/  HMMA.16816.F32.BF16 R20, R148.reuse, R140, R20 ;  /* 0x0000008c9414723c */ /* 0x040ff00000041814 */
[C---:B------:R-:W-:Y:S01]  /*5600*/  HMMA.16816.F32.BF16 R24, R148.reuse, R142, R24 ;  /* 0x0000008e9418723c */ /* 0x040fe20000041818 */
[----:B------:R-:W-:Y:S07]  /*5610*/  LDSM.16.M88.4 R140, [R186+0x4000] ;  /* 0x00400000ba8c783b */ /* 0x000fee0000000200 */
[C---:B------:R-:W-:Y:S08]  /*5620*/  HMMA.16816.F32.BF16 R28, R148.reuse, R144, R28 ;  /* 0x00000090941c723c */ /* 0x040ff0000004181c */
[----:B------:R-:W-:Y:S01]  /*5630*/  HMMA.16816.F32.BF16 R32, R148, R146, R32 ;  /* 0x000000929420723c */ /* 0x000fe20000041820 */
[----:B------:R-:W2:Y:S05]  /*5640*/  LDSM.16.M88.4 R144, [R184+UR4+0xe100] ;  /* 0x00e10004b890783b */ /* 0x000eaa0008000200 */
[----:B------:R-:W4:Y:S02]  /*5650*/  LDSM.16.M88.4 R148, [R184+UR4+0xe900] ;  /* 0x00e90004b894783b */ /* 0x000f240008000200 */
[C---:B------:R-:W-:Y:S08]  /*5660*/  HMMA.16816.F32.BF16 R4, R156.reuse, R172, R4 ;  /* 0x000000ac9c04723c */ /* 0x040ff00000041804 */
[C---:B------:R-:W-:Y:S01]  /*5670*/  HMMA.16816.F32.BF16 R8, R156.reuse, R174, R8 ;  /* 0x000000ae9c08723c */ /* 0x040fe20000041808 */
[----:B------:R-:W-:Y:S07]  /*5680*/  LDSM.16.M88.4 R172, [R182+0x8000] ;  /* 0x00800000b6ac783b */ /* 0x000fee0000000200 */
[C---:B------:R-:W-:Y:S08]  /*5690*/  HMMA.16816.F32.BF16 R12, R156.reuse, R176, R12 ;  /* 0x000000b09c0c723c */ /* 0x040ff0000004180c */
[C---:B------:R-:W-:Y:S01]  /*56a0*/  HMMA.16816.F32.BF16 R16, R156.reuse, R178, R16 ;  /* 0x000000b29c10723c */ /* 0x040fe20000041810 */
[----:B------:R-:W-:Y:S07]  /*56b0*/  LDSM.16.M88.4 R176, [R133+0x10100] ;  /* 0x0101000085b0783b */ /* 0x000fee0000000200 */
[C---:B---3--:R-:W-:Y:S08]  /*56c0*/  HMMA.16816.F32.BF16 R20, R156.reuse, R152, R20 ;  /* 0x000000989c14723c */ /* 0x048ff00000041814 */
[C---:B------:R-:W-:Y:S01]  /*56d0*/  HMMA.16816.F32.BF16 R24, R156.reuse, R154, R24 ;  /* 0x0000009a9c18723c */ /* 0x040fe20000041818 */
[----:B------:R-:W3:Y:S07]  /*56e0*/  LDSM.16.M88.4 R152, [R182+0x4000] ;  /* 0x00400000b698783b */ /* 0x000eee0000000200 */
[C---:B-1----:R-:W-:Y:S08]  /*56f0*/  HMMA.16816.F32.BF16 R28, R156.reuse, R136, R28 ;  /* 0x000000889c1c723c */ /* 0x042ff0000004181c */
[----:B------:R-:W-:Y:S01]  /*5700*/  HMMA.16816.F32.BF16 R32, R156, R138, R32 ;  /* 0x0000008a9c20723c */ /* 0x000fe20000041820 */
[----:B------:R-:W1:Y:S05]  /*5710*/  LDSM.16.M88.4 R136, [R133+0xe900] ;  /* 0x00e900008588783b */ /* 0x000e6a0000000200 */
[----:B------:R-:W-:Y:S02]  /*5720*/  LDSM.16.M88.4 R156, [R133+0xf900] ;  /* 0x00f90000859c783b */ /* 0x000fe40000000200 */
[C---:B--2---:R-:W-:Y:S08]  /*5730*/  HMMA.16816.F32.BF16 R4, R140.reuse, R144, R4 ;  /* 0x000000908c04723c */ /* 0x044ff00000041804 */
[C---:B------:R-:W-:Y:S01]  /*5740*/  HMMA.16816.F32.BF16 R8, R140.reuse, R146, R8 ;  /* 0x000000928c08723c */ /* 0x040fe20000041808 */
[----:B------:R-:W2:Y:S07]  /*5750*/  LDSM.16.M88.4 R144, [R133+0xf100] ;  /* 0x00f100008590783b */ /* 0x000eae0000000200 */
        /* <DEDUP_REMOVED lines=8> */
[----:B------:R-:W4:Y:S05]  /*57e0*/  LDSM.16.M88.4 R140, [R181+0x4000] ;  /* 0x00400000b58c783b */ /* 0x000f2a0000000200 */
[----:B------:R-:W5:Y:S02]  /*57f0*/  LDSM.16.M88.4 R164, [R0+0xf100] ;  /* 0x00f1000000a4783b */ /* 0x000f640000000200 */
[C---:B---3--:R-:W-:Y:S08]  /*5800*/  HMMA.16816.F32.BF16 R4, R152.reuse, R168, R4 ;  /* 0x000000a89804723c */ /* 0x048ff00000041804 */
[C---:B------:R-:W-:Y:S01]  /*5810*/  HMMA.16816.F32.BF16 R8, R152.reuse, R170, R8 ;  /* 0x000000aa9808723c */ /* 0x040fe20000041808 */
[----:B------:R-:W3:Y:S07]  /*5820*/  LDSM.16.M88.4 R168, [R0+0xf900] ;  /* 0x00f9000000a8783b */ /* 0x000eee0000000200 */
[C---:B-1----:R-:W-:Y:S08]  /*5830*/  HMMA.16816.F32.BF16 R12, R152.reuse, R136, R12 ;  /* 0x00000088980c723c */ /* 0x042ff0000004180c */
[C---:B------:R-:W-:Y:S01]  /*5840*/  HMMA.16816.F32.BF16 R16, R152.reuse, R138, R16 ;  /* 0x0000008a9810723c */ /* 0x040fe20000041810 */
[----:B------:R-:W-:Y:S07]  /*5850*/  LDSM.16.M88.4 R136, [R180+0x4000] ;  /* 0x00400000b488783b */ /* 0x000fee0000000200 */
[C---:B--2---:R-:W-:Y:S08]  /*5860*/  HMMA.16816.F32.BF16 R20, R152.reuse, R144, R20 ;  /* 0x000000909814723c */ /* 0x044ff00000041814 */
        /* <DEDUP_REMOVED lines=9> */
[C---:B------:R-:W-:Y:S08]  /*5900*/  HMMA.16816.F32.BF16 R12, R140.reuse, R160, R12 ;  /* 0x000000a08c0c723c */ /* 0x040ff0000004180c */
[C---:B------:R-:W-:Y:S01]  /*5910*/  HMMA.16816.F32.BF16 R16, R140.reuse, R162, R16 ;  /* 0x000000a28c10723c */ /* 0x040fe20000041810 */
[----:B------:R-:W-:Y:S07]  /*5920*/  LDSM.16.M88.4 R160, [R184+UR4+0x10100] ;  /* 0x01010004b8a0783b */ /* 0x000fee0008000200 */
[C---:B-----5:R-:W-:Y:S08]  /*5930*/  HMMA.16816.F32.BF16 R20, R140.reuse, R164, R20 ;  /* 0x000000a48c14723c */ /* 0x060ff00000041814 */
[C---:B------:R-:W-:Y:S01]  /*5940*/  HMMA.16816.F32.BF16 R24, R140.reuse, R166, R24 ;  /* 0x000000a68c18723c */ /* 0x040fe20000041818 */
[----:B------:R-:W-:Y:S07]  /*5950*/  LDSM.16.M88.4 R164, [R184+UR4+0x10900] ;  /* 0x01090004b8a4783b */ /* 0x000fee0008000200 */
[C---:B---3--:R-:W-:Y:S08]  /*5960*/  HMMA.16816.F32.BF16 R28, R140.reuse, R168, R28 ;  /* 0x000000a88c1c723c */ /* 0x048ff0000004181c */
[----:B------:R-:W-:Y:S01]  /*5970*/  HMMA.16816.F32.BF16 R32, R140, R170, R32 ;  /* 0x000000aa8c20723c */ /* 0x000fe20000041820 */
[----:B------:R-:W3:Y:S05]  /*5980*/  LDSM.16.M88.4 R140, [R187+0xf900] ;  /* 0x00f90000bb8c783b */ /* 0x000eea0000000200 */
[----:B------:R-:W-:Y:S02]  /*5990*/  LDSM.16.M88.4 R168, [R184+UR4+0x11900] ;  /* 0x01190004b8a8783b */ /* 0x000fe40008000200 */
[C---:B-1----:R-:W-:Y:S08]  /*59a0*/  HMMA.16816.F32.BF16 R4, R136.reuse, R144, R4 ;  /* 0x000000908804723c */ /* 0x042ff00000041804 */
[C---:B------:R-:W-:Y:S01]  /*59b0*/  HMMA.16816.F32.BF16 R8, R136.reuse, R146, R8 ;  /* 0x000000928808723c */ /* 0x040fe20000041808 */
[----:B------:R-:W1:Y:S07]  /*59c0*/  LDSM.16.M88.4 R144, [R184+UR4+0x11100] ;  /* 0x01110004b890783b */ /* 0x000e6e0008000200 */
[C---:B--2---:R-:W-:Y:S08]  /*59d0*/  HMMA.16816.F32.BF16 R12, R136.reuse, R152, R12 ;  /* 0x00000098880c723c */ /* 0x044ff0000004180c */
[C---:B------:R-:W-:Y:S01]  /*59e0*/  HMMA.16816.F32.BF16 R16, R136.reuse, R154, R16 ;  /* 0x0000009a8810723c */ /* 0x040fe20000041810 */
[----:B------:R-:W-:Y:S07]  /*59f0*/  LDSM.16.M88.4 R152, [R181+0x8000] ;  /* 0x00800000b598783b */ /* 0x000fee0000000200 */
[C---:B----4-:R-:W-:Y:S08]  /*5a00*/  HMMA.16816.F32.BF16 R20, R136.reuse, R148, R20 ;  /* 0x000000948814723c */ /* 0x050ff00000041814 */
[C---:B------:R-:W-:Y:S01]  /*5a10*/  HMMA.16816.F32.BF16 R24, R136.reuse, R150, R24 ;  /* 0x000000968818723c */ /* 0x040fe20000041818 */
[----:B------:R-:W-:Y:S07]  /*5a20*/  LDSM.16.M88.4 R148, [R133+0x11900] ;  /* 0x011900008594783b */ /* 0x000fee0000000200 */
[C---:B---3--:R-:W-:Y:S08]  /*5a30*/  HMMA.16816.F32.BF16 R28, R136.reuse, R140, R28 ;  /* 0x0000008c881c723c */ /* 0x048ff0000004181c */
[----:B------:R-:W-:Y:S01]  /*5a40*/  HMMA.16816.F32.BF16 R32, R136, R142, R32 ;  /* 0x0000008e8820723c */ /* 0x000fe20000041820 */
[----:B------:R-:W2:Y:S05]  /*5a50*/  LDSM.16.M88.4 R136, [R133+0x10900] ;  /* 0x010900008588783b */ /* 0x000eaa0000000200 */
[----:B------:R-:W3:Y:S02]  /*5a60*/  LDSM.16.M88.4 R140, [R133+0x11100] ;  /* 0x01110000858c783b */ /* 0x000ee40000000200 */
[C---:B------:R-:W-:Y:S08]  /*5a70*/  HMMA.16816.F32.BF16 R4, R156.reuse, R160, R4 ;  /* 0x000000a09c04723c */ /* 0x040ff00000041804 */
        /* <DEDUP_REMOVED lines=10> */
[----:B------:R-:W5:Y:S07]  /*5b20*/  LDSM.16.M88.4 R156, [R0+0x11100] ;  /* 0x01110000009c783b */ /* 0x000f6e0000000200 */
[C---:B------:R-:W-:Y:S08]  /*5b30*/  HMMA.16816.F32.BF16 R4, R172.reuse, R176, R4 ;  /* 0x000000b0ac04723c */ /* 0x040ff00000041804 */
[C---:B------:R-:W-:Y:S08]  /*5b40*/  HMMA.16816.F32.BF16 R8, R172.reuse, R178, R8 ;  /* 0x000000b2ac08723c */ /* 0x040ff00000041808 */
        /* <DEDUP_REMOVED lines=15> */
[C---:B-----5:R-:W-:Y:S08]  /*5c40*/  HMMA.16816.F32.BF16 R20, R152.reuse, R156, R20 ;  /* 0x0000009c9814723c */ /* 0x060ff00000041814 */
[C---:B------:R-:W-:Y:S08]  /*5c50*/  HMMA.16816.F32.BF16 R24, R152.reuse, R158, R24 ;  /* 0x0000009e9818723c */ /* 0x040ff00000041818 */
[C---:B--2---:R-:W-:Y:S08]  /*5c60*/  HMMA.16816.F32.BF16 R28, R152.reuse, R136, R28 ;  /* 0x00000088981c723c */ /* 0x044ff0000004181c */
[----:B------:R-:W-:Y:S08]  /*5c70*/  HMMA.16816.F32.BF16 R32, R152, R138, R32 ;  /* 0x0000008a9820723c */ /* 0x000ff00000041820 */
[C---:B---3--:R-:W-:Y:S08]  /*5c80*/  HMMA.16816.F32.BF16 R4, R140.reuse, R148, R4 ;  /* 0x000000948c04723c */ /* 0x048ff00000041804 */
[C---:B------:R-:W-:Y:S08]  /*5c90*/  HMMA.16816.F32.BF16 R8, R140.reuse, R150, R8 ;  /* 0x000000968c08723c */ /* 0x040ff00000041808 */
[C---:B----4-:R-:W-:Y:S08]  /*5ca0*/  HMMA.16816.F32.BF16 R12, R140.reuse, R160, R12 ;  /* 0x000000a08c0c723c */ /* 0x050ff0000004180c */
[C---:B------:R-:W-:Y:S08]  /*5cb0*/  HMMA.16816.F32.BF16 R16, R140.reuse, R162, R16 ;  /* 0x000000a28c10723c */ /* 0x040ff00000041810 */
[C---:B------:R-:W-:Y:S08]  /*5cc0*/  HMMA.16816.F32.BF16 R20, R140.reuse, R164, R20 ;  /* 0x000000a48c14723c */ /* 0x040ff00000041814 */
[C---:B------:R-:W-:Y:S08]  /*5cd0*/  HMMA.16816.F32.BF16 R24, R140.reuse, R166, R24 ;  /* 0x000000a68c18723c */ /* 0x040ff00000041818 */
[C---:B-1----:R-:W-:Y:S08]  /*5ce0*/  HMMA.16816.F32.BF16 R28, R140.reuse, R144, R28 ;  /* 0x000000908c1c723c */ /* 0x042ff0000004181c */
[----:B------:R-:W-:Y:S01]  /*5cf0*/  HMMA.16816.F32.BF16 R32, R140, R146, R32 ;  /* 0x000000928c20723c */ /* 0x000fe20000041820 */
[----:B------:R-:W-:-:S07]  /*5d00*/  @P0 BRA `(.L_x_806) ;  /* 0x000001a000000947 */ /* 0x000fce0003800000 */
        /* <DEDUP_REMOVED lines=14> */
.L_x_808:
[----:B------:R-:W-:Y:S04]  /*5df0*/  MOV R0, c[0x0][0x32c] ;  /* 0x0000cb0000007a02 */ /* 0x000fe80000000f00 */
[----:B------:R-:W-:Y:S11]  /*5e00*/  ISETP.NE.AND P0, PT, R0, 0x1, PT ;  /* 0x000000010000780c */ /* 0x000ff60003f05270 */
[----:B------:R-:W-:Y:S02]  /*5e10*/  @!UPT UIADD3 URZ, URZ, URZ, URZ ;  /* 0x0000003f3f3ff290 */ /* 0x000fe4000fffe03f */
[----:B------:R-:W-:Y:S05]  /*5e20*/  @P0 IMAD.HI.U32 R0, R133, c[0x0][0x330], RZ ;  /* 0x0000cc0085000a27 */ /* 0x000fea00078e00ff */
[----:B------:R-:W-:Y:S02]  /*5e30*/  @P0 SHF.R.U32.HI R133, RZ, c[0x0][0x334], R0 ;  /* 0x0000cd00ff850a19 */ /* 0x000fe40000011600 */
.L_x_809:
[----:B------:R-:W-:Y:S05]  /*5e40*/  BSYNC B0 ;  /* 0x0000000000007941 */ /* 0x000fea0003800000 */
.L_x_807:
[----:B------:R-:W-:Y:S04]  /*5e50*/  IMAD.MOV.U32 R0, RZ, RZ, c[0x0][0x32c] ;  /* 0x0000cb00ff007624 */ /* 0x000fe800078e00ff */
[----:B------:R-:W-:Y:S04]  /*5e60*/  IMAD R0, R133, R0, -UR6 ;  /* 0x8000000685007e24 */ /* 0x000fe8000f8e0200 */
[----:B------:R-:W-:Y:S05]  /*5e70*/  IMAD.IADD R133, R0, 0x1, -R197 ;  /* 0x0000000100857824 */ /* 0x000fea00078e0ac5 */
[----:B------:R-:W-:Y:S02]  /*5e80*/  IADD3 R0, R133, c[0x0][0x32c], RZ ;  /* 0x0000cb0085007a10 */ /* 0x000fe40007ffe0ff */
[----:B------:R-:W-:Y:S02]  /*5e90*/  IMNMX R216, R216, R133, !PT ;  /* 0x00000085d8d87217 */ /* 0x000fe40007800200 */
[----:B------:R-:W-:Y:S02]  /*5ea0*/  IMNMX R217, R217, R0, PT ;  /* 0x00000000d9d97217 */ /* 0x000fe40003800200 */
.L_x_806:
[----:B------:R-:W-:Y:S01]  /*5eb0*/  UISETP.GT.AND UP0, UPT, UR17, -0x1, UPT ;  /* 0xffffffff1100788c */ /* 0x000fe2000bf04270 */
[----:B------:R-:W1:Y:S05]  /*5ec0*/  SHFL.IDX PT, R2, R213, 0x1, 0x1c1f ;  /* 0x003c1f00d5027f89 */ /* 0x000e6a00000e0000 */
[----:B------:R-:W-:Y:S04]  /*5ed0*/  PLOP3.LUT P0, PT, PT, PT, UP0, 0x80, 0x0 ;  /* 0x000000000000781c */ /* 0x000fe80003f0f008 */
[C---:B------:R-:W-:Y:S02]  /*5ee0*/  ISETP.GT.AND P4, PT, R216.reuse, 0x1, P0 ;  /* 0x00000001d800780c */ /* 0x040fe40000784270 */
[C---:B------:R-:W-:Y:S02]  /*5ef0*/  ISETP.GT.AND P5, PT, R216.reuse, RZ, P0 ;  /* 0x000000ffd800720c */ /* 0x040fe400007a4270 */
        /* <DEDUP_REMOVED lines=20> */
[C---:B------:R-:W-:Y:S02]  /*6040*/  ISETP.GT.AND P4, PT, R216.reuse, 0x28, P0 ;  /* 0x00000028d800780c */ /* 0x040fe40000784270 */
        /* <DEDUP_REMOVED lines=43> */
.L_x_812:
[----:B------:R-:W-:Y:S04]  /*6300*/  MOV R2, c[0x0][0x32c] ;  /* 0x0000cb0000027a02 */ /* 0x000fe80000000f00 */
[----:B------:R-:W-:Y:S11]  /*6310*/  ISETP.NE.AND P4, PT, R2, 0x1, PT ;  /* 0x000000010200780c */ /* 0x000ff60003f85270 */
[----:B------:R-:W-:Y:S02]  /*6320*/  @!UPT UIADD3 URZ, URZ, URZ, URZ ;  /* 0x0000003f3f3ff290 */ /* 0x000fe4000fffe03f */
[----:B------:R-:W-:Y:S05]  /*6330*/  @P4 IMAD.HI.U32 R2, R13, c[0x0][0x330], RZ ;  /* 0x0000cc000d024a27 */ /* 0x000fea00078e00ff */
[----:B------:R-:W-:Y:S02]  /*6340*/  @P4 SHF.R.U32.HI R13, RZ, c[0x0][0x334], R2 ;  /* 0x0000cd00ff0d4a19 */ /* 0x000fe40000011602 */
.L_x_813:
[----:B------:R-:W-:Y:S05]  /*6350*/  BSYNC B0 ;  /* 0x0000000000007941 */ /* 0x000fea0003800000 */
.L_x_811:
[----:B------:R-:W-:Y:S04]  /*6360*/  IMAD.MOV.U32 R2, RZ, RZ, c[0x0][0x32c] ;  /* 0x0000cb00ff027624 */ /* 0x000fe800078e00ff */
[----:B------:R-:W-:Y:S04]  /*6370*/  IMAD R2, R13, R2, -UR6 ;  /* 0x800000060d027e24 */ /* 0x000fe8000f8e0202 */
[----:B------:R-:W-:Y:S05]  /*6380*/  IMAD.IADD R17, R2, 0x1, -R197 ;  /* 0x0000000102117824 */ /* 0x000fea00078e0ac5 */
[----:B------:R-:W-:Y:S02]  /*6390*/  IADD3 R13, R17, c[0x0][0x32c], RZ ;  /* 0x0000cb00110d7a10 */ /* 0x000fe40007ffe0ff */
[----:B------:R-:W-:Y:S02]  /*63a0*/  IMNMX R214, R214, R17, !PT ;  /* 0x00000011d6d67217 */ /* 0x000fe40007800200 */
[----:B------:R-:W-:Y:S02]  /*63b0*/  IMNMX R0, R0, R13, PT ;  /* 0x0000000d00007217 */ /* 0x000fe40003800200 */
.L_x_810:
[----:B------:R-:W-:Y:S01]  /*63c0*/  FMNMX.FTZ R2, R137, R132, !PT ;  /* 0x0000008489027209 */ /* 0x000fe20007810000 */
[----:B------:R-:W-:Y:S04]  /*63d0*/  DEPBAR.LE SB0, 0x2 ;  /* 0x000080800000791a */ /* 0x000fe80000000000 */
[----:B------:R-:W-:Y:S01]  /*63e0*/  BAR.SYNC.DEFER_BLOCKING 0x0 ;  /* 0x0000000000007b1d */ /* 0x000fe20000010000 */
[----:B------:R-:W-:Y:S01]  /*63f0*/  ISETP.GT.AND P6, PT, R214, RZ, P0 ;  /* 0x000000ffd600720c */ /* 0x000fe200007c4270 */
[----:B------:R-:W-:Y:S01]  /*6400*/  UIADD3 UR22, UR17, -0x2, URZ ;  /* 0xfffffffe11167890 */ /* 0x000fe2000fffe03f */
[----:B------:R-:W-:Y:S02]  /*6410*/  FMNMX.FTZ R2, R133, R2, !PT ;  /* 0x0000000285027209 */ /* 0x000fe40007810000 */
[----:B------:R-:W-:Y:S01]  /*6420*/  ISETP.LT.OR P6, PT, R0, 0x1, P6 ;  /* 0x000000010000780c */ /* 0x000fe200037c1670 */
[----:B------:R-:W-:Y:S01]  /*6430*/  UISETP.GE.AND UP1, UPT, UR22, UR10, UPT ;  /* 0x0000000a1600728c */ /* 0x000fe2000bf26270 */
[----:B------:R-:W-:Y:S02]  /*6440*/  ISETP.GT.AND P5, PT, R214, 0x1, P0 ;  /* 0x00000001d600780c */ /* 0x000fe400007a4270 */
[----:B------:R-:W-:Y:S02]  /*6450*/  FMNMX.FTZ R2, R5, R2, !PT ;  /* 0x0000000205027209 */ /* 0x000fe40007810000 */
[----:B------:R-:W-:Y:S02]  /*6460*/  FSEL R12, R6, -INF , !P6 ;  /* 0xff800000060c7808 */ /* 0x000fe40007000000 */
[----:B------:R-:W-:Y:S02]  /*6470*/  ISETP.LT.OR P5, PT, R0, 0x2, P5 ;  /* 0x000000020000780c */ /* 0x000fe40002fa1670 */
[----:B------:R-:W-:Y:S02]  /*6480*/  ISETP.GT.AND P4, PT, R214, 0x8, P0 ;  /* 0x00000008d600780c */ /* 0x000fe40000784270 */
[----:B------:R-:W-:Y:S01]  /*6490*/  FMNMX.FTZ R2, R9, R2, !PT ;  /* 0x0000000209027209 */ /* 0x000fe20007810000 */
[----:B------:R-:W-:Y:S01]  /*64a0*/  @UP1 USHF.R.S32.HI UR23, URZ, 0x1f, UR22 ;  /* 0x0000001f3f171899 */ /* 0x000fe20008011416 */
[----:B------:R-:W-:Y:S02]  /*64b0*/  FSEL R8, R7, -INF , !P5 ;  /* 0xff80000007087808 */ /* 0x000fe40006800000 */
[----:B------:R-:W-:Y:S02]  /*64c0*/  FMNMX.FTZ R7, R12, R3, !PT ;  /* 0x000000030c077209 */ /* 0x000fe40007810000 */
[----:B------:R-:W-:Y:S02]  /*64d0*/  ISETP.LT.OR P4, PT, R0, 0x9, P4 ;  /* 0x000000090000780c */ /* 0x000fe40002781670 */
[----:B------:R-:W-:Y:S02]  /*64e0*/  ISETP.GT.AND P6, PT, R214, 0x9, P0 ;  /* 0x00000009d600780c */ /* 0x000fe400007c4270 */
[----:B------:R-:W-:Y:S02]  /*64f0*/  FMNMX.FTZ R2, R165, R2, !PT ;  /* 0x00000002a5027209 */ /* 0x000fe40007810000 */
[----:B------:R-:W-:Y:S02]  /*6500*/  ISETP.LT.OR P6, PT, R0, 0xa, P6 ;  /* 0x0000000a0000780c */ /* 0x000fe400037c1670 */
[----:B------:R-:W-:Y:S02]  /*6510*/  FSEL R10, R10, -INF , !P4 ;  /* 0xff8000000a0a7808 */ /* 0x000fe40006000000 */
[----:B------:R-:W-:Y:S02]  /*6520*/  FMNMX.FTZ R7, R8, R7, !PT ;  /* 0x0000000708077209 */ /* 0x000fe40007810000 */
[C---:B------:R-:W-:Y:S02]  /*6530*/  ISETP.GT.AND P5, PT, R214.reuse, 0x10, P0 ;  /* 0x00000010d600780c */ /* 0x040fe400007a4270 */
        /* <DEDUP_REMOVED lines=13> */
[C---:B------:R-:W-:Y:S02]  /*6610*/  ISETP.LT.OR P5, PT, R0.reuse, 0x19, P5 ;  /* 0x000000190000780c */ /* 0x040fe40002fa1670 */
[----:B------:R-:W-:Y:S02]  /*6620*/  ISETP.LT.OR P4, PT, R0, 0x1a, P4 ;  /* 0x0000001a0000780c */ /* 0x000fe40002781670 */
[----:B------:R-:W-:Y:S02]  /*6630*/  FMNMX.FTZ R11, R172, R7, !PT ;  /* 0x00000007ac0b7209 */ /* 0x000fe40007810000 */
[----:B------:R-:W-:Y:S02]  /*6640*/  FMNMX.FTZ R2, R177, R2, !PT ;  /* 0x00000002b1027209 */ /* 0x000fe40007810000 */
[----:B------:R-:W-:Y:S02]  /*6650*/  FSEL R142, R18, -INF , !P5 ;  /* 0xff800000128e7808 */ /* 0x000fe40006800000 */
[----:B------:R-:W-:Y:S02]  /*6660*/  FSEL R140, R19, -INF , !P4 ;  /* 0xff800000138c7808 */ /* 0x000fe40006000000 */
[----:B------:R-:W-:Y:S02]  /*6670*/  FMNMX.FTZ R11, R170, R11, !PT ;  /* 0x0000000baa0b7209 */ /* 0x000fe40007810000 */
[----:B------:R-:W-:Y:S02]  /*6680*/  ISETP.GT.AND P4, PT, R214, 0x20, P0 ;  /* 0x00000020d600780c */ /* 0x000fe40000784270 */
[----:B------:R-:W-:Y:S02]  /*6690*/  FMNMX.FTZ R2, R175, R2, !PT ;  /* 0x00000002af027209 */ /* 0x000fe40007810000 */
        /* <DEDUP_REMOVED lines=10> */
[----:B------:R-:W-:Y:S02]  /*6740*/  ISETP.LT.OR P5, PT, R0, 0x29, P5 ;  /* 0x000000290000780c */ /* 0x000fe40002fa1670 */
[----:B------:R-:W-:Y:S02]  /*6750*/  FMNMX.FTZ R11, R178, R11, !PT ;  /* 0x0000000bb20b7209 */ /* 0x000fe40007810000 */
[----:B------:R-:W-:Y:S02]  /*6760*/  ISETP.GT.AND P4, PT, R214, 0x29, P0 ;  /* 0x00000029d600780c */ /* 0x000fe40000784270 */
[----:B------:R-:W-:Y:S02]  /*6770*/  FMNMX.FTZ R2, R153, R2, !PT ;  /* 0x0000000299027209 */ /* 0x000fe40007810000 */
[----:B------:R-:W-:Y:S02]  /*6780*/  ISETP.LT.OR P4, PT, R0, 0x2a, P4 ;  /* 0x0000002a0000780c */ /* 0x000fe40002781670 */
[----:B------:R-:W-:Y:S02]  /*6790*/  FSEL R174, R26, -INF , !P5 ;  /* 0xff8000001aae7808 */ /* 0x000fe40006800000 */
[----:B------:R-:W-:Y:S02]  /*67a0*/  ISETP.GT.AND P6, PT, R214, 0x30, P0 ;  /* 0x00000030d600780c */ /* 0x000fe400007c4270 */
[----:B------:R-:W-:Y:S02]  /*67b0*/  FMNMX.FTZ R11, R176, R11, !PT ;  /* 0x0000000bb00b7209 */ /* 0x000fe40007810000 */
[----:B------:R-:W-:Y:S02]  /*67c0*/  FMNMX.FTZ R2, R151, R2, !PT ;  /* 0x0000000297027209 */ /* 0x000fe40007810000 */
[----:B------:R-:W-:Y:S02]  /*67d0*/  FSEL R154, R27, -INF , !P4 ;  /* 0xff8000001b9a7808 */ /* 0x000fe40006000000 */
[----:B------:R-:W-:Y:S02]  /*67e0*/  ISETP.LT.OR P6, PT, R0, 0x31, P6 ;  /* 0x000000310000780c */ /* 0x000fe400037c1670 */
        /* <DEDUP_REMOVED lines=9> */
[----:B------:R-:W-:Y:S01]  /*6880*/  FMNMX.FTZ R11, R150, R11, !PT ;  /* 0x0000000b960b7209 */ /* 0x000fe20007810000 */
[----:B------:R-:W1:Y:S01]  /*6890*/  SHFL.BFLY PT, R2, R7, 0x2, 0x1f ;  /* 0x0c401f0007027f89 */ /* 0x000e6200000e0000 */
[----:B------:R-:W-:Y:S01]  /*68a0*/  ISETP.LT.OR P4, PT, R0, 0x39, P4 ;  /* 0x000000390000780c */ /* 0x000fe20002781670 */
[----:B------:R-:W-:Y:S01]  /*68b0*/  ULDC.64 UR6, c[0x0][0x1e0] ;  /* 0x0000780000067ab9 */ /* 0x000fe20000000a00 */
[----:B------:R-:W-:Y:S02]  /*68c0*/  ISETP.GT.AND P0, PT, R214, 0x39, P0 ;  /* 0x00000039d600780c */ /* 0x000fe40000704270 */
[----:B------:R-:W-:Y:S02]  /*68d0*/  FSEL R146, R34, -INF , !P4 ;  /* 0xff80000022927808 */ /* 0x000fe40006000000 */
[----:B------:R-:W-:Y:S01]  /*68e0*/  FMNMX.FTZ R11, R148, R11, !PT ;  /* 0x0000000b940b7209 */ /* 0x000fe20007810000 */
[----:B------:R-:W-:Y:S01]  /*68f0*/  LDSM.16.MT88.4 R28, [R134+UR4+0x100] ;  /* 0x00010004861c783b */ /* 0x000fe20008004200 */
[----:B------:R-:W-:Y:S01]  /*6900*/  ISETP.LT.OR P0, PT, R0, 0x3a, P0 ;  /* 0x0000003a0000780c */ /* 0x000fe20000701670 */
[----:B------:R-:W-:Y:S01]  /*6910*/  @UP1 UIMAD UR23, UR23, UR6, URZ ;  /* 0x00000006171712a4 */ /* 0x000fe2000f8e023f */
[----:B------:R-:W-:Y:S01]  /*6920*/  FMNMX.FTZ R15, R146, R11, !PT ;  /* 0x0000000b920f7209 */ /* 0x000fe20007810000 */
[----:B------:R-:W-:Y:S01]  /*6930*/  @UP1 UIMAD.WIDE.U32 UR24, UR22, UR6, URZ ;  /* 0x00000006161812a5 */ /* 0x000fe2000f8e003f */
[----:B------:R-:W-:Y:S01]  /*6940*/  FSEL R144, R35, -INF , !P0 ;  /* 0xff80000023907808 */ /* 0x000fe20004000000 */
[----:B------:R-:W-:Y:S01]  /*6950*/  @UP1 UIMAD UR23, UR22, UR7, UR23 ;  /* 0x00000007161712a4 */ /* 0x000fe2000f8e0217 */
[----:B------:R-:W-:Y:S01]  /*6960*/  IADD3 R16, R134, UR4, RZ ;  /* 0x0000000486107c10 */ /* 0x000fe2000fffe0ff */
[----:B------:R-:W-:Y:S01]  /*6970*/  @UP1 USHF.L.U32 UR6, UR24, 0x6, URZ ;  /* 0x0000000618061899 */ /* 0x000fe2000800063f */
[----:B------:R-:W-:Y:S01]  /*6980*/  FMNMX.FTZ R13, R144, R15, !PT ;  /* 0x0000000f900d7209 */ /* 0x000fe20007810000 */
[----:B------:R-:W-:Y:S01]  /*6990*/  @UP1 UIADD3 UR23, UR25, UR23, URZ ;  /* 0x0000001719171290 */ /* 0x000fe2000fffe03f */
[----:B------:R-:W-:Y:S01]  /*69a0*/  IADD3 R156, R183, R16, RZ ;  /* 0x00000010b79c7210 */ /* 0x000fe20007ffe0ff */
[----:B------:R-:W-:Y:S02]  /*69b0*/  @UP1 UIADD3 UR7, UP0, UR14, UR6, URZ ;  /* 0x000000060e071290 */ /* 0x000fe4000ff1e03f */
[----:B------:R-:W2:Y:S01]  /*69c0*/  SHFL.BFLY PT, R0, R13, 0x2, 0x1f ;  /* 0x0c401f000d007f89 */ /* 0x000ea200000e0000 */
[----:B------:R-:W-:Y:S01]  /*69d0*/  @UP1 USHF.L.U64.HI UR23, UR24, 0x6, UR23 ;  /* 0x0000000618171899 */ /* 0x000fe20008010217 */
[----:B-1----:R-:W-:Y:S06]  /*69e0*/  FMNMX.FTZ R4, R7, R2, !PT ;  /* 0x0000000207047209 */ /* 0x002fec0007810000 */
[----:B------:R-:W1:Y:S01]  /*69f0*/  SHFL.BFLY PT, R11, R4, 0x1, 0x1f ;  /* 0x0c201f00040b7f89 */ /* 0x000e6200000e0000 */
[----:B--2---:R-:W-:Y:S07]  /*6a00*/  FMNMX.FTZ R7, R13, R0, !PT ;  /* 0x000000000d077209 */ /* 0x004fee0007810000 */
[----:B------:R-:W2:Y:S01]  /*6a10*/  SHFL.BFLY PT, R0, R7, 0x1, 0x1f ;  /* 0x0c201f0007007f89 */ /* 0x000ea200000e0000 */
[----:B-1----:R-:W-:Y:S04]  /*6a20*/  FMNMX.FTZ R2, R4, R11, !PT ;  /* 0x0000000b04027209 */ /* 0x002fe80007810000 */
[C---:B------:R-:W-:Y:S01]  /*6a30*/  FSETP.NEU.FTZ.AND P0, PT, R2.reuse, -INF , PT ;  /* 0xff8000000200780b */ /* 0x040fe20003f1d000 */
[----:B------:R-:W-:Y:S05]  /*6a40*/  FMUL.FTZ R152, R2, c[0x0][0x2d0] ;  /* 0x0000b40002987a20 */ /* 0x000fea0000410000 */
[----:B------:R-:W-:Y:S05]  /*6a50*/  FSEL R152, R152, RZ, P0 ;  /* 0x000000ff98987208 */ /* 0x000fea0000000000 */
[--C-:B------:R-:W-:Y:S01]  /*6a60*/  FFMA.FTZ R158, R5, c[0x0][0x2d0], -R152.reuse ;  /* 0x0000b400059e7a23 */ /* 0x100fe20000010898 */
[----:B------:R-:W-:Y:S01]  /*6a70*/  FSEL R5, R2, RZ, P0 ;  /* 0x000000ff02057208 */ /* 0x000fe20000000000 */
[--C-:B------:R-:W-:Y:S02]  /*6a80*/  FFMA.FTZ R164, R137, c[0x0][0x2d0], -R152.reuse ;  /* 0x0000b40089a47a23 */ /* 0x100fe40000010898 */
[----:B------:R-:W-:Y:S01]  /*6a90*/  FFMA.FTZ R163, R133, c[0x0][0x2d0], -R152 ;  /* 0x0000b40085a37a23 */ /* 0x000fe20000010898 */
[----:B--2---:R-:W-:Y:S01]  /*6aa0*/  FMNMX.FTZ R0, R7, R0, !PT ;  /* 0x0000000007007209 */ /* 0x004fe20007810000 */
[----:B------:R-:W-:Y:S02]  /*6ab0*/  FADD.FTZ R4, -R5, R132 ;  /* 0x0000008405047221 */ /* 0x000fe40000010100 */
[----:B------:R-:W-:Y:S01]  /*6ac0*/  MUFU.EX2 R164, R164 ;  /* 0x000000a400a47308 */ /* 0x000fe20000000800 */
[--C-:B------:R-:W-:Y:S01]  /*6ad0*/  FFMA.FTZ R159, R9, c[0x0][0x2d0], -R152.reuse ;  /* 0x0000b400099f7a23 */ /* 0x100fe20000010898 */
[C---:B------:R-:W-:Y:S01]  /*6ae0*/  FSETP.NEU.FTZ.AND P0, PT, R0.reuse, -INF , PT ;  /* 0xff8000000000780b */ /* 0x040fe20003f1d000 */
[----:B------:R-:W-:Y:S02]  /*6af0*/  FMUL.FTZ R145, R0, c[0x0][0x2d0] ;  /* 0x0000b40000917a20 */ /* 0x000fe40000410000 */
[----:B------:R-:W-:Y:S01]  /*6b00*/  FMUL.FTZ R132, R4, c[0x0][0x2d0] ;  /* 0x0000b40004847a20 */ /* 0x000fe20000410000 */
[----:B------:R-:W-:Y:S01]  /*6b10*/  FSEL R4, R0, RZ, P0 ;  /* 0x000000ff00047208 */ /* 0x000fe20000000000 */
[--C-:B------:R-:W-:Y:S01]  /*6b20*/  FFMA.FTZ R168, R141, c[0x0][0x2d0], -R152.reuse ;  /* 0x0000b4008da87a23 */ /* 0x100fe20000010898 */
[----:B------:R-:W-:Y:S01]  /*6b30*/  FSEL R145, R145, RZ, P0 ;  /* 0x000000ff91917208 */ /* 0x000fe20000000000 */
[--C-:B------:R-:W-:Y:S01]  /*6b40*/  FFMA.FTZ R216, R155, c[0x0][0x2d0], -R152.reuse ;  /* 0x0000b4009bd87a23 */ /* 0x100fe20000010898 */
[----:B------:R-:W1:Y:S01]  /*6b50*/  MUFU.EX2 R163, R163 ;  /* 0x000000a300a37308 */ /* 0x000e620000000800 */
[----:B------:R-:W-:Y:S01]  /*6b60*/  FADD.FTZ R4, -R4, R3 ;  /* 0x0000000304047221 */ /* 0x000fe20000010100 */
[----:B------:R-:W-:Y:S01]  /*6b70*/  PLOP3.LUT P0, PT, PT, PT, UP1, 0x80, 0x0 ;  /* 0x000000000000781c */ /* 0x000fe20003f0f018 */
[--C-:B------:R-:W-:Y:S02]  /*6b80*/  FFMA.FTZ R162, R12, c[0x0][0x2d0], -R145.reuse ;  /* 0x0000b4000ca27a23 */ /* 0x100fe40000010891 */
[----:B------:R-:W2:Y:S01]  /*6b90*/  LDSM.16.MT88.4 R12, [R135+UR4+0x100] ;  /* 0x00010004870c783b */ /* 0x000ea20008004200 */
[--C-:B------:R-:W-:Y:S02]  /*6ba0*/  FFMA.FTZ R161, R8, c[0x0][0x2d0], -R145.reuse ;  /* 0x0000b40008a17a23 */ /* 0x100fe40000010891 */
[--C-:B------:R-:W-:Y:S02]  /*6bb0*/  FFMA.FTZ R157, R10, c[0x0][0x2d0], -R145.reuse ;  /* 0x0000b4000a9d7a23 */ /* 0x100fe40000010891 */
[--C-:B------:R-:W-:Y:S01]  /*6bc0*/  FFMA.FTZ R160, R6, c[0x0][0x2d0], -R145.reuse ;  /* 0x0000b40006a07a23 */ /* 0x100fe20000010891 */
[----:B------:R-:W3:Y:S01]  /*6bd0*/  MUFU.EX2 R132, R132 ;  /* 0x0000008400847308 */ /* 0x000ee20000000800 */
[----:B------:R-:W-:Y:S01]  /*6be0*/  FMUL.FTZ R3, R4, c[0x0][0x2d0] ;  /* 0x0000b40004037a20 */ /* 0x000fe20000410000 */
[----:B------:R-:W-:Y:S01]  /*6bf0*/  IADD3 R4, R135, UR4, RZ ;  /* 0x0000000487047c10 */ /* 0x000fe2000fffe0ff */
[--C-:B------:R-:W-:Y:S02]  /*6c00*/  FFMA.FTZ R171, R142, c[0x0][0x2d0], -R145.reuse ;  /* 0x0000b4008eab7a23 */ /* 0x100fe40000010891 */
[--C-:B------:R-:W-:Y:S01]  /*6c10*/  FFMA.FTZ R179, R154, c[0x0][0x2d0], -R145.reuse ;  /* 0x0000b4009ab37a23 */ /* 0x100fe20000010891 */
[----:B------:R-:W-:Y:S01]  /*6c20*/  IADD3 R133, R183, R4, RZ ;  /* 0x00000004b7857210 */ /* 0x000fe20007ffe0ff */
[--C-:B------:R-:W-:Y:S02]  /*6c30*/  FFMA.FTZ R187, R151, c[0x0][0x2d0], -R152.reuse ;  /* 0x0000b40097bb7a23 */ /* 0x100fe40000010898 */
[--C-:B------:R-:W-:Y:S01]  /*6c40*/  FFMA.FTZ R213, R149, c[0x0][0x2d0], -R152.reuse ;  /* 0x0000b40095d57a23 */ /* 0x100fe20000010898 */
[----:B------:R-:W4:Y:S01]  /*6c50*/  MUFU.EX2 R3, R3 ;  /* 0x0000000300037308 */ /* 0x000f220000000800 */
[----:B------:R-:W5:Y:S01]  /*6c60*/  LDSM.16.MT88.4 R20, [R133+0x100] ;  /* 0x000100008514783b */ /* 0x000f620000004200 */
[--C-:B------:R-:W-:Y:S01]  /*6c70*/  FFMA.FTZ R215, R150, c[0x0][0x2d0], -R145.reuse ;  /* 0x0000b40096d77a23 */ /* 0x100fe20000010891 */
[----:B-1----:R-:W-:Y:S01]  /*6c80*/  F2FP.BF16.PACK_AB R136, R163, R164 ;  /* 0x000000a4a388723e */ /* 0x002fe200000010ff */
[--C-:B------:R-:W-:Y:S02]  /*6c90*/  FFMA.FTZ R220, R148, c[0x0][0x2d0], -R145.reuse ;  /* 0x0000b40094dc7a23 */ /* 0x100fe40000010891 */
[--C-:B------:R-:W-:Y:S02]  /*6ca0*/  FFMA.FTZ R217, R146, c[0x0][0x2d0], -R145.reuse ;  /* 0x0000b40092d97a23 */ /* 0x100fe40000010891 */
[--C-:B------:R-:W-:Y:S01]  /*6cb0*/  FFMA.FTZ R165, R165, c[0x0][0x2d0], -R152.reuse ;  /* 0x0000b400a5a57a23 */ /* 0x100fe20000010898 */
[----:B------:R-:W-:Y:S01]  /*6cc0*/  LDSM.16.MT88.4 R148, [R133+0x3900] ;  /* 0x003900008594783b */ /* 0x000fe20000004200 */
[----:B------:R-:W-:Y:S01]  /*6cd0*/  MUFU.EX2 R158, R158 ;  /* 0x0000009e009e7308 */ /* 0x000fe20000000800 */
[--C-:B------:R-:W-:Y:S02]  /*6ce0*/  FFMA.FTZ R166, R167, c[0x0][0x2d0], -R152.reuse ;  /* 0x0000b400a7a67a23 */ /* 0x100fe40000010898 */
[--C-:B------:R-:W-:Y:S02]  /*6cf0*/  FFMA.FTZ R167, R143, c[0x0][0x2d0], -R152.reuse ;  /* 0x0000b4008fa77a23 */ /* 0x100fe40000010898 */
[C---:B---3--:R-:W-:Y:S02]  /*6d00*/  FMUL.FTZ R4, R132.reuse, R128 ;  /* 0x0000008084047220 */ /* 0x048fe40000410000 */
[C---:B------:R-:W-:Y:S02]  /*6d10*/  FMUL.FTZ R5, R132.reuse, R129 ;  /* 0x0000008184057220 */ /* 0x040fe40000410000 */
[C---:B------:R-:W-:Y:S01]  /*6d20*/  FMUL.FTZ R8, R132.reuse, R124 ;  /* 0x0000007c84087220 */ /* 0x040fe20000410000 */
[----:B------:R-:W1:Y:S01]  /*6d30*/  MUFU.EX2 R159, R159 ;  /* 0x0000009f009f7308 */ /* 0x000e620000000800 */
[C---:B------:R-:W-:Y:S02]  /*6d40*/  FMUL.FTZ R9, R132.reuse, R125 ;  /* 0x0000007d84097220 */ /* 0x040fe40000410000 */
[C---:B------:R-:W-:Y:S02]  /*6d50*/  FMUL.FTZ R16, R132.reuse, R104 ;  /* 0x0000006884107220 */ /* 0x040fe40000410000 */
[C---:B----4-:R-:W-:Y:S02]  /*6d60*/  FMUL.FTZ R6, R3.reuse, R130 ;  /* 0x0000008203067220 */ /* 0x050fe40000410000 */
[C---:B------:R-:W-:Y:S02]  /*6d70*/  FMUL.FTZ R7, R3.reuse, R131 ;  /* 0x0000008303077220 */ /* 0x040fe40000410000 */
[C---:B------:R-:W-:Y:S01]  /*6d80*/  FMUL.FTZ R10, R3.reuse, R126 ;  /* 0x0000007e030a7220 */ /* 0x040fe20000410000 */
[----:B------:R-:W-:Y:S01]  /*6d90*/  MUFU.EX2 R162, R162 ;  /* 0x000000a200a27308 */ /* 0x000fe20000000800 */
[C---:B------:R-:W-:Y:S01]  /*6da0*/  FMUL.FTZ R11, R3.reuse, R127 ;  /* 0x0000007f030b7220 */ /* 0x040fe20000410000 */
[----:B------:R-:W-:Y:S01]  /*6db0*/  LDSM.16.MT88.4 R128, [R133+0x2900] ;  /* 0x002900008580783b */ /* 0x000fe20000004200 */
[C---:B------:R-:W-:Y:S02]  /*6dc0*/  FMUL.FTZ R17, R132.reuse, R105 ;  /* 0x0000006984117220 */ /* 0x040fe40000410000 */
[C---:B------:R-:W-:Y:S02]  /*6dd0*/  FMUL.FTZ R18, R3.reuse, R106 ;  /* 0x0000006a03127220 */ /* 0x040fe40000410000 */
[----:B------:R-:W-:Y:S02]  /*6de0*/  FMUL.FTZ R19, R3, R107 ;  /* 0x0000006b03137220 */ /* 0x000fe40000410000 */
[C---:B------:R-:W-:Y:S01]  /*6df0*/  FMUL.FTZ R24, R132.reuse, R112 ;  /* 0x0000007084187220 */ /* 0x040fe20000410000 */
[----:B------:R-:W3:Y:S01]  /*6e00*/  MUFU.EX2 R161, R161 ;  /* 0x000000a100a17308 */ /* 0x000ee20000000800 */
[----:B------:R-:W-:Y:S01]  /*6e10*/  LDSM.16.MT88.4 R104, [R135+UR4+0x2100] ;  /* 0x002100048768783b */ /* 0x000fe20008004200 */
[C---:B------:R-:W-:Y:S01]  /*6e20*/  FMUL.FTZ R25, R132.reuse, R113 ;  /* 0x0000007184197220 */ /* 0x040fe20000410000 */
[----:B-1----:R-:W-:Y:S01]  /*6e30*/  F2FP.BF16.PACK_AB R138, R159, R158 ;  /* 0x0000009e9f8a723e */ /* 0x002fe200000010ff */
[C---:B------:R-:W-:Y:S02]  /*6e40*/  FMUL.FTZ R26, R3.reuse, R114 ;  /* 0x00000072031a7220 */ /* 0x040fe40000410000 */
[C---:B------:R-:W-:Y:S02]  /*6e50*/  FMUL.FTZ R27, R3.reuse, R115 ;  /* 0x00000073031b7220 */ /* 0x040fe40000410000 */
[C---:B------:R-:W-:Y:S02]  /*6e60*/  FMUL.FTZ R32, R132.reuse, R120 ;  /* 0x0000007884207220 */ /* 0x040fe40000410000 */
[----:B------:R-:W-:Y:S01]  /*6e70*/  MUFU.EX2 R157, R157 ;  /* 0x0000009d009d7308 */ /* 0x000fe20000000800 */
[C---:B------:R-:W-:Y:S01]  /*6e80*/  FMUL.FTZ R33, R132.reuse, R121 ;  /* 0x0000007984217220 */ /* 0x040fe20000410000 */
[----:B------:R-:W-:Y:S01]  /*6e90*/  LDSM.16.MT88.4 R112, [R135+UR4+0x900] ;  /* 0x000900048770783b */ /* 0x000fe20008004200 */
[C---:B------:R-:W-:Y:S02]  /*6ea0*/  FMUL.FTZ R34, R3.reuse, R122 ;  /* 0x0000007a03227220 */ /* 0x040fe40000410000 */
[C---:B------:R-:W-:Y:S02]  /*6eb0*/  FMUL.FTZ R35, R3.reuse, R123 ;  /* 0x0000007b03237220 */ /* 0x040fe40000410000 */
[C---:B------:R-:W-:Y:S02]  /*6ec0*/  FMUL.FTZ R36, R132.reuse, R36 ;  /* 0x0000002484247220 */ /* 0x040fe40000410000 */
[C---:B------:R-:W-:Y:S01]  /*6ed0*/  FMUL.FTZ R37, R132.reuse, R37 ;  /* 0x0000002584257220 */ /* 0x040fe20000410000 */
[----:B------:R-:W1:Y:S01]  /*6ee0*/  MUFU.EX2 R160, R160 ;  /* 0x000000a000a07308 */ /* 0x000e620000000800 */
[----:B------:R-:W-:Y:S01]  /*6ef0*/  LDSM.16.MT88.4 R120, [R156+0x900] ;  /* 0x000900009c78783b */ /* 0x000fe20000004200 */
[----:B------:R-:W-:Y:S01]  /*6f00*/  FMUL.FTZ R38, R3, R38 ;  /* 0x0000002603267220 */ /* 0x000fe20000410000 */
[----:B---3--:R-:W-:Y:S01]  /*6f10*/  F2FP.BF16.PACK_AB R137, R161, R162 ;  /* 0x000000a2a189723e */ /* 0x008fe200000010ff */
[C---:B------:R-:W-:Y:S02]  /*6f20*/  FMUL.FTZ R39, R3.reuse, R39 ;  /* 0x0000002703277220 */ /* 0x040fe40000410000 */
[C---:B------:R-:W-:Y:S03]  /*6f30*/  FMUL.FTZ R40, R132.reuse, R40 ;  /* 0x0000002884287220 */ /* 0x040fe60000410000 */
[----:B------:R-:W-:Y:S01]  /*6f40*/  LDSM.16.MT88.4 R124, [R135+UR4+0x2900] ;  /* 0x00290004877c783b */ /* 0x000fe20008004200 */
[C---:B------:R-:W-:Y:S01]  /*6f50*/  FMUL.FTZ R41, R132.reuse, R41 ;  /* 0x0000002984297220 */ /* 0x040fe20000410000 */
[----:B------:R-:W-:Y:S01]  /*6f60*/  MUFU.EX2 R165, R165 ;  /* 0x000000a500a57308 */ /* 0x000fe20000000800 */
[C---:B------:R-:W-:Y:S02]  /*6f70*/  FMUL.FTZ R42, R3.reuse, R42 ;  /* 0x0000002a032a7220 */ /* 0x040fe40000410000 */
[C---:B------:R-:W-:Y:S02]  /*6f80*/  FMUL.FTZ R43, R3.reuse, R43 ;  /* 0x0000002b032b7220 */ /* 0x040fe40000410000 */
[C---:B------:R-:W-:Y:S02]  /*6f90*/  FMUL.FTZ R44, R132.reuse, R44 ;  /* 0x0000002c842c7220 */ /* 0x040fe40000410000 */
[----:B------:R-:W-:Y:S02]  /*6fa0*/  FMUL.FTZ R45, R132, R45 ;  /* 0x0000002d842d7220 */ /* 0x000fe40000410000 */
[C---:B------:R-:W-:Y:S01]  /*6fb0*/  FMUL.FTZ R46, R3.reuse, R46 ;  /* 0x0000002e032e7220 */ /* 0x040fe20000410000 */
[----:B------:R-:W3:Y:S01]  /*6fc0*/  MUFU.EX2 R166, R166 ;  /* 0x000000a600a67308 */ /* 0x000ee20000000800 */
[C---:B------:R-:W-:Y:S01]  /*6fd0*/  FMUL.FTZ R47, R3.reuse, R47 ;  /* 0x0000002f032f7220 */ /* 0x040fe20000410000 */
[----:B-1----:R-:W-:Y:S01]  /*6fe0*/  F2FP.BF16.PACK_AB R139, R160, R157 ;  /* 0x0000009da08b723e */ /* 0x002fe200000010ff */
[C---:B------:R-:W-:Y:S02]  /*6ff0*/  FMUL.FTZ R48, R132.reuse, R48 ;  /* 0x0000003084307220 */ /* 0x040fe40000410000 */
[C---:B------:R-:W-:Y:S02]  /*7000*/  FMUL.FTZ R49, R132.reuse, R49 ;  /* 0x0000003184317220 */ /* 0x040fe40000410000 */
[C---:B------:R-:W-:Y:S02]  /*7010*/  FMUL.FTZ R50, R3.reuse, R50 ;  /* 0x0000003203327220 */ /* 0x040fe40000410000 */
[C---:B--2---:R-:W-:Y:S01]  /*7020*/  HMMA.16816.F32.BF16 R4, R136.reuse, R12, R4 ;  /* 0x0000000c8804723c */ /* 0x044fe20000041804 */
[----:B------:R-:W-:Y:S04]  /*7030*/  MUFU.EX2 R167, R167 ;  /* 0x000000a700a77308 */ /* 0x000fe80000000800 */
        /* <DEDUP_REMOVED lines=9> */
[----:B------:R-:W1:Y:S01]  /*70d0*/  LDSM.16.MT88.4 R100, [R156+0x100] ;  /* 0x000100009c64783b */ /* 0x000e620000004200 */
[C---:B------:R-:W-:Y:S02]  /*70e0*/  FMUL.FTZ R53, R132.reuse, R53 ;  /* 0x0000003584357220 */ /* 0x040fe40000410000 */
[C---:B------:R-:W-:Y:S02]  /*70f0*/  FMUL.FTZ R54, R3.reuse, R54 ;  /* 0x0000003603367220 */ /* 0x040fe40000410000 */
[C---:B-----5:R-:W-:Y:S03]  /*7100*/  HMMA.16816.F32.BF16 R12, R136.reuse, R20, R12 ;  /* 0x00000014880c723c */ /* 0x060fe6000004180c */
[C---:B------:R-:W-:Y:S01]  /*7110*/  FMUL.FTZ R55, R3.reuse, R55 ;  /* 0x0000003703377220 */ /* 0x040fe20000410000 */
[----:B------:R-:W-:Y:S01]  /*7120*/  MUFU.EX2 R216, R216 ;  /* 0x000000d800d87308 */ /* 0x000fe20000000800 */
[C---:B------:R-:W-:Y:S02]  /*7130*/  FMUL.FTZ R56, R132.reuse, R56 ;  /* 0x0000003884387220 */ /* 0x040fe40000410000 */
[C---:B------:R-:W-:Y:S01]  /*7140*/  FMUL.FTZ R20, R132.reuse, R108 ;  /* 0x0000006c84147220 */ /* 0x040fe20000410000 */
[C---:B------:R-:W-:Y:S04]  /*7150*/  HMMA.16816.F32.BF16 R16, R136.reuse, R22, R16 ;  /* 0x000000168810723c */ /* 0x040fe80000041810 */
[C---:B------:R-:W-:Y:S02]  /*7160*/  FMUL.FTZ R21, R132.reuse, R109 ;  /* 0x0000006d84157220 */ /* 0x040fe40000410000 */
[C---:B------:R-:W-:Y:S01]  /*7170*/  FMUL.FTZ R57, R132.reuse, R57 ;  /* 0x0000003984397220 */ /* 0x040fe20000410000 */
[----:B------:R-:W-:Y:S01]  /*7180*/  MUFU.EX2 R179, R179 ;  /* 0x000000b300b37308 */ /* 0x000fe20000000800 */
[C---:B------:R-:W-:Y:S04]  /*7190*/  FMUL.FTZ R22, R3.reuse, R110 ;  /* 0x0000006e03167220 */ /* 0x040fe80000410000 */
[C---:B------:R-:W-:Y:S02]  /*71a0*/  FMUL.FTZ R23, R3.reuse, R111 ;  /* 0x0000006f03177220 */ /* 0x040fe40000410000 */
[----:B------:R-:W2:Y:S01]  /*71b0*/  LDSM.16.MT88.4 R108, [R133+0x2100] ;  /* 0x00210000856c783b */ /* 0x000ea20000004200 */
[C---:B------:R-:W-:Y:S02]  /*71c0*/  FMUL.FTZ R58, R3.reuse, R58 ;  /* 0x0000003a033a7220 */ /* 0x040fe40000410000 */
[C---:B------:R-:W-:Y:S01]  /*71d0*/  FMUL.FTZ R59, R3.reuse, R59 ;  /* 0x0000003b033b7220 */ /* 0x040fe20000410000 */
[----:B------:R-:W-:Y:S01]  /*71e0*/  MUFU.EX2 R187, R187 ;  /* 0x000000bb00bb7308 */ /* 0x000fe20000000800 */
[C---:B------:R-:W-:Y:S03]  /*71f0*/  HMMA.16816.F32.BF16 R20, R136.reuse, R28, R20 ;  /* 0x0000001c8814723c */ /* 0x040fe60000041814 */
[C---:B------:R-:W-:Y:S02]  /*7200*/  FMUL.FTZ R60, R132.reuse, R60 ;  /* 0x0000003c843c7220 */ /* 0x040fe40000410000 */
[C---:B------:R-:W-:Y:S02]  /*7210*/  FMUL.FTZ R61, R132.reuse, R61 ;  /* 0x0000003d843d7220 */ /* 0x040fe40000410000 */
[C---:B------:R-:W-:Y:S01]  /*7220*/  FMUL.FTZ R28, R132.reuse, R116 ;  /* 0x00000074841c7220 */ /* 0x040fe20000410000 */
[C---:B------:R-:W-:Y:S01]  /*7230*/  HMMA.16816.F32.BF16 R24, R136.reuse, R30, R24 ;  /* 0x0000001e8818723c */ /* 0x040fe20000041818 */
[----:B------:R-:W-:Y:S03]  /*7240*/  MUFU.EX2 R213, R213 ;  /* 0x000000d500d57308 */ /* 0x000fe60000000800 */
[C---:B------:R-:W-:Y:S02]  /*7250*/  FMUL.FTZ R29, R132.reuse, R117 ;  /* 0x00000075841d7220 */ /* 0x040fe40000410000 */
[C---:B------:R-:W-:Y:S02]  /*7260*/  FMUL.FTZ R62, R3.reuse, R62 ;  /* 0x0000003e033e7220 */ /* 0x040fe40000410000 */
[C---:B------:R-:W-:Y:S03]  /*7270*/  FMUL.FTZ R30, R3.reuse, R118 ;  /* 0x00000076031e7220 */ /* 0x040fe60000410000 */
[----:B------:R-:W-:Y:S01]  /*7280*/  MUFU.EX2 R215, R215 ;  /* 0x000000d700d77308 */ /* 0x000fe20000000800 */
[C---:B------:R-:W-:Y:S02]  /*7290*/  FMUL.FTZ R31, R3.reuse, R119 ;  /* 0x00000077031f7220 */ /* 0x040fe40000410000 */
[----:B------:R-:W-:Y:S01]  /*72a0*/  LDSM.16.MT88.4 R116, [R133+0x900] ;  /* 0x000900008574783b */ /* 0x000fe20000004200 */
[C---:B------:R-:W-:Y:S02]  /*72b0*/  FMUL.FTZ R63, R3.reuse, R63 ;  /* 0x0000003f033f7220 */ /* 0x040fe40000410000 */
[C---:B------:R-:W-:Y:S02]  /*72c0*/  FMUL.FTZ R64, R132.reuse, R64 ;  /* 0x0000004084407220 */ /* 0x040fe40000410000 */
[C---:B-1----:R-:W-:Y:S02]  /*72d0*/  HMMA.16816.F32.BF16 R28, R136.reuse, R100, R28 ;  /* 0x00000064881c723c */ /* 0x042fe4000004181c */
[----:B------:R-:W-:Y:S01]  /*72e0*/  MUFU.EX2 R220, R220 ;  /* 0x000000dc00dc7308 */ /* 0x000fe20000000800 */
[C---:B------:R-:W-:Y:S02]  /*72f0*/  FMUL.FTZ R65, R132.reuse, R65 ;  /* 0x0000004184417220 */ /* 0x040fe40000410000 */
[C---:B------:R-:W-:Y:S02]  /*7300*/  FMUL.FTZ R66, R3.reuse, R66 ;  /* 0x0000004203427220 */ /* 0x040fe40000410000 */
[C---:B------:R-:W-:Y:S01]  /*7310*/  FMUL.FTZ R67, R3.reuse, R67 ;  /* 0x0000004303437220 */ /* 0x040fe20000410000 */
[C---:B------:R-:W-:Y:S01]  /*7320*/  HMMA.16816.F32.BF16 R32, R136.reuse, R102, R32 ;  /* 0x000000668820723c */ /* 0x040fe20000041820 */
[----:B------:R-:W1:Y:S03]  /*7330*/  LDSM.16.MT88.4 R100, [R134+UR4+0x2100] ;  /* 0x002100048664783b */ /* 0x000e660008004200 */
[C---:B------:R-:W-:Y:S01]  /*7340*/  FMUL.FTZ R68, R132.reuse, R68 ;  /* 0x0000004484447220 */ /* 0x040fe20000410000 */
[----:B------:R-:W-:Y:S01]  /*7350*/  MUFU.EX2 R217, R217 ;  /* 0x000000d900d97308 */ /* 0x000fe20000000800 */
[C---:B------:R-:W-:Y:S02]  /*7360*/  FMUL.FTZ R69, R132.reuse, R69 ;  /* 0x0000004584457220 */ /* 0x040fe40000410000 */
[C---:B------:R-:W-:Y:S04]  /*7370*/  HMMA.16816.F32.BF16 R36, R136.reuse, R104, R36 ;  /* 0x000000688824723c */ /* 0x040fe80000041824 */
        /* <DEDUP_REMOVED lines=10> */
[----:B------:R-:W2:Y:S03]  /*7420*/  LDSM.16.MT88.4 R108, [R135+UR4+0x4100] ;  /* 0x00410004876c783b */ /* 0x000ea60008004200 */
[C---:B------:R-:W-:Y:S02]  /*7430*/  FMUL.FTZ R84, R132.reuse, R84 ;  /* 0x0000005484547220 */ /* 0x040fe40000410000 */
[----:B------:R-:W-:Y:S02]  /*7440*/  FMUL.FTZ R85, R132, R85 ;  /* 0x0000005584557220 */ /* 0x000fe40000410000 */
[C---:B------:R-:W-:Y:S01]  /*7450*/  FMUL.FTZ R86, R3.reuse, R86 ;  /* 0x0000005603567220 */ /* 0x040fe20000410000 */
[C---:B-1----:R-:W-:Y:S03]  /*7460*/  HMMA.16816.F32.BF16 R52, R136.reuse, R100, R52 ;  /* 0x000000648834723c */ /* 0x042fe60000041834 */
[C---:B------:R-:W-:Y:S02]  /*7470*/  FMUL.FTZ R87, R3.reuse, R87 ;  /* 0x0000005703577220 */ /* 0x040fe40000410000 */
[--C-:B------:R-:W-:Y:S02]  /*7480*/  FFMA.FTZ R169, R172, c[0x0][0x2d0], -R145.reuse ;  /* 0x0000b400aca97a23 */ /* 0x100fe40000010891 */
[--C-:B------:R-:W-:Y:S01]  /*7490*/  FFMA.FTZ R172, R140, c[0x0][0x2d0], -R145.reuse ;  /* 0x0000b4008cac7a23 */ /* 0x100fe20000010891 */
[C---:B------:R-:W-:Y:S01]  /*74a0*/  HMMA.16816.F32.BF16 R56, R136.reuse, R102, R56 ;  /* 0x000000668838723c */ /* 0x040fe20000041838 */
[----:B------:R-:W1:Y:S02]  /*74b0*/  LDSM.16.MT88.4 R100, [R133+0x4100] ;  /* 0x004100008564783b */ /* 0x000e640000004200 */
[----:B------:R-:W-:Y:S01]  /*74c0*/  MUFU.EX2 R169, R169 ;  /* 0x000000a900a97308 */ /* 0x000fe20000000800 */
[--C-:B------:R-:W-:Y:S02]  /*74d0*/  FFMA.FTZ R170, R170, c[0x0][0x2d0], -R145.reuse ;  /* 0x0000b400aaaa7a23 */ /* 0x100fe40000010891 */
[C---:B------:R-:W-:Y:S02]  /*74e0*/  FMUL.FTZ R88, R132.reuse, R88 ;  /* 0x0000005884587220 */ /* 0x040fe40000410000 */
[C---:B----4-:R-:W-:Y:S01]  /*74f0*/  HMMA.16816.F32.BF16 R60, R136.reuse, R104, R60 ;  /* 0x00000068883c723c */ /* 0x050fe2000004183c */
[----:B------:R-:W-:Y:S03]  /*7500*/  LDSM.16.MT88.4 R140, [R134+UR4+0x2900] ;  /* 0x00290004868c783b */ /* 0x000fe60008004200 */
[C---:B------:R-:W-:Y:S01]  /*7510*/  FMUL.FTZ R89, R132.reuse, R89 ;  /* 0x0000005984597220 */ /* 0x040fe20000410000 */
[----:B------:R-:W4:Y:S01]  /*7520*/  MUFU.EX2 R170, R170 ;  /* 0x000000aa00aa7308 */ /* 0x000f220000000800 */
[C---:B------:R-:W-:Y:S02]  /*7530*/  FMUL.FTZ R90, R3.reuse, R90 ;  /* 0x0000005a035a7220 */ /* 0x040fe40000410000 */
[C---:B------:R-:W-:Y:S01]  /*7540*/  HMMA.16816.F32.BF16 R64, R136.reuse, R106, R64 ;  /* 0x0000006a8840723c */ /* 0x040fe20000041840 */
[----:B------:R-:W5:Y:S03]  /*7550*/  LDSM.16.MT88.4 R104, [R134+UR4+0x4100] ;  /* 0x004100048668783b */ /* 0x000f660008004200 */
[C---:B------:R-:W-:Y:S02]  /*7560*/  FMUL.FTZ R91, R3.reuse, R91 ;  /* 0x0000005b035b7220 */ /* 0x040fe40000410000 */
[C---:B------:R-:W-:Y:S01]  /*7570*/  FMUL.FTZ R92, R132.reuse, R92 ;  /* 0x0000005c845c7220 */ /* 0x040fe20000410000 */
[----:B------:R-:W1:Y:S01]  /*7580*/  MUFU.EX2 R172, R172 ;  /* 0x000000ac00ac7308 */ /* 0x000e620000000800 */
[C---:B--2---:R-:W-:Y:S04]  /*7590*/  HMMA.16816.F32.BF16 R68, R136.reuse, R108, R68 ;  /* 0x0000006c8844723c */ /* 0x044fe80000041844 */
[C---:B------:R-:W-:Y:S02]  /*75a0*/  FMUL.FTZ R93, R132.reuse, R93 ;  /* 0x0000005d845d7220 */ /* 0x040fe40000410000 */
[C---:B------:R-:W-:Y:S02]  /*75b0*/  FMUL.FTZ R94, R3.reuse, R94 ;  /* 0x0000005e035e7220 */ /* 0x040fe40000410000 */
[C---:B------:R-:W-:Y:S01]  /*75c0*/  HMMA.16816.F32.BF16 R72, R136.reuse, R110, R72 ;  /* 0x0000006e8848723c */ /* 0x040fe20000041848 */
[----:B------:R-:W2:Y:S03]  /*75d0*/  LDSM.16.MT88.4 R108, [R156+0x4100] ;  /* 0x004100009c6c783b */ /* 0x000ea60000004200 */
[C---:B------:R-:W-:Y:S02]  /*75e0*/  FMUL.FTZ R78, R3.reuse, R78 ;  /* 0x0000004e034e7220 */ /* 0x040fe40000410000 */
[C---:B------:R-:W-:Y:S02]  /*75f0*/  FMUL.FTZ R76, R132.reuse, R76 ;  /* 0x0000004c844c7220 */ /* 0x040fe40000410000 */
[C---:B------:R-:W-:Y:S04]  /*7600*/  FMUL.FTZ R79, R3.reuse, R79 ;  /* 0x0000004f034f7220 */ /* 0x040fe80000410000 */
[C---:B------:R-:W-:Y:S02]  /*7610*/  FMUL.FTZ R77, R132.reuse, R77 ;  /* 0x0000004d844d7220 */ /* 0x040fe40000410000 */
[C---:B------:R-:W-:Y:S02]  /*7620*/  FMUL.FTZ R95, R3.reuse, R95 ;  /* 0x0000005f035f7220 */ /* 0x040fe40000410000 */
[C---:B------:R-:W-:Y:S02]  /*7630*/  FMUL.FTZ R96, R132.reuse, R96 ;  /* 0x0000006084607220 */ /* 0x040fe40000410000 */
[C---:B------:R-:W-:Y:S01]  /*7640*/  FMUL.FTZ R97, R132.reuse, R97 ;  /* 0x0000006184617220 */ /* 0x040fe20000410000 */
[C---:B-1----:R-:W-:Y:S03]  /*7650*/  HMMA.16816.F32.BF16 R76, R136.reuse, R100, R76 ;  /* 0x00000064884c723c */ /* 0x042fe6000004184c */
[C---:B------:R-:W-:Y:S02]  /*7660*/  FMUL.FTZ R82, R3.reuse, R82 ;  /* 0x0000005203527220 */ /* 0x040fe40000410000 */
[----:B------:R-:W-:Y:S02]  /*7670*/  FMUL.FTZ R80, R132, R80 ;  /* 0x0000005084507220 */ /* 0x000fe40000410000 */
[C---:B------:R-:W-:Y:S01]  /*7680*/  FMUL.FTZ R83, R3.reuse, R83 ;  /* 0x0000005303537220 */ /* 0x040fe20000410000 */
[----:B---3--:R-:W-:Y:S01]  /*7690*/  F2FP.BF16.PACK_AB R100, R166, R165 ;  /* 0x000000a5a664723e */ /* 0x008fe200000010ff */
[----:B------:R-:W-:Y:S03]  /*76a0*/  FMUL.FTZ R81, R132, R81 ;  /* 0x0000005184517220 */ /* 0x000fe60000410000 */
[C---:B------:R-:W-:Y:S01]  /*76b0*/  FMUL.FTZ R98, R3.reuse, R98 ;  /* 0x0000006203627220 */ /* 0x040fe20000410000 */
[----:B----4-:R-:W-:Y:S01]  /*76c0*/  F2FP.BF16.PACK_AB R101, R170, R169 ;  /* 0x000000a9aa65723e */ /* 0x010fe200000010ff */
[----:B------:R-:W-:Y:S02]  /*76d0*/  FMUL.FTZ R99, R3, R99 ;  /* 0x0000006303637220 */ /* 0x000fe40000410000 */
[C---:B------:R-:W-:Y:S03]  /*76e0*/  HMMA.16816.F32.BF16 R80, R136.reuse, R102, R80 ;  /* 0x000000668850723c */ /* 0x040fe60000041850 */
[--C-:B------:R-:W-:Y:S02]  /*76f0*/  FFMA.FTZ R177, R177, c[0x0][0x2d0], -R152.reuse ;  /* 0x0000b400b1b17a23 */ /* 0x100fe40000010898 */
[--C-:B------:R-:W-:Y:S02]  /*7700*/  FFMA.FTZ R214, R175, c[0x0][0x2d0], -R152.reuse ;  /* 0x0000b400afd67a23 */ /* 0x100fe40000010898 */
[----:B------:R-:W-:Y:S01]  /*7710*/  F2FP.BF16.PACK_AB R102, R168, R167 ;  /* 0x000000a7a866723e */ /* 0x000fe200000010ff */
[C---:B-----5:R-:W-:Y:S01]  /*7720*/  HMMA.16816.F32.BF16 R84, R136.reuse, R104, R84 ;  /* 0x000000688854723c */ /* 0x060fe20000041854 */
[----:B------:R-:W-:Y:S03]  /*7730*/  MUFU.EX2 R177, R177 ;  /* 0x000000b100b17308 */ /* 0x000fe60000000800 */
[----:B------:R-:W-:Y:S01]  /*7740*/  F2FP.BF16.PACK_AB R103, R172, R171 ;  /* 0x000000abac67723e */ /* 0x000fe200000010ff */
[--C-:B------:R-:W-:Y:S02]  /*7750*/  FFMA.FTZ R173, R173, c[0x0][0x2d0], -R152.reuse ;  /* 0x0000b400adad7a23 */ /* 0x100fe40000010898 */
[--C-:B------:R-:W-:Y:S01]  /*7760*/  FFMA.FTZ R175, R178, c[0x0][0x2d0], -R145.reuse ;  /* 0x0000b400b2af7a23 */ /* 0x100fe20000010891 */
[C---:B------:R-:W-:Y:S01]  /*7770*/  HMMA.16816.F32.BF16 R88, R136.reuse, R106, R88 ;  /* 0x0000006a8858723c */ /* 0x040fe20000041858 */
[----:B------:R-:W1:Y:S02]  /*7780*/  LDSM.16.MT88.4 R104, [R134+UR4+0x900] ;  /* 0x000900048668783b */ /* 0x000e640008004200 */
[----:B------:R-:W-:Y:S01]  /*7790*/  MUFU.EX2 R214, R214 ;  /* 0x000000d600d67308 */ /* 0x000fe20000000800 */
[--C-:B------:R-:W-:Y:S02]  /*77a0*/  FFMA.FTZ R178, R153, c[0x0][0x2d0], -R152.reuse ;  /* 0x0000b40099b27a23 */ /* 0x100fe40000010898 */
[----:B------:R-:W-:Y:S02]  /*77b0*/  FFMA.FTZ R152, R147, c[0x0][0x2d0], -R152 ;  /* 0x0000b40093987a23 */ /* 0x000fe40000010898 */
[C---:B--2---:R-:W-:Y:S04]  /*77c0*/  HMMA.16816.F32.BF16 R92, R136.reuse, R108, R92 ;  /* 0x0000006c885c723c */ /* 0x044fe8000004185c */
[--C-:B------:R-:W-:Y:S01]  /*77d0*/  FFMA.FTZ R176, R176, c[0x0][0x2d0], -R145.reuse ;  /* 0x0000b400b0b07a23 */ /* 0x100fe20000010891 */
[----:B------:R-:W2:Y:S01]  /*77e0*/  MUFU.EX2 R218, R152 ;  /* 0x0000009800da7308 */ /* 0x000ea20000000800 */
[--C-:B------:R-:W-:Y:S02]  /*77f0*/  FFMA.FTZ R174, R174, c[0x0][0x2d0], -R145.reuse ;  /* 0x0000b400aeae7a23 */ /* 0x100fe40000010891 */
[----:B------:R-:W-:Y:S01]  /*7800*/  HMMA.16816.F32.BF16 R96, R136, R110, R96 ;  /* 0x0000006e8860723c */ /* 0x000fe20000041860 */
[----:B------:R-:W3:Y:S03]  /*7810*/  LDSM.16.MT88.4 R108, [R156+0x2900] ;  /* 0x002900009c6c783b */ /* 0x000ee60000004200 */
[----:B------:R-:W-:Y:S02]  /*7820*/  FFMA.FTZ R145, R144, c[0x0][0x2d0], -R145 ;  /* 0x0000b40090917a23 */ /* 0x000fe40000010891 */
[----:B------:R-:W-:Y:S01]  /*7830*/  FFMA.FTZ R162, R3, R202, R162 ;  /* 0x000000ca03a27223 */ /* 0x000fe200000100a2 */
[----:B------:R-:W-:Y:S01]  /*7840*/  F2FP.BF16.PACK_AB R137, R220, R215 ;  /* 0x000000d7dc89723e */ /* 0x000fe200000010ff */
[C---:B------:R-:W-:Y:S01]  /*7850*/  HMMA.16816.F32.BF16 R4, R100.reuse, R112, R4 ;  /* 0x000000706404723c */ /* 0x040fe20000041804 */
[----:B------:R-:W4:Y:S04]  /*7860*/  MUFU.EX2 R222, R145 ;  /* 0x0000009100de7308 */ /* 0x000f280000000800 */
[----:B------:R-:W-:Y:S01]  /*7870*/  FFMA.FTZ R164, R132, R201, R164 ;  /* 0x000000c984a47223 */ /* 0x000fe200000100a4 */
[----:B------:R-:W-:Y:S01]  /*7880*/  MOV R132, R2 ;  /* 0x0000000200847202 */ /* 0x000fe20000000f00 */
[----:B------:R-:W-:Y:S01]  /*7890*/  FADD.FTZ R162, R161, R162 ;  /* 0x000000a2a1a27221 */ /* 0x000fe20000010000 */
[C---:B------:R-:W-:Y:S01]  /*78a0*/  HMMA.16816.F32.BF16 R8, R100.reuse, R114, R8 ;  /* 0x000000726408723c */ /* 0x040fe20000041808 */
[----:B------:R-:W-:Y:S02]  /*78b0*/  LDSM.16.MT88.4 R112, [R133+0x4900] ;  /* 0x004900008570783b */ /* 0x000fe40000004200 */
[----:B------:R-:W-:Y:S01]  /*78c0*/  MUFU.EX2 R173, R173 ;  /* 0x000000ad00ad7308 */ /* 0x000fe20000000800 */
[----:B------:R-:W-:Y:S01]  /*78d0*/  FADD.FTZ R163, R163, R164 ;  /* 0x000000a4a3a37221 */ /* 0x000fe20000010000 */
[----:B--2---:R-:W-:Y:S01]  /*78e0*/  F2FP.BF16.PACK_AB R138, R218, R213 ;  /* 0x000000d5da8a723e */ /* 0x004fe200000010ff */
[----:B------:R-:W-:Y:S02]  /*78f0*/  FADD.FTZ R157, R157, R162 ;  /* 0x000000a29d9d7221 */ /* 0x000fe40000010000 */
[C---:B------:R-:W-:Y:S01]  /*7900*/  HMMA.16816.F32.BF16 R12, R100.reuse, R116, R12 ;  /* 0x00000074640c723c */ /* 0x040fe2000004180c */
[----:B------:R-:W-:Y:S03]  /*7910*/  LDSM.16.MT88.4 R152, [R134+UR4+0x3900] ;  /* 0x003900048698783b */ /* 0x000fe60008004200 */
[----:B------:R-:W-:Y:S01]  /*7920*/  FADD.FTZ R160, R160, R157 ;  /* 0x0000009da0a07221 */ /* 0x000fe20000010000 */
[----:B------:R-:W-:Y:S03]  /*7930*/  MUFU.EX2 R175, R175 ;  /* 0x000000af00af7308 */ /* 0x000fe60000000800 */
[C---:B------:R-:W-:Y:S01]  /*7940*/  HMMA.16816.F32.BF16 R16, R100.reuse, R118, R16 ;  /* 0x000000766410723c */ /* 0x040fe20000041810 */
[----:B------:R-:W-:Y:S03]  /*7950*/  LDSM.16.MT88.4 R116, [R134+UR4+0x4900] ;  /* 0x004900048674783b */ /* 0x000fe60008004200 */
[----:B----4-:R-:W-:Y:S01]  /*7960*/  F2FP.BF16.PACK_AB R139, R222, R217 ;  /* 0x000000d9de8b723e */ /* 0x010fe200000010ff */
[----:B------:R-:W-:Y:S02]  /*7970*/  FADD.FTZ R169, R169, R160 ;  /* 0x000000a0a9a97221 */ /* 0x000fe40000010000 */
[----:B------:R-:W-:Y:S01]  /*7980*/  MUFU.EX2 R176, R176 ;  /* 0x000000b000b07308 */ /* 0x000fe20000000800 */
[C---:B-1----:R-:W-:Y:S01]  /*7990*/  HMMA.16816.F32.BF16 R20, R100.reuse, R104, R20 ;  /* 0x000000686414723c */ /* 0x042fe20000041814 */
[----:B------:R-:W-:Y:S03]  /*79a0*/  LDSM.16.MT88.4 R144, [R135+UR4+0x3900] ;  /* 0x003900048790783b */ /* 0x000fe60008004200 */
[----:B------:R-:W-:Y:S04]  /*79b0*/  FADD.FTZ R170, R170, R169 ;  /* 0x000000a9aaaa7221 */ /* 0x000fe80000010000 */
[C---:B------:R-:W-:Y:S01]  /*79c0*/  HMMA.16816.F32.BF16 R24, R100.reuse, R106, R24 ;  /* 0x0000006a6418723c */ /* 0x040fe20000041818 */
[----:B------:R-:W1:Y:S01]  /*79d0*/  LDSM.16.MT88.4 R104, [R135+UR4+0x4900] ;  /* 0x004900048768783b */ /* 0x000e620008004200 */
[----:B------:R-:W-:Y:S02]  /*79e0*/  MUFU.EX2 R174, R174 ;  /* 0x000000ae00ae7308 */ /* 0x000fe40000000800 */
[----:B------:R-:W-:Y:S04]  /*79f0*/  FADD.FTZ R171, R171, R170 ;  /* 0x000000aaabab7221 */ /* 0x000fe80000010000 */
[C---:B------:R-:W-:Y:S04]  /*7a00*/  HMMA.16816.F32.BF16 R28, R100.reuse, R120, R28 ;  /* 0x00000078641c723c */ /* 0x040fe8000004181c */
[----:B------:R-:W2:Y:S01]  /*7a10*/  MUFU.EX2 R178, R178 ;  /* 0x000000b200b27308 */ /* 0x000ea20000000800 */
[----:B------:R-:W-:Y:S03]  /*7a20*/  FADD.FTZ R172, R172, R171 ;  /* 0x000000abacac7221 */ /* 0x000fe60000010000 */
[C---:B------:R-:W-:Y:S01]  /*7a30*/  HMMA.16816.F32.BF16 R32, R100.reuse, R122, R32 ;  /* 0x0000007a6420723c */ /* 0x040fe20000041820 */
[----:B------:R-:W-:Y:S07]  /*7a40*/  LDSM.16.MT88.4 R120, [R133+0x1100] ;  /* 0x001100008578783b */ /* 0x000fee0000004200 */
[C---:B------:R-:W-:Y:S08]  /*7a50*/  HMMA.16816.F32.BF16 R36, R100.reuse, R124, R36 ;  /* 0x0000007c6424723c */ /* 0x040ff00000041824 */
[C---:B------:R-:W-:Y:S01]  /*7a60*/  HMMA.16816.F32.BF16 R40, R100.reuse, R126, R40 ;  /* 0x0000007e6428723c */ /* 0x040fe20000041828 */
[----:B------:R-:W-:Y:S03]  /*7a70*/  LDSM.16.MT88.4 R124, [R156+0x1100] ;  /* 0x001100009c7c783b */ /* 0x000fe60000004200 */
[----:B--2---:R-:W-:Y:S04]  /*7a80*/  F2FP.BF16.PACK_AB R136, R187, R178 ;  /* 0x000000b2bb88723e */ /* 0x004fe800000010ff */
[C---:B------:R-:W-:Y:S08]  /*7a90*/  HMMA.16816.F32.BF16 R44, R100.reuse, R128, R44 ;  /* 0x00000080642c723c */ /* 0x040ff0000004182c */
[C---:B------:R-:W-:Y:S08]  /*7aa0*/  HMMA.16816.F32.BF16 R48, R100.reuse, R130, R48 ;  /* 0x000000826430723c */ /* 0x040ff00000041830 */
[C---:B------:R-:W-:Y:S08]  /*7ab0*/  HMMA.16816.F32.BF16 R52, R100.reuse, R140, R52 ;  /* 0x0000008c6434723c */ /* 0x040ff00000041834 */
[C---:B------:R-:W-:Y:S01]  /*7ac0*/  HMMA.16816.F32.BF16 R56, R100.reuse, R142, R56 ;  /* 0x0000008e6438723c */ /* 0x040fe20000041838 */
[----:B------:R-:W-:Y:S07]  /*7ad0*/  LDSM.16.MT88.4 R140, [R156+0x1900] ;  /* 0x001900009c8c783b */ /* 0x000fee0000004200 */
[C---:B---3--:R-:W-:Y:S08]  /*7ae0*/  HMMA.16816.F32.BF16 R60, R100.reuse, R108, R60 ;  /* 0x0000006c643c723c */ /* 0x048ff0000004183c */
[C---:B------:R-:W-:Y:S01]  /*7af0*/  HMMA.16816.F32.BF16 R64, R100.reuse, R110, R64 ;  /* 0x0000006e6440723c */ /* 0x040fe20000041840 */
[----:B------:R-:W2:Y:S07]  /*7b00*/  LDSM.16.MT88.4 R108, [R156+0x4900] ;  /* 0x004900009c6c783b */ /* 0x000eae0000004200 */
[C---:B-1----:R-:W-:Y:S08]  /*7b10*/  HMMA.16816.F32.BF16 R68, R100.reuse, R104, R68 ;  /* 0x000000686444723c */ /* 0x042ff00000041844 */
[C---:B------:R-:W-:Y:S01]  /*7b20*/  HMMA.16816.F32.BF16 R72, R100.reuse, R106, R72 ;  /* 0x0000006a6448723c */ /* 0x040fe20000041848 */
[----:B------:R-:W1:Y:S07]  /*7b30*/  LDSM.16.MT88.4 R104, [R135+UR4+0x1100] ;  /* 0x001100048768783b */ /* 0x000e6e0008004200 */
[C---:B------:R-:W-:Y:S08]  /*7b40*/  HMMA.16816.F32.BF16 R76, R100.reuse, R112, R76 ;  /* 0x00000070644c723c */ /* 0x040ff0000004184c */
[C---:B------:R-:W-:Y:S01]  /*7b50*/  HMMA.16816.F32.BF16 R80, R100.reuse, R114, R80 ;  /* 0x000000726450723c */ /* 0x040fe20000041850 */
[----:B------:R-:W3:Y:S07]  /*7b60*/  LDSM.16.MT88.4 R112, [R134+UR4+0x1100] ;  /* 0x001100048670783b */ /* 0x000eee0008004200 */
[C---:B------:R-:W-:Y:S08]  /*7b70*/  HMMA.16816.F32.BF16 R84, R100.reuse, R116, R84 ;  /* 0x000000746454723c */ /* 0x040ff00000041854 */
[C---:B------:R-:W-:Y:S01]  /*7b80*/  HMMA.16816.F32.BF16 R88, R100.reuse, R118, R88 ;  /* 0x000000766458723c */ /* 0x040fe20000041858 */
[----:B------:R-:W4:Y:S07]  /*7b90*/  LDSM.16.MT88.4 R116, [R135+UR4+0x3100] ;  /* 0x003100048774783b */ /* 0x000f2e0008004200 */
[C---:B--2---:R-:W-:Y:S08]  /*7ba0*/  HMMA.16816.F32.BF16 R92, R100.reuse, R108, R92 ;  /* 0x0000006c645c723c */ /* 0x044ff0000004185c */
[----:B------:R-:W-:Y:S01]  /*7bb0*/  HMMA.16816.F32.BF16 R96, R100, R110, R96 ;  /* 0x0000006e6460723c */ /* 0x000fe20000041860 */
[----:B------:R-:W2:Y:S06]  /*7bc0*/  LDSM.16.MT88.4 R108, [R133+0x3100] ;  /* 0x00310000856c783b */ /* 0x000eac0000004200 */
[----:B------:R-:W-:Y:S02]  /*7bd0*/  F2FP.BF16.PACK_AB R100, R214, R177 ;  /* 0x000000b1d664723e */ /* 0x000fe400000010ff */
[----:B------:R-:W-:Y:S03]  /*7be0*/  F2FP.BF16.PACK_AB R102, R216, R173 ;  /* 0x000000add866723e */ /* 0x000fe600000010ff */
[C---:B------:R-:W-:Y:S01]  /*7bf0*/  F2FP.BF16.PACK_AB R101, R176.reuse, R175 ;  /* 0x000000afb065723e */ /* 0x040fe200000010ff */
[----:B------:R-:W-:Y:S01]  /*7c00*/  FADD.FTZ R175, R175, R172 ;  /* 0x000000acafaf7221 */ /* 0x000fe20000010000 */
[C---:B------:R-:W-:Y:S03]  /*7c10*/  F2FP.BF16.PACK_AB R103, R179.reuse, R174 ;  /* 0x000000aeb367723e */ /* 0x040fe600000010ff */
[----:B------:R-:W-:Y:S04]  /*7c20*/  FADD.FTZ R175, R176, R175 ;  /* 0x000000afb0af7221 */ /* 0x000fe80000010000 */
[C---:B-1----:R-:W-:Y:S03]  /*7c30*/  HMMA.16816.F32.BF16 R4, R100.reuse, R104, R4 ;  /* 0x000000686404723c */ /* 0x042fe60000041804 */
[----:B------:R-:W-:Y:S04]  /*7c40*/  FADD.FTZ R174, R174, R175 ;  /* 0x000000afaeae7221 */ /* 0x000fe80000010000 */
[----:B------:R-:W-:Y:S01]  /*7c50*/  FADD.FTZ R174, R179, R174 ;  /* 0x000000aeb3ae7221 */ /* 0x000fe20000010000 */
[C---:B------:R-:W-:Y:S01]  /*7c60*/  HMMA.16816.F32.BF16 R8, R100.reuse, R106, R8 ;  /* 0x0000006a6408723c */ /* 0x040fe20000041808 */
[----:B------:R-:W1:Y:S03]  /*7c70*/  LDSM.16.MT88.4 R104, [R134+UR4+0x3100] ;  /* 0x003100048668783b */ /* 0x000e660008004200 */
[----:B------:R-:W-:Y:S04]  /*7c80*/  FADD.FTZ R215, R215, R174 ;  /* 0x000000aed7d77221 */ /* 0x000fe80000010000 */
[C---:B------:R-:W-:Y:S04]  /*7c90*/  HMMA.16816.F32.BF16 R12, R100.reuse, R120, R12 ;  /* 0x00000078640c723c */ /* 0x040fe8000004180c */
[----:B------:R-:W-:Y:S04]  /*7ca0*/  FADD.FTZ R220, R220, R215 ;  /* 0x000000d7dcdc7221 */ /* 0x000fe80000010000 */
[C---:B------:R-:W-:Y:S01]  /*7cb0*/  HMMA.16816.F32.BF16 R16, R100.reuse, R122, R16 ;  /* 0x0000007a6410723c */ /* 0x040fe20000041810 */
[----:B------:R-:W-:Y:S03]  /*7cc0*/  LDSM.16.MT88.4 R120, [R134+UR4+0x1900] ;  /* 0x001900048678783b */ /* 0x000fe60008004200 */
[----:B------:R-:W-:Y:S04]  /*7cd0*/  FADD.FTZ R217, R217, R220 ;  /* 0x000000dcd9d97221 */ /* 0x000fe80000010000 */
[C---:B---3--:R-:W-:Y:S04]  /*7ce0*/  HMMA.16816.F32.BF16 R20, R100.reuse, R112, R20 ;  /* 0x000000706414723c */ /* 0x048fe80000041814 */
[----:B------:R-:W-:Y:S04]  /*7cf0*/  FADD.FTZ R202, R222, R217 ;  /* 0x000000d9deca7221 */ /* 0x000fe80000010000 */
[C---:B------:R-:W-:Y:S01]  /*7d00*/  HMMA.16816.F32.BF16 R24, R100.reuse, R114, R24 ;  /* 0x000000726418723c */ /* 0x040fe20000041818 */
[----:B------:R-:W3:Y:S07]  /*7d10*/  LDSM.16.MT88.4 R112, [R156+0x3100] ;  /* 0x003100009c70783b */ /* 0x000eee0000004200 */
[C---:B------:R-:W-:Y:S08]  /*7d20*/  HMMA.16816.F32.BF16 R28, R100.reuse, R124, R28 ;  /* 0x0000007c641c723c */ /* 0x040ff0000004181c */
[C---:B------:R-:W-:Y:S01]  /*7d30*/  HMMA.16816.F32.BF16 R32, R100.reuse, R126, R32 ;  /* 0x0000007e6420723c */ /* 0x040fe20000041820 */
[----:B------:R-:W-:Y:S07]  /*7d40*/  LDSM.16.MT88.4 R124, [R135+UR4+0x1900] ;  /* 0x00190004877c783b */ /* 0x000fee0008004200 */
[C---:B----4-:R-:W-:Y:S08]  /*7d50*/  HMMA.16816.F32.BF16 R36, R100.reuse, R116, R36 ;  /* 0x000000746424723c */ /* 0x050ff00000041824 */
[C---:B------:R-:W-:Y:S01]  /*7d60*/  HMMA.16816.F32.BF16 R40, R100.reuse, R118, R40 ;  /* 0x000000766428723c */ /* 0x040fe20000041828 */
[----:B------:R-:W4:Y:S07]  /*7d70*/  LDSM.16.MT88.4 R116, [R135+UR4+0x5100] ;  /* 0x005100048774783b */ /* 0x000f2e0008004200 */
[C---:B--2---:R-:W-:Y:S08]  /*7d80*/  HMMA.16816.F32.BF16 R44, R100.reuse, R108, R44 ;  /* 0x0000006c642c723c */ /* 0x044ff0000004182c */
[C---:B------:R-:W-:Y:S01]  /*7d90*/  HMMA.16816.F32.BF16 R48, R100.reuse, R110, R48 ;  /* 0x0000006e6430723c */ /* 0x040fe20000041830 */
[----:B------:R-:W2:Y:S07]  /*7da0*/  LDSM.16.MT88.4 R108, [R133+0x5100] ;  /* 0x00510000856c783b */ /* 0x000eae0000004200 */
[C---:B-1----:R-:W-:Y:S08]  /*7db0*/  HMMA.16816.F32.BF16 R52, R100.reuse, R104, R52 ;  /* 0x000000686434723c */ /* 0x042ff00000041834 */
[C---:B------:R-:W-:Y:S01]  /*7dc0*/  HMMA.16816.F32.BF16 R56, R100.reuse, R106, R56 ;  /* 0x0000006a6438723c */ /* 0x040fe20000041838 */
[----:B------:R-:W1:Y:S07]  /*7dd0*/  LDSM.16.MT88.4 R104, [R134+UR4+0x5100] ;  /* 0x005100048668783b */ /* 0x000e6e0008004200 */
[C---:B---3--:R-:W-:Y:S08]  /*7de0*/  HMMA.16816.F32.BF16 R60, R100.reuse, R112, R60 ;  /* 0x00000070643c723c */ /* 0x048ff0000004183c */
[C---:B------:R-:W-:Y:S01]  /*7df0*/  HMMA.16816.F32.BF16 R64, R100.reuse, R114, R64 ;  /* 0x000000726440723c */ /* 0x040fe20000041840 */
[----:B------:R-:W3:Y:S07]  /*7e00*/  LDSM.16.MT88.4 R112, [R156+0x5100] ;  /* 0x005100009c70783b */ /* 0x000eee0000004200 */
[C---:B----4-:R-:W-:Y:S08]  /*7e10*/  HMMA.16816.F32.BF16 R68, R100.reuse, R116, R68 ;  /* 0x000000746444723c */ /* 0x050ff00000041844 */
[C---:B------:R-:W-:Y:S01]  /*7e20*/  HMMA.16816.F32.BF16 R72, R100.reuse, R118, R72 ;  /* 0x000000766448723c */ /* 0x040fe20000041848 */
[----:B------:R-:W4:Y:S07]  /*7e30*/  LDSM.16.MT88.4 R116, [R133+0x1900] ;  /* 0x001900008574783b */ /* 0x000f2e0000004200 */
[C---:B--2---:R-:W-:Y:S08]  /*7e40*/  HMMA.16816.F32.BF16 R76, R100.reuse, R108, R76 ;  /* 0x0000006c644c723c */ /* 0x044ff0000004184c */
[C---:B------:R-:W-:Y:S08]  /*7e50*/  HMMA.16816.F32.BF16 R80, R100.reuse, R110, R80 ;  /* 0x0000006e6450723c */ /* 0x040ff00000041850 */
[C---:B-1----:R-:W-:Y:S08]  /*7e60*/  HMMA.16816.F32.BF16 R84, R100.reuse, R104, R84 ;  /* 0x000000686454723c */ /* 0x042ff00000041854 */
[C---:B------:R-:W-:Y:S08]  /*7e70*/  HMMA.16816.F32.BF16 R88, R100.reuse, R106, R88 ;  /* 0x0000006a6458723c */ /* 0x040ff00000041858 */
[C---:B---3--:R-:W-:Y:S08]  /*7e80*/  HMMA.16816.F32.BF16 R92, R100.reuse, R112, R92 ;  /* 0x00000070645c723c */ /* 0x048ff0000004185c */
[----:B------:R-:W-:Y:S08]  /*7e90*/  HMMA.16816.F32.BF16 R96, R100, R114, R96 ;  /* 0x000000726460723c */ /* 0x000ff00000041860 */
[C---:B------:R-:W-:Y:S01]  /*7ea0*/  HMMA.16816.F32.BF16 R128, R136.reuse, R124, R4 ;  /* 0x0000007c8880723c */ /* 0x040fe20000041804 */
[----:B------:R-:W1:Y:S07]  /*7eb0*/  LDSM.16.MT88.4 R4, [R156+0x3900] ;  /* 0x003900009c04783b */ /* 0x000e6e0000004200 */
[C---:B------:R-:W-:Y:S01]  /*7ec0*/  HMMA.16816.F32.BF16 R124, R136.reuse, R126, R8 ;  /* 0x0000007e887c723c */ /* 0x040fe20000041808 */
[----:B------:R-:W2:Y:S07]  /*7ed0*/  LDSM.16.MT88.4 R8, [R135+UR4+0x5900] ;  /* 0x005900048708783b */ /* 0x000eae0008004200 */
[C---:B----4-:R-:W-:Y:S01]  /*7ee0*/  HMMA.16816.F32.BF16 R100, R136.reuse, R116, R12 ;  /* 0x000000748864723c */ /* 0x050fe2000004180c */
[----:B------:R-:W3:Y:S07]  /*7ef0*/  LDSM.16.MT88.4 R12, [R133+0x5900] ;  /* 0x00590000850c783b */ /* 0x000eee0000004200 */
[C---:B------:R-:W-:Y:S08]  /*7f00*/  HMMA.16816.F32.BF16 R104, R136.reuse, R118, R16 ;  /* 0x000000768868723c */ /* 0x040ff00000041810 */
[C---:B------:R-:W-:Y:S07]  /*7f10*/  HMMA.16816.F32.BF16 R108, R136.reuse, R120, R20 ;  /* 0x00000078886c723c */ /* 0x040fee0000041814 */
[----:B------:R-:W-:Y:S01]  /*7f20*/  FADD.FTZ R20, R158, R163 ;  /* 0x000000a39e147221 */ /* 0x000fe20000010000 */
[C---:B------:R-:W-:Y:S04]  /*7f30*/  HMMA.16816.F32.BF16 R112, R136.reuse, R122, R24 ;  /* 0x0000007a8870723c */ /* 0x040fe80000041818 */
[----:B------:R-:W-:Y:S04]  /*7f40*/  FADD.FTZ R20, R159, R20 ;  /* 0x000000149f147221 */ /* 0x000fe80000010000 */
[C---:B------:R-:W-:Y:S04]  /*7f50*/  HMMA.16816.F32.BF16 R116, R136.reuse, R140, R28 ;  /* 0x0000008c8874723c */ /* 0x040fe8000004181c */
[----:B------:R-:W-:Y:S01]  /*7f60*/  FADD.FTZ R165, R165, R20 ;  /* 0x00000014a5a57221 */ /* 0x000fe20000010000 */
[----:B------:R-:W-:Y:S03]  /*7f70*/  MOV R20, UR15 ;  /* 0x0000000f00147c02 */ /* 0x000fe60008000f00 */
[C---:B------:R-:W-:Y:S04]  /*7f80*/  HMMA.16816.F32.BF16 R120, R136.reuse, R142, R32 ;  /* 0x0000008e8878723c */ /* 0x040fe80000041820 */
[----:B------:R-:W-:Y:S02]  /*7f90*/  @P0 IMAD R25, R20, 0x3000, R189 ;  /* 0x0000300014190824 */ /* 0x000fe400078e02bd */
[----:B------:R-:W-:Y:S02]  /*7fa0*/  FADD.FTZ R166, R166, R165 ;  /* 0x000000a5a6a67221 */ /* 0x000fe40000010000 */
[C---:B------:R-:W-:Y:S04]  /*7fb0*/  HMMA.16816.F32.BF16 R36, R136.reuse, R144, R36 ;  /* 0x000000908824723c */ /* 0x040fe80000041824 */
[----:B------:R-:W-:Y:S04]  /*7fc0*/  FADD.FTZ R167, R167, R166 ;  /* 0x000000a6a7a77221 */ /* 0x000fe80000010000 */
        /* <DEDUP_REMOVED lines=10> */
[C---:B-1----:R-:W-:Y:S04]  /*8070*/  HMMA.16816.F32.BF16 R60, R136.reuse, R4, R60 ;  /* 0x00000004883c723c */ /* 0x042fe8000004183c */
[----:B------:R-:W-:Y:S03]  /*8080*/  FADD.FTZ R178, R178, R173 ;  /* 0x000000adb2b27221 */ /* 0x000fe60000010000 */
[----:B------:R-:W-:Y:S01]  /*8090*/  @P0 IADD3 R4, P5, R192, UR6, RZ ;  /* 0x00000006c0040c10 */ /* 0x000fe2000ffbe0ff */
[C---:B------:R-:W-:Y:S04]  /*80a0*/  HMMA.16816.F32.BF16 R64, R136.reuse, R6, R64 ;  /* 0x000000068840723c */ /* 0x040fe80000041840 */
[C---:B------:R-:W-:Y:S01]  /*80b0*/  @P0 LEA R16, P4, R4.reuse, c[0x0][0x1c8], 0x1 ;  /* 0x0000720004100a11 */ /* 0x040fe200078808ff */
[----:B------:R-:W-:Y:S01]  /*80c0*/  FADD.FTZ R178, R187, R178 ;  /* 0x000000b2bbb27221 */ /* 0x000fe20000010000 */
[----:B------:R-:W-:Y:S02]  /*80d0*/  @P0 IADD3.X R5, R199, UR23, RZ, P5, !PT ;  /* 0x00000017c7050c10 */ /* 0x000fe4000affe4ff */
[C---:B--2---:R-:W-:Y:S04]  /*80e0*/  HMMA.16816.F32.BF16 R68, R136.reuse, R8, R68 ;  /* 0x000000088844723c */ /* 0x044fe80000041844 */
[----:B------:R-:W-:Y:S01]  /*80f0*/  @P0 LEA.HI.X R17, R4, c[0x0][0x1cc], R5, 0x1, P4 ;  /* 0x0000730004110a11 */ /* 0x000fe200020f0c05 */
[----:B------:R-:W-:Y:S01]  /*8100*/  FADD.FTZ R201, R213, R178 ;  /* 0x000000b2d5c97221 */ /* 0x000fe20000010000 */
[----:B------:R-:W1:Y:S01]  /*8110*/  LDSM.16.MT88.4 R4, [R134+UR4+0x5900] ;  /* 0x005900048604783b */ /* 0x000e620008004200 */
[----:B------:R-:W-:Y:S01]  /*8120*/  @P0 IADD3 R8, P5, R208, UR6, RZ ;  /* 0x00000006d0080c10 */ /* 0x000fe2000ffbe0ff */
[C---:B------:R-:W-:Y:S04]  /*8130*/  HMMA.16816.F32.BF16 R72, R136.reuse, R10, R72 ;  /* 0x0000000a8848723c */ /* 0x040fe80000041848 */
[----:B------:R-:W-:Y:S01]  /*8140*/  @P0 LEA R18, P4, R8, c[0x0][0x1c8], 0x1 ;  /* 0x0000720008120a11 */ /* 0x000fe200078808ff */
[----:B------:R-:W-:Y:S01]  /*8150*/  FADD.FTZ R201, R218, R201 ;  /* 0x000000c9dac97221 */ /* 0x000fe20000010000 */
[----:B------:R-:W-:Y:S02]  /*8160*/  @P0 IADD3.X R9, R207, UR23, RZ, P5, !PT ;  /* 0x00000017cf090c10 */ /* 0x000fe4000affe4ff */
[C---:B---3--:R-:W-:Y:S04]  /*8170*/  HMMA.16816.F32.BF16 R76, R136.reuse, R12, R76 ;  /* 0x0000000c884c723c */ /* 0x048fe8000004184c */
[----:B------:R-:W-:Y:S02]  /*8180*/  @P0 LEA.HI.X R19, R8, c[0x0][0x1cc], R9, 0x1, P4 ;  /* 0x0000730008130a11 */ /* 0x000fe400020f0c09 */
[----:B------:R-:W2:Y:S01]  /*8190*/  LDSM.16.MT88.4 R8, [R156+0x5900] ;  /* 0x005900009c08783b */ /* 0x000ea20000004200 */
[----:B------:R-:W-:Y:S01]  /*81a0*/  @P0 IADD3 R3, P4, R206, UR6, RZ ;  /* 0x00000006ce030c10 */ /* 0x000fe2000ff9e0ff */
[----:B------:R-:W-:Y:S01]  /*81b0*/  @UP1 UIADD3.X UR6, UR13, UR23, URZ, UP0, !UPT ;  /* 0x000000170d061290 */ /* 0x000fe200087fe43f */
[----:B------:R-:W-:Y:S01]  /*81c0*/  @P0 IADD3 R21, P5, R192, UR7, RZ ;  /* 0x00000007c0150c10 */ /* 0x000fe2000ffbe0ff */
[C---:B------:R-:W-:Y:S01]  /*81d0*/  HMMA.16816.F32.BF16 R80, R136.reuse, R14, R80 ;  /* 0x0000000e8850723c */ /* 0x040fe20000041850 */
[----:B------:R-:W-:Y:S02]  /*81e0*/  UISETP.GT.AND UP0, UPT, UR17, UR21, UPT ;  /* 0x000000151100728c */ /* 0x000fe4000bf04270 */
[----:B------:R-:W-:Y:S01]  /*81f0*/  @P0 LEA R22, P6, R3, c[0x0][0x1c8], 0x1 ;  /* 0x0000720003160a11 */ /* 0x000fe200078c08ff */
[----:B------:R-:W-:Y:S01]  /*8200*/  UISETP.GE.AND UP1, UPT, UR5, 0x1, UPT ;  /* 0x000000010500788c */ /* 0x000fe2000bf26270 */
[----:B------:R-:W-:Y:S01]  /*8210*/  @P0 IADD3.X R24, R205, UR23, RZ, P4, !PT ;  /* 0x00000017cd180c10 */ /* 0x000fe2000a7fe4ff */
[----:B------:R-:W-:Y:S01]  /*8220*/  UIADD3 UR17, UR17, -0x1, URZ ;  /* 0xffffffff11117890 */ /* 0x000fe2000fffe03f */
[----:B------:R-:W-:Y:S02]  /*8230*/  @P0 LEA R12, P4, R21, c[0x0][0x1c8], 0x1 ;  /* 0x00007200150c0a11 */ /* 0x000fe400078808ff */
[----:B------:R-:W-:Y:S03]  /*8240*/  @P0 IADD3.X R26, R199, UR6, RZ, P5, !PT ;  /* 0x00000006c71a0c10 */ /* 0x000fe6000affe4ff */
[----:B------:R-:W-:Y:S02]  /*8250*/  @P0 LEA.HI.X R23, R3, c[0x0][0x1cc], R24, 0x1, P6 ;  /* 0x0000730003170a11 */ /* 0x000fe400030f0c18 */
[----:B------:R-:W-:Y:S02]  /*8260*/  @P0 LEA.HI.X R13, R21, c[0x0][0x1cc], R26, 0x1, P4 ;  /* 0x00007300150d0a11 */ /* 0x000fe400020f0c1a */
[----:B------:R-:W-:Y:S02]  /*8270*/  @P0 IADD3 R3, P4, R208, UR7, RZ ;  /* 0x00000007d0030c10 */ /* 0x000fe4000ff9e0ff */
[----:B------:R-:W-:Y:S02]  /*8280*/  @P0 IADD3 R21, P5, R206, UR7, RZ ;  /* 0x00000007ce150c10 */ /* 0x000fe4000ffbe0ff */
[----:B------:R-:W-:Y:S01]  /*8290*/  @P0 LEA R14, P6, R3, c[0x0][0x1c8], 0x1 ;  /* 0x00007200030e0a11 */ /* 0x000fe200078c08ff */
[C---:B-1----:R-:W-:Y:S03]  /*82a0*/  HMMA.16816.F32.BF16 R84, R136.reuse, R4, R84 ;  /* 0x000000048854723c */ /* 0x042fe60000041854 */
[----:B------:R-:W-:Y:S02]  /*82b0*/  @P0 IADD3.X R24, R207, UR6, RZ, P4, !PT ;  /* 0x00000006cf180c10 */ /* 0x000fe4000a7fe4ff */
[----:B------:R-:W-:Y:S02]  /*82c0*/  @P0 LEA R20, P4, R21, c[0x0][0x1c8], 0x1 ;  /* 0x0000720015140a11 */ /* 0x000fe400078808ff */
[----:B------:R-:W-:Y:S01]  /*82d0*/  @P0 LEA.HI.X R15, R3, c[0x0][0x1cc], R24, 0x1, P6 ;  /* 0x00007300030f0a11 */ /* 0x000fe200030f0c18 */
[C---:B------:R-:W-:Y:S04]  /*82e0*/  HMMA.16816.F32.BF16 R88, R136.reuse, R6, R88 ;  /* 0x000000068858723c */ /* 0x040fe80000041858 */
[----:B------:R-:W-:Y:S02]  /*82f0*/  @P0 SHF.L.U32 R3, R25, 0x1, RZ ;  /* 0x0000000119030819 */ /* 0x000fe400000006ff */
[----:B------:R-:W-:Y:S01]  /*8300*/  @P0 IADD3.X R26, R205, UR6, RZ, P5, !PT ;  /* 0x00000006cd1a0c10 */ /* 0x000fe2000affe4ff */
[----:B------:R-:W-:Y:S01]  /*8310*/  UIADD3 UR6, UR5, 0x1, URZ ;  /* 0x0000000105067890 */ /* 0x000fe2000fffe03f */
[C---:B--2---:R-:W-:Y:S01]  /*8320*/  HMMA.16816.F32.BF16 R92, R136.reuse, R8, R92 ;  /* 0x00000008885c723c */ /* 0x044fe2000004185c */
[----:B------:R-:W-:Y:S01]  /*8330*/  @!PT LDS RZ, [RZ] ;  /* 0x00000000fffff984 */ /* 0x000fe20000000800 */
[----:B------:R-:W-:Y:S01]  /*8340*/  @!PT LDS RZ, [RZ] ;  /* 0x00000000fffff984 */ /* 0x000fe20000000800 */
[----:B------:R-:W-:Y:S01]  /*8350*/  @!PT LDS RZ, [RZ] ;  /* 0x00000000fffff984 */ /* 0x000fe20000000800 */
[----:B------:R1:W-:Y:S02]  /*8360*/  @P0 LDGSTS.E.BYPASS.LTC128B.128 [R3+0xc100], [R16.64], !P3 ;  /* 0x0c10000010030fae */ /* 0x0003e4000d901d52 */
[----:B------:R-:W-:Y:S01]  /*8370*/  USEL UR5, UR6, URZ, !UP1 ;  /* 0x0000003f06057287 */ /* 0x000fe2000c800000 */
[----:B------:R-:W-:Y:S04]  /*8380*/  @P0 LEA.HI.X R21, R21, c[0x0][0x1cc], R26, 0x1, P4 ;  /* 0x0000730015150a11 */ /* 0x000fe800020f0c1a */
[----:B------:R-:W-:Y:S01]  /*8390*/  HMMA.16816.F32.BF16 R96, R136, R10, R96 ;  /* 0x0000000a8860723c */ /* 0x000fe20000041860 */
[----:B------:R1:W-:Y:S08]  /*83a0*/  @P0 LDGSTS.E.BYPASS.LTC128B.128 [R3+0xe100], [R18.64], !P2 ;  /* 0x0e10000012030fae */ /* 0x0003f0000d101d52 */
[----:B------:R1:W-:Y:S08]  /*83b0*/  @P0 LDGSTS.E.BYPASS.LTC128B.128 [R3+0x10100], [R22.64], !P1 ;  /* 0x1010000016030fae */ /* 0x0003f0000c901d52 */
[----:B------:R1:W-:Y:S08]  /*83c0*/  @P0 LDGSTS.E.BYPASS.LTC128B.128 [R3+0xd100], [R12.64], !P3 ;  /* 0x0d1000000c030fae */ /* 0x0003f0000d901d52 */
[----:B------:R1:W-:Y:S08]  /*83d0*/  @P0 LDGSTS.E.BYPASS.LTC128B.128 [R3+0xf100], [R14.64], !P2 ;  /* 0x0f1000000e030fae */ /* 0x0003f0000d101d52 */
[----:B------:R1:W-:Y:S01]  /*83e0*/  @P0 LDGSTS.E.BYPASS.LTC128B.128 [R3+0x11100], [R20.64], !P1 ;  /* 0x1110000014030fae */ /* 0x0003e2000c901d52 */
[----:B------:R-:W-:Y:S07]  /*83f0*/  PLOP3.LUT P0, PT, PT, PT, UP0, 0x80, 0x0 ;  /* 0x000000000000781c */ /* 0x000fee0003f0f008 */
[----:B------:R-:W0:Y:S01]  /*8400*/  LDGDEPBAR ;  /* 0x00000000000079af */ /* 0x000e220000000000 */
[----:B-1----:R-:W-:Y:S05]  /*8410*/  MOV R3, R0 ;  /* 0x0000000000037202 */ /* 0x002fea0000000f00 */
[----:B------:R-:W-:-:S05]  /*8420*/  @P0 BRA `(.L_x_814) ;  /* 0xffffca8000000947 */ /* 0x000fca000383ffff */
.L_x_805:
[----:B------:R-:W-:Y:S01]  /*8430*/  ULEA UR20, UR20, 0x7f, 0x7 ;  /* 0x0000007f14147891 */ /* 0x000fe2000f8e383f */
[----:B------:R-:W-:Y:S01]  /*8440*/  PLOP3.LUT P0, PT, PT, PT, UP2, 0x40, 0x0 ;  /* 0x000000000000781c */ /* 0x000fe20003f0e828 */
[----:B------:R-:W-:-:S02]  /*8450*/  ULDC.64 UR6, c[0x0][0x2c8] ;  /* 0x0000b20000067ab9 */ /* 0x000fc40000000a00 */
[----:B------:R-:W-:Y:S02]  /*8460*/  UIMAD.WIDE.U32 UR8, UR20, UR6, URZ ;  /* 0x00000006140872a5 */ /* 0x000fe4000f8e003f */
[----:B------:R-:W-:Y:S02]  /*8470*/  ULDC UR4, c[0x0][0x168] ;  /* 0x00005a0000047ab9 */ /* 0x000fe40000000800 */
[----:B------:R-:W-:Y:S02]  /*8480*/  UMOV UR6, 0x1 ;  /* 0x0000000100067882 */ /* 0x000fe40000000000 */
[----:B------:R-:W-:Y:S02]  /*8490*/  UIADD3 UR4, UR6, -UR4, URZ ;  /* 0x8000000406047290 */ /* 0x000fe4000fffe03f */
[----:B------:R-:W-:Y:S02]  /*84a0*/  @UP3 USHF.R.U32.HI UR20, URZ, UR7, UR9 ;  /* 0x000000073f143299 */ /* 0x000fe40008011609 */
[----:B------:R-:W-:-:S02]  /*84b0*/  ULDC UR6, c[0x0][0x1d0] ;  /* 0x0000740000067ab9 */ /* 0x000fc40000000800 */
[----:B------:R-:W-:-:S03]  /*84c0*/  UIADD3 UR8, UR20, UR6, UR4 ;  /* 0x0000000614087290 */ /* 0x000fc6000fffe004 */
        /* <DEDUP_REMOVED lines=15> */
.L_x_816:
[----:B------:R-:W-:Y:S02]  /*85c0*/  ULDC UR6, c[0x0][0x32c] ;  /* 0x0000cb0000067ab9 */ /* 0x000fe40000000800 */
[----:B------:R-:W-:-:S03]  /*85d0*/  UISETP.NE.AND UP0, UPT, UR6, 0x1, UPT ;  /* 0x000000010600788c */ /* 0x000fc6000bf05270 */
[----:B------:R-:W-:Y:S02]  /*85e0*/  ULDC.64 UR6, c[0x0][0x330] ;  /* 0x0000cc0000067ab9 */ /* 0x000fe40000000a00 */
[----:B------:R-:W-:-:S07]  /*85f0*/  UIMAD.WIDE.U32 UR20, UR8, UR6, URZ ;  /* 0x00000006081472a5 */ /* 0x000fce000f8e003f */
[----:B------:R-:W-:Y:S02]  /*8600*/  @UP0 UMOV UR9, UR21 ;  /* 0x0000001500090c82 */ /* 0x000fe40008000000 */
[----:B------:R-:W-:Y:S02]  /*8610*/  @UP0 USHF.R.U32.HI UR8, URZ, UR7, UR9 ;  /* 0x000000073f080299 */ /* 0x000fe40008011609 */
.L_x_817:
[----:B------:R-:W-:Y:S02]  /*8620*/  ULDC UR6, c[0x0][0x32c] ;  /* 0x0000cb0000067ab9 */ /* 0x000fe40000000800 */
[----:B------:R-:W-:-:S04]  /*8630*/  UIMAD UR6, UR8, UR6, URZ ;  /* 0x00000006080672a4 */ /* 0x000fc8000f8e023f */
[----:B------:R-:W-:-:S04]  /*8640*/  UISETP.LT.AND UP0, UPT, UR4, UR6, UPT ;  /* 0x000000060400728c */ /* 0x000fc8000bf01270 */
[----:B------:R-:W-:-:S04]  /*8650*/  USEL UR4, UR4, UR6, !UP0 ;  /* 0x0000000604047287 */ /* 0x000fc8000c000000 */
.L_x_815:
        /* <DEDUP_REMOVED lines=9> */
[----:B------:R-:W-:Y:S01]  /*86f0*/  IMAD.MOV.U32 R185, RZ, RZ, 0x20 ;  /* 0x00000020ffb97424 */ /* 0x000fe200078e00ff */
[----:B------:R-:W-:Y:S01]  /*8700*/  LOP3.LUT P0, RZ, R203, 0x2, RZ, 0xc0, !PT ;  /* 0x00000002cbff7812 */ /* 0x000fe2000780c0ff */
[----:B------:R-:W-:Y:S01]  /*8710*/  IMAD.MOV.U32 R3, RZ, RZ, R0 ;  /* 0x000000ffff037224 */ /* 0x000fe200078e0000 */
[----:B------:R-:W-:Y:S01]  /*8720*/  IADD3 R204, P5, R190, 0x80, RZ ;  /* 0x00000080becc7810 */ /* 0x000fe20007fbe0ff */
[----:B------:R-:W-:Y:S01]  /*8730*/  IMAD.MOV.U32 R133, RZ, RZ, R2 ;  /* 0x000000ffff857224 */ /* 0x000fe200078e0002 */
[----:B------:R-:W-:Y:S01]  /*8740*/  IADD3 R179, P4, R192, 0x40, RZ ;  /* 0x00000040c0b37810 */ /* 0x000fe20007f9e0ff */
[----:B------:R-:W-:Y:S01]  /*8750*/  UMOV UR21, UR17 ;  /* 0x0000001100157c82 */ /* 0x000fe20008000000 */
[----:B------:R-:W-:Y:S01]  /*8760*/  SEL R185, R185, 0xffffffe0, !P0 ;  /* 0xffffffe0b9b97807 */ /* 0x000fe20004000000 */
[----:B------:R-:W-:Y:S01]  /*8770*/  IMAD.X R187, RZ, RZ, R195, P5 ;  /* 0x000000ffffbb7224 */ /* 0x000fe200028e06c3 */
[----:B------:R-:W-:Y:S01]  /*8780*/  IADD3 R206, P6, R190, 0x40, RZ ;  /* 0x00000040bece7810 */ /* 0x000fe20007fde0ff */
[----:B------:R-:W-:Y:S01]  /*8790*/  IMAD.X R178, RZ, RZ, R199, P4 ;  /* 0x000000ffffb27224 */ /* 0x000fe200020e06c7 */
[----:B------:R-:W-:Y:S01]  /*87a0*/  IADD3 R177, P0, R192, 0x80, RZ ;  /* 0x00000080c0b17810 */ /* 0x000fe20007f1e0ff */
[----:B------:R-:W-:Y:S01]  /*87b0*/  ULDC.64 UR8, c[0x0][0x208] ;  /* 0x0000820000087ab9 */ /* 0x000fe20000000a00 */
[----:B------:R-:W-:Y:S01]  /*87c0*/  IADD3.X R205, RZ, R195, RZ, P6, !PT ;  /* 0x000000c3ffcd7210 */ /* 0x000fe200037fe4ff */
[----:B------:R-:W-:Y:S01]  /*87d0*/  ULDC.64 UR6, c[0x0][0x1e0] ;  /* 0x0000780000067ab9 */ /* 0x000fe20000000a00 */
[----:B------:R-:W-:-:S02]  /*87e0*/  IADD3.X R176, RZ, R199, RZ, P0, !PT ;  /* 0x000000c7ffb07210 */ /* 0x000fc400007fe4ff */
.L_x_819:
[----:B------:R-:W-:Y:S04]  /*87f0*/  DEPBAR.LE SB0, 0x2 ;  /* 0x000080800000791a */ /* 0x000fe80000000000 */
[----:B------:R-:W-:Y:S01]  /*8800*/  BAR.SYNC.DEFER_BLOCKING 0x0 ;  /* 0x0000000000007b1d */ /* 0x000fe20000010000 */
[----:B------:R-:W-:Y:S01]  /*8810*/  UIMAD UR4, UR5, 0x6000, URZ ;  /* 0x00006000050478a4 */ /* 0x000fe2000f8e023f */
[----:B------:R-:W-:Y:S01]  /*8820*/  MOV R155, UR15 ;  /* 0x0000000f009b7c02 */ /* 0x000fe20008000f00 */
[----:B------:R-:W-:Y:S02]  /*8830*/  UISETP.GE.AND UP1, UPT, UR10, UR21, UPT ;  /* 0x000000150a00728c */ /* 0x000fe4000bf26270 */
[----:B------:R-:W-:Y:S02]  /*8840*/  UIADD3 UR17, UR21, -0x1, URZ ;  /* 0xffffffff15117890 */ /* 0x000fe4000fffe03f */
[----:B------:R-:W-:Y:S02]  /*8850*/  IADD3 R2, R184, UR4, RZ ;  /* 0x00000004b8027c10 */ /* 0x000fe4000fffe0ff */
[----:B------:R-:W-:Y:S02]  /*8860*/  PLOP3.LUT P0, PT, PT, PT, UP1, 0x80, 0x0 ;  /* 0x000000000000781c */ /* 0x000fe40003f0f018 */
[-C--:B------:R-:W-:Y:S03]  /*8870*/  IADD3 R173, R185, R2.reuse, RZ ;  /* 0x00000002b9ad7210 */ /* 0x080fe60007ffe0ff */
[----:B------:R-:W-:Y:S01]  /*8880*/  @!UP1 USHF.R.S32.HI UR22, URZ, 0x1f, UR17 ;  /* 0x0000001f3f169899 */ /* 0x000fe20008011411 */
[----:B------:R-:W-:Y:S01]  /*8890*/  IADD3 R172, R188, R173, RZ ;  /* 0x000000adbcac7210 */ /* 0x000fe20007ffe0ff */
[----:B------:R-:W-:Y:S02]  /*88a0*/  @!UP1 UIMAD.WIDE.U32 UR24, UR17, UR8, URZ ;  /* 0x00000008111892a5 */ /* 0x000fe4000f8e003f */
[----:B------:R-:W-:Y:S02]  /*88b0*/  @!UP1 UIMAD UR22, UR22, UR8, URZ ;  /* 0x00000008161692a4 */ /* 0x000fe4000f8e023f */
[----:B------:R-:W-:Y:S02]  /*88c0*/  @!UP1 USHF.L.U32 UR23, UR24, 0x6, URZ ;  /* 0x0000000618179899 */ /* 0x000fe4000800063f */
[----:B------:R-:W-:Y:S01]  /*88d0*/  @!UP1 UIMAD UR22, UR17, UR9, UR22 ;  /* 0x00000009111692a4 */ /* 0x000fe2000f8e0216 */
[----:B------:R-:W-:Y:S03]  /*88e0*/  LDSM.16.M88.4 R32, [R186] ;  /* 0x00000000ba20783b */ /* 0x000fe60000000200 */
[----:B------:R-:W-:Y:S01]  /*88f0*/  @!UP1 UIADD3 UR22, UR25, UR22, URZ ;  /* 0x0000001619169290 */ /* 0x000fe2000fffe03f */
[----:B------:R-:W-:Y:S02]  /*8900*/  @!P0 IADD3 R149, P6, R190, UR23, RZ ;  /* 0x00000017be958c10 */ /* 0x000fe4000ffde0ff */
[----:B------:R-:W-:Y:S01]  /*8910*/  @!P0 IADD3 R151, P5, R206, UR23, RZ ;  /* 0x00000017ce978c10 */ /* 0x000fe2000ffbe0ff */
[----:B------:R-:W-:Y:S01]  /*8920*/  @!UP1 USHF.L.U64.HI UR22, UR24, 0x6, UR22 ;  /* 0x0000000618169899 */ /* 0x000fe20008010216 */
[----:B------:R-:W-:Y:S01]  /*8930*/  @!P0 IADD3 R148, P4, R204, UR23, RZ ;  /* 0x00000017cc948c10 */ /* 0x000fe2000ff9e0ff */
[----:B------:R-:W1:Y:S01]  /*8940*/  LDSM.16.M88.4 R8, [R184+UR4+0xc100] ;  /* 0x00c10004b808783b */ /* 0x000e620008000200 */
[----:B------:R-:W-:Y:S03]  /*8950*/  @!UP1 UIADD3 UR23, UP0, UR12, UR23, URZ ;  /* 0x000000170c179290 */ /* 0x000fe6000ff1e03f */
[----:B------:R-:W-:Y:S02]  /*8960*/  @!P0 IADD3.X R0, R195, UR22, RZ, P6, !PT ;  /* 0x00000016c3008c10 */ /* 0x000fe4000b7fe4ff */
[----:B------:R-:W-:Y:S02]  /*8970*/  @!P0 LEA R160, P6, R149, c[0x0][0x1f8], 0x1 ;  /* 0x00007e0095a08a11 */ /* 0x000fe400078c08ff */
[----:B------:R-:W2:Y:S01]  /*8980*/  LDSM.16.M88.4 R16, [R184+UR4+0xc900] ;  /* 0x00c90004b810783b */ /* 0x000ea20008000200 */
[----:B------:R-:W-:Y:S02]  /*8990*/  @!P0 IADD3.X R132, R205, UR22, RZ, P5, !PT ;  /* 0x00000016cd848c10 */ /* 0x000fe4000affe4ff */
[----:B------:R-:W-:Y:S02]  /*89a0*/  @!P0 LEA R166, P5, R151, c[0x0][0x1f8], 0x1 ;  /* 0x00007e0097a68a11 */ /* 0x000fe400078a08ff */
[----:B------:R-:W-:Y:S02]  /*89b0*/  @!P0 LEA.HI.X R161, R149, c[0x0][0x1fc], R0, 0x1, P6 ;  /* 0x00007f0095a18a11 */ /* 0x000fe400030f0c00 */
[----:B------:R-:W-:Y:S01]  /*89c0*/  @!P0 IADD3 R157, P6, R190, UR23, RZ ;  /* 0x00000017be9d8c10 */ /* 0x000fe2000ffde0ff */
[----:B------:R-:W3:Y:S01]  /*89d0*/  LDSM.16.M88.4 R24, [R184+UR4+0xd100] ;  /* 0x00d10004b818783b */ /* 0x000ee20008000200 */
[----:B------:R-:W-:Y:S02]  /*89e0*/  @!P0 LEA.HI.X R167, R151, c[0x0][0x1fc], R132, 0x1, P5 ;  /* 0x00007f0097a78a11 */ /* 0x000fe400028f0c84 */
[----:B------:R-:W-:Y:S05]  /*89f0*/  @!P0 IADD3 R159, P5, R206, UR23, RZ ;  /* 0x00000017ce9f8c10 */ /* 0x000fea000ffbe0ff */
[----:B------:R-:W4:Y:S08]  /*8a00*/  LDSM.16.M88.4 R136, [R184+UR4+0xd900] ;  /* 0x00d90004b888783b */ /* 0x000f300008000200 */
[----:B------:R-:W-:Y:S01]  /*8a10*/  LDSM.16.M88.4 R140, [R182] ;  /* 0x00000000b68c783b */ /* 0x000fe20000000200 */
[C---:B-1----:R-:W-:Y:S07]  /*8a20*/  HMMA.16816.F32.BF16 R4, R32.reuse, R8, RZ ;  /* 0x000000082004723c */ /* 0x042fee00000418ff */
[----:B------:R-:W1:Y:S01]  /*8a30*/  LDSM.16.M88.4 R144, [R173+0xc100] ;  /* 0x00c10000ad90783b */ /* 0x000e620000000200 */
[C---:B------:R-:W-:Y:S08]  /*8a40*/  HMMA.16816.F32.BF16 R8, R32.reuse, R10, RZ ;  /* 0x0000000a2008723c */ /* 0x040ff000000418ff */
[C---:B--2---:R-:W-:Y:S08]  /*8a50*/  HMMA.16816.F32.BF16 R12, R32.reuse, R16, RZ ;  /* 0x00000010200c723c */ /* 0x044ff000000418ff */
[C---:B------:R-:W-:Y:S08]  /*8a60*/  HMMA.16816.F32.BF16 R16, R32.reuse, R18, RZ ;  /* 0x000000122010723c */ /* 0x040ff000000418ff */
[C---:B---3--:R-:W-:Y:S08]  /*8a70*/  HMMA.16816.F32.BF16 R20, R32.reuse, R24, RZ ;  /* 0x000000182014723c */ /* 0x048ff000000418ff */
[C---:B------:R-:W-:Y:S08]  /*8a80*/  HMMA.16816.F32.BF16 R24, R32.reuse, R26, RZ ;  /* 0x0000001a2018723c */ /* 0x040ff000000418ff */
[C---:B----4-:R-:W-:Y:S07]  /*8a90*/  HMMA.16816.F32.BF16 R28, R32.reuse, R136, RZ ;  /* 0x00000088201c723c */ /* 0x050fee00000418ff */
[----:B------:R-:W-:Y:S01]  /*8aa0*/  @!P0 IADD3.X R137, R187, UR22, RZ, P4, !PT ;  /* 0x00000016bb898c10 */ /* 0x000fe2000a7fe4ff */
[----:B------:R-:W-:Y:S01]  /*8ab0*/  HMMA.16816.F32.BF16 R32, R32, R138, RZ ;  /* 0x0000008a2020723c */ /* 0x000fe200000418ff */
[C---:B------:R-:W-:Y:S01]  /*8ac0*/  @!P0 LEA R164, P4, R148.reuse, c[0x0][0x1f8], 0x1 ;  /* 0x00007e0094a48a11 */ /* 0x040fe200078808ff */
[----:B------:R-:W-:Y:S03]  /*8ad0*/  @!UP1 UIADD3.X UR22, UR11, UR22, URZ, UP0, !UPT ;  /* 0x000000160b169290 */ /* 0x000fe600087fe43f */
[----:B------:R-:W-:Y:S02]  /*8ae0*/  @!P0 LEA.HI.X R165, R148, c[0x0][0x1fc], R137, 0x1, P4 ;  /* 0x00007f0094a58a11 */ /* 0x000fe400020f0c89 */
[----:B------:R-:W-:Y:S01]  /*8af0*/  @!P0 IADD3 R153, P4, R204, UR23, RZ ;  /* 0x00000017cc998c10 */ /* 0x000fe2000ff9e0ff */
[C---:B-1----:R-:W-:Y:S01]  /*8b00*/  HMMA.16816.F32.BF16 R4, R140.reuse, R144, R4 ;  /* 0x000000908c04723c */ /* 0x042fe20000041804 */
[----:B------:R-:W1:Y:S04]  /*8b10*/  LDSM.16.M88.4 R136, [R173+0xc900] ;  /* 0x00c90000ad88783b */ /* 0x000e680000000200 */
[----:B------:R-:W-:Y:S02]  /*8b20*/  @!P0 IADD3.X R152, R205, UR22, RZ, P5, !PT ;  /* 0x00000016cd988c10 */ /* 0x000fe4000affe4ff */
[----:B------:R-:W-:Y:S01]  /*8b30*/  @!P0 LEA R170, P5, R159, c[0x0][0x1f8], 0x1 ;  /* 0x00007e009faa8a11 */ /* 0x000fe200078a08ff */
[C---:B------:R-:W-:Y:S01]  /*8b40*/  HMMA.16816.F32.BF16 R8, R140.reuse, R146, R8 ;  /* 0x000000928c08723c */ /* 0x040fe20000041808 */
[----:B------:R-:W2:Y:S03]  /*8b50*/  LDSM.16.M88.4 R148, [R173+0xd100] ;  /* 0x00d10000ad94783b */ /* 0x000ea60000000200 */
[----:B------:R-:W-:Y:S02]  /*8b60*/  @!P0 IADD3.X R132, R195, UR22, RZ, P6, !PT ;  /* 0x00000016c3848c10 */ /* 0x000fe4000b7fe4ff */
[----:B------:R-:W-:Y:S02]  /*8b70*/  @!P0 LEA R174, P6, R157, c[0x0][0x1f8], 0x1 ;  /* 0x00007e009dae8a11 */ /* 0x000fe400078c08ff */
[----:B------:R-:W-:Y:S01]  /*8b80*/  @!P0 IADD3.X R0, R187, UR22, RZ, P4, !PT ;  /* 0x00000016bb008c10 */ /* 0x000fe2000a7fe4ff */
[----:B------:R-:W-:Y:S03]  /*8b90*/  UIADD3 UR22, UR21, -0x2, URZ ;  /* 0xfffffffe15167890 */ /* 0x000fe6000fffe03f */
[----:B------:R-:W-:Y:S01]  /*8ba0*/  @!P0 LEA R168, P4, R153, c[0x0][0x1f8], 0x1 ;  /* 0x00007e0099a88a11 */ /* 0x000fe200078808ff */
[----:B------:R-:W-:Y:S01]  /*8bb0*/  UISETP.GE.AND UP1, UPT, UR22, UR10, UPT ;  /* 0x0000000a1600728c */ /* 0x000fe2000bf26270 */
[----:B------:R-:W-:Y:S01]  /*8bc0*/  @!P0 LEA.HI.X R175, R157, c[0x0][0x1fc], R132, 0x1, P6 ;  /* 0x00007f009daf8a11 */ /* 0x000fe200030f0c84 */
[----:B------:R-:W-:Y:S01]  /*8bd0*/  @!P0 IMAD R132, R155, 0x6000, R200 ;  /* 0x000060009b848824 */ /* 0x000fe200078e02c8 */
[----:B------:R-:W-:Y:S02]  /*8be0*/  @!P0 LEA.HI.X R171, R159, c[0x0][0x1fc], R152, 0x1, P5 ;  /* 0x00007f009fab8a11 */ /* 0x000fe400028f0c98 */
[----:B------:R-:W-:Y:S02]  /*8bf0*/  @!P0 LEA.HI.X R169, R153, c[0x0][0x1fc], R0, 0x1, P4 ;  /* 0x00007f0099a98a11 */ /* 0x000fe400020f0c00 */
[----:B------:R-:W3:Y:S01]  /*8c00*/  LDSM.16.M88.4 R152, [R173+0xd900] ;  /* 0x00d90000ad98783b */ /* 0x000ee20000000200 */
[-C--:B------:R-:W-:Y:S02]  /*8c10*/  IADD3 R0, R188, R2.reuse, RZ ;  /* 0x00000002bc007210 */ /* 0x080fe40007ffe0ff */
[----:B------:R-:W-:Y:S01]  /*8c20*/  IADD3 R2, R185, R2, R188 ;  /* 0x00000002b9027210 */ /* 0x000fe20007ffe0bc */
[----:B------:R-:W-:Y:S02]  /*8c30*/  @UP1 USHF.R.S32.HI UR23, URZ, 0x1f, UR22 ;  /* 0x0000001f3f171899 */ /* 0x000fe40008011416 */
[----:B------:R-:W-:Y:S02]  /*8c40*/  @UP1 UIMAD.WIDE.U32 UR24, UR22, UR6, URZ ;  /* 0x00000006161812a5 */ /* 0x000fe4000f8e003f */
[----:B------:R-:W-:Y:S01]  /*8c50*/  @!PT LDS RZ, [RZ] ;  /* 0x00000000fffff984 */ /* 0x000fe20000000800 */
[----:B------:R-:W-:Y:S01]  /*8c60*/  @!PT LDS RZ, [RZ] ;  /* 0x00000000fffff984 */ /* 0x000fe20000000800 */
[----:B------:R-:W-:Y:S01]  /*8c70*/  @!PT LDS RZ, [RZ] ;  /* 0x00000000fffff984 */ /* 0x000fe20000000800 */
[----:B------:R4:W-:Y:S01]  /*8c80*/  @!P0 LDGSTS.E.BYPASS.LTC128B.128 [R132], [R160.64], !P3 ;  /* 0x00000000a0848fae */ /* 0x0009e2000d901d52 */
[----:B------:R-:W-:Y:S01]  /*8c90*/  @UP1 UIMAD UR23, UR23, UR6, URZ ;  /* 0x00000006171712a4 */ /* 0x000fe2000f8e023f */
[C---:B-1----:R-:W-:Y:S03]  /*8ca0*/  HMMA.16816.F32.BF16 R12, R140.reuse, R136, R12 ;  /* 0x000000888c0c723c */ /* 0x042fe6000004180c */
[----:B------:R-:W-:Y:S03]  /*8cb0*/  @UP1 UIMAD UR23, UR22, UR7, UR23 ;  /* 0x00000007161712a4 */ /* 0x000fe6000f8e0217 */
[----:B------:R1:W-:Y:S01]  /*8cc0*/  @!P0 LDGSTS.E.BYPASS.LTC128B.128 [R132+0x2000], [R166.64], !P2 ;  /* 0x02000000a6848fae */ /* 0x0003e2000d101d52 */
[----:B------:R-:W-:Y:S02]  /*8cd0*/  @UP1 USHF.L.U32 UR22, UR24, 0x6, URZ ;  /* 0x0000000618161899 */ /* 0x000fe4000800063f */
[----:B------:R-:W-:Y:S01]  /*8ce0*/  @UP1 UIADD3 UR23, UR25, UR23, URZ ;  /* 0x0000001719171290 */ /* 0x000fe2000fffe03f */
[C---:B------:R-:W-:Y:S01]  /*8cf0*/  HMMA.16816.F32.BF16 R16, R140.reuse, R138, R16 ;  /* 0x0000008a8c10723c */ /* 0x040fe20000041810 */
[----:B------:R-:W-:Y:S03]  /*8d00*/  UIADD3 UR25, UR15, 0x1, URZ ;  /* 0x000000010f197890 */ /* 0x000fe6000fffe03f */
[----:B------:R1:W-:Y:S01]  /*8d10*/  @!P0 LDGSTS.E.BYPASS.LTC128B.128 [R132+0x4000], [R164.64], !P1 ;  /* 0x04000000a4848fae */ /* 0x0003e2000c901d52 */
[----:B------:R-:W-:Y:S02]  /*8d20*/  @UP1 USHF.L.U64.HI UR23, UR24, 0x6, UR23 ;  /* 0x0000000618171899 */ /* 0x000fe40008010217 */
[----:B------:R-:W-:Y:S01]  /*8d30*/  @UP1 UIADD3 UR24, UP0, UR14, UR22, URZ ;  /* 0x000000160e181290 */ /* 0x000fe2000ff1e03f */
[C---:B--2---:R-:W-:Y:S04]  /*8d40*/  HMMA.16816.F32.BF16 R20, R140.reuse, R148, R20 ;  /* 0x000000948c14723c */ /* 0x044fe80000041814 */
[----:B------:R2:W-:Y:S04]  /*8d50*/  @!P0 LDGSTS.E.BYPASS.LTC128B.128 [R132+0x1000], [R174.64], !P3 ;  /* 0x01000000ae848fae */ /* 0x0005e8000d901d52 */
[C---:B------:R-:W-:Y:S04]  /*8d60*/  HMMA.16816.F32.BF16 R24, R140.reuse, R150, R24 ;  /* 0x000000968c18723c */ /* 0x040fe80000041818 */
[----:B------:R5:W-:Y:S04]  /*8d70*/  @!P0 LDGSTS.E.BYPASS.LTC128B.128 [R132+0x3000], [R170.64], !P2 ;  /* 0x03000000aa848fae */ /* 0x000be8000d101d52 */
[C---:B---3--:R-:W-:Y:S04]  /*8d80*/  HMMA.16816.F32.BF16 R28, R140.reuse, R152, R28 ;  /* 0x000000988c1c723c */ /* 0x048fe8000004181c */
[----:B------:R5:W-:Y:S01]  /*8d90*/  @!P0 LDGSTS.E.BYPASS.LTC128B.128 [R132+0x5000], [R168.64], !P1 ;  /* 0x05000000a8848fae */ /* 0x000be2000c901d52 */
[----:B------:R-:W-:Y:S03]  /*8da0*/  PLOP3.LUT P0, PT, PT, PT, UP1, 0x80, 0x0 ;  /* 0x000000000000781c */ /* 0x000fe60003f0f018 */
[----:B------:R-:W-:Y:S04]  /*8db0*/  HMMA.16816.F32.BF16 R32, R140, R154, R32 ;  /* 0x0000009a8c20723c */ /* 0x000fe80000041820 */
[----:B------:R-:W-:Y:S08]  /*8dc0*/  LDSM.16.M88.4 R144, [R181] ;  /* 0x00000000b590783b */ /* 0x000ff00000000200 */
[----:B------:R-:W3:Y:S08]  /*8dd0*/  LDSM.16.M88.4 R156, [R0+0xc100] ;  /* 0x00c10000009c783b */ /* 0x000ef00000000200 */
[----:B----4-:R-:W4:Y:S08]  /*8de0*/  LDSM.16.M88.4 R160, [R0+0xc900] ;  /* 0x00c9000000a0783b */ /* 0x010f300000000200 */
[----:B------:R-:W2:Y:S08]  /*8df0*/  LDSM.16.M88.4 R136, [R0+0xd100] ;  /* 0x00d100000088783b */ /* 0x000eb00000000200 */
[----:B------:R-:W0:Y:S08]  /*8e00*/  LDGDEPBAR ;  /* 0x00000000000079af */ /* 0x000e300000000000 */
[----:B-1----:R-:W1:Y:S01]  /*8e10*/  LDSM.16.M88.4 R164, [R0+0xd900] ;  /* 0x00d9000000a4783b */ /* 0x002e620000000200 */
[C---:B---3--:R-:W-:Y:S07]  /*8e20*/  HMMA.16816.F32.BF16 R4, R144.reuse, R156, R4 ;  /* 0x0000009c9004723c */ /* 0x048fee0000041804 */
[----:B------:R-:W-:Y:S01]  /*8e30*/  LDSM.16.M88.4 R148, [R180] ;  /* 0x00000000b494783b */ /* 0x000fe20000000200 */
[C---:B------:R-:W-:Y:S07]  /*8e40*/  HMMA.16816.F32.BF16 R8, R144.reuse, R158, R8 ;  /* 0x0000009e9008723c */ /* 0x040fee0000041808 */
[----:B-----5:R-:W3:Y:S01]  /*8e50*/  LDSM.16.M88.4 R168, [R172+0xc100] ;  /* 0x00c10000aca8783b */ /* 0x020ee20000000200 */
[C---:B----4-:R-:W-:Y:S07]  /*8e60*/  HMMA.16816.F32.BF16 R12, R144.reuse, R160, R12 ;  /* 0x000000a0900c723c */ /* 0x050fee000004180c */
[----:B------:R-:W4:Y:S01]  /*8e70*/  LDSM.16.M88.4 R140, [R172+0xc900] ;  /* 0x00c90000ac8c783b */ /* 0x000f220000000200 */
[C---:B------:R-:W-:Y:S07]  /*8e80*/  HMMA.16816.F32.BF16 R16, R144.reuse, R162, R16 ;  /* 0x000000a29010723c */ /* 0x040fee0000041810 */
[----:B------:R-:W5:Y:S01]  /*8e90*/  LDSM.16.M88.4 R152, [R172+0xd100] ;  /* 0x00d10000ac98783b */ /* 0x000f620000000200 */
[C---:B--2---:R-:W-:Y:S07]  /*8ea0*/  HMMA.16816.F32.BF16 R20, R144.reuse, R136, R20 ;  /* 0x000000889014723c */ /* 0x044fee0000041814 */
[----:B------:R-:W2:Y:S01]  /*8eb0*/  LDSM.16.M88.4 R156, [R172+0xd900] ;  /* 0x00d90000ac9c783b */ /* 0x000ea20000000200 */
[C---:B------:R-:W-:Y:S07]  /*8ec0*/  HMMA.16816.F32.BF16 R24, R144.reuse, R138, R24 ;  /* 0x0000008a9018723c */ /* 0x040fee0000041818 */
[----:B------:R-:W-:Y:S01]  /*8ed0*/  LDSM.16.M88.4 R136, [R186+0x4000] ;  /* 0x00400000ba88783b */ /* 0x000fe20000000200 */
[C---:B-1----:R-:W-:Y:S07]  /*8ee0*/  HMMA.16816.F32.BF16 R28, R144.reuse, R164, R28 ;  /* 0x000000a4901c723c */ /* 0x042fee000004181c */
[----:B------:R-:W-:Y:S01]  /*8ef0*/  LDSM.16.M88.4 R160, [R184+UR4+0xe900] ;  /* 0x00e90004b8a0783b */ /* 0x000fe20008000200 */
[----:B------:R-:W-:Y:S07]  /*8f00*/  HMMA.16816.F32.BF16 R32, R144, R166, R32 ;  /* 0x000000a69020723c */ /* 0x000fee0000041820 */
[----:B------:R-:W1:Y:S01]  /*8f10*/  LDSM.16.M88.4 R144, [R184+UR4+0xe100] ;  /* 0x00e10004b890783b */ /* 0x000e620008000200 */
[C---:B---3--:R-:W-:Y:S07]  /*8f20*/  HMMA.16816.F32.BF16 R4, R148.reuse, R168, R4 ;  /* 0x000000a89404723c */ /* 0x048fee0000041804 */
[----:B------:R-:W-:Y:S01]  /*8f30*/  LDSM.16.M88.4 R164, [R182+0x4000] ;  /* 0x00400000b6a4783b */ /* 0x000fe20000000200 */
[C---:B------:R-:W-:Y:S07]  /*8f40*/  HMMA.16816.F32.BF16 R8, R148.reuse, R170, R8 ;  /* 0x000000aa9408723c */ /* 0x040fee0000041808 */
[----:B------:R-:W-:Y:S01]  /*8f50*/  LDSM.16.M88.4 R168, [R173+0xe100] ;  /* 0x00e10000ada8783b */ /* 0x000fe20000000200 */
[C---:B----4-:R-:W-:Y:S08]  /*8f60*/  HMMA.16816.F32.BF16 R12, R148.reuse, R140, R12 ;  /* 0x0000008c940c723c */ /* 0x050ff0000004180c */
[C---:B------:R-:W-:Y:S01]  /*8f70*/  HMMA.16816.F32.BF16 R16, R148.reuse, R142, R16 ;  /* 0x0000008e9410723c */ /* 0x040fe20000041810 */
[----:B------:R-:W3:Y:S07]  /*8f80*/  LDSM.16.M88.4 R140, [R184+UR4+0xf100] ;  /* 0x00f10004b88c783b */ /* 0x000eee0008000200 */
[C---:B-----5:R-:W-:Y:S08]  /*8f90*/  HMMA.16816.F32.BF16 R20, R148.reuse, R152, R20 ;  /* 0x000000989414723c */ /* 0x060ff00000041814 */
[C---:B------:R-:W-:Y:S01]  /*8fa0*/  HMMA.16816.F32.BF16 R24, R148.reuse, R154, R24 ;  /* 0x0000009a9418723c */ /* 0x040fe20000041818 */
[----:B------:R-:W4:Y:S07]  /*8fb0*/  LDSM.16.M88.4 R152, [R184+UR4+0xf900] ;  /* 0x00f90004b898783b */ /* 0x000f2e0008000200 */
[C---:B--2---:R-:W-:Y:S08]  /*8fc0*/  HMMA.16816.F32.BF16 R28, R148.reuse, R156, R28 ;  /* 0x0000009c941c723c */ /* 0x044ff0000004181c */
[----:B------:R-:W-:Y:S01]  /*8fd0*/  HMMA.16816.F32.BF16 R32, R148, R158, R32 ;  /* 0x0000009e9420723c */ /* 0x000fe20000041820 */
[----:B------:R-:W2:Y:S07]  /*8fe0*/  LDSM.16.M88.4 R148, [R173+0xe900] ;  /* 0x00e90000ad94783b */ /* 0x000eae0000000200 */
[C---:B-1----:R-:W-:Y:S01]  /*8ff0*/  HMMA.16816.F32.BF16 R4, R136.reuse, R144, R4 ;  /* 0x000000908804723c */ /* 0x042fe20000041804 */
[----:B------:R-:W-:Y:S07]  /*9000*/  LDSM.16.M88.4 R156, [R173+0xf900] ;  /* 0x00f90000ad9c783b */ /* 0x000fee0000000200 */
[C---:B------:R-:W-:Y:S01]  /*9010*/  HMMA.16816.F32.BF16 R8, R136.reuse, R146, R8 ;  /* 0x000000928808723c */ /* 0x040fe20000041808 */
        /* <DEDUP_REMOVED lines=8> */
[----:B------:R-:W-:Y:S01]  /*90a0*/  HMMA.16816.F32.BF16 R32, R136, R154, R32 ;  /* 0x0000009a8820723c */ /* 0x000fe20000041820 */
[----:B------:R-:W4:Y:S07]  /*90b0*/  LDSM.16.M88.4 R136, [R0+0xe900] ;  /* 0x00e900000088783b */ /* 0x000f2e0000000200 */
[C---:B------:R-:W-:Y:S01]  /*90c0*/  HMMA.16816.F32.BF16 R4, R164.reuse, R168, R4 ;  /* 0x000000a8a404723c */ /* 0x040fe20000041804 */
[----:B------:R-:W-:Y:S07]  /*90d0*/  LDSM.16.M88.4 R152, [R180+0x4000] ;  /* 0x00400000b498783b */ /* 0x000fee0000000200 */
[C---:B------:R-:W-:Y:S01]  /*90e0*/  HMMA.16816.F32.BF16 R8, R164.reuse, R170, R8 ;  /* 0x000000aaa408723c */ /* 0x040fe20000041808 */
[----:B------:R-:W-:Y:S07]  /*90f0*/  LDSM.16.M88.4 R168, [R172+0xe100] ;  /* 0x00e10000aca8783b */ /* 0x000fee0000000200 */
        /* <DEDUP_REMOVED lines=8> */
[----:B------:R-:W5:Y:S07]  /*9180*/  LDSM.16.M88.4 R156, [R2+0xe900] ;  /* 0x00e90000029c783b */ /* 0x000f6e0000000200 */
[C---:B---3--:R-:W-:Y:S01]  /*9190*/  HMMA.16816.F32.BF16 R4, R140.reuse, R160, R4 ;  /* 0x000000a08c04723c */ /* 0x048fe20000041804 */
[----:B------:R-:W-:Y:S07]  /*91a0*/  LDSM.16.M88.4 R164, [R184+UR4+0x11100] ;  /* 0x01110004b8a4783b */ /* 0x000fee0008000200 */
[C---:B------:R-:W-:Y:S01]  /*91b0*/  HMMA.16816.F32.BF16 R8, R140.reuse, R162, R8 ;  /* 0x000000a28c08723c */ /* 0x040fe20000041808 */
[----:B------:R-:W-:Y:S07]  /*91c0*/  LDSM.16.M88.4 R160, [R184+UR4+0x10900] ;  /* 0x01090004b8a0783b */ /* 0x000fee0008000200 */
[C---:B----4-:R-:W-:Y:S08]  /*91d0*/  HMMA.16816.F32.BF16 R12, R140.reuse, R136, R12 ;  /* 0x000000888c0c723c */ /* 0x050ff0000004180c */
[C---:B------:R-:W-:Y:S01]  /*91e0*/  HMMA.16816.F32.BF16 R16, R140.reuse, R138, R16 ;  /* 0x0000008a8c10723c */ /* 0x040fe20000041810 */
[----:B------:R-:W3:Y:S07]  /*91f0*/  LDSM.16.M88.4 R136, [R2+0xf100] ;  /* 0x00f100000288783b */ /* 0x000eee0000000200 */
[C---:B--2---:R-:W-:Y:S08]  /*9200*/  HMMA.16816.F32.BF16 R20, R140.reuse, R148, R20 ;  /* 0x000000948c14723c */ /* 0x044ff00000041814 */
[C---:B------:R-:W-:Y:S01]  /*9210*/  HMMA.16816.F32.BF16 R24, R140.reuse, R150, R24 ;  /* 0x000000968c18723c */ /* 0x040fe20000041818 */
[----:B------:R-:W2:Y:S07]  /*9220*/  LDSM.16.M88.4 R148, [R2+0xf900] ;  /* 0x00f900000294783b */ /* 0x000eae0000000200 */
[C---:B-1----:R-:W-:Y:S08]  /*9230*/  HMMA.16816.F32.BF16 R28, R140.reuse, R144, R28 ;  /* 0x000000908c1c723c */ /* 0x042ff0000004181c */
[----:B------:R-:W-:Y:S01]  /*9240*/  HMMA.16816.F32.BF16 R32, R140, R146, R32 ;  /* 0x000000928c20723c */ /* 0x000fe20000041820 */
[----:B------:R-:W-:Y:S07]  /*9250*/  LDSM.16.M88.4 R140, [R186+0x8000] ;  /* 0x00800000ba8c783b */ /* 0x000fee0000000200 */
[C---:B------:R-:W-:Y:S01]  /*9260*/  HMMA.16816.F32.BF16 R4, R152.reuse, R168, R4 ;  /* 0x000000a89804723c */ /* 0x040fe20000041804 */
[----:B------:R-:W1:Y:S07]  /*9270*/  LDSM.16.M88.4 R144, [R184+UR4+0x10100] ;  /* 0x01010004b890783b */ /* 0x000e6e0008000200 */
[C---:B------:R-:W-:Y:S01]  /*9280*/  HMMA.16816.F32.BF16 R8, R152.reuse, R170, R8 ;  /* 0x000000aa9808723c */ /* 0x040fe20000041808 */
[----:B------:R-:W-:Y:S07]  /*9290*/  LDSM.16.M88.4 R168, [R173+0x10100] ;  /* 0x01010000ada8783b */ /* 0x000fee0000000200 */
[C---:B-----5:R-:W-:Y:S08]  /*92a0*/  HMMA.16816.F32.BF16 R12, R152.reuse, R156, R12 ;  /* 0x0000009c980c723c */ /* 0x060ff0000004180c */
[C---:B------:R-:W-:Y:S01]  /*92b0*/  HMMA.16816.F32.BF16 R16, R152.reuse, R158, R16 ;  /* 0x0000009e9810723c */ /* 0x040fe20000041810 */
[----:B------:R-:W4:Y:S07]  /*92c0*/  LDSM.16.M88.4 R156, [R184+UR4+0x11900] ;  /* 0x01190004b89c783b */ /* 0x000f2e0008000200 */
[C---:B---3--:R-:W-:Y:S08]  /*92d0*/  HMMA.16816.F32.BF16 R20, R152.reuse, R136, R20 ;  /* 0x000000889814723c */ /* 0x048ff00000041814 */
[C---:B------:R-:W-:Y:S01]  /*92e0*/  HMMA.16816.F32.BF16 R24, R152.reuse, R138, R24 ;  /* 0x0000008a9818723c */ /* 0x040fe20000041818 */
[----:B------:R-:W3:Y:S07]  /*92f0*/  LDSM.16.M88.4 R136, [R182+0x8000] ;  /* 0x00800000b688783b */ /* 0x000eee0000000200 */
[C---:B--2---:R-:W-:Y:S08]  /*9300*/  HMMA.16816.F32.BF16 R28, R152.reuse, R148, R28 ;  /* 0x00000094981c723c */ /* 0x044ff0000004181c */
[----:B------:R-:W-:Y:S01]  /*9310*/  HMMA.16816.F32.BF16 R32, R152, R150, R32 ;  /* 0x000000969820723c */ /* 0x000fe20000041820 */
[----:B------:R-:W2:Y:S07]  /*9320*/  LDSM.16.M88.4 R148, [R173+0x10900] ;  /* 0x01090000ad94783b */ /* 0x000eae0000000200 */
[C---:B-1----:R-:W-:Y:S01]  /*9330*/  HMMA.16816.F32.BF16 R4, R140.reuse, R144, R4 ;  /* 0x000000908c04723c */ /* 0x042fe20000041804 */
[----:B------:R-:W-:Y:S07]  /*9340*/  LDSM.16.M88.4 R152, [R173+0x11900] ;  /* 0x01190000ad98783b */ /* 0x000fee0000000200 */
[C---:B------:R-:W-:Y:S01]  /*9350*/  HMMA.16816.F32.BF16 R8, R140.reuse, R146, R8 ;  /* 0x000000928c08723c */ /* 0x040fe20000041808 */
[----:B------:R-:W1:Y:S07]  /*9360*/  LDSM.16.M88.4 R144, [R173+0x11100] ;  /* 0x01110000ad90783b */ /* 0x000e6e0000000200 */
[C---:B------:R-:W-:Y:S01]  /*9370*/  HMMA.16816.F32.BF16 R12, R140.reuse, R160, R12 ;  /* 0x000000a08c0c723c */ /* 0x040fe2000004180c */
[----:B------:R-:W-:Y:S07]  /*9380*/  LDSM.16.M88.4 R172, [R172+0x10100] ;  /* 0x01010000acac783b */ /* 0x000fee0000000200 */
        /* <DEDUP_REMOVED lines=8> */
[C---:B---3--:R-:W-:Y:S01]  /*9410*/  HMMA.16816.F32.BF16 R4, R136.reuse, R168, R4 ;  /* 0x000000a88804723c */ /* 0x048fe20000041804 */
[----:B------:R-:W3:Y:S07]  /*9420*/  LDSM.16.M88.4 R156, [R0+0x11100] ;  /* 0x01110000009c783b */ /* 0x000eee0000000200 */
[C---:B------:R-:W-:Y:S01]  /*9430*/  HMMA.16816.F32.BF16 R8, R136.reuse, R170, R8 ;  /* 0x000000aa8808723c */ /* 0x040fe20000041808 */
[----:B------:R-:W-:Y:S07]  /*9440*/  LDSM.16.M88.4 R168, [R180+0x8000] ;  /* 0x00800000b4a8783b */ /* 0x000fee0000000200 */
[C---:B--2---:R-:W-:Y:S08]  /*9450*/  HMMA.16816.F32.BF16 R12, R136.reuse, R148, R12 ;  /* 0x00000094880c723c */ /* 0x044ff0000004180c */
[C---:B------:R-:W-:Y:S01]  /*9460*/  HMMA.16816.F32.BF16 R16, R136.reuse, R150, R16 ;  /* 0x000000968810723c */ /* 0x040fe20000041810 */
[----:B------:R-:W2:Y:S07]  /*9470*/  LDSM.16.M88.4 R148, [R0+0x11900] ;  /* 0x011900000094783b */ /* 0x000eae0000000200 */
[C---:B-1----:R-:W-:Y:S08]  /*9480*/  HMMA.16816.F32.BF16 R20, R136.reuse, R144, R20 ;  /* 0x000000908814723c */ /* 0x042ff00000041814 */
[C---:B------:R-:W-:Y:S01]  /*9490*/  HMMA.16816.F32.BF16 R24, R136.reuse, R146, R24 ;  /* 0x000000928818723c */ /* 0x040fe20000041818 */
[----:B------:R-:W-:Y:S07]  /*94a0*/  LDSM.16.M88.4 R144, [R2+0x11900] ;  /* 0x011900000290783b */ /* 0x000fee0000000200 */
[C---:B------:R-:W-:Y:S08]  /*94b0*/  HMMA.16816.F32.BF16 R28, R136.reuse, R152, R28 ;  /* 0x00000098881c723c */ /* 0x040ff0000004181c */
[----:B------:R-:W-:Y:S01]  /*94c0*/  HMMA.16816.F32.BF16 R32, R136, R154, R32 ;  /* 0x0000009a8820723c */ /* 0x000fe20000041820 */
[----:B------:R-:W1:Y:S07]  /*94d0*/  LDSM.16.M88.4 R136, [R2+0x10900] ;  /* 0x010900000288783b */ /* 0x000e6e0000000200 */
[C---:B-----5:R-:W-:Y:S08]  /*94e0*/  HMMA.16816.F32.BF16 R4, R160.reuse, R164, R4 ;  /* 0x000000a4a004723c */ /* 0x060ff00000041804 */
[C---:B------:R-:W-:Y:S08]  /*94f0*/  HMMA.16816.F32.BF16 R8, R160.reuse, R166, R8 ;  /* 0x000000a6a008723c */ /* 0x040ff00000041808 */
[C---:B----4-:R-:W-:Y:S08]  /*9500*/  HMMA.16816.F32.BF16 R12, R160.reuse, R140, R12 ;  /* 0x0000008ca00c723c */ /* 0x050ff0000004180c */
[C---:B------:R-:W-:Y:S01]  /*9510*/  HMMA.16816.F32.BF16 R16, R160.reuse, R142, R16 ;  /* 0x0000008ea010723c */ /* 0x040fe20000041810 */
[----:B------:R-:W4:Y:S01]  /*9520*/  LDSM.16.M88.4 R140, [R2+0x11100] ;  /* 0x01110000028c783b */ /* 0x000f220000000200 */
[----:B------:R-:W-:Y:S06]  /*9530*/  DEPBAR.LE SB0, 0x2 ;  /* 0x000080800000791a */ /* 0x000fec0000000000 */
[C---:B---3--:R-:W-:Y:S01]  /*9540*/  HMMA.16816.F32.BF16 R20, R160.reuse, R156, R20 ;  /* 0x0000009ca014723c */ /* 0x048fe20000041814 */
[----:B------:R-:W-:Y:S07]  /*9550*/  BAR.SYNC.DEFER_BLOCKING 0x0 ;  /* 0x0000000000007b1d */ /* 0x000fee0000010000 */
[C---:B------:R-:W-:Y:S08]  /*9560*/  HMMA.16816.F32.BF16 R24, R160.reuse, R158, R24 ;  /* 0x0000009ea018723c */ /* 0x040ff00000041818 */
[C---:B--2---:R-:W-:Y:S08]  /*9570*/  HMMA.16816.F32.BF16 R28, R160.reuse, R148, R28 ;  /* 0x00000094a01c723c */ /* 0x044ff0000004181c */
[----:B------:R-:W-:Y:S01]  /*9580*/  HMMA.16816.F32.BF16 R32, R160, R150, R32 ;  /* 0x00000096a020723c */ /* 0x000fe20000041820 */
[----:B------:R-:W-:Y:S07]  /*9590*/  LDSM.16.MT88.4 R148, [R135+UR4+0x2900] ;  /* 0x002900048794783b */ /* 0x000fee0008004200 */
[C---:B------:R-:W-:Y:S08]  /*95a0*/  HMMA.16816.F32.BF16 R4, R168.reuse, R172, R4 ;  /* 0x000000aca804723c */ /* 0x040ff00000041804 */
        /* <DEDUP_REMOVED lines=50> */
[----:B------:R-:W1:Y:S01]  /*98d0*/  LDSM.16.MT88.4 R136, [R135+UR4+0x100] ;  /* 0x000100048788783b */ /* 0x000e620008004200 */
[--C-:B------:R-:W-:Y:S01]  /*98e0*/  FFMA.FTZ R159, R4, c[0x0][0x2d0], -R166.reuse ;  /* 0x0000b400049f7a23 */ /* 0x100fe200000108a6 */
[----:B------:R-:W-:Y:S01]  /*98f0*/  IADD3 R4, R135, UR4, RZ ;  /* 0x0000000487047c10 */ /* 0x000fe2000fffe0ff */
[C---:B------:R-:W-:Y:S02]  /*9900*/  FADD.FTZ R133, -R0.reuse, R3 ;  /* 0x0000000300857221 */ /* 0x040fe40000010100 */
[----:B------:R-:W-:Y:S01]  /*9910*/  FMUL.FTZ R165, R0, c[0x0][0x2d0] ;  /* 0x0000b40000a57a20 */ /* 0x000fe20000410000 */
[----:B------:R-:W2:Y:S01]  /*9920*/  MUFU.EX2 R132, R132 ;  /* 0x0000008400847308 */ /* 0x000ea20000000800 */
[----:B------:R-:W-:Y:S01]  /*9930*/  FMUL.FTZ R3, R133, c[0x0][0x2d0] ;  /* 0x0000b40085037a20 */ /* 0x000fe20000410000 */
[----:B------:R-:W-:Y:S01]  /*9940*/  IADD3 R133, R183, R4, RZ ;  /* 0x00000004b7857210 */ /* 0x000fe20007ffe0ff */
[--C-:B------:R-:W-:Y:S02]  /*9950*/  FFMA.FTZ R162, R5, c[0x0][0x2d0], -R166.reuse ;  /* 0x0000b40005a27a23 */ /* 0x100fe400000108a6 */
[--C-:B------:R-:W-:Y:S02]  /*9960*/  FFMA.FTZ R157, R8, c[0x0][0x2d0], -R166.reuse ;  /* 0x0000b400089d7a23 */ /* 0x100fe400000108a6 */
[--C-:B------:R-:W-:Y:S01]  /*9970*/  FFMA.FTZ R160, R9, c[0x0][0x2d0], -R166.reuse ;  /* 0x0000b40009a07a23 */ /* 0x100fe200000108a6 */
[----:B------:R-:W3:Y:S01]  /*9980*/  LDSM.16.MT88.4 R140, [R133+0x100] ;  /* 0x00010000858c783b */ /* 0x000ee20000004200 */
[--C-:B------:R-:W-:Y:S01]  /*9990*/  FFMA.FTZ R164, R6, c[0x0][0x2d0], -R165.reuse ;  /* 0x0000b40006a47a23 */ /* 0x100fe200000108a5 */
[----:B------:R-:W4:Y:S01]  /*99a0*/  MUFU.EX2 R3, R3 ;  /* 0x0000000300037308 */ /* 0x000f220000000800 */
[--C-:B------:R-:W-:Y:S02]  /*99b0*/  FFMA.FTZ R161, R7, c[0x0][0x2d0], -R165.reuse ;  /* 0x0000b40007a17a23 */ /* 0x100fe400000108a5 */
[--C-:B------:R-:W-:Y:S02]  /*99c0*/  FFMA.FTZ R163, R10, c[0x0][0x2d0], -R165.reuse ;  /* 0x0000b4000aa37a23 */ /* 0x100fe400000108a5 */
[--C-:B------:R-:W-:Y:S01]  /*99d0*/  FFMA.FTZ R158, R11, c[0x0][0x2d0], -R165.reuse ;  /* 0x0000b4000b9e7a23 */ /* 0x100fe200000108a5 */
[----:B------:R-:W-:Y:S01]  /*99e0*/  LDSM.16.MT88.4 R144, [R133+0x900] ;  /* 0x000900008590783b */ /* 0x000fe20000004200 */
[--C-:B------:R-:W-:Y:S02]  /*99f0*/  FFMA.FTZ R169, R16, c[0x0][0x2d0], -R166.reuse ;  /* 0x0000b40010a97a23 */ /* 0x100fe400000108a6 */
[--C-:B------:R-:W-:Y:S01]  /*9a00*/  FFMA.FTZ R170, R17, c[0x0][0x2d0], -R166.reuse ;  /* 0x0000b40011aa7a23 */ /* 0x100fe200000108a6 */
[----:B------:R-:W-:Y:S01]  /*9a10*/  MUFU.EX2 R159, R159 ;  /* 0x0000009f009f7308 */ /* 0x000fe20000000800 */
[--C-:B------:R-:W-:Y:S02]  /*9a20*/  FFMA.FTZ R173, R18, c[0x0][0x2d0], -R165.reuse ;  /* 0x0000b40012ad7a23 */ /* 0x100fe400000108a5 */
[--C-:B------:R-:W-:Y:S01]  /*9a30*/  FFMA.FTZ R174, R19, c[0x0][0x2d0], -R165.reuse ;  /* 0x0000b40013ae7a23 */ /* 0x100fe200000108a5 */
[----:B------:R-:W-:Y:S01]  /*9a40*/  LDSM.16.MT88.4 R152, [R133+0x2900] ;  /* 0x002900008598783b */ /* 0x000fe20000004200 */
[C---:B--2---:R-:W-:Y:S02]  /*9a50*/  FMUL.FTZ R4, R132.reuse, R128 ;  /* 0x0000008084047220 */ /* 0x044fe40000410000 */
[C---:B------:R-:W-:Y:S02]  /*9a60*/  FMUL.FTZ R5, R132.reuse, R129 ;  /* 0x0000008184057220 */ /* 0x040fe40000410000 */
[C---:B------:R-:W-:Y:S01]  /*9a70*/  FMUL.FTZ R8, R132.reuse, R124 ;  /* 0x0000007c84087220 */ /* 0x040fe20000410000 */
[----:B------:R-:W2:Y:S01]  /*9a80*/  MUFU.EX2 R162, R162 ;  /* 0x000000a200a27308 */ /* 0x000ea20000000800 */
[C---:B------:R-:W-:Y:S01]  /*9a90*/  FMUL.FTZ R9, R132.reuse, R125 ;  /* 0x0000007d84097220 */ /* 0x040fe20000410000 */
[----:B------:R-:W-:Y:S01]  /*9aa0*/  LDSM.16.MT88.4 R16, [R134+UR4+0x900] ;  /* 0x000900048610783b */ /* 0x000fe20008004200 */
[C---:B------:R-:W-:Y:S02]  /*9ab0*/  FMUL.FTZ R100, R132.reuse, R100 ;  /* 0x0000006484647220 */ /* 0x040fe40000410000 */
[C---:B----4-:R-:W-:Y:S02]  /*9ac0*/  FMUL.FTZ R6, R3.reuse, R130 ;  /* 0x0000008203067220 */ /* 0x050fe40000410000 */
[C---:B------:R-:W-:Y:S02]  /*9ad0*/  FMUL.FTZ R7, R3.reuse, R131 ;  /* 0x0000008303077220 */ /* 0x040fe40000410000 */
[C---:B------:R-:W-:Y:S01]  /*9ae0*/  FMUL.FTZ R10, R3.reuse, R126 ;  /* 0x0000007e030a7220 */ /* 0x040fe20000410000 */
[----:B------:R-:W-:Y:S01]  /*9af0*/  MUFU.EX2 R157, R157 ;  /* 0x0000009d009d7308 */ /* 0x000fe20000000800 */
[C---:B------:R-:W-:Y:S02]  /*9b00*/  FMUL.FTZ R11, R3.reuse, R127 ;  /* 0x0000007f030b7220 */ /* 0x040fe40000410000 */
[----:B------:R-:W4:Y:S01]  /*9b10*/  LDSM.16.MT88.4 R124, [R134+UR4+0x100] ;  /* 0x00010004867c783b */ /* 0x000f220008004200 */
[C---:B------:R-:W-:Y:S02]  /*9b20*/  FMUL.FTZ R101, R132.reuse, R101 ;  /* 0x0000006584657220 */ /* 0x040fe40000410000 */
[C---:B------:R-:W-:Y:S02]  /*9b30*/  FMUL.FTZ R102, R3.reuse, R102 ;  /* 0x0000006603667220 */ /* 0x040fe40000410000 */
[C---:B------:R-:W-:Y:S02]  /*9b40*/  FMUL.FTZ R103, R3.reuse, R103 ;  /* 0x0000006703677220 */ /* 0x040fe40000410000 */
[----:B------:R-:W5:Y:S01]  /*9b50*/  MUFU.EX2 R160, R160 ;  /* 0x000000a000a07308 */ /* 0x000f620000000800 */
[C---:B------:R-:W-:Y:S02]  /*9b60*/  FMUL.FTZ R104, R132.reuse, R104 ;  /* 0x0000006884687220 */ /* 0x040fe40000410000 */
[----:B------:R-:W-:Y:S01]  /*9b70*/  FMUL.FTZ R105, R132, R105 ;  /* 0x0000006984697220 */ /* 0x000fe20000410000 */
[----:B--2---:R-:W-:Y:S01]  /*9b80*/  F2FP.BF16.PACK_AB R128, R162, R159 ;  /* 0x0000009fa280723e */ /* 0x004fe200000010ff */
        /* <DEDUP_REMOVED lines=8> */
[----:B------:R-:W-:Y:S01]  /*9c10*/  FMUL.FTZ R113, R132, R113 ;  /* 0x0000007184717220 */ /* 0x000fe20000410000 */
[----:B------:R-:W2:Y:S01]  /*9c20*/  MUFU.EX2 R161, R161 ;  /* 0x000000a100a17308 */ /* 0x000ea20000000800 */
[C---:B------:R-:W-:Y:S02]  /*9c30*/  FMUL.FTZ R114, R3.reuse, R114 ;  /* 0x0000007203727220 */ /* 0x040fe40000410000 */
[C---:B------:R-:W-:Y:S01]  /*9c40*/  FMUL.FTZ R115, R3.reuse, R115 ;  /* 0x0000007303737220 */ /* 0x040fe20000410000 */
[----:B-----5:R-:W-:Y:S01]  /*9c50*/  F2FP.BF16.PACK_AB R130, R160, R157 ;  /* 0x0000009da082723e */ /* 0x020fe200000010ff */
        /* <DEDUP_REMOVED lines=9> */
[----:B------:R-:W5:Y:S01]  /*9cf0*/  MUFU.EX2 R158, R158 ;  /* 0x0000009e009e7308 */ /* 0x000f620000000800 */
[C---:B------:R-:W-:Y:S02]  /*9d00*/  FMUL.FTZ R36, R132.reuse, R36 ;  /* 0x0000002484247220 */ /* 0x040fe40000410000 */
[----:B------:R-:W-:Y:S01]  /*9d10*/  FMUL.FTZ R37, R132, R37 ;  /* 0x0000002584257220 */ /* 0x000fe20000410000 */
[----:B--2---:R-:W-:Y:S01]  /*9d20*/  F2FP.BF16.PACK_AB R129, R161, R164 ;  /* 0x000000a4a181723e */ /* 0x004fe200000010ff */
[C---:B------:R-:W-:Y:S02]  /*9d30*/  FMUL.FTZ R38, R3.reuse, R38 ;  /* 0x0000002603267220 */ /* 0x040fe40000410000 */
[----:B------:R-:W-:Y:S02]  /*9d40*/  FMUL.FTZ R39, R3, R39 ;  /* 0x0000002703277220 */ /* 0x000fe40000410000 */
[--C-:B------:R-:W-:Y:S01]  /*9d50*/  FFMA.FTZ R175, R28, c[0x0][0x2d0], -R166.reuse ;  /* 0x0000b4001caf7a23 */ /* 0x100fe200000108a6 */
[----:B------:R-:W-:Y:S01]  /*9d60*/  MUFU.EX2 R169, R169 ;  /* 0x000000a900a97308 */ /* 0x000fe20000000800 */
[--C-:B------:R-:W-:Y:S02]  /*9d70*/  FFMA.FTZ R208, R29, c[0x0][0x2d0], -R166.reuse ;  /* 0x0000b4001dd07a23 */ /* 0x100fe400000108a6 */
[--C-:B------:R-:W-:Y:S02]  /*9d80*/  FFMA.FTZ R207, R32, c[0x0][0x2d0], -R166.reuse ;  /* 0x0000b40020cf7a23 */ /* 0x100fe400000108a6 */
[--C-:B------:R-:W-:Y:S02]  /*9d90*/  FFMA.FTZ R209, R30, c[0x0][0x2d0], -R165.reuse ;  /* 0x0000b4001ed17a23 */ /* 0x100fe400000108a5 */
[--C-:B------:R-:W-:Y:S02]  /*9da0*/  FFMA.FTZ R210, R31, c[0x0][0x2d0], -R165.reuse ;  /* 0x0000b4001fd27a23 */ /* 0x100fe400000108a5 */
[----:B------:R-:W-:Y:S01]  /*9db0*/  LDSM.16.MT88.4 R28, [R133+0x1900] ;  /* 0x00190000851c783b */ /* 0x000fe20000004200 */
[--C-:B------:R-:W-:Y:S01]  /*9dc0*/  FFMA.FTZ R211, R34, c[0x0][0x2d0], -R165.reuse ;  /* 0x0000b40022d37a23 */ /* 0x100fe200000108a5 */
[----:B------:R-:W2:Y:S01]  /*9dd0*/  MUFU.EX2 R170, R170 ;  /* 0x000000aa00aa7308 */ /* 0x000ea20000000800 */
[----:B------:R-:W-:Y:S01]  /*9de0*/  FMUL.FTZ R40, R132, R40 ;  /* 0x0000002884287220 */ /* 0x000fe20000410000 */
[----:B-----5:R-:W-:Y:S01]  /*9df0*/  F2FP.BF16.PACK_AB R131, R158, R163 ;  /* 0x000000a39e83723e */ /* 0x020fe200000010ff */
[C---:B------:R-:W-:Y:S02]  /*9e00*/  FMUL.FTZ R41, R132.reuse, R41 ;  /* 0x0000002984297220 */ /* 0x040fe40000410000 */
[C---:B------:R-:W-:Y:S02]  /*9e10*/  FMUL.FTZ R42, R3.reuse, R42 ;  /* 0x0000002a032a7220 */ /* 0x040fe40000410000 */
[----:B------:R-:W-:Y:S02]  /*9e20*/  FMUL.FTZ R43, R3, R43 ;  /* 0x0000002b032b7220 */ /* 0x000fe40000410000 */
[C---:B-1----:R-:W-:Y:S01]  /*9e30*/  HMMA.16816.F32.BF16 R4, R128.reuse, R136, R4 ;  /* 0x000000888004723c */ /* 0x042fe20000041804 */
[----:B------:R-:W-:Y:S04]  /*9e40*/  MUFU.EX2 R173, R173 ;  /* 0x000000ad00ad7308 */ /* 0x000fe80000000800 */
[----:B------:R-:W-:Y:S02]  /*9e50*/  FMUL.FTZ R44, R132, R44 ;  /* 0x0000002c842c7220 */ /* 0x000fe40000410000 */
[----:B------:R-:W-:Y:S01]  /*9e60*/  IADD3 R136, R134, UR4, RZ ;  /* 0x0000000486887c10 */ /* 0x000fe2000fffe0ff */
[C---:B------:R-:W-:Y:S03]  /*9e70*/  HMMA.16816.F32.BF16 R8, R128.reuse, R138, R8 ;  /* 0x0000008a8008723c */ /* 0x040fe60000041808 */
[----:B------:R-:W1:Y:S01]  /*9e80*/  MUFU.EX2 R174, R174 ;  /* 0x000000ae00ae7308 */ /* 0x000e620000000800 */
[----:B------:R-:W-:Y:S01]  /*9e90*/  IADD3 R156, R183, R136, RZ ;  /* 0x00000088b79c7210 */ /* 0x000fe20007ffe0ff */
[C---:B------:R-:W-:Y:S02]  /*9ea0*/  FMUL.FTZ R45, R132.reuse, R45 ;  /* 0x0000002d842d7220 */ /* 0x040fe40000410000 */
[C---:B------:R-:W-:Y:S01]  /*9eb0*/  FMUL.FTZ R46, R3.reuse, R46 ;  /* 0x0000002e032e7220 */ /* 0x040fe20000410000 */
[C---:B---3--:R-:W-:Y:S01]  /*9ec0*/  HMMA.16816.F32.BF16 R100, R128.reuse, R140, R100 ;  /* 0x0000008c8064723c */ /* 0x048fe20000041864 */
[----:B------:R-:W3:Y:S03]  /*9ed0*/  LDSM.16.MT88.4 R136, [R156+0x100] ;  /* 0x000100009c88783b */ /* 0x000ee60000004200 */
[C---:B------:R-:W-:Y:S01]  /*9ee0*/  FMUL.FTZ R47, R3.reuse, R47 ;  /* 0x0000002f032f7220 */ /* 0x040fe20000410000 */
[----:B------:R-:W-:Y:S01]  /*9ef0*/  MUFU.EX2 R175, R175 ;  /* 0x000000af00af7308 */ /* 0x000fe20000000800 */
[C---:B------:R-:W-:Y:S02]  /*9f00*/  FMUL.FTZ R48, R132.reuse, R48 ;  /* 0x0000003084307220 */ /* 0x040fe40000410000 */
[C---:B------:R-:W-:Y:S01]  /*9f10*/  HMMA.16816.F32.BF16 R104, R128.reuse, R142, R104 ;  /* 0x0000008e8068723c */ /* 0x040fe20000041868 */
[----:B------:R-:W5:Y:S03]  /*9f20*/  LDSM.16.MT88.4 R140, [R135+UR4+0x2100] ;  /* 0x00210004878c783b */ /* 0x000f660008004200 */
        /* <DEDUP_REMOVED lines=11> */
[C---:B------:R-:W-:Y:S04]  /*9fe0*/  FMUL.FTZ R55, R3.reuse, R55 ;  /* 0x0000003703377220 */ /* 0x040fe80000410000 */
[C---:B------:R-:W-:Y:S01]  /*9ff0*/  FMUL.FTZ R56, R132.reuse, R56 ;  /* 0x0000003884387220 */ /* 0x040fe20000410000 */
[----:B------:R-:W-:Y:S01]  /*a000*/  MUFU.EX2 R209, R209 ;  /* 0x000000d100d17308 */ /* 0x000fe20000000800 */
[C---:B------:R-:W-:Y:S02]  /*a010*/  FMUL.FTZ R57, R132.reuse, R57 ;  /* 0x0000003984397220 */ /* 0x040fe40000410000 */
[C---:B------:R-:W-:Y:S01]  /*a020*/  FMUL.FTZ R58, R3.reuse, R58 ;  /* 0x0000003a033a7220 */ /* 0x040fe20000410000 */
[C---:B---3--:R-:W-:Y:S03]  /*a030*/  HMMA.16816.F32.BF16 R116, R128.reuse, R136, R116 ;  /* 0x000000888074723c */ /* 0x048fe60000041874 */
[C---:B------:R-:W-:Y:S02]  /*a040*/  FMUL.FTZ R59, R3.reuse, R59 ;  /* 0x0000003b033b7220 */ /* 0x040fe40000410000 */
[C---:B------:R-:W-:Y:S01]  /*a050*/  FMUL.FTZ R60, R132.reuse, R60 ;  /* 0x0000003c843c7220 */ /* 0x040fe20000410000 */
[----:B------:R-:W-:Y:S01]  /*a060*/  MUFU.EX2 R210, R210 ;  /* 0x000000d200d27308 */ /* 0x000fe20000000800 */
[C---:B------:R-:W-:Y:S01]  /*a070*/  FMUL.FTZ R61, R132.reuse, R61 ;  /* 0x0000003d843d7220 */ /* 0x040fe20000410000 */
[C---:B------:R-:W-:Y:S01]  /*a080*/  HMMA.16816.F32.BF16 R120, R128.reuse, R138, R120 ;  /* 0x0000008a8078723c */ /* 0x040fe20000041878 */
[----:B------:R-:W3:Y:S03]  /*a090*/  LDSM.16.MT88.4 R136, [R134+UR4+0x2100] ;  /* 0x002100048688783b */ /* 0x000ee60008004200 */
[C---:B------:R-:W-:Y:S02]  /*a0a0*/  FMUL.FTZ R62, R3.reuse, R62 ;  /* 0x0000003e033e7220 */ /* 0x040fe40000410000 */
[C---:B------:R-:W-:Y:S02]  /*a0b0*/  FMUL.FTZ R63, R3.reuse, R63 ;  /* 0x0000003f033f7220 */ /* 0x040fe40000410000 */
[C---:B-----5:R-:W-:Y:S01]  /*a0c0*/  HMMA.16816.F32.BF16 R36, R128.reuse, R140, R36 ;  /* 0x0000008c8024723c */ /* 0x060fe20000041824 */
[----:B------:R-:W-:Y:S03]  /*a0d0*/  MUFU.EX2 R211, R211 ;  /* 0x000000d300d37308 */ /* 0x000fe60000000800 */
[C---:B------:R-:W-:Y:S02]  /*a0e0*/  FMUL.FTZ R64, R132.reuse, R64 ;  /* 0x0000004084407220 */ /* 0x040fe40000410000 */
[C---:B------:R-:W-:Y:S02]  /*a0f0*/  FMUL.FTZ R65, R132.reuse, R65 ;  /* 0x0000004184417220 */ /* 0x040fe40000410000 */
[C---:B------:R-:W-:Y:S01]  /*a100*/  HMMA.16816.F32.BF16 R40, R128.reuse, R142, R40 ;  /* 0x0000008e8028723c */ /* 0x040fe20000041828 */
[----:B------:R-:W5:Y:S03]  /*a110*/  LDSM.16.MT88.4 R140, [R156+0x2100] ;  /* 0x002100009c8c783b */ /* 0x000f660000004200 */
[C---:B------:R-:W-:Y:S02]  /*a120*/  FMUL.FTZ R66, R3.reuse, R66 ;  /* 0x0000004203427220 */ /* 0x040fe40000410000 */
[C---:B------:R-:W-:Y:S02]  /*a130*/  FMUL.FTZ R67, R3.reuse, R67 ;  /* 0x0000004303437220 */ /* 0x040fe40000410000 */
[C---:B----4-:R-:W-:Y:S04]  /*a140*/  HMMA.16816.F32.BF16 R44, R128.reuse, R124, R44 ;  /* 0x0000007c802c723c */ /* 0x050fe8000004182c */
[C---:B------:R-:W-:Y:S02]  /*a150*/  FMUL.FTZ R68, R132.reuse, R68 ;  /* 0x0000004484447220 */ /* 0x040fe40000410000 */
[C---:B------:R-:W-:Y:S02]  /*a160*/  FMUL.FTZ R69, R132.reuse, R69 ;  /* 0x0000004584457220 */ /* 0x040fe40000410000 */
[C---:B------:R-:W-:Y:S01]  /*a170*/  HMMA.16816.F32.BF16 R48, R128.reuse, R126, R48 ;  /* 0x0000007e8030723c */ /* 0x040fe20000041830 */
[----:B------:R-:W4:Y:S03]  /*a180*/  LDSM.16.MT88.4 R124, [R135+UR4+0x4100] ;  /* 0x00410004877c783b */ /* 0x000f260008004200 */
        /* <DEDUP_REMOVED lines=11> */
[C---:B-----5:R-:W-:Y:S04]  /*a240*/  HMMA.16816.F32.BF16 R60, R128.reuse, R140, R60 ;  /* 0x0000008c803c723c */ /* 0x060fe8000004183c */
[C---:B------:R-:W-:Y:S02]  /*a250*/  FMUL.FTZ R78, R3.reuse, R78 ;  /* 0x0000004e034e7220 */ /* 0x040fe40000410000 */
[C---:B------:R-:W-:Y:S02]  /*a260*/  FMUL.FTZ R79, R3.reuse, R79 ;  /* 0x0000004f034f7220 */ /* 0x040fe40000410000 */
[C---:B------:R-:W-:Y:S01]  /*a270*/  HMMA.16816.F32.BF16 R64, R128.reuse, R142, R64 ;  /* 0x0000008e8040723c */ /* 0x040fe20000041840 */
[----:B------:R-:W5:Y:S03]  /*a280*/  LDSM.16.MT88.4 R140, [R134+UR4+0x4100] ;  /* 0x00410004868c783b */ /* 0x000f660008004200 */
        /* <DEDUP_REMOVED lines=8> */
[----:B------:R-:W-:Y:S02]  /*a310*/  FMUL.FTZ R85, R132, R85 ;  /* 0x0000005584557220 */ /* 0x000fe40000410000 */
[C---:B------:R-:W-:Y:S01]  /*a320*/  FMUL.FTZ R86, R3.reuse, R86 ;  /* 0x0000005603567220 */ /* 0x040fe20000410000 */
[C---:B---3--:R-:W-:Y:S03]  /*a330*/  HMMA.16816.F32.BF16 R76, R128.reuse, R136, R76 ;  /* 0x00000088804c723c */ /* 0x048fe6000004184c */
[----:B------:R-:W-:Y:S02]  /*a340*/  FMUL.FTZ R87, R3, R87 ;  /* 0x0000005703577220 */ /* 0x000fe40000410000 */
[--C-:B------:R-:W-:Y:S02]  /*a350*/  FFMA.FTZ R167, R12, c[0x0][0x2d0], -R166.reuse ;  /* 0x0000b4000ca77a23 */ /* 0x100fe400000108a6 */
[----:B------:R-:W-:Y:S01]  /*a360*/  FFMA.FTZ R168, R13, c[0x0][0x2d0], -R166 ;  /* 0x0000b4000da87a23 */ /* 0x000fe200000108a6 */
[C---:B------:R-:W-:Y:S01]  /*a370*/  HMMA.16816.F32.BF16 R80, R128.reuse, R138, R80 ;  /* 0x0000008a8050723c */ /* 0x040fe20000041850 */
[----:B------:R-:W3:Y:S02]  /*a380*/  LDSM.16.MT88.4 R136, [R135+UR4+0x900] ;  /* 0x000900048788783b */ /* 0x000ee40008004200 */
[----:B------:R-:W-:Y:S01]  /*a390*/  MUFU.EX2 R167, R167 ;  /* 0x000000a700a77308 */ /* 0x000fe20000000800 */
[--C-:B------:R-:W-:Y:S01]  /*a3a0*/  FFMA.FTZ R171, R14, c[0x0][0x2d0], -R165.reuse ;  /* 0x0000b4000eab7a23 */ /* 0x100fe200000108a5 */
[----:B--2---:R-:W-:Y:S01]  /*a3b0*/  F2FP.BF16.PACK_AB R14, R170, R169 ;  /* 0x000000a9aa0e723e */ /* 0x004fe200000010ff */
[----:B------:R-:W-:Y:S01]  /*a3c0*/  FFMA.FTZ R172, R15, c[0x0][0x2d0], -R165 ;  /* 0x0000b4000fac7a23 */ /* 0x000fe200000108a5 */
[----:B-1----:R-:W-:Y:S01]  /*a3d0*/  F2FP.BF16.PACK_AB R15, R174, R173 ;  /* 0x000000adae0f723e */ /* 0x002fe200000010ff */
[C---:B-----5:R-:W-:Y:S04]  /*a3e0*/  HMMA.16816.F32.BF16 R84, R128.reuse, R140, R84 ;  /* 0x0000008c8054723c */ /* 0x060fe80000041854 */
[C---:B------:R-:W-:Y:S01]  /*a3f0*/  FMUL.FTZ R88, R132.reuse, R88 ;  /* 0x0000005884587220 */ /* 0x040fe20000410000 */
[----:B------:R-:W1:Y:S01]  /*a400*/  MUFU.EX2 R168, R168 ;  /* 0x000000a800a87308 */ /* 0x000e620000000800 */
[C---:B------:R-:W-:Y:S02]  /*a410*/  FMUL.FTZ R89, R132.reuse, R89 ;  /* 0x0000005984597220 */ /* 0x040fe40000410000 */
[C---:B------:R-:W-:Y:S04]  /*a420*/  FMUL.FTZ R90, R3.reuse, R90 ;  /* 0x0000005a035a7220 */ /* 0x040fe80000410000 */
[C---:B------:R-:W-:Y:S02]  /*a430*/  FMUL.FTZ R91, R3.reuse, R91 ;  /* 0x0000005b035b7220 */ /* 0x040fe40000410000 */
[C---:B------:R-:W-:Y:S01]  /*a440*/  FMUL.FTZ R92, R132.reuse, R92 ;  /* 0x0000005c845c7220 */ /* 0x040fe20000410000 */
[----:B------:R-:W-:Y:S01]  /*a450*/  MUFU.EX2 R171, R171 ;  /* 0x000000ab00ab7308 */ /* 0x000fe20000000800 */
[C---:B------:R-:W-:Y:S02]  /*a460*/  FMUL.FTZ R93, R132.reuse, R93 ;  /* 0x0000005d845d7220 */ /* 0x040fe40000410000 */
[C---:B------:R-:W-:Y:S01]  /*a470*/  FMUL.FTZ R94, R3.reuse, R94 ;  /* 0x0000005e035e7220 */ /* 0x040fe20000410000 */
[C---:B------:R-:W-:Y:S01]  /*a480*/  HMMA.16816.F32.BF16 R88, R128.reuse, R142, R88 ;  /* 0x0000008e8058723c */ /* 0x040fe20000041858 */
[----:B------:R-:W2:Y:S02]  /*a490*/  LDSM.16.MT88.4 R140, [R156+0x900] ;  /* 0x000900009c8c783b */ /* 0x000ea40000004200 */
[C---:B------:R-:W-:Y:S02]  /*a4a0*/  FMUL.FTZ R95, R3.reuse, R95 ;  /* 0x0000005f035f7220 */ /* 0x040fe40000410000 */
[C---:B------:R-:W-:Y:S01]  /*a4b0*/  FMUL.FTZ R96, R132.reuse, R96 ;  /* 0x0000006084607220 */ /* 0x040fe20000410000 */
[----:B------:R-:W5:Y:S01]  /*a4c0*/  MUFU.EX2 R172, R172 ;  /* 0x000000ac00ac7308 */ /* 0x000f620000000800 */
[----:B------:R-:W-:Y:S02]  /*a4d0*/  FMUL.FTZ R97, R132, R97 ;  /* 0x0000006184617220 */ /* 0x000fe40000410000 */
[C---:B------:R-:W-:Y:S01]  /*a4e0*/  FMUL.FTZ R98, R3.reuse, R98 ;  /* 0x0000006203627220 */ /* 0x040fe20000410000 */
[C---:B----4-:R-:W-:Y:S03]  /*a4f0*/  HMMA.16816.F32.BF16 R92, R128.reuse, R124, R92 ;  /* 0x0000007c805c723c */ /* 0x050fe6000004185c */
[C---:B------:R-:W-:Y:S01]  /*a500*/  FMUL.FTZ R99, R3.reuse, R99 ;  /* 0x0000006303637220 */ /* 0x040fe20000410000 */
[----:B-1----:R-:W-:Y:S01]  /*a510*/  F2FP.BF16.PACK_AB R12, R168, R167 ;  /* 0x000000a7a80c723e */ /* 0x002fe200000010ff */
[----:B------:R-:W-:Y:S01]  /*a520*/  FFMA.FTZ R164, R3, R202, R164 ;  /* 0x000000ca03a47223 */ /* 0x000fe200000100a4 */
[----:B------:R-:W-:Y:S01]  /*a530*/  @P0 IADD3 R3, P4, R192, UR22, RZ ;  /* 0x00000016c0030c10 */ /* 0x000fe2000ff9e0ff */
[----:B------:R-:W-:Y:S02]  /*a540*/  FFMA.FTZ R159, R132, R201, R159 ;  /* 0x000000c9849f7223 */ /* 0x000fe4000001009f */
[----:B------:R-:W-:Y:S01]  /*a550*/  FADD.FTZ R164, R161, R164 ;  /* 0x000000a4a1a47221 */ /* 0x000fe20000010000 */
[----:B------:R-:W-:Y:S01]  /*a560*/  HMMA.16816.F32.BF16 R96, R128, R126, R96 ;  /* 0x0000007e8060723c */ /* 0x000fe20000041860 */
[----:B------:R-:W1:Y:S02]  /*a570*/  LDSM.16.MT88.4 R124, [R134+UR4+0x2900] ;  /* 0x00290004867c783b */ /* 0x000e640008004200 */
[----:B------:R-:W-:Y:S02]  /*a580*/  FADD.FTZ R162, R162, R159 ;  /* 0x0000009fa2a27221 */ /* 0x000fe40000010000 */
[----:B------:R-:W-:Y:S02]  /*a590*/  FADD.FTZ R163, R163, R164 ;  /* 0x000000a4a3a37221 */ /* 0x000fe40000010000 */
[----:B------:R-:W-:Y:S02]  /*a5a0*/  FADD.FTZ R157, R157, R162 ;  /* 0x000000a29d9d7221 */ /* 0x000fe40000010000 */
[----:B------:R-:W4:Y:S03]  /*a5b0*/  LDSM.16.MT88.4 R128, [R156+0x2900] ;  /* 0x002900009c80783b */ /* 0x000f260000004200 */
[----:B-----5:R-:W-:Y:S01]  /*a5c0*/  F2FP.BF16.PACK_AB R13, R172, R171 ;  /* 0x000000abac0d723e */ /* 0x020fe200000010ff */
[----:B------:R-:W-:Y:S02]  /*a5d0*/  FADD.FTZ R160, R160, R157 ;  /* 0x0000009da0a07221 */ /* 0x000fe40000010000 */
[----:B------:R-:W-:Y:S02]  /*a5e0*/  FADD.FTZ R158, R158, R163 ;  /* 0x000000a39e9e7221 */ /* 0x000fe40000010000 */
[----:B------:R-:W-:Y:S02]  /*a5f0*/  FADD.FTZ R167, R167, R160 ;  /* 0x000000a0a7a77221 */ /* 0x000fe40000010000 */
[C---:B---3--:R-:W-:Y:S05]  /*a600*/  HMMA.16816.F32.BF16 R4, R12.reuse, R136, R4 ;  /* 0x000000880c04723c */ /* 0x048fea0000041804 */
        /* <DEDUP_REMOVED lines=11> */
[----:B------:R-:W-:Y:S04]  /*a6c0*/  FADD.FTZ R173, R174, R173 ;  /* 0x000000adaead7221 */ /* 0x000fe80000010000 */
[C---:B------:R-:W-:Y:S08]  /*a6d0*/  HMMA.16816.F32.BF16 R108, R12.reuse, R16, R108 ;  /* 0x000000100c6c723c */ /* 0x040ff0000004186c */
[C---:B------:R-:W-:Y:S01]  /*a6e0*/  HMMA.16816.F32.BF16 R112, R12.reuse, R18, R112 ;  /* 0x000000120c70723c */ /* 0x040fe20000041870 */
[----:B------:R-:W3:Y:S07]  /*a6f0*/  LDSM.16.MT88.4 R16, [R135+UR4+0x4900] ;  /* 0x004900048710783b */ /* 0x000eee0008004200 */
[C---:B--2---:R-:W-:Y:S08]  /*a700*/  HMMA.16816.F32.BF16 R116, R12.reuse, R140, R116 ;  /* 0x0000008c0c74723c */ /* 0x044ff00000041874 */
[C---:B------:R-:W-:Y:S01]  /*a710*/  HMMA.16816.F32.BF16 R120, R12.reuse, R142, R120 ;  /* 0x0000008e0c78723c */ /* 0x040fe20000041878 */
[----:B------:R-:W-:Y:S07]  /*a720*/  LDSM.16.MT88.4 R140, [R135+UR4+0x3100] ;  /* 0x00310004878c783b */ /* 0x000fee0008004200 */
        /* <DEDUP_REMOVED lines=9> */
[----:B------:R-:W2:Y:S01]  /*a7c0*/  MUFU.EX2 R149, R149 ;  /* 0x0000009500957308 */ /* 0x000ea20000000800 */
        /* <DEDUP_REMOVED lines=9> */
[----:B------:R-:W1:Y:S03]  /*a860*/  LDSM.16.MT88.4 R124, [R134+UR4+0x4900] ;  /* 0x00490004867c783b */ /* 0x000e660008004200 */
[----:B------:R-:W-:Y:S01]  /*a870*/  FFMA.FTZ R165, R35, c[0x0][0x2d0], -R165 ;  /* 0x0000b40023a57a23 */ /* 0x000fe200000108a5 */
[----:B------:R-:W5:Y:S03]  /*a880*/  MUFU.EX2 R151, R151 ;  /* 0x0000009700977308 */ /* 0x000f660000000800 */
[C---:B----4-:R-:W-:Y:S01]  /*a890*/  HMMA.16816.F32.BF16 R60, R12.reuse, R128, R60 ;  /* 0x000000800c3c723c */ /* 0x050fe2000004183c */
[----:B------:R-:W-:Y:S06]  /*a8a0*/  LDSM.16.MT88.4 R24, [R134+UR4+0x1100] ;  /* 0x001100048618783b */ /* 0x000fec0008004200 */
[----:B------:R-:W-:Y:S01]  /*a8b0*/  MUFU.EX2 R152, R152 ;  /* 0x0000009800987308 */ /* 0x000fe20000000800 */
[C---:B------:R-:W-:Y:S01]  /*a8c0*/  HMMA.16816.F32.BF16 R64, R12.reuse, R130, R64 ;  /* 0x000000820c40723c */ /* 0x040fe20000041840 */
[----:B------:R-:W4:Y:S07]  /*a8d0*/  LDSM.16.MT88.4 R128, [R156+0x4900] ;  /* 0x004900009c80783b */ /* 0x000f2e0000004200 */
[C---:B---3--:R-:W-:Y:S01]  /*a8e0*/  HMMA.16816.F32.BF16 R68, R12.reuse, R16, R68 ;  /* 0x000000100c44723c */ /* 0x048fe20000041844 */
[----:B------:R-:W-:Y:S01]  /*a8f0*/  LDSM.16.MT88.4 R32, [R156+0x1900] ;  /* 0x001900009c20783b */ /* 0x000fe20000004200 */
[----:B------:R-:W3:Y:S06]  /*a900*/  MUFU.EX2 R153, R153 ;  /* 0x0000009900997308 */ /* 0x000eec0000000800 */
[C---:B------:R-:W-:Y:S01]  /*a910*/  HMMA.16816.F32.BF16 R72, R12.reuse, R18, R72 ;  /* 0x000000120c48723c */ /* 0x040fe20000041848 */
[----:B------:R-:W2:Y:S03]  /*a920*/  LDSM.16.MT88.4 R16, [R135+UR4+0x1100] ;  /* 0x001100048710783b */ /* 0x000ea60008004200 */
[----:B------:R-:W-:Y:S04]  /*a930*/  MUFU.EX2 R154, R154 ;  /* 0x0000009a009a7308 */ /* 0x000fe80000000800 */
[C---:B------:R-:W-:Y:S06]  /*a940*/  HMMA.16816.F32.BF16 R76, R12.reuse, R136, R76 ;  /* 0x000000880c4c723c */ /* 0x040fec000004184c */
[----:B------:R-:W2:Y:S02]  /*a950*/  MUFU.EX2 R155, R155 ;  /* 0x0000009b009b7308 */ /* 0x000ea40000000800 */
[C---:B------:R-:W-:Y:S01]  /*a960*/  HMMA.16816.F32.BF16 R80, R12.reuse, R138, R80 ;  /* 0x0000008a0c50723c */ /* 0x040fe20000041850 */
[----:B------:R-:W3:Y:S07]  /*a970*/  LDSM.16.MT88.4 R136, [R156+0x1100] ;  /* 0x001100009c88783b */ /* 0x000eee0000004200 */
[C---:B-1----:R-:W-:Y:S01]  /*a980*/  HMMA.16816.F32.BF16 R84, R12.reuse, R124, R84 ;  /* 0x0000007c0c54723c */ /* 0x042fe20000041854 */
[----:B------:R-:W1:Y:S07]  /*a990*/  MUFU.EX2 R166, R166 ;  /* 0x000000a600a67308 */ /* 0x000e6e0000000800 */
[C---:B------:R-:W-:Y:S01]  /*a9a0*/  HMMA.16816.F32.BF16 R88, R12.reuse, R126, R88 ;  /* 0x0000007e0c58723c */ /* 0x040fe20000041858 */
[----:B------:R-:W1:Y:S02]  /*a9b0*/  LDSM.16.MT88.4 R124, [R134+UR4+0x3100] ;  /* 0x00310004867c783b */ /* 0x000e640008004200 */
[----:B------:R-:W1:Y:S05]  /*a9c0*/  MUFU.EX2 R212, R165 ;  /* 0x000000a500d47308 */ /* 0x000e6a0000000800 */
[C---:B----4-:R-:W-:Y:S08]  /*a9d0*/  HMMA.16816.F32.BF16 R92, R12.reuse, R128, R92 ;  /* 0x000000800c5c723c */ /* 0x050ff0000004185c */
[----:B------:R-:W-:Y:S07]  /*a9e0*/  HMMA.16816.F32.BF16 R96, R12, R130, R96 ;  /* 0x000000820c60723c */ /* 0x000fee0000041860 */
[----:B--2---:R-:W-:Y:S01]  /*a9f0*/  F2FP.BF16.PACK_AB R12, R149, R148 ;  /* 0x00000094950c723e */ /* 0x004fe200000010ff */
[----:B------:R-:W-:Y:S01]  /*aa00*/  FADD.FTZ R148, R148, R169 ;  /* 0x000000a994947221 */ /* 0x000fe20000010000 */
[----:B-----5:R-:W-:Y:S03]  /*aa10*/  F2FP.BF16.PACK_AB R14, R151, R150 ;  /* 0x00000096970e723e */ /* 0x020fe600000010ff */
[----:B---3--:R-:W-:Y:S01]  /*aa20*/  F2FP.BF16.PACK_AB R13, R153, R152 ;  /* 0x00000098990d723e */ /* 0x008fe200000010ff */
[----:B------:R-:W-:Y:S01]  /*aa30*/  FADD.FTZ R152, R152, R173 ;  /* 0x000000ad98987221 */ /* 0x000fe20000010000 */
[----:B------:R-:W-:Y:S01]  /*aa40*/  F2FP.BF16.PACK_AB R15, R155, R154 ;  /* 0x0000009a9b0f723e */ /* 0x000fe200000010ff */
[----:B------:R-:W-:Y:S02]  /*aa50*/  FADD.FTZ R149, R149, R148 ;  /* 0x0000009495957221 */ /* 0x000fe40000010000 */
[----:B------:R-:W-:Y:S02]  /*aa60*/  FADD.FTZ R153, R153, R152 ;  /* 0x0000009899997221 */ /* 0x000fe40000010000 */
[----:B------:R-:W-:Y:S02]  /*aa70*/  FADD.FTZ R150, R150, R149 ;  /* 0x0000009596967221 */ /* 0x000fe40000010000 */
[C---:B------:R-:W-:Y:S03]  /*aa80*/  HMMA.16816.F32.BF16 R4, R12.reuse, R16, R4 ;  /* 0x000000100c04723c */ /* 0x040fe60000041804 */
[----:B------:R-:W-:Y:S02]  /*aa90*/  FADD.FTZ R154, R154, R153 ;  /* 0x000000999a9a7221 */ /* 0x000fe40000010000 */
[----:B------:R-:W-:Y:S02]  /*aaa0*/  FADD.FTZ R150, R151, R150 ;  /* 0x0000009697967221 */ /* 0x000fe40000010000 */
[----:B------:R-:W-:Y:S01]  /*aab0*/  FADD.FTZ R154, R155, R154 ;  /* 0x0000009a9b9a7221 */ /* 0x000fe20000010000 */
[C---:B------:R-:W-:Y:S01]  /*aac0*/  HMMA.16816.F32.BF16 R8, R12.reuse, R18, R8 ;  /* 0x000000120c08723c */ /* 0x040fe20000041808 */
[----:B------:R-:W2:Y:S07]  /*aad0*/  LDSM.16.MT88.4 R16, [R156+0x3100] ;  /* 0x003100009c10783b */ /* 0x000eae0000004200 */
[C---:B------:R-:W-:Y:S08]  /*aae0*/  HMMA.16816.F32.BF16 R100, R12.reuse, R20, R100 ;  /* 0x000000140c64723c */ /* 0x040ff00000041864 */
[C---:B------:R-:W-:Y:S01]  /*aaf0*/  HMMA.16816.F32.BF16 R104, R12.reuse, R22, R104 ;  /* 0x000000160c68723c */ /* 0x040fe20000041868 */
[----:B------:R-:W3:Y:S07]  /*ab00*/  LDSM.16.MT88.4 R20, [R135+UR4+0x5100] ;  /* 0x005100048714783b */ /* 0x000eee0008004200 */
[C---:B------:R-:W-:Y:S08]  /*ab10*/  HMMA.16816.F32.BF16 R108, R12.reuse, R24, R108 ;  /* 0x000000180c6c723c */ /* 0x040ff0000004186c */
[C---:B------:R-:W-:Y:S01]  /*ab20*/  HMMA.16816.F32.BF16 R112, R12.reuse, R26, R112 ;  /* 0x0000001a0c70723c */ /* 0x040fe20000041870 */
[----:B------:R-:W4:Y:S07]  /*ab30*/  LDSM.16.MT88.4 R24, [R133+0x5100] ;  /* 0x005100008518783b */ /* 0x000f2e0000004200 */
[C---:B------:R-:W-:Y:S08]  /*ab40*/  HMMA.16816.F32.BF16 R116, R12.reuse, R136, R116 ;  /* 0x000000880c74723c */ /* 0x040ff00000041874 */
[C---:B------:R-:W-:Y:S01]  /*ab50*/  HMMA.16816.F32.BF16 R120, R12.reuse, R138, R120 ;  /* 0x0000008a0c78723c */ /* 0x040fe20000041878 */
[----:B------:R-:W-:Y:S07]  /*ab60*/  LDSM.16.MT88.4 R136, [R135+UR4+0x3900] ;  /* 0x003900048788783b */ /* 0x000fee0008004200 */
[C---:B------:R-:W-:Y:S08]  /*ab70*/  HMMA.16816.F32.BF16 R36, R12.reuse, R140, R36 ;  /* 0x0000008c0c24723c */ /* 0x040ff00000041824 */
[C---:B------:R-:W-:Y:S01]  /*ab80*/  HMMA.16816.F32.BF16 R40, R12.reuse, R142, R40 ;  /* 0x0000008e0c28723c */ /* 0x040fe20000041828 */
[----:B------:R-:W-:Y:S07]  /*ab90*/  LDSM.16.MT88.4 R140, [R133+0x3900] ;  /* 0x00390000858c783b */ /* 0x000fee0000004200 */
[C---:B------:R-:W-:Y:S08]  /*aba0*/  HMMA.16816.F32.BF16 R44, R12.reuse, R144, R44 ;  /* 0x000000900c2c723c */ /* 0x040ff0000004182c */
[C---:B------:R-:W-:Y:S01]  /*abb0*/  HMMA.16816.F32.BF16 R48, R12.reuse, R146, R48 ;  /* 0x000000920c30723c */ /* 0x040fe20000041830 */
[----:B------:R-:W-:Y:S07]  /*abc0*/  LDSM.16.MT88.4 R144, [R134+UR4+0x3900] ;  /* 0x003900048690783b */ /* 0x000fee0008004200 */
[C---:B-1----:R-:W-:Y:S08]  /*abd0*/  HMMA.16816.F32.BF16 R52, R12.reuse, R124, R52 ;  /* 0x0000007c0c34723c */ /* 0x042ff00000041834 */
[C---:B------:R-:W-:Y:S01]  /*abe0*/  HMMA.16816.F32.BF16 R56, R12.reuse, R126, R56 ;  /* 0x0000007e0c38723c */ /* 0x040fe20000041838 */
[----:B------:R-:W1:Y:S07]  /*abf0*/  LDSM.16.MT88.4 R124, [R134+UR4+0x5100] ;  /* 0x00510004867c783b */ /* 0x000e6e0008004200 */
[C---:B--2---:R-:W-:Y:S08]  /*ac00*/  HMMA.16816.F32.BF16 R60, R12.reuse, R16, R60 ;  /* 0x000000100c3c723c */ /* 0x044ff0000004183c */
[C---:B------:R-:W-:Y:S01]  /*ac10*/  HMMA.16816.F32.BF16 R64, R12.reuse, R18, R64 ;  /* 0x000000120c40723c */ /* 0x040fe20000041840 */
[----:B------:R-:W2:Y:S07]  /*ac20*/  LDSM.16.MT88.4 R16, [R156+0x5100] ;  /* 0x005100009c10783b */ /* 0x000eae0000004200 */
[C---:B---3--:R-:W-:Y:S08]  /*ac30*/  HMMA.16816.F32.BF16 R68, R12.reuse, R20, R68 ;  /* 0x000000140c44723c */ /* 0x048ff00000041844 */
[C---:B------:R-:W-:Y:S01]  /*ac40*/  HMMA.16816.F32.BF16 R72, R12.reuse, R22, R72 ;  /* 0x000000160c48723c */ /* 0x040fe20000041848 */
[----:B------:R-:W3:Y:S07]  /*ac50*/  LDSM.16.MT88.4 R20, [R135+UR4+0x1900] ;  /* 0x001900048714783b */ /* 0x000eee0008004200 */
[C---:B----4-:R-:W-:Y:S08]  /*ac60*/  HMMA.16816.F32.BF16 R76, R12.reuse, R24, R76 ;  /* 0x000000180c4c723c */ /* 0x050ff0000004184c */
[C---:B------:R-:W-:Y:S01]  /*ac70*/  HMMA.16816.F32.BF16 R80, R12.reuse, R26, R80 ;  /* 0x0000001a0c50723c */ /* 0x040fe20000041850 */
[----:B------:R-:W4:Y:S07]  /*ac80*/  LDSM.16.MT88.4 R24, [R134+UR4+0x1900] ;  /* 0x001900048618783b */ /* 0x000f2e0008004200 */
[C---:B-1----:R-:W-:Y:S08]  /*ac90*/  HMMA.16816.F32.BF16 R84, R12.reuse, R124, R84 ;  /* 0x0000007c0c54723c */ /* 0x042ff00000041854 */
[C---:B------:R-:W-:Y:S08]  /*aca0*/  HMMA.16816.F32.BF16 R88, R12.reuse, R126, R88 ;  /* 0x0000007e0c58723c */ /* 0x040ff00000041858 */
[C---:B--2---:R-:W-:Y:S08]  /*acb0*/  HMMA.16816.F32.BF16 R92, R12.reuse, R16, R92 ;  /* 0x000000100c5c723c */ /* 0x044ff0000004185c */
[----:B------:R-:W-:Y:S01]  /*acc0*/  HMMA.16816.F32.BF16 R96, R12, R18, R96 ;  /* 0x000000120c60723c */ /* 0x000fe20000041860 */
[----:B------:R1:W-:Y:S06]  /*acd0*/  LDSM.16.MT88.4 R16, [R133+0x5900] ;  /* 0x005900008510783b */ /* 0x0003ec0000004200 */
        /* <DEDUP_REMOVED lines=9> */
[C---:B---3--:R-:W-:Y:S01]  /*ad70*/  HMMA.16816.F32.BF16 R128, R12.reuse, R20, R4 ;  /* 0x000000140c80723c */ /* 0x048fe20000041804 */
[----:B------:R-:W2:Y:S02]  /*ad80*/  LDSM.16.MT88.4 R4, [R156+0x3900] ;  /* 0x003900009c04783b */ /* 0x000ea40000004200 */
[----:B-1----:R-:W-:Y:S01]  /*ad90*/  MOV R133, R2 ;  /* 0x0000000200857202 */ /* 0x002fe20000000f00 */
[----:B------:R-:W-:Y:S02]  /*ada0*/  FADD.FTZ R211, R211, R210 ;  /* 0x000000d2d3d37221 */ /* 0x000fe40000010000 */
[----:B------:R-:W-:Y:S02]  /*adb0*/  FADD.FTZ R201, R166, R201 ;  /* 0x000000c9a6c97221 */ /* 0x000fe40000010000 */
[C---:B------:R-:W-:Y:S01]  /*adc0*/  HMMA.16816.F32.BF16 R124, R12.reuse, R22, R8 ;  /* 0x000000160c7c723c */ /* 0x040fe20000041808 */
[----:B------:R-:W1:Y:S03]  /*add0*/  LDSM.16.MT88.4 R8, [R135+UR4+0x5900] ;  /* 0x005900048708783b */ /* 0x000e660008004200 */
[----:B------:R-:W-:Y:S03]  /*ade0*/  FADD.FTZ R202, R212, R211 ;  /* 0x000000d3d4ca7221 */ /* 0x000fe60000010000 */
[----:B------:R-:W-:Y:S01]  /*adf0*/  @P0 LEA R22, P6, R3, c[0x0][0x1c8], 0x1 ;  /* 0x0000720003160a11 */ /* 0x000fe200078c08ff */
        /* <DEDUP_REMOVED lines=14> */
[----:B------:R-:W2:Y:S07]  /*aee0*/  LDSM.16.MT88.4 R4, [R134+UR4+0x5900] ;  /* 0x005900048604783b */ /* 0x000eae0008004200 */
[C---:B-1----:R-:W-:Y:S07]  /*aef0*/  HMMA.16816.F32.BF16 R68, R12.reuse, R8, R68 ;  /* 0x000000080c44723c */ /* 0x042fee0000041844 */
[----:B------:R-:W-:Y:S01]  /*af00*/  @P0 IADD3 R8, P5, R179, UR22, RZ ;  /* 0x00000016b3080c10 */ /* 0x000fe2000ffbe0ff */
[C---:B------:R-:W-:Y:S04]  /*af10*/  HMMA.16816.F32.BF16 R72, R12.reuse, R10, R72 ;  /* 0x0000000a0c48723c */ /* 0x040fe80000041848 */
[----:B------:R-:W-:Y:S02]  /*af20*/  @P0 IADD3.X R9, R178, UR23, RZ, P5, !PT ;  /* 0x00000017b2090c10 */ /* 0x000fe4000affe4ff */
[----:B------:R-:W-:Y:S02]  /*af30*/  @P0 IADD3 R28, P5, R192, UR24, RZ ;  /* 0x00000018c01c0c10 */ /* 0x000fe4000ffbe0ff */
[----:B------:R-:W-:Y:S01]  /*af40*/  @P0 IADD3.X R10, R199, UR23, RZ, P4, !PT ;  /* 0x00000017c70a0c10 */ /* 0x000fe2000a7fe4ff */
[C---:B------:R-:W-:Y:S03]  /*af50*/  HMMA.16816.F32.BF16 R76, R12.reuse, R16, R76 ;  /* 0x000000100c4c723c */ /* 0x040fe6000004184c */
[C---:B------:R-:W-:Y:S02]  /*af60*/  @P0 LEA R20, P4, R8.reuse, c[0x0][0x1c8], 0x1 ;  /* 0x0000720008140a11 */ /* 0x040fe400078808ff */
[----:B------:R-:W-:Y:S02]  /*af70*/  @P0 LEA.HI.X R23, R3, c[0x0][0x1cc], R10, 0x1, P6 ;  /* 0x0000730003170a11 */ /* 0x000fe400030f0c0a */
[----:B------:R-:W-:Y:S01]  /*af80*/  @P0 LEA.HI.X R21, R8, c[0x0][0x1cc], R9, 0x1, P4 ;  /* 0x0000730008150a11 */ /* 0x000fe200020f0c09 */
[C---:B------:R-:W-:Y:S01]  /*af90*/  HMMA.16816.F32.BF16 R80, R12.reuse, R18, R80 ;  /* 0x000000120c50723c */ /* 0x040fe20000041850 */
[----:B------:R-:W1:Y:S03]  /*afa0*/  LDSM.16.MT88.4 R8, [R156+0x5900] ;  /* 0x005900009c08783b */ /* 0x000e660000004200 */
[----:B------:R-:W-:Y:S01]  /*afb0*/  @P0 IADD3 R26, P4, R177, UR22, RZ ;  /* 0x00000016b11a0c10 */ /* 0x000fe2000ff9e0ff */
[----:B------:R-:W-:Y:S02]  /*afc0*/  @UP1 UIADD3.X UR22, UR13, UR23, URZ, UP0, !UPT ;  /* 0x000000170d161290 */ /* 0x000fe400087fe43f */
[----:B------:R-:W-:Y:S01]  /*afd0*/  UISETP.GE.AND UP0, UPT, UR15, 0x1, UPT ;  /* 0x000000010f00788c */ /* 0x000fe2000bf06270 */
[----:B------:R-:W-:Y:S01]  /*afe0*/  @P0 LEA R24, P6, R26, c[0x0][0x1c8], 0x1 ;  /* 0x000072001a180a11 */ /* 0x000fe200078c08ff */
[C---:B--2---:R-:W-:Y:S01]  /*aff0*/  HMMA.16816.F32.BF16 R84, R12.reuse, R4, R84 ;  /* 0x000000040c54723c */ /* 0x044fe20000041854 */
[----:B------:R-:W-:Y:S02]  /*b000*/  UISETP.GE.AND UP1, UPT, UR5, 0x1, UPT ;  /* 0x000000010500788c */ /* 0x000fe4000bf26270 */
[----:B------:R-:W-:Y:S01]  /*b010*/  USEL UR15, UR25, URZ, !UP0 ;  /* 0x0000003f190f7287 */ /* 0x000fe2000c000000 */
[----:B------:R-:W-:Y:S01]  /*b020*/  @P0 IADD3.X R3, R176, UR23, RZ, P4, !PT ;  /* 0x00000017b0030c10 */ /* 0x000fe2000a7fe4ff */
[----:B------:R-:W-:Y:S01]  /*b030*/  UISETP.GT.AND UP0, UPT, UR21, UR20, UPT ;  /* 0x000000141500728c */ /* 0x000fe2000bf04270 */
[----:B------:R-:W-:Y:S01]  /*b040*/  @P0 LEA R16, P4, R28, c[0x0][0x1c8], 0x1 ;  /* 0x000072001c100a11 */ /* 0x000fe200078808ff */
[----:B------:R-:W-:Y:S01]  /*b050*/  UIADD3 UR21, UR5, 0x1, URZ ;  /* 0x0000000105157890 */ /* 0x000fe2000fffe03f */
[----:B------:R-:W-:Y:S01]  /*b060*/  @P0 IADD3.X R17, R199, UR22, RZ, P5, !PT ;  /* 0x00000016c7110c10 */ /* 0x000fe2000affe4ff */
[C---:B------:R-:W-:Y:S02]  /*b070*/  HMMA.16816.F32.BF16 R88, R12.reuse, R6, R88 ;  /* 0x000000060c58723c */ /* 0x040fe40000041858 */
[----:B------:R-:W-:Y:S01]  /*b080*/  USEL UR5, UR21, URZ, !UP1 ;  /* 0x0000003f15057287 */ /* 0x000fe2000c800000 */
[----:B------:R-:W-:Y:S02]  /*b090*/  @P0 LEA.HI.X R25, R26, c[0x0][0x1cc], R3, 0x1, P6 ;  /* 0x000073001a190a11 */ /* 0x000fe400030f0c03 */
[----:B------:R-:W-:Y:S01]  /*b0a0*/  MOV R26, UR15 ;  /* 0x0000000f001a7c02 */ /* 0x000fe20008000f00 */
[----:B------:R-:W-:Y:S01]  /*b0b0*/  UMOV UR21, UR17 ;  /* 0x0000001100157c82 */ /* 0x000fe20008000000 */
[----:B------:R-:W-:Y:S02]  /*b0c0*/  @P0 LEA.HI.X R17, R28, c[0x0][0x1cc], R17, 0x1, P4 ;  /* 0x000073001c110a11 */ /* 0x000fe400020f0c11 */
[----:B------:R-:W-:Y:S03]  /*b0d0*/  @P0 IADD3 R3, P4, R179, UR24, RZ ;  /* 0x00000018b3030c10 */ /* 0x000fe6000ff9e0ff */
[----:B------:R-:W-:Y:S01]  /*b0e0*/  @P0 IMAD R29, R26, 0x3000, R189 ;  /* 0x000030001a1d0824 */ /* 0x000fe200078e02bd */
[----:B------:R-:W-:Y:S02]  /*b0f0*/  @P0 LEA R18, P6, R3, c[0x0][0x1c8], 0x1 ;  /* 0x0000720003120a11 */ /* 0x000fe400078c08ff */
[----:B------:R-:W-:Y:S02]  /*b100*/  @P0 IADD3.X R28, R178, UR22, RZ, P4, !PT ;  /* 0x00000016b21c0c10 */ /* 0x000fe4000a7fe4ff */
[----:B------:R-:W-:Y:S02]  /*b110*/  @P0 IADD3 R27, P5, R177, UR24, RZ ;  /* 0x00000018b11b0c10 */ /* 0x000fe4000ffbe0ff */
[----:B------:R-:W-:Y:S02]  /*b120*/  @P0 LEA.HI.X R19, R3, c[0x0][0x1cc], R28, 0x1, P6 ;  /* 0x0000730003130a11 */ /* 0x000fe400030f0c1c */
[----:B------:R-:W-:Y:S02]  /*b130*/  @P0 SHF.L.U32 R3, R29, 0x1, RZ ;  /* 0x000000011d030819 */ /* 0x000fe400000006ff */
[C---:B------:R-:W-:Y:S01]  /*b140*/  @P0 LEA R26, P4, R27.reuse, c[0x0][0x1c8], 0x1 ;  /* 0x000072001b1a0a11 */ /* 0x040fe200078808ff */
[C---:B-1----:R-:W-:Y:S02]  /*b150*/  HMMA.16816.F32.BF16 R92, R12.reuse, R8, R92 ;  /* 0x000000080c5c723c */ /* 0x042fe4000004185c */
[----:B------:R-:W-:Y:S01]  /*b160*/  @!PT LDS RZ, [RZ] ;  /* 0x00000000fffff984 */ /* 0x000fe20000000800 */
[----:B------:R-:W-:Y:S01]  /*b170*/  @!PT LDS RZ, [RZ] ;  /* 0x00000000fffff984 */ /* 0x000fe20000000800 */
[----:B------:R-:W-:Y:S01]  /*b180*/  @!PT LDS RZ, [RZ] ;  /* 0x00000000fffff984 */ /* 0x000fe20000000800 */
[----:B------:R1:W-:Y:S01]  /*b190*/  @P0 LDGSTS.E.BYPASS.LTC128B.128 [R3+0xc100], [R22.64], !P3 ;  /* 0x0c10000016030fae */ /* 0x0003e2000d901d52 */
[----:B------:R-:W-:Y:S04]  /*b1a0*/  @P0 IADD3.X R30, R176, UR22, RZ, P5, !PT ;  /* 0x00000016b01e0c10 */ /* 0x000fe8000affe4ff */
[----:B------:R-:W-:Y:S01]  /*b1b0*/  @P0 LEA.HI.X R27, R27, c[0x0][0x1cc], R30, 0x1, P4 ;  /* 0x000073001b1b0a11 */ /* 0x000fe200020f0c1e */
[----:B------:R-:W-:Y:S02]  /*b1c0*/  HMMA.16816.F32.BF16 R96, R12, R10, R96 ;  /* 0x0000000a0c60723c */ /* 0x000fe40000041860 */
        /* <DEDUP_REMOVED lines=9> */
.L_x_818:
[----:B------:R-:W-:-:S06]  /*b260*/  UISETP.GE.AND UP0, UPT, UR17, UR10, UPT ;  /* 0x0000000a1100728c */ /* 0x000fcc000bf06270 */
[----:B------:R-:W-:-:S13]  /*b270*/  PLOP3.LUT P0, PT, PT, PT, UP0, 0x80, 0x0 ;  /* 0x000000000000781c */ /* 0x000fda0003f0f008 */
[----:B------:R-:W-:Y:S05]  /*b280*/  @!P0 BRA `(.L_x_820) ;  /* 0x0000369000008947 */ /* 0x000fea0003800000 */
[----:B------:R-:W-:Y:S01]  /*b290*/  PLOP3.LUT P5, PT, PT, PT, UP3, 0x80, 0x0 ;  /* 0x000000000000781c */ /* 0x000fe20003faf038 */
[----:B------:R-:W-:Y:S01]  /*b2a0*/  IMAD.MOV.U32 R133, RZ, RZ, 0x40 ;  /* 0x00000040ff857424 */ /* 0x000fe200078e00ff */
[----:B------:R-:W-:Y:S01]  /*b2b0*/  PLOP3.LUT P4, PT, PT, PT, UP3, 0x80, 0x0 ;  /* 0x000000000000781c */ /* 0x000fe20003f8f038 */
[----:B------:R-:W-:Y:S01]  /*b2c0*/  IMAD.MOV.U32 R3, RZ, RZ, R0 ;  /* 0x000000ffff037224 */ /* 0x000fe200078e0000 */
[----:B------:R-:W-:Y:S01]  /*b2d0*/  LOP3.LUT P0, RZ, R203, 0x4, RZ, 0xc0, !PT ;  /* 0x00000004cbff7812 */ /* 0x000fe2000780c0ff */
[----:B------:R-:W-:Y:S01]  /*b2e0*/  IMAD.MOV.U32 R132, RZ, RZ, R2 ;  /* 0x000000ffff847224 */ /* 0x000fe200078e0002 */
[C---:B------:R-:W-:Y:S01]  /*b2f0*/  IADD3 R203, P6, R190.reuse, 0x40, RZ ;  /* 0x00000040becb7810 */ /* 0x040fe20007fde0ff */
[----:B------:R-:W-:Y:S01]  /*b300*/  ULDC.64 UR8, c[0x0][0x208] ;  /* 0x0000820000087ab9 */ /* 0x000fe20000000a00 */
[----:B------:R-:W-:Y:S02]  /*b310*/  SEL R133, R133, 0xffffffc0, !P0 ;  /* 0xffffffc085857807 */ /* 0x000fe40004000000 */
[----:B------:R-:W-:Y:S01]  /*b320*/  IADD3 R210, P0, R190, 0x80, RZ ;  /* 0x00000080bed27810 */ /* 0x000fe20007f1e0ff */
[----:B------:R-:W-:Y:S01]  /*b330*/  IMAD.X R211, RZ, RZ, R195, P6 ;  /* 0x000000ffffd37224 */ /* 0x000fe200030e06c3 */
[----:B------:R-:W-:Y:S01]  /*b340*/  IADD3 R206, P6, R192, 0x80, RZ ;  /* 0x00000080c0ce7810 */ /* 0x000fe20007fde0ff */
[----:B------:R-:W-:Y:S01]  /*b350*/  @P5 IMAD.HI.U32 R204, R196, c[0x0][0x2c8], RZ ;  /* 0x0000b200c4cc5a27 */ /* 0x000fe200078e00ff */
[----:B------:R-:W-:-:S03]  /*b360*/  IADD3 R208, P5, R192, 0x40, RZ ;  /* 0x00000040c0d07810 */ /* 0x000fc60007fbe0ff */
[----:B------:R-:W-:Y:S01]  /*b370*/  IMAD.X R209, RZ, RZ, R195, P0 ;  /* 0x000000ffffd17224 */ /* 0x000fe200000e06c3 */
[----:B------:R-:W-:Y:S01]  /*b380*/  @P4 SHF.R.U32.HI R204, RZ, c[0x0][0x2cc], R204 ;  /* 0x0000b300ffcc4a19 */ /* 0x000fe200000116cc */
[--C-:B------:R-:W-:Y:S02]  /*b390*/  IMAD.X R207, RZ, RZ, R199.reuse, P5 ;  /* 0x000000ffffcf7224 */ /* 0x100fe400028e06c7 */
[----:B------:R-:W-:Y:S02]  /*b3a0*/  IMAD.X R205, RZ, RZ, R199, P6 ;  /* 0x000000ffffcd7224 */ /* 0x000fe400030e06c7 */
.L_x_829:
[----:B------:R-:W-:Y:S04]  /*b3b0*/  DEPBAR.LE SB0, 0x2 ;  /* 0x000080800000791a */ /* 0x000fe80000000000 */
[----:B------:R-:W-:Y:S01]  /*b3c0*/  BAR.SYNC.DEFER_BLOCKING 0x0 ;  /* 0x0000000000007b1d */ /* 0x000fe20000010000 */
[----:B------:R-:W-:Y:S01]  /*b3d0*/  UIMAD UR4, UR5, 0x6000, URZ ;  /* 0x00006000050478a4 */ /* 0x000fe2000f8e023f */
[----:B------:R-:W-:Y:S01]  /*b3e0*/  IMAD.U32 R29, RZ, RZ, UR15 ;  /* 0x0000000fff1d7e24 */ /* 0x000fe2000f8e00ff */
[----:B------:R-:W-:Y:S06]  /*b3f0*/  UISETP.GE.AND UP1, UPT, UR10, UR17, UPT ;  /* 0x000000110a00728c */ /* 0x000fec000bf26270 */
[----:B------:R-:W-:Y:S05]  /*b400*/  PLOP3.LUT P0, PT, PT, PT, UP1, 0x80, 0x0 ;  /* 0x000000000000781c */ /* 0x000fea0003f0f018 */
[----:B------:R-:W-:Y:S04]  /*b410*/  @!UP1 UIADD3 UR7, UR17, -0x1, URZ ;  /* 0xffffffff11079890 */ /* 0x000fe8000fffe03f */
[----:B------:R-:W-:Y:S02]  /*b420*/  @!UP1 USHF.R.S32.HI UR6, URZ, 0x1f, UR7 ;  /* 0x0000001f3f069899 */ /* 0x000fe40008011407 */
[----:B------:R-:W-:Y:S02]  /*b430*/  @!UP1 UIMAD.WIDE.U32 UR20, UR7, UR8, URZ ;  /* 0x00000008071492a5 */ /* 0x000fe4000f8e003f */
[----:B------:R-:W-:Y:S01]  /*b440*/  @!UP1 UIMAD UR6, UR6, UR8, URZ ;  /* 0x00000008060692a4 */ /* 0x000fe2000f8e023f */
[----:B------:R-:W-:Y:S01]  /*b450*/  @!P0 IMAD R168, R29, 0x6000, R200 ;  /* 0x000060001da88824 */ /* 0x000fe200078e02c8 */
[----:B------:R-:W-:Y:S02]  /*b460*/  LDSM.16.M88.4 R32, [R186] ;  /* 0x00000000ba20783b */ /* 0x000fe40000000200 */
        /* <DEDUP_REMOVED lines=11> */
[----:B------:R-:W4:Y:S05]  /*b520*/  LDSM.16.M88.4 R136, [R184+UR4+0xd900] ;  /* 0x00d90004b888783b */ /* 0x000f2a0008000200 */
[----:B------:R-:W-:Y:S01]  /*b530*/  LDSM.16.M88.4 R140, [R182] ;  /* 0x00000000b68c783b */ /* 0x000fe20000000200 */
[C---:B-1----:R-:W-:Y:S07]  /*b540*/  HMMA.16816.F32.BF16 R4, R32.reuse, R8, RZ ;  /* 0x000000082004723c */ /* 0x042fee00000418ff */
[----:B------:R-:W-:Y:S02]  /*b550*/  @!P0 IADD3.X R9, R195, UR6, RZ, P5, !PT ;  /* 0x00000006c3098c10 */ /* 0x000fe4000affe4ff */
[C---:B------:R-:W-:Y:S03]  /*b560*/  @!P0 LEA R170, P5, R13.reuse, c[0x0][0x1f8], 0x1 ;  /* 0x00007e000daa8a11 */ /* 0x040fe600078a08ff */
[----:B------:R-:W-:Y:S02]  /*b570*/  @!P0 LEA.HI.X R173, R0, c[0x0][0x1fc], R9, 0x1, P4 ;  /* 0x00007f0000ad8a11 */ /* 0x000fe400020f0c09 */
[C---:B------:R-:W-:Y:S01]  /*b580*/  HMMA.16816.F32.BF16 R8, R32.reuse, R10, RZ ;  /* 0x0000000a2008723c */ /* 0x040fe200000418ff */
[----:B------:R-:W-:Y:S02]  /*b590*/  @!P0 LEA.HI.X R171, R13, c[0x0][0x1fc], R12, 0x1, P5 ;  /* 0x00007f000dab8a11 */ /* 0x000fe400028f0c0c */
[----:B------:R-:W-:Y:S02]  /*b5a0*/  IADD3 R0, R184, UR4, RZ ;  /* 0x00000004b8007c10 */ /* 0x000fe4000fffe0ff */
[----:B------:R-:W-:Y:S01]  /*b5b0*/  @!P0 IADD3 R2, P4, R210, UR7, RZ ;  /* 0x00000007d2028c10 */ /* 0x000fe2000ff9e0ff */
[----:B------:R-:W-:Y:S02]  /*b5c0*/  @!UP1 UIADD3 UR7, UP0, UR12, UR7, URZ ;  /* 0x000000070c079290 */ /* 0x000fe4000ff1e03f */
[C---:B--2---:R-:W-:Y:S01]  /*b5d0*/  HMMA.16816.F32.BF16 R12, R32.reuse, R16, RZ ;  /* 0x00000010200c723c */ /* 0x044fe200000418ff */
[--C-:B------:R-:W-:Y:S03]  /*b5e0*/  IMAD.IADD R188, R185, 0x1, R0.reuse ;  /* 0x00000001b9bc7824 */ /* 0x100fe600078e0200 */
[C---:B------:R-:W-:Y:S01]  /*b5f0*/  @!P0 LEA R178, P5, R2.reuse, c[0x0][0x1f8], 0x1 ;  /* 0x00007e0002b28a11 */ /* 0x040fe200078a08ff */
[----:B------:R-:W-:Y:S01]  /*b600*/  IMAD.IADD R0, R133, 0x1, R0 ;  /* 0x0000000185007824 */ /* 0x000fe200078e0200 */
[----:B------:R-:W1:Y:S01]  /*b610*/  LDSM.16.M88.4 R144, [R188+0xc100] ;  /* 0x00c10000bc90783b */ /* 0x000e620000000200 */
[----:B------:R-:W-:Y:S01]  /*b620*/  @!P0 IADD3.X R21, R209, UR6, RZ, P4, !PT ;  /* 0x00000006d1158c10 */ /* 0x000fe2000a7fe4ff */
[C---:B------:R-:W-:Y:S01]  /*b630*/  HMMA.16816.F32.BF16 R16, R32.reuse, R18, RZ ;  /* 0x000000122010723c */ /* 0x040fe200000418ff */
[----:B------:R-:W-:Y:S02]  /*b640*/  @!UP1 UIADD3.X UR6, UR11, UR6, URZ, UP0, !UPT ;  /* 0x000000060b069290 */ /* 0x000fe400087fe43f */
[----:B------:R-:W-:Y:S01]  /*b650*/  LDSM.16.M88.4 R156, [R188+0xd900] ;  /* 0x00d90000bc9c783b */ /* 0x000fe20000000200 */
[----:B------:R-:W-:Y:S01]  /*b660*/  @!P0 LEA.HI.X R179, R2, c[0x0][0x1fc], R21, 0x1, P5 ;  /* 0x00007f0002b38a11 */ /* 0x000fe200028f0c15 */
[----:B------:R-:W-:Y:S01]  /*b670*/  UISETP.GE.AND UP0, UPT, UR15, 0x1, UPT ;  /* 0x000000010f00788c */ /* 0x000fe2000bf06270 */
[----:B------:R-:W-:Y:S02]  /*b680*/  @!P0 IADD3 R30, P6, R190, UR7, RZ ;  /* 0x00000007be1e8c10 */ /* 0x000fe4000ffde0ff */
[C---:B---3--:R-:W-:Y:S01]  /*b690*/  HMMA.16816.F32.BF16 R20, R32.reuse, R24, RZ ;  /* 0x000000182014723c */ /* 0x048fe200000418ff */
[----:B------:R-:W-:Y:S03]  /*b6a0*/  @!P0 IADD3 R153, P4, R210, UR7, RZ ;  /* 0x00000007d2998c10 */ /* 0x000fe6000ff9e0ff */
[----:B------:R-:W-:Y:S02]  /*b6b0*/  @!P0 IADD3.X R149, R195, UR6, RZ, P6, !PT ;  /* 0x00000006c3958c10 */ /* 0x000fe4000b7fe4ff */
[C---:B------:R-:W-:Y:S02]  /*b6c0*/  @!P0 LEA R212, P6, R30.reuse, c[0x0][0x1f8], 0x1 ;  /* 0x00007e001ed48a11 */ /* 0x040fe400078c08ff */
[C---:B------:R-:W-:Y:S01]  /*b6d0*/  HMMA.16816.F32.BF16 R24, R32.reuse, R26, RZ ;  /* 0x0000001a2018723c */ /* 0x040fe200000418ff */
[----:B------:R-:W-:Y:S03]  /*b6e0*/  @!P0 IADD3 R2, P5, R203, UR7, RZ ;  /* 0x00000007cb028c10 */ /* 0x000fe6000ffbe0ff */
[----:B------:R-:W-:Y:S02]  /*b6f0*/  @!P0 LEA.HI.X R213, R30, c[0x0][0x1fc], R149, 0x1, P6 ;  /* 0x00007f001ed58a11 */ /* 0x000fe400030f0c95 */
[----:B------:R-:W2:Y:S01]  /*b700*/  LDSM.16.M88.4 R148, [R188+0xc900] ;  /* 0x00c90000bc94783b */ /* 0x000ea20000000200 */
[----:B------:R-:W-:Y:S02]  /*b710*/  @!P0 IADD3.X R31, R211, UR6, RZ, P5, !PT ;  /* 0x00000006d31f8c10 */ /* 0x000fe4000affe4ff */
[C---:B------:R-:W-:Y:S03]  /*b720*/  @!P0 LEA R176, P5, R2.reuse, c[0x0][0x1f8], 0x1 ;  /* 0x00007e0002b08a11 */ /* 0x040fe600078a08ff */
[----:B------:R-:W-:Y:S01]  /*b730*/  @!P0 IADD3.X R28, R209, UR6, RZ, P4, !PT ;  /* 0x00000006d11c8c10 */ /* 0x000fe2000a7fe4ff */
[----:B------:R-:W-:Y:S01]  /*b740*/  USHF.L.U32 UR6, UR17, 0x6, URZ ;  /* 0x0000000611067899 */ /* 0x000fe2000800063f */
[----:B------:R-:W-:Y:S02]  /*b750*/  @!P0 LEA R174, P4, R153, c[0x0][0x1f8], 0x1 ;  /* 0x00007e0099ae8a11 */ /* 0x000fe400078808ff */
[----:B------:R-:W-:Y:S01]  /*b760*/  @!P0 LEA.HI.X R177, R2, c[0x0][0x1fc], R31, 0x1, P5 ;  /* 0x00007f0002b18a11 */ /* 0x000fe200028f0c1f */
[----:B------:R-:W-:Y:S01]  /*b770*/  IMAD.IADD R2, R133, 0x1, R188 ;  /* 0x0000000185027824 */ /* 0x000fe200078e02bc */
[----:B------:R-:W-:Y:S02]  /*b780*/  @!P0 LEA.HI.X R175, R153, c[0x0][0x1fc], R28, 0x1, P4 ;  /* 0x00007f0099af8a11 */ /* 0x000fe400020f0c1c */
[C---:B----4-:R-:W-:Y:S01]  /*b790*/  HMMA.16816.F32.BF16 R28, R32.reuse, R136, RZ ;  /* 0x00000088201c723c */ /* 0x050fe200000418ff */
[----:B------:R-:W3:Y:S05]  /*b7a0*/  LDSM.16.M88.4 R152, [R188+0xd100] ;  /* 0x00d10000bc98783b */ /* 0x000eea0000000200 */
[----:B------:R-:W-:Y:S01]  /*b7b0*/  @!PT LDS RZ, [RZ] ;  /* 0x00000000fffff984 */ /* 0x000fe20000000800 */
[----:B------:R-:W-:Y:S01]  /*b7c0*/  @!PT LDS RZ, [RZ] ;  /* 0x00000000fffff984 */ /* 0x000fe20000000800 */
[----:B------:R-:W-:Y:S01]  /*b7d0*/  @!PT LDS RZ, [RZ] ;  /* 0x00000000fffff984 */ /* 0x000fe20000000800 */
[----:B------:R4:W-:Y:S02]  /*b7e0*/  @!P0 LDGSTS.E.BYPASS.LTC128B.128 [R168], [R172.64], !P3 ;  /* 0x00000000aca88fae */ /* 0x0009e4000d901d52 */
[----:B------:R-:W-:Y:S03]  /*b7f0*/  HMMA.16816.F32.BF16 R32, R32, R138, RZ ;  /* 0x0000008a2020723c */ /* 0x000fe600000418ff */
[----:B------:R4:W-:Y:S05]  /*b800*/  @!P0 LDGSTS.E.BYPASS.LTC128B.128 [R168+0x2000], [R170.64], !P2 ;  /* 0x02000000aaa88fae */ /* 0x0009ea000d101d52 */
[C---:B-1----:R-:W-:Y:S01]  /*b810*/  HMMA.16816.F32.BF16 R4, R140.reuse, R144, R4 ;  /* 0x000000908c04723c */ /* 0x042fe20000041804 */
[----:B------:R4:W-:Y:S05]  /*b820*/  @!P0 LDGSTS.E.BYPASS.LTC128B.128 [R168+0x4000], [R178.64], !P1 ;  /* 0x04000000b2a88fae */ /* 0x0009ea000c901d52 */
[----:B------:R4:W-:Y:S02]  /*b830*/  @!P0 LDGSTS.E.BYPASS.LTC128B.128 [R168+0x1000], [R212.64], !P3 ;  /* 0x01000000d4a88fae */ /* 0x0009e4000d901d52 */
[C---:B------:R-:W-:Y:S03]  /*b840*/  HMMA.16816.F32.BF16 R8, R140.reuse, R146, R8 ;  /* 0x000000928c08723c */ /* 0x040fe60000041808 */
[----:B------:R4:W-:Y:S05]  /*b850*/  @!P0 LDGSTS.E.BYPASS.LTC128B.128 [R168+0x3000], [R176.64], !P2 ;  /* 0x03000000b0a88fae */ /* 0x0009ea000d101d52 */
[C---:B--2---:R-:W-:Y:S01]  /*b860*/  HMMA.16816.F32.BF16 R12, R140.reuse, R148, R12 ;  /* 0x000000948c0c723c */ /* 0x044fe2000004180c */
[----:B------:R4:W-:Y:S01]  /*b870*/  @!P0 LDGSTS.E.BYPASS.LTC128B.128 [R168+0x5000], [R174.64], !P1 ;  /* 0x05000000aea88fae */ /* 0x0009e2000c901d52 */
[----:B------:R-:W-:Y:S04]  /*b880*/  PLOP3.LUT P0, PT, PT, PT, UP3, 0x80, 0x0 ;  /* 0x000000000000781c */ /* 0x000fe80003f0f038 */
[----:B------:R-:W-:Y:S02]  /*b890*/  LDSM.16.M88.4 R160, [R181] ;  /* 0x00000000b5a0783b */ /* 0x000fe40000000200 */
[C---:B------:R-:W-:Y:S03]  /*b8a0*/  HMMA.16816.F32.BF16 R16, R140.reuse, R150, R16 ;  /* 0x000000968c10723c */ /* 0x040fe60000041810 */
[----:B------:R-:W1:Y:S05]  /*b8b0*/  LDSM.16.M88.4 R164, [R0+0xc100] ;  /* 0x00c1000000a4783b */ /* 0x000e6a0000000200 */
[C---:B---3--:R-:W-:Y:S01]  /*b8c0*/  HMMA.16816.F32.BF16 R20, R140.reuse, R152, R20 ;  /* 0x000000988c14723c */ /* 0x048fe20000041814 */
[----:B------:R-:W2:Y:S05]  /*b8d0*/  LDSM.16.M88.4 R136, [R0+0xc900] ;  /* 0x00c900000088783b */ /* 0x000eaa0000000200 */
[----:B------:R-:W3:Y:S02]  /*b8e0*/  LDSM.16.M88.4 R144, [R0+0xd100] ;  /* 0x00d100000090783b */ /* 0x000ee40000000200 */
[C---:B------:R-:W-:Y:S03]  /*b8f0*/  HMMA.16816.F32.BF16 R24, R140.reuse, R154, R24 ;  /* 0x0000009a8c18723c */ /* 0x040fe60000041818 */
[----:B------:R-:W5:Y:S05]  /*b900*/  LDSM.16.M88.4 R148, [R0+0xd900] ;  /* 0x00d900000094783b */ /* 0x000f6a0000000200 */
[C---:B------:R-:W-:Y:S01]  /*b910*/  HMMA.16816.F32.BF16 R28, R140.reuse, R156, R28 ;  /* 0x0000009c8c1c723c */ /* 0x040fe2000004181c */
[----:B----4-:R-:W-:Y:S05]  /*b920*/  LDSM.16.M88.4 R168, [R180] ;  /* 0x00000000b4a8783b */ /* 0x010fea0000000200 */
[----:B------:R-:W4:Y:S02]  /*b930*/  LDSM.16.M88.4 R172, [R2+0xc100] ;  /* 0x00c1000002ac783b */ /* 0x000f240000000200 */
[----:B------:R-:W-:Y:S03]  /*b940*/  HMMA.16816.F32.BF16 R32, R140, R158, R32 ;  /* 0x0000009e8c20723c */ /* 0x000fe60000041820 */
[----:B------:R-:W3:Y:S05]  /*b950*/  LDSM.16.M88.4 R176, [R2+0xc900] ;  /* 0x00c9000002b0783b */ /* 0x000eea0000000200 */
[----:B------:R-:W4:Y:S01]  /*b960*/  LDSM.16.M88.4 R140, [R2+0xd100] ;  /* 0x00d10000028c783b */ /* 0x000f220000000200 */
[C---:B-1----:R-:W-:Y:S04]  /*b970*/  HMMA.16816.F32.BF16 R4, R160.reuse, R164, R4 ;  /* 0x000000a4a004723c */ /* 0x042fe80000041804 */
[----:B------:R-:W-:Y:S05]  /*b980*/  LDSM.16.M88.4 R152, [R184+UR4+0xe900] ;  /* 0x00e90004b898783b */ /* 0x000fea0008000200 */
[----:B------:R-:W-:Y:S01]  /*b990*/  LDSM.16.M88.4 R156, [R184+UR4+0xf100] ;  /* 0x00f10004b89c783b */ /* 0x000fe20008000200 */
[C---:B------:R-:W-:Y:S04]  /*b9a0*/  HMMA.16816.F32.BF16 R8, R160.reuse, R166, R8 ;  /* 0x000000a6a008723c */ /* 0x040fe80000041808 */
[----:B------:R-:W-:Y:S04]  /*b9b0*/  LDSM.16.M88.4 R164, [R188+0xe100] ;  /* 0x00e10000bca4783b */ /* 0x000fe80000000200 */
[C---:B--2---:R-:W-:Y:S01]  /*b9c0*/  HMMA.16816.F32.BF16 R12, R160.reuse, R136, R12 ;  /* 0x00000088a00c723c */ /* 0x044fe2000004180c */
[----:B------:R-:W0:Y:S07]  /*b9d0*/  LDGDEPBAR ;  /* 0x00000000000079af */ /* 0x000e2e0000000000 */
[C---:B------:R-:W-:Y:S01]  /*b9e0*/  HMMA.16816.F32.BF16 R16, R160.reuse, R138, R16 ;  /* 0x0000008aa010723c */ /* 0x040fe20000041810 */
[----:B------:R-:W1:Y:S07]  /*b9f0*/  LDSM.16.M88.4 R136, [R2+0xd900] ;  /* 0x00d900000288783b */ /* 0x000e6e0000000200 */
[C---:B---3--:R-:W-:Y:S08]  /*ba00*/  HMMA.16816.F32.BF16 R20, R160.reuse, R144, R20 ;  /* 0x00000090a014723c */ /* 0x048ff00000041814 */
[C---:B------:R-:W-:Y:S01]  /*ba10*/  HMMA.16816.F32.BF16 R24, R160.reuse, R146, R24 ;  /* 0x00000092a018723c */ /* 0x040fe20000041818 */
[----:B------:R-:W-:Y:S07]  /*ba20*/  LDSM.16.M88.4 R144, [R186+0x4000] ;  /* 0x00400000ba90783b */ /* 0x000fee0000000200 */
[C---:B-----5:R-:W-:Y:S08]  /*ba30*/  HMMA.16816.F32.BF16 R28, R160.reuse, R148, R28 ;  /* 0x00000094a01c723c */ /* 0x060ff0000004181c */
[----:B------:R-:W-:Y:S01]  /*ba40*/  HMMA.16816.F32.BF16 R32, R160, R150, R32 ;  /* 0x00000096a020723c */ /* 0x000fe20000041820 */
[----:B------:R-:W2:Y:S05]  /*ba50*/  LDSM.16.M88.4 R148, [R184+UR4+0xe100] ;  /* 0x00e10004b894783b */ /* 0x000eaa0008000200 */
[----:B------:R-:W3:Y:S02]  /*ba60*/  LDSM.16.M88.4 R160, [R184+UR4+0xf900] ;  /* 0x00f90004b8a0783b */ /* 0x000ee40008000200 */
[C---:B----4-:R-:W-:Y:S08]  /*ba70*/  HMMA.16816.F32.BF16 R4, R168.reuse, R172, R4 ;  /* 0x000000aca804723c */ /* 0x050ff00000041804 */
[C---:B------:R-:W-:Y:S01]  /*ba80*/  HMMA.16816.F32.BF16 R8, R168.reuse, R174, R8 ;  /* 0x000000aea808723c */ /* 0x040fe20000041808 */
[----:B------:R-:W-:Y:S07]  /*ba90*/  LDSM.16.M88.4 R172, [R182+0x8000] ;  /* 0x00800000b6ac783b */ /* 0x000fee0000000200 */
[C---:B------:R-:W-:Y:S08]  /*baa0*/  HMMA.16816.F32.BF16 R12, R168.reuse, R176, R12 ;  /* 0x000000b0a80c723c */ /* 0x040ff0000004180c */
[C---:B------:R-:W-:Y:S01]  /*bab0*/  HMMA.16816.F32.BF16 R16, R168.reuse, R178, R16 ;  /* 0x000000b2a810723c */ /* 0x040fe20000041810 */
[----:B------:R-:W-:Y:S07]  /*bac0*/  LDSM.16.M88.4 R176, [R188+0x10100] ;  /* 0x01010000bcb0783b */ /* 0x000fee0000000200 */
[C---:B------:R-:W-:Y:S08]  /*bad0*/  HMMA.16816.F32.BF16 R20, R168.reuse, R140, R20 ;  /* 0x0000008ca814723c */ /* 0x040ff00000041814 */
[C---:B------:R-:W-:Y:S01]  /*bae0*/  HMMA.16816.F32.BF16 R24, R168.reuse, R142, R24 ;  /* 0x0000008ea818723c */ /* 0x040fe20000041818 */
[----:B------:R-:W4:Y:S07]  /*baf0*/  LDSM.16.M88.4 R140, [R182+0x4000] ;  /* 0x00400000b68c783b */ /* 0x000f2e0000000200 */
[C---:B-1----:R-:W-:Y:S08]  /*bb00*/  HMMA.16816.F32.BF16 R28, R168.reuse, R136, R28 ;  /* 0x00000088a81c723c */ /* 0x042ff0000004181c */
[----:B------:R-:W-:Y:S01]  /*bb10*/  HMMA.16816.F32.BF16 R32, R168, R138, R32 ;  /* 0x0000008aa820723c */ /* 0x000fe20000041820 */
[----:B------:R-:W1:Y:S05]  /*bb20*/  LDSM.16.M88.4 R136, [R188+0xe900] ;  /* 0x00e90000bc88783b */ /* 0x000e6a0000000200 */
[----:B------:R-:W-:Y:S02]  /*bb30*/  LDSM.16.M88.4 R168, [R188+0xf900] ;  /* 0x00f90000bca8783b */ /* 0x000fe40000000200 */
        /* <DEDUP_REMOVED lines=9> */
[C---:B---3--:R-:W-:Y:S08]  /*bbd0*/  HMMA.16816.F32.BF16 R28, R144.reuse, R160, R28 ;  /* 0x000000a0901c723c */ /* 0x048ff0000004181c */
[----:B------:R-:W-:Y:S01]  /*bbe0*/  HMMA.16816.F32.BF16 R32, R144, R162, R32 ;  /* 0x000000a29020723c */ /* 0x000fe20000041820 */
[----:B------:R-:W3:Y:S05]  /*bbf0*/  LDSM.16.M88.4 R144, [R181+0x4000] ;  /* 0x00400000b590783b */ /* 0x000eea0000000200 */
[----:B------:R-:W5:Y:S02]  /*bc00*/  LDSM.16.M88.4 R160, [R0+0xf100] ;  /* 0x00f1000000a0783b */ /* 0x000f640000000200 */
[C---:B----4-:R-:W-:Y:S08]  /*bc10*/  HMMA.16816.F32.BF16 R4, R140.reuse, R164, R4 ;  /* 0x000000a48c04723c */ /* 0x050ff00000041804 */
[C---:B------:R-:W-:Y:S01]  /*bc20*/  HMMA.16816.F32.BF16 R8, R140.reuse, R166, R8 ;  /* 0x000000a68c08723c */ /* 0x040fe20000041808 */
[----:B------:R-:W4:Y:S07]  /*bc30*/  LDSM.16.M88.4 R164, [R0+0xf900] ;  /* 0x00f9000000a4783b */ /* 0x000f2e0000000200 */
        /* <DEDUP_REMOVED lines=8> */
[----:B------:R-:W-:Y:S06]  /*bcc0*/  LDSM.16.M88.4 R168, [R184+UR4+0x11900] ;  /* 0x01190004b8a8783b */ /* 0x000fec0008000200 */
[----:B------:R-:W-:Y:S01]  /*bcd0*/  IADD3 R140, R133, UR4, R184 ;  /* 0x00000004858c7c10 */ /* 0x000fe2000fffe0b8 */
[C---:B---3--:R-:W-:Y:S05]  /*bce0*/  HMMA.16816.F32.BF16 R4, R144.reuse, R152, R4 ;  /* 0x000000989004723c */ /* 0x048fea0000041804 */
[----:B------:R-:W-:Y:S03]  /*bcf0*/  IMAD.IADD R187, R185, 0x1, R140 ;  /* 0x00000001b9bb7824 */ /* 0x000fe600078e028c */
[C---:B------:R-:W-:Y:S02]  /*bd00*/  HMMA.16816.F32.BF16 R8, R144.reuse, R154, R8 ;  /* 0x0000009a9008723c */ /* 0x040fe40000041808 */
[----:B------:R-:W2:Y:S05]  /*bd10*/  LDSM.16.M88.4 R140, [R187+0xe900] ;  /* 0x00e90000bb8c783b */ /* 0x000eaa0000000200 */
[----:B------:R-:W3:Y:S01]  /*bd20*/  LDSM.16.M88.4 R152, [R187+0xf100] ;  /* 0x00f10000bb98783b */ /* 0x000ee20000000200 */
[C---:B------:R-:W-:Y:S08]  /*bd30*/  HMMA.16816.F32.BF16 R12, R144.reuse, R156, R12 ;  /* 0x0000009c900c723c */ /* 0x040ff0000004180c */
[C---:B------:R-:W-:Y:S01]  /*bd40*/  HMMA.16816.F32.BF16 R16, R144.reuse, R158, R16 ;  /* 0x0000009e9010723c */ /* 0x040fe20000041810 */
[----:B------:R-:W-:Y:S07]  /*bd50*/  LDSM.16.M88.4 R156, [R186+0x8000] ;  /* 0x00800000ba9c783b */ /* 0x000fee0000000200 */
[C---:B-----5:R-:W-:Y:S08]  /*bd60*/  HMMA.16816.F32.BF16 R20, R144.reuse, R160, R20 ;  /* 0x000000a09014723c */ /* 0x060ff00000041814 */
[C---:B------:R-:W-:Y:S01]  /*bd70*/  HMMA.16816.F32.BF16 R24, R144.reuse, R162, R24 ;  /* 0x000000a29018723c */ /* 0x040fe20000041818 */
[----:B------:R-:W-:Y:S07]  /*bd80*/  LDSM.16.M88.4 R160, [R184+UR4+0x10100] ;  /* 0x01010004b8a0783b */ /* 0x000fee0008000200 */
[C---:B----4-:R-:W-:Y:S08]  /*bd90*/  HMMA.16816.F32.BF16 R28, R144.reuse, R164, R28 ;  /* 0x000000a4901c723c */ /* 0x050ff0000004181c */
[----:B------:R-:W-:Y:S01]  /*bda0*/  HMMA.16816.F32.BF16 R32, R144, R166, R32 ;  /* 0x000000a69020723c */ /* 0x000fe20000041820 */
[----:B------:R-:W4:Y:S05]  /*bdb0*/  LDSM.16.M88.4 R144, [R187+0xf900] ;  /* 0x00f90000bb90783b */ /* 0x000f2a0000000200 */
[----:B------:R-:W5:Y:S02]  /*bdc0*/  LDSM.16.M88.4 R164, [R184+UR4+0x10900] ;  /* 0x01090004b8a4783b */ /* 0x000f640008000200 */
[C---:B-1----:R-:W-:Y:S08]  /*bdd0*/  HMMA.16816.F32.BF16 R4, R136.reuse, R148, R4 ;  /* 0x000000948804723c */ /* 0x042ff00000041804 */
[C---:B------:R-:W-:Y:S01]  /*bde0*/  HMMA.16816.F32.BF16 R8, R136.reuse, R150, R8 ;  /* 0x000000968808723c */ /* 0x040fe20000041808 */
[----:B------:R-:W1:Y:S07]  /*bdf0*/  LDSM.16.M88.4 R148, [R184+UR4+0x11100] ;  /* 0x01110004b894783b */ /* 0x000e6e0008000200 */
[C---:B--2---:R-:W-:Y:S08]  /*be00*/  HMMA.16816.F32.BF16 R12, R136.reuse, R140, R12 ;  /* 0x0000008c880c723c */ /* 0x044ff0000004180c */
[C---:B------:R-:W-:Y:S01]  /*be10*/  HMMA.16816.F32.BF16 R16, R136.reuse, R142, R16 ;  /* 0x0000008e8810723c */ /* 0x040fe20000041810 */
[----:B------:R-:W-:Y:S07]  /*be20*/  LDSM.16.M88.4 R140, [R188+0x11100] ;  /* 0x01110000bc8c783b */ /* 0x000fee0000000200 */
[C---:B---3--:R-:W-:Y:S08]  /*be30*/  HMMA.16816.F32.BF16 R20, R136.reuse, R152, R20 ;  /* 0x000000988814723c */ /* 0x048ff00000041814 */
[C---:B------:R-:W-:Y:S01]  /*be40*/  HMMA.16816.F32.BF16 R24, R136.reuse, R154, R24 ;  /* 0x0000009a8818723c */ /* 0x040fe20000041818 */
[----:B------:R-:W-:Y:S07]  /*be50*/  LDSM.16.M88.4 R152, [R181+0x8000] ;  /* 0x00800000b598783b */ /* 0x000fee0000000200 */
[C---:B----4-:R-:W-:Y:S08]  /*be60*/  HMMA.16816.F32.BF16 R28, R136.reuse, R144, R28 ;  /* 0x00000090881c723c */ /* 0x050ff0000004181c */
[----:B------:R-:W-:Y:S01]  /*be70*/  HMMA.16816.F32.BF16 R32, R136, R146, R32 ;  /* 0x000000928820723c */ /* 0x000fe20000041820 */
[----:B------:R-:W2:Y:S05]  /*be80*/  LDSM.16.M88.4 R136, [R188+0x10900] ;  /* 0x01090000bc88783b */ /* 0x000eaa0000000200 */
[----:B------:R-:W3:Y:S02]  /*be90*/  LDSM.16.M88.4 R144, [R188+0x11900] ;  /* 0x01190000bc90783b */ /* 0x000ee40000000200 */
[C---:B------:R-:W-:Y:S08]  /*bea0*/  HMMA.16816.F32.BF16 R4, R156.reuse, R160, R4 ;  /* 0x000000a09c04723c */ /* 0x040ff00000041804 */
[C---:B------:R-:W-:Y:S01]  /*beb0*/  HMMA.16816.F32.BF16 R8, R156.reuse, R162, R8 ;  /* 0x000000a29c08723c */ /* 0x040fe20000041808 */
[----:B------:R-:W4:Y:S07]  /*bec0*/  LDSM.16.M88.4 R160, [R0+0x10100] ;  /* 0x0101000000a0783b */ /* 0x000f2e0000000200 */
[C---:B-----5:R-:W-:Y:S08]  /*bed0*/  HMMA.16816.F32.BF16 R12, R156.reuse, R164, R12 ;  /* 0x000000a49c0c723c */ /* 0x060ff0000004180c */
        /* <DEDUP_REMOVED lines=18> */
[----:B------:R3:W2:Y:S07]  /*c000*/  LDSM.16.M88.4 R144, [R2+0x10100] ;  /* 0x010100000290783b */ /* 0x0006ae0000000200 */
[C---:B----4-:R-:W-:Y:S08]  /*c010*/  HMMA.16816.F32.BF16 R4, R152.reuse, R160, R4 ;  /* 0x000000a09804723c */ /* 0x050ff00000041804 */
[C---:B------:R-:W-:Y:S01]  /*c020*/  HMMA.16816.F32.BF16 R8, R152.reuse, R162, R8 ;  /* 0x000000a29808723c */ /* 0x040fe20000041808 */
[----:B------:R-:W4:Y:S07]  /*c030*/  LDSM.16.M88.4 R160, [R187+0x10900] ;  /* 0x01090000bba0783b */ /* 0x000f2e0000000200 */
[C---:B-1----:R-:W-:Y:S01]  /*c040*/  HMMA.16816.F32.BF16 R12, R152.reuse, R148, R12 ;  /* 0x00000094980c723c */ /* 0x042fe2000004180c */
[----:B---3--:R-:W-:Y:S01]  /*c050*/  IMAD.U32 R2, RZ, RZ, UR6 ;  /* 0x00000006ff027e24 */ /* 0x008fe2000f8e00ff */
[----:B------:R-:W-:Y:S04]  /*c060*/  UIADD3 UR6, UR15, 0x1, URZ ;  /* 0x000000010f067890 */ /* 0x000fe8000fffe03f */
[----:B------:R-:W-:Y:S02]  /*c070*/  USEL UR15, UR6, URZ, !UP0 ;  /* 0x0000003f060f7287 */ /* 0x000fe4000c000000 */
[C---:B------:R-:W-:Y:S01]  /*c080*/  HMMA.16816.F32.BF16 R16, R152.reuse, R150, R16 ;  /* 0x000000969810723c */ /* 0x040fe20000041810 */
[----:B------:R-:W1:Y:S07]  /*c090*/  LDSM.16.M88.4 R148, [R187+0x11900] ;  /* 0x01190000bb94783b */ /* 0x000e6e0000000200 */
[C---:B-----5:R-:W-:Y:S08]  /*c0a0*/  HMMA.16816.F32.BF16 R20, R152.reuse, R156, R20 ;  /* 0x0000009c9814723c */ /* 0x060ff00000041814 */
[C---:B------:R-:W-:Y:S08]  /*c0b0*/  HMMA.16816.F32.BF16 R24, R152.reuse, R158, R24 ;  /* 0x0000009e9818723c */ /* 0x040ff00000041818 */
[C---:B--2---:R-:W-:Y:S07]  /*c0c0*/  HMMA.16816.F32.BF16 R28, R152.reuse, R136, R28 ;  /* 0x00000088981c723c */ /* 0x044fee000004181c */
[----:B------:R-:W-:Y:S01]  /*c0d0*/  IADD3 R136, -R197, 0x1, -R2 ;  /* 0x00000001c5887810 */ /* 0x000fe20007ffe902 */
[----:B------:R-:W-:Y:S04]  /*c0e0*/  HMMA.16816.F32.BF16 R32, R152, R138, R32 ;  /* 0x0000008a9820723c */ /* 0x000fe80000041820 */
[----:B------:R-:W-:Y:S01]  /*c0f0*/  IMAD.MOV.U32 R137, RZ, RZ, R196 ;  /* 0x000000ffff897224 */ /* 0x000fe200078e00c4 */
[----:B------:R-:W-:Y:S01]  /*c100*/  IADD3 R136, R136, c[0x0][0x1d0], RZ ;  /* 0x0000740088887a10 */ /* 0x000fe20007ffe0ff */
[----:B------:R-:W-:Y:S01]  /*c110*/  @P0 IMAD.MOV.U32 R137, RZ, RZ, R204 ;  /* 0x000000ffff890224 */ /* 0x000fe200078e00cc */
[----:B------:R-:W-:Y:S01]  /*c120*/  PLOP3.LUT P0, PT, PT, PT, UP2, 0x40, 0x0 ;  /* 0x000000000000781c */ /* 0x000fe20003f0e828 */
[C---:B------:R-:W-:Y:S03]  /*c130*/  HMMA.16816.F32.BF16 R4, R140.reuse, R144, R4 ;  /* 0x000000908c04723c */ /* 0x040fe60000041804 */
[----:B------:R-:W2:Y:S02]  /*c140*/  SHFL.IDX PT, R0, R137, RZ, 0x1c1f ;  /* 0x001c1fff89007589 */ /* 0x000ea400000e0000 */
[----:B------:R-:W-:Y:S03]  /*c150*/  IADD3 R139, R136, -c[0x0][0x168], RZ ;  /* 0x80005a00888b7a10 */ /* 0x000fe60007ffe0ff */
[C---:B------:R-:W-:Y:S08]  /*c160*/  HMMA.16816.F32.BF16 R8, R140.reuse, R146, R8 ;  /* 0x000000928c08723c */ /* 0x040ff00000041808 */
[C---:B----4-:R-:W-:Y:S08]  /*c170*/  HMMA.16816.F32.BF16 R12, R140.reuse, R160, R12 ;  /* 0x000000a08c0c723c */ /* 0x050ff0000004180c */
[C---:B------:R-:W-:Y:S08]  /*c180*/  HMMA.16816.F32.BF16 R16, R140.reuse, R162, R16 ;  /* 0x000000a28c10723c */ /* 0x040ff00000041810 */
[C---:B------:R-:W-:Y:S08]  /*c190*/  HMMA.16816.F32.BF16 R20, R140.reuse, R164, R20 ;  /* 0x000000a48c14723c */ /* 0x040ff00000041814 */
[C---:B------:R-:W-:Y:S08]  /*c1a0*/  HMMA.16816.F32.BF16 R24, R140.reuse, R166, R24 ;  /* 0x000000a68c18723c */ /* 0x040ff00000041818 */
[C---:B-1----:R-:W-:Y:S08]  /*c1b0*/  HMMA.16816.F32.BF16 R28, R140.reuse, R148, R28 ;  /* 0x000000948c1c723c */ /* 0x042ff0000004181c */
[----:B------:R-:W-:Y:S07]  /*c1c0*/  HMMA.16816.F32.BF16 R32, R140, R150, R32 ;  /* 0x000000968c20723c */ /* 0x000fee0000041820 */
        /* <DEDUP_REMOVED lines=19> */
.L_x_823:
[----:B------:R-:W-:Y:S04]  /*c300*/  MOV R0, c[0x0][0x32c] ;  /* 0x0000cb0000007a02 */ /* 0x000fe80000000f00 */
[----:B------:R-:W-:Y:S11]  /*c310*/  ISETP.NE.AND P0, PT, R0, 0x1, PT ;  /* 0x000000010000780c */ /* 0x000ff60003f05270 */
[----:B------:R-:W-:Y:S02]  /*c320*/  @!UPT UIADD3 URZ, URZ, URZ, URZ ;  /* 0x0000003f3f3ff290 */ /* 0x000fe4000fffe03f */
[----:B------:R-:W-:Y:S05]  /*c330*/  @P0 IMAD.HI.U32 R0, R143, c[0x0][0x330], RZ ;  /* 0x0000cc008f000a27 */ /* 0x000fea00078e00ff */
[----:B------:R-:W-:Y:S02]  /*c340*/  @P0 SHF.R.U32.HI R143, RZ, c[0x0][0x334], R0 ;  /* 0x0000cd00ff8f0a19 */ /* 0x000fe40000011600 */
.L_x_824:
[----:B------:R-:W-:Y:S05]  /*c350*/  BSYNC B0 ;  /* 0x0000000000007941 */ /* 0x000fea0003800000 */
.L_x_822:
[----:B------:R-:W-:Y:S04]  /*c360*/  IMAD R0, R143, c[0x0][0x32c], -R2 ;  /* 0x0000cb008f007a24 */ /* 0x000fe800078e0a02 */
[----:B------:R-:W-:Y:S05]  /*c370*/  IMAD.IADD R143, R0, 0x1, -R197 ;  /* 0x00000001008f7824 */ /* 0x000fea00078e0ac5 */
[----:B------:R-:W-:Y:S02]  /*c380*/  IADD3 R0, R143, c[0x0][0x32c], RZ ;  /* 0x0000cb008f007a10 */ /* 0x000fe40007ffe0ff */
[----:B------:R-:W-:Y:S02]  /*c390*/  IMNMX R144, R144, R143, !PT ;  /* 0x0000008f90907217 */ /* 0x000fe40007800200 */
[----:B------:R-:W-:Y:S02]  /*c3a0*/  IMNMX R145, R145, R0, PT ;  /* 0x0000000091917217 */ /* 0x000fe40003800200 */
.L_x_821:
[----:B------:R-:W-:Y:S06]  /*c3b0*/  UISETP.GT.AND UP0, UPT, UR17, -0x1, UPT ;  /* 0xffffffff1100788c */ /* 0x000fec000bf04270 */
[----:B------:R-:W-:Y:S04]  /*c3c0*/  PLOP3.LUT P0, PT, PT, PT, UP0, 0x80, 0x0 ;  /* 0x000000000000781c */ /* 0x000fe80003f0f008 */
[C---:B------:R-:W-:Y:S02]  /*c3d0*/  ISETP.GT.AND P5, PT, R144.reuse, RZ, P0 ;  /* 0x000000ff9000720c */ /* 0x040fe400007a4270 */
[----:B------:R-:W-:Y:S02]  /*c3e0*/  ISETP.GT.AND P4, PT, R144, 0x1, P0 ;  /* 0x000000019000780c */ /* 0x000fe40000784270 */
[C---:B------:R-:W-:Y:S02]  /*c3f0*/  ISETP.LT.OR P5, PT, R145.reuse, 0x1, P5 ;  /* 0x000000019100780c */ /* 0x040fe40002fa1670 */
[----:B------:R-:W-:Y:S02]  /*c400*/  ISETP.LT.OR P4, PT, R145, 0x2, P4 ;  /* 0x000000029100780c */ /* 0x000fe40002781670 */
[----:B------:R-:W-:Y:S02]  /*c410*/  FSEL R143, R4, -INF , !P5 ;  /* 0xff800000048f7808 */ /* 0x000fe40006800000 */
[----:B------:R-:W-:Y:S02]  /*c420*/  FSEL R4, R5, -INF , !P4 ;  /* 0xff80000005047808 */ /* 0x000fe40006000000 */
[C---:B------:R-:W-:Y:S02]  /*c430*/  ISETP.GT.AND P4, PT, R144.reuse, 0x10, P0 ;  /* 0x000000109000780c */ /* 0x040fe40000784270 */
[C---:B------:R-:W-:Y:S02]  /*c440*/  ISETP.GT.AND P5, PT, R144.reuse, 0x9, P0 ;  /* 0x000000099000780c */ /* 0x040fe400007a4270 */
[C---:B------:R-:W-:Y:S02]  /*c450*/  ISETP.LT.OR P4, PT, R145.reuse, 0x11, P4 ;  /* 0x000000119100780c */ /* 0x040fe40002781670 */
[----:B------:R-:W-:Y:S02]  /*c460*/  ISETP.GT.AND P6, PT, R144, 0x8, P0 ;  /* 0x000000089000780c */ /* 0x000fe400007c4270 */
        /* <DEDUP_REMOVED lines=15> */
[----:B------:R-:W-:Y:S01]  /*c560*/  FSEL R140, R13, -INF , !P6 ;  /* 0xff8000000d8c7808 */ /* 0x000fe20007000000 */
[----:B------:R-:W1:Y:S01]  /*c570*/  SHFL.IDX PT, R16, R137, 0x1, 0x1c1f ;  /* 0x003c1f0089107f89 */ /* 0x000e6200000e0000 */
[C---:B------:R-:W-:Y:S02]  /*c580*/  ISETP.GT.AND P6, PT, R144.reuse, 0x20, P0 ;  /* 0x000000209000780c */ /* 0x040fe400007c4270 */
        /* <DEDUP_REMOVED lines=10> */
[----:B------:R-:W-:Y:S01]  /*c630*/  FSEL R159, R29, -INF , !P4 ;  /* 0xff8000001d9f7808 */ /* 0x000fe20006000000 */
[--C-:B-1----:R-:W-:Y:S01]  /*c640*/  IMAD.IADD R5, R141, 0x1, R16.reuse ;  /* 0x000000018d057824 */ /* 0x102fe200078e0210 */
[----:B------:R-:W-:Y:S01]  /*c650*/  PLOP3.LUT P4, PT, PT, PT, UP2, 0x40, 0x0 ;  /* 0x000000000000781c */ /* 0x000fe20003f8e828 */
[----:B------:R-:W-:Y:S01]  /*c660*/  IMAD.IADD R12, R139, 0x1, R16 ;  /* 0x000000018b0c7824 */ /* 0x000fe200078e0210 */
        /* <DEDUP_REMOVED lines=25> */
.L_x_827:
[----:B------:R-:W-:Y:S04]  /*c800*/  MOV R9, c[0x0][0x32c] ;  /* 0x0000cb0000097a02 */ /* 0x000fe80000000f00 */
[----:B------:R-:W-:Y:S11]  /*c810*/  ISETP.NE.AND P4, PT, R9, 0x1, PT ;  /* 0x000000010900780c */ /* 0x000ff60003f85270 */
[----:B------:R-:W-:Y:S02]  /*c820*/  @!UPT UIADD3 URZ, URZ, URZ, URZ ;  /* 0x0000003f3f3ff290 */ /* 0x000fe4000fffe03f */
[----:B------:R-:W-:Y:S05]  /*c830*/  @P4 IMAD.HI.U32 R9, R13, c[0x0][0x330], RZ ;  /* 0x0000cc000d094a27 */ /* 0x000fea00078e00ff */
[----:B------:R-:W-:Y:S02]  /*c840*/  @P4 SHF.R.U32.HI R13, RZ, c[0x0][0x334], R9 ;  /* 0x0000cd00ff0d4a19 */ /* 0x000fe40000011609 */
.L_x_828:
[----:B------:R-:W-:Y:S05]  /*c850*/  BSYNC B0 ;  /* 0x0000000000007941 */ /* 0x000fea0003800000 */
.L_x_826:
[----:B------:R-:W-:Y:S04]  /*c860*/  IMAD R2, R13, c[0x0][0x32c], -R2 ;  /* 0x0000cb000d027a24 */ /* 0x000fe800078e0a02 */
[----:B------:R-:W-:Y:S05]  /*c870*/  IMAD.IADD R9, R2, 0x1, -R197 ;  /* 0x0000000102097824 */ /* 0x000fea00078e0ac5 */
[----:B------:R-:W-:Y:S02]  /*c880*/  IADD3 R2, R9, c[0x0][0x32c], RZ ;  /* 0x0000cb0009027a10 */ /* 0x000fe40007ffe0ff */
[----:B------:R-:W-:Y:S02]  /*c890*/  IMNMX R12, R12, R9, !PT ;  /* 0x000000090c0c7217 */ /* 0x000fe40007800200 */
[----:B------:R-:W-:Y:S02]  /*c8a0*/  IMNMX R5, R5, R2, PT ;  /* 0x0000000205057217 */ /* 0x000fe40003800200 */
.L_x_825:
[----:B------:R-:W-:Y:S01]  /*c8b0*/  FMNMX.FTZ R13, R143, R132, !PT ;  /* 0x000000848f0d7209 */ /* 0x000fe20007810000 */
[----:B------:R-:W-:Y:S04]  /*c8c0*/  DEPBAR.LE SB0, 0x2 ;  /* 0x000080800000791a */ /* 0x000fe80000000000 */
[----:B------:R-:W-:Y:S01]  /*c8d0*/  FMNMX.FTZ R13, R4, R13, !PT ;  /* 0x0000000d040d7209 */ /* 0x000fe20007810000 */
[----:B------:R-:W-:Y:S01]  /*c8e0*/  BAR.SYNC.DEFER_BLOCKING 0x0 ;  /* 0x0000000000007b1d */ /* 0x000fe20000010000 */
[----:B------:R-:W-:Y:S01]  /*c8f0*/  ISETP.GT.AND P6, PT, R12, RZ, P0 ;  /* 0x000000ff0c00720c */ /* 0x000fe200007c4270 */
[----:B------:R-:W-:Y:S01]  /*c900*/  UIADD3 UR20, UR17, -0x2, URZ ;  /* 0xfffffffe11147890 */ /* 0x000fe2000fffe03f */
[----:B------:R-:W-:Y:S02]  /*c910*/  FMNMX.FTZ R13, R8, R13, !PT ;  /* 0x0000000d080d7209 */ /* 0x000fe40007810000 */
[C---:B------:R-:W-:Y:S01]  /*c920*/  ISETP.LT.OR P6, PT, R5.reuse, 0x1, P6 ;  /* 0x000000010500780c */ /* 0x040fe200037c1670 */
[----:B------:R-:W-:Y:S01]  /*c930*/  UISETP.GE.AND UP1, UPT, UR20, UR10, UPT ;  /* 0x0000000a1400728c */ /* 0x000fe2000bf26270 */
[----:B------:R-:W-:Y:S02]  /*c940*/  FMNMX.FTZ R13, R0, R13, !PT ;  /* 0x0000000d000d7209 */ /* 0x000fe40007810000 */
[----:B------:R-:W-:Y:S02]  /*c950*/  ISETP.GT.AND P5, PT, R12, 0x1, P0 ;  /* 0x000000010c00780c */ /* 0x000fe400007a4270 */
[----:B------:R-:W-:Y:S02]  /*c960*/  FMNMX.FTZ R13, R142, R13, !PT ;  /* 0x0000000d8e0d7209 */ /* 0x000fe40007810000 */
[----:B------:R-:W-:Y:S02]  /*c970*/  FSEL R6, R6, -INF , !P6 ;  /* 0xff80000006067808 */ /* 0x000fe40007000000 */
[----:B------:R-:W-:Y:S02]  /*c980*/  FMNMX.FTZ R13, R140, R13, !PT ;  /* 0x0000000d8c0d7209 */ /* 0x000fe40007810000 */
[----:B------:R-:W-:Y:S01]  /*c990*/  ISETP.LT.OR P5, PT, R5, 0x2, P5 ;  /* 0x000000020500780c */ /* 0x000fe20002fa1670 */
[----:B------:R-:W-:Y:S01]  /*c9a0*/  @UP1 USHF.R.S32.HI UR21, URZ, 0x1f, UR20 ;  /* 0x0000001f3f151899 */ /* 0x000fe20008011414 */
        /* <DEDUP_REMOVED lines=10> */
[C---:B------:R-:W-:Y:S02]  /*ca50*/  ISETP.GT.AND P5, PT, R12.reuse, 0x10, P0 ;  /* 0x000000100c00780c */ /* 0x040fe400007a4270 */
[----:B------:R-:W-:Y:S02]  /*ca60*/  ISETP.LT.OR P6, PT, R5, 0xa, P6 ;  /* 0x0000000a0500780c */ /* 0x000fe400037c1670 */
        /* <DEDUP_REMOVED lines=10> */
[----:B------:R-:W-:Y:S02]  /*cb10*/  FMNMX.FTZ R13, R168, R13, !PT ;  /* 0x0000000da80d7209 */ /* 0x000fe40007810000 */
[C---:B------:R-:W-:Y:S02]  /*cb20*/  ISETP.GT.AND P5, PT, R12.reuse, 0x18, P0 ;  /* 0x000000180c00780c */ /* 0x040fe400007a4270 */
[----:B------:R-:W-:Y:S02]  /*cb30*/  ISETP.GT.AND P4, PT, R12, 0x19, P0 ;  /* 0x000000190c00780c */ /* 0x000fe40000784270 */
[----:B------:R-:W-:Y:S02]  /*cb40*/  FMNMX.FTZ R2, R141, R2, !PT ;  /* 0x000000028d027209 */ /* 0x000fe40007810000 */
[----:B------:R-:W-:Y:S02]  /*cb50*/  FMNMX.FTZ R10, R160, R13, !PT ;  /* 0x0000000da00a7209 */ /* 0x000fe40007810000 */
[C---:B------:R-:W-:Y:S02]  /*cb60*/  ISETP.LT.OR P5, PT, R5.reuse, 0x19, P5 ;  /* 0x000000190500780c */ /* 0x040fe40002fa1670 */
[----:B------:R-:W-:Y:S02]  /*cb70*/  ISETP.LT.OR P4, PT, R5, 0x1a, P4 ;  /* 0x0000001a0500780c */ /* 0x000fe40002781670 */
[----:B------:R-:W-:Y:S02]  /*cb80*/  FSEL R33, R18, -INF , !P5 ;  /* 0xff80000012217808 */ /* 0x000fe40006800000 */
[----:B------:R-:W-:Y:S02]  /*cb90*/  FSEL R137, R19, -INF , !P4 ;  /* 0xff80000013897808 */ /* 0x000fe40006000000 */
[----:B------:R-:W-:Y:S02]  /*cba0*/  FMNMX.FTZ R13, R159, R10, !PT ;  /* 0x0000000a9f0d7209 */ /* 0x000fe40007810000 */
[----:B------:R-:W-:Y:S02]  /*cbb0*/  FMNMX.FTZ R10, R139, R2, !PT ;  /* 0x000000028b0a7209 */ /* 0x000fe40007810000 */
[C---:B------:R-:W-:Y:S02]  /*cbc0*/  ISETP.GT.AND P4, PT, R12.reuse, 0x20, P0 ;  /* 0x000000200c00780c */ /* 0x040fe40000784270 */
[----:B------:R-:W-:Y:S02]  /*cbd0*/  FMNMX.FTZ R10, R33, R10, !PT ;  /* 0x0000000a210a7209 */ /* 0x000fe40007810000 */
[----:B------:R-:W-:Y:S02]  /*cbe0*/  ISETP.LT.OR P4, PT, R5, 0x21, P4 ;  /* 0x000000210500780c */ /* 0x000fe40002781670 */
[----:B------:R-:W-:Y:S02]  /*cbf0*/  ISETP.GT.AND P6, PT, R12, 0x21, P0 ;  /* 0x000000210c00780c */ /* 0x000fe400007c4270 */
[----:B------:R-:W-:Y:S02]  /*cc00*/  FSEL R177, R22, -INF , !P4 ;  /* 0xff80000016b17808 */ /* 0x000fe40006000000 */
[----:B------:R-:W-:Y:S02]  /*cc10*/  FMNMX.FTZ R10, R137, R10, !PT ;  /* 0x0000000a890a7209 */ /* 0x000fe40007810000 */
[----:B------:R-:W-:Y:S02]  /*cc20*/  ISETP.LT.OR P6, PT, R5, 0x22, P6 ;  /* 0x000000220500780c */ /* 0x000fe400037c1670 */
[C---:B------:R-:W-:Y:S02]  /*cc30*/  ISETP.GT.AND P5, PT, R12.reuse, 0x28, P0 ;  /* 0x000000280c00780c */ /* 0x040fe400007a4270 */
[----:B------:R-:W-:Y:S02]  /*cc40*/  FSEL R175, R23, -INF , !P6 ;  /* 0xff80000017af7808 */ /* 0x000fe40007000000 */
[----:B------:R-:W-:Y:S01]  /*cc50*/  ISETP.LT.OR P5, PT, R5, 0x29, P5 ;  /* 0x000000290500780c */ /* 0x000fe20002fa1670 */
[----:B------:R-:W-:Y:S01]  /*cc60*/  LDSM.16.MT88.4 R20, [R135+UR4+0x100] ;  /* 0x000100048714783b */ /* 0x000fe20008004200 */
[----:B------:R-:W-:Y:S01]  /*cc70*/  ISETP.GT.AND P4, PT, R12, 0x29, P0 ;  /* 0x000000290c00780c */ /* 0x000fe20000784270 */
[----:B------:R-:W-:Y:S01]  /*cc80*/  ULDC.64 UR6, c[0x0][0x1e0] ;  /* 0x0000780000067ab9 */ /* 0x000fe20000000a00 */
[----:B------:R-:W-:Y:S02]  /*cc90*/  FMNMX.FTZ R10, R177, R10, !PT ;  /* 0x0000000ab10a7209 */ /* 0x000fe40007810000 */
[----:B------:R-:W-:Y:S02]  /*cca0*/  FSEL R173, R26, -INF , !P5 ;  /* 0xff8000001aad7808 */ /* 0x000fe40006800000 */
[----:B------:R-:W-:Y:S01]  /*ccb0*/  ISETP.LT.OR P4, PT, R5, 0x2a, P4 ;  /* 0x0000002a0500780c */ /* 0x000fe20002781670 */
[----:B------:R-:W-:Y:S01]  /*ccc0*/  @UP1 UIMAD UR21, UR21, UR6, URZ ;  /* 0x00000006151512a4 */ /* 0x000fe2000f8e023f */
[C---:B------:R-:W-:Y:S01]  /*ccd0*/  ISETP.GT.AND P6, PT, R12.reuse, 0x30, P0 ;  /* 0x000000300c00780c */ /* 0x040fe200007c4270 */
[----:B------:R-:W-:Y:S01]  /*cce0*/  @UP1 UIMAD.WIDE.U32 UR22, UR20, UR6, URZ ;  /* 0x00000006141612a5 */ /* 0x000fe2000f8e003f */
[----:B------:R-:W-:Y:S01]  /*ccf0*/  FMNMX.FTZ R10, R175, R10, !PT ;  /* 0x0000000aaf0a7209 */ /* 0x000fe20007810000 */
[----:B------:R-:W-:Y:S01]  /*cd00*/  @UP1 UIMAD UR21, UR20, UR7, UR21 ;  /* 0x00000007141512a4 */ /* 0x000fe2000f8e0215 */
[----:B------:R-:W-:Y:S01]  /*cd10*/  FSEL R171, R27, -INF , !P4 ;  /* 0xff8000001bab7808 */ /* 0x000fe20006000000 */
[----:B------:R-:W-:Y:S01]  /*cd20*/  @UP1 USHF.L.U32 UR6, UR22, 0x6, URZ ;  /* 0x0000000616061899 */ /* 0x000fe2000800063f */
[----:B------:R-:W-:Y:S01]  /*cd30*/  ISETP.LT.OR P6, PT, R5, 0x31, P6 ;  /* 0x000000310500780c */ /* 0x000fe200037c1670 */
[----:B------:R-:W-:Y:S01]  /*cd40*/  @UP1 UIADD3 UR21, UR23, UR21, URZ ;  /* 0x0000001517151290 */ /* 0x000fe2000fffe03f */
[----:B------:R-:W-:Y:S01]  /*cd50*/  ISETP.GT.AND P5, PT, R12, 0x31, P0 ;  /* 0x000000310c00780c */ /* 0x000fe200007a4270 */
[----:B------:R-:W-:Y:S01]  /*cd60*/  @UP1 UIADD3 UR7, UP0, UR14, UR6, URZ ;  /* 0x000000060e071290 */ /* 0x000fe2000ff1e03f */
[----:B------:R-:W-:Y:S01]  /*cd70*/  FMNMX.FTZ R10, R173, R10, !PT ;  /* 0x0000000aad0a7209 */ /* 0x000fe20007810000 */
[----:B------:R-:W-:Y:S01]  /*cd80*/  @UP1 USHF.L.U64.HI UR21, UR22, 0x6, UR21 ;  /* 0x0000000616151899 */ /* 0x000fe20008010215 */
[----:B------:R-:W-:Y:S02]  /*cd90*/  FMNMX.FTZ R15, R158, R13, !PT ;  /* 0x0000000d9e0f7209 */ /* 0x000fe40007810000 */
[----:B------:R-:W-:Y:S02]  /*cda0*/  FSEL R157, R30, -INF , !P6 ;  /* 0xff8000001e9d7808 */ /* 0x000fe40007000000 */
[----:B------:R-:W-:Y:S02]  /*cdb0*/  ISETP.LT.OR P5, PT, R5, 0x32, P5 ;  /* 0x000000320500780c */ /* 0x000fe40002fa1670 */
[----:B------:R-:W-:Y:S02]  /*cdc0*/  ISETP.GT.AND P4, PT, R12, 0x38, P0 ;  /* 0x000000380c00780c */ /* 0x000fe40000784270 */
[----:B------:R-:W-:Y:S02]  /*cdd0*/  FMNMX.FTZ R10, R171, R10, !PT ;  /* 0x0000000aab0a7209 */ /* 0x000fe40007810000 */
[----:B------:R-:W-:Y:S02]  /*cde0*/  FMNMX.FTZ R13, R154, R15, !PT ;  /* 0x0000000f9a0d7209 */ /* 0x000fe40007810000 */
[----:B------:R-:W-:Y:S02]  /*cdf0*/  FSEL R155, R31, -INF , !P5 ;  /* 0xff8000001f9b7808 */ /* 0x000fe40006800000 */
[----:B------:R-:W-:Y:S01]  /*ce00*/  ISETP.LT.OR P4, PT, R5, 0x39, P4 ;  /* 0x000000390500780c */ /* 0x000fe20002781670 */
[----:B------:R-:W1:Y:S01]  /*ce10*/  SHFL.BFLY PT, R2, R13, 0x2, 0x1f ;  /* 0x0c401f000d027f89 */ /* 0x000e6200000e0000 */
[----:B------:R-:W-:Y:S02]  /*ce20*/  ISETP.GT.AND P0, PT, R12, 0x39, P0 ;  /* 0x000000390c00780c */ /* 0x000fe40000704270 */
[----:B------:R-:W-:Y:S02]  /*ce30*/  FMNMX.FTZ R10, R157, R10, !PT ;  /* 0x0000000a9d0a7209 */ /* 0x000fe40007810000 */
[----:B------:R-:W-:Y:S02]  /*ce40*/  FSEL R153, R34, -INF , !P4 ;  /* 0xff80000022997808 */ /* 0x000fe40006000000 */
[----:B------:R-:W-:Y:S01]  /*ce50*/  ISETP.LT.OR P0, PT, R5, 0x3a, P0 ;  /* 0x0000003a0500780c */ /* 0x000fe20000701670 */
[----:B------:R-:W-:Y:S01]  /*ce60*/  LDSM.16.MT88.4 R28, [R134+UR4+0x100] ;  /* 0x00010004861c783b */ /* 0x000fe20008004200 */
        /* <DEDUP_REMOVED lines=13> */
[----:B------:R-:W-:Y:S05]  /*cf40*/  FSEL R161, R161, RZ, P0 ;  /* 0x000000ffa1a17208 */ /* 0x000fea0000000000 */
[--C-:B------:R-:W-:Y:S02]  /*cf50*/  FFMA.FTZ R145, R0, c[0x0][0x2d0], -R161.reuse ;  /* 0x0000b40000917a23 */ /* 0x100fe400000108a1 */
[--C-:B------:R-:W-:Y:S02]  /*cf60*/  FFMA.FTZ R149, R4, c[0x0][0x2d0], -R161.reuse ;  /* 0x0000b40004957a23 */ /* 0x100fe400000108a1 */
[----:B------:R-:W-:Y:S01]  /*cf70*/  FADD.FTZ R4, -R5, R132 ;  /* 0x0000008405047221 */ /* 0x000fe20000010100 */
[----:B------:R-:W-:Y:S01]  /*cf80*/  MOV R132, R2 ;  /* 0x0000000200847202 */ /* 0x000fe20000000f00 */
[--C-:B------:R-:W-:Y:S01]  /*cf90*/  FFMA.FTZ R150, R143, c[0x0][0x2d0], -R161.reuse ;  /* 0x0000b4008f967a23 */ /* 0x100fe200000108a1 */
[----:B--2---:R-:W-:Y:S01]  /*cfa0*/  FMNMX.FTZ R0, R13, R10, !PT ;  /* 0x0000000a0d007209 */ /* 0x004fe20007810000 */
[----:B------:R-:W-:Y:S01]  /*cfb0*/  FMUL.FTZ R12, R4, c[0x0][0x2d0] ;  /* 0x0000b400040c7a20 */ /* 0x000fe20000410000 */
[----:B------:R-:W-:Y:S01]  /*cfc0*/  MUFU.EX2 R149, R149 ;  /* 0x0000009500957308 */ /* 0x000fe20000000800 */
[--C-:B------:R-:W-:Y:S01]  /*cfd0*/  FFMA.FTZ R144, R8, c[0x0][0x2d0], -R161.reuse ;  /* 0x0000b40008907a23 */ /* 0x100fe200000108a1 */
[C---:B------:R-:W-:Y:S01]  /*cfe0*/  FSETP.NEU.FTZ.AND P0, PT, R0.reuse, -INF , PT ;  /* 0xff8000000000780b */ /* 0x040fe20003f1d000 */
[----:B------:R-:W-:Y:S02]  /*cff0*/  FMUL.FTZ R152, R0, c[0x0][0x2d0] ;  /* 0x0000b40000987a20 */ /* 0x000fe40000410000 */
[--C-:B------:R-:W-:Y:S01]  /*d000*/  FFMA.FTZ R156, R142, c[0x0][0x2d0], -R161.reuse ;  /* 0x0000b4008e9c7a23 */ /* 0x100fe200000108a1 */
[----:B------:R-:W-:Y:S01]  /*d010*/  FSEL R4, R0, RZ, P0 ;  /* 0x000000ff00047208 */ /* 0x000fe20000000000 */
[--C-:B------:R-:W-:Y:S01]  /*d020*/  FFMA.FTZ R163, R140, c[0x0][0x2d0], -R161.reuse ;  /* 0x0000b4008ca37a23 */ /* 0x100fe200000108a1 */
[----:B------:R-:W-:Y:S01]  /*d030*/  FSEL R152, R152, RZ, P0 ;  /* 0x000000ff98987208 */ /* 0x000fe20000000000 */
[----:B------:R-:W-:Y:S01]  /*d040*/  FFMA.FTZ R162, R138, c[0x0][0x2d0], -R161 ;  /* 0x0000b4008aa27a23 */ /* 0x000fe200000108a1 */
[----:B------:R-:W1:Y:S01]  /*d050*/  MUFU.EX2 R12, R12 ;  /* 0x0000000c000c7308 */ /* 0x000e620000000800 */
[----:B------:R-:W-:Y:S01]  /*d060*/  FADD.FTZ R4, -R4, R3 ;  /* 0x0000000304047221 */ /* 0x000fe20000010100 */
[----:B------:R-:W-:Y:S01]  /*d070*/  PLOP3.LUT P0, PT, PT, PT, UP1, 0x80, 0x0 ;  /* 0x000000000000781c */ /* 0x000fe20003f0f018 */
[--C-:B------:R-:W-:Y:S02]  /*d080*/  FFMA.FTZ R148, R6, c[0x0][0x2d0], -R152.reuse ;  /* 0x0000b40006947a23 */ /* 0x100fe40000010898 */
[--C-:B------:R-:W-:Y:S02]  /*d090*/  FFMA.FTZ R147, R9, c[0x0][0x2d0], -R152.reuse ;  /* 0x0000b40009937a23 */ /* 0x100fe40000010898 */
[--C-:B------:R-:W-:Y:S02]  /*d0a0*/  FFMA.FTZ R15, R7, c[0x0][0x2d0], -R152.reuse ;  /* 0x0000b400070f7a23 */ /* 0x100fe40000010898 */
[--C-:B------:R-:W-:Y:S01]  /*d0b0*/  FFMA.FTZ R146, R11, c[0x0][0x2d0], -R152.reuse ;  /* 0x0000b4000b927a23 */ /* 0x100fe20000010898 */
[----:B------:R-:W-:Y:S01]  /*d0c0*/  MUFU.EX2 R144, R144 ;  /* 0x0000009000907308 */ /* 0x000fe20000000800 */
[----:B------:R-:W-:Y:S01]  /*d0d0*/  FMUL.FTZ R3, R4, c[0x0][0x2d0] ;  /* 0x0000b40004037a20 */ /* 0x000fe20000410000 */
[----:B------:R-:W-:Y:S01]  /*d0e0*/  IADD3 R4, R135, UR4, RZ ;  /* 0x0000000487047c10 */ /* 0x000fe2000fffe0ff */
[--C-:B------:R-:W-:Y:S02]  /*d0f0*/  FFMA.FTZ R165, R136, c[0x0][0x2d0], -R161.reuse ;  /* 0x0000b40088a57a23 */ /* 0x100fe400000108a1 */
[--C-:B------:R-:W-:Y:S01]  /*d100*/  FFMA.FTZ R164, R141, c[0x0][0x2d0], -R152.reuse ;  /* 0x0000b4008da47a23 */ /* 0x100fe20000010898 */
[----:B------:R-:W-:Y:S01]  /*d110*/  IADD3 R13, R183, R4, RZ ;  /* 0x00000004b70d7210 */ /* 0x000fe20007ffe0ff */
[----:B------:R-:W-:Y:S01]  /*d120*/  LDSM.16.MT88.4 R140, [R134+UR4+0x2900] ;  /* 0x00290004868c783b */ /* 0x000fe20008004200 */
[--C-:B------:R-:W-:Y:S02]  /*d130*/  FFMA.FTZ R167, R139, c[0x0][0x2d0], -R152.reuse ;  /* 0x0000b4008ba77a23 */ /* 0x100fe40000010898 */
[----:B------:R-:W2:Y:S01]  /*d140*/  MUFU.EX2 R3, R3 ;  /* 0x0000000300037308 */ /* 0x000ea20000000800 */
[--C-:B------:R-:W-:Y:S02]  /*d150*/  FFMA.FTZ R166, R33, c[0x0][0x2d0], -R152.reuse ;  /* 0x0000b40021a67a23 */ /* 0x100fe40000010898 */
[----:B------:R-:W-:Y:S02]  /*d160*/  FFMA.FTZ R169, R137, c[0x0][0x2d0], -R152 ;  /* 0x0000b40089a97a23 */ /* 0x000fe40000010898 */
[----:B------:R-:W3:Y:S01]  /*d170*/  LDSM.16.MT88.4 R24, [R13+0x100] ;  /* 0x000100000d18783b */ /* 0x000ee20000004200 */
[C---:B-1----:R-:W-:Y:S02]  /*d180*/  FMUL.FTZ R4, R12.reuse, R128 ;  /* 0x000000800c047220 */ /* 0x042fe40000410000 */
[C---:B------:R-:W-:Y:S02]  /*d190*/  FMUL.FTZ R5, R12.reuse, R129 ;  /* 0x000000810c057220 */ /* 0x040fe40000410000 */
[----:B------:R-:W1:Y:S01]  /*d1a0*/  MUFU.EX2 R150, R150 ;  /* 0x0000009600967308 */ /* 0x000e620000000800 */
[C---:B------:R-:W-:Y:S02]  /*d1b0*/  FMUL.FTZ R8, R12.reuse, R124 ;  /* 0x0000007c0c087220 */ /* 0x040fe40000410000 */
[C---:B------:R-:W-:Y:S01]  /*d1c0*/  FMUL.FTZ R9, R12.reuse, R125 ;  /* 0x0000007d0c097220 */ /* 0x040fe20000410000 */
[----:B------:R-:W-:Y:S01]  /*d1d0*/  LDSM.16.MT88.4 R32, [R13+0x900] ;  /* 0x000900000d20783b */ /* 0x000fe20000004200 */
[C---:B------:R-:W-:Y:S02]  /*d1e0*/  FMUL.FTZ R100, R12.reuse, R100 ;  /* 0x000000640c647220 */ /* 0x040fe40000410000 */
[C---:B------:R-:W-:Y:S02]  /*d1f0*/  FMUL.FTZ R101, R12.reuse, R101 ;  /* 0x000000650c657220 */ /* 0x040fe40000410000 */
[C---:B------:R-:W-:Y:S01]  /*d200*/  FMUL.FTZ R104, R12.reuse, R104 ;  /* 0x000000680c687220 */ /* 0x040fe20000410000 */
[----:B------:R-:W4:Y:S01]  /*d210*/  MUFU.EX2 R145, R145 ;  /* 0x0000009100917308 */ /* 0x000f220000000800 */
[C---:B------:R-:W-:Y:S01]  /*d220*/  FMUL.FTZ R105, R12.reuse, R105 ;  /* 0x000000690c697220 */ /* 0x040fe20000410000 */
[----:B------:R-:W-:Y:S01]  /*d230*/  LDSM.16.MT88.4 R136, [R13+0x2900] ;  /* 0x002900000d88783b */ /* 0x000fe20000004200 */
[C---:B------:R-:W-:Y:S02]  /*d240*/  FMUL.FTZ R108, R12.reuse, R108 ;  /* 0x0000006c0c6c7220 */ /* 0x040fe40000410000 */
[C---:B--2---:R-:W-:Y:S02]  /*d250*/  FMUL.FTZ R6, R3.reuse, R130 ;  /* 0x0000008203067220 */ /* 0x044fe40000410000 */
[C---:B------:R-:W-:Y:S02]  /*d260*/  FMUL.FTZ R7, R3.reuse, R131 ;  /* 0x0000008303077220 */ /* 0x040fe40000410000 */
[C---:B------:R-:W-:Y:S01]  /*d270*/  FMUL.FTZ R10, R3.reuse, R126 ;  /* 0x0000007e030a7220 */ /* 0x040fe20000410000 */
[----:B------:R-:W-:Y:S01]  /*d280*/  MUFU.EX2 R146, R146 ;  /* 0x0000009200927308 */ /* 0x000fe20000000800 */
[C---:B------:R-:W-:Y:S01]  /*d290*/  FMUL.FTZ R11, R3.reuse, R127 ;  /* 0x0000007f030b7220 */ /* 0x040fe20000410000 */
[----:B------:R-:W-:Y:S01]  /*d2a0*/  LDSM.16.MT88.4 R128, [R135+UR4+0x2900] ;  /* 0x002900048780783b */ /* 0x000fe20008004200 */
[----:B------:R-:W-:Y:S01]  /*d2b0*/  FMUL.FTZ R102, R3, R102 ;  /* 0x0000006603667220 */ /* 0x000fe20000410000 */
[----:B-1----:R-:W-:Y:S01]  /*d2c0*/  F2FP.BF16.PACK_AB R16, R149, R150 ;  /* 0x000000969510723e */ /* 0x002fe200000010ff */
[C---:B------:R-:W-:Y:S02]  /*d2d0*/  FMUL.FTZ R103, R3.reuse, R103 ;  /* 0x0000006703677220 */ /* 0x040fe40000410000 */
[C---:B------:R-:W-:Y:S02]  /*d2e0*/  FMUL.FTZ R106, R3.reuse, R106 ;  /* 0x0000006a036a7220 */ /* 0x040fe40000410000 */
[C---:B------:R-:W-:Y:S01]  /*d2f0*/  FMUL.FTZ R107, R3.reuse, R107 ;  /* 0x0000006b036b7220 */ /* 0x040fe20000410000 */
[----:B------:R-:W-:Y:S01]  /*d300*/  MUFU.EX2 R148, R148 ;  /* 0x0000009400947308 */ /* 0x000fe20000000800 */
[C---:B------:R-:W-:Y:S02]  /*d310*/  FMUL.FTZ R109, R12.reuse, R109 ;  /* 0x0000006d0c6d7220 */ /* 0x040fe40000410000 */
[----:B------:R-:W-:Y:S01]  /*d320*/  FMUL.FTZ R110, R3, R110 ;  /* 0x0000006e036e7220 */ /* 0x000fe20000410000 */
[----:B----4-:R-:W-:Y:S01]  /*d330*/  F2FP.BF16.PACK_AB R18, R145, R144 ;  /* 0x000000909112723e */ /* 0x010fe200000010ff */
[C---:B------:R-:W-:Y:S02]  /*d340*/  FMUL.FTZ R111, R3.reuse, R111 ;  /* 0x0000006f036f7220 */ /* 0x040fe40000410000 */
[C---:B------:R-:W-:Y:S02]  /*d350*/  FMUL.FTZ R112, R12.reuse, R112 ;  /* 0x000000700c707220 */ /* 0x040fe40000410000 */
[C---:B------:R-:W-:Y:S01]  /*d360*/  FMUL.FTZ R114, R3.reuse, R114 ;  /* 0x0000007203727220 */ /* 0x040fe20000410000 */
[----:B------:R-:W1:Y:S01]  /*d370*/  MUFU.EX2 R147, R147 ;  /* 0x0000009300937308 */ /* 0x000e620000000800 */
[C---:B------:R-:W-:Y:S02]  /*d380*/  FMUL.FTZ R113, R12.reuse, R113 ;  /* 0x000000710c717220 */ /* 0x040fe40000410000 */
[C---:B------:R-:W-:Y:S02]  /*d390*/  FMUL.FTZ R115, R3.reuse, R115 ;  /* 0x0000007303737220 */ /* 0x040fe40000410000 */
[C---:B------:R-:W-:Y:S02]  /*d3a0*/  FMUL.FTZ R116, R12.reuse, R116 ;  /* 0x000000740c747220 */ /* 0x040fe40000410000 */
[C---:B------:R-:W-:Y:S02]  /*d3b0*/  FMUL.FTZ R118, R3.reuse, R118 ;  /* 0x0000007603767220 */ /* 0x040fe40000410000 */
[C---:B------:R-:W-:Y:S01]  /*d3c0*/  FMUL.FTZ R117, R12.reuse, R117 ;  /* 0x000000750c757220 */ /* 0x040fe20000410000 */
[----:B------:R-:W2:Y:S01]  /*d3d0*/  MUFU.EX2 R15, R15 ;  /* 0x0000000f000f7308 */ /* 0x000ea20000000800 */
[C---:B------:R-:W-:Y:S02]  /*d3e0*/  FMUL.FTZ R119, R3.reuse, R119 ;  /* 0x0000007703777220 */ /* 0x040fe40000410000 */
[C---:B------:R-:W-:Y:S02]  /*d3f0*/  FMUL.FTZ R120, R12.reuse, R120 ;  /* 0x000000780c787220 */ /* 0x040fe40000410000 */
[C---:B------:R-:W-:Y:S02]  /*d400*/  FMUL.FTZ R122, R3.reuse, R122 ;  /* 0x0000007a037a7220 */ /* 0x040fe40000410000 */
[C---:B------:R-:W-:Y:S02]  /*d410*/  FMUL.FTZ R121, R12.reuse, R121 ;  /* 0x000000790c797220 */ /* 0x040fe40000410000 */
[C---:B------:R-:W-:Y:S01]  /*d420*/  FMUL.FTZ R123, R3.reuse, R123 ;  /* 0x0000007b037b7220 */ /* 0x040fe20000410000 */
[----:B------:R-:W-:Y:S01]  /*d430*/  MUFU.EX2 R164, R164 ;  /* 0x000000a400a47308 */ /* 0x000fe20000000800 */
[C---:B------:R-:W-:Y:S02]  /*d440*/  FMUL.FTZ R36, R12.reuse, R36 ;  /* 0x000000240c247220 */ /* 0x040fe40000410000 */
        /* <DEDUP_REMOVED lines=8> */
[----:B--2---:R-:W-:Y:S01]  /*d4d0*/  F2FP.BF16.PACK_AB R19, R146, R15 ;  /* 0x0000000f9213723e */ /* 0x004fe200000010ff */
[C---:B------:R-:W-:Y:S02]  /*d4e0*/  FMUL.FTZ R43, R3.reuse, R43 ;  /* 0x0000002b032b7220 */ /* 0x040fe40000410000 */
[C---:B------:R-:W-:Y:S02]  /*d4f0*/  FMUL.FTZ R44, R12.reuse, R44 ;  /* 0x0000002c0c2c7220 */ /* 0x040fe40000410000 */
[----:B------:R-:W-:Y:S01]  /*d500*/  FMUL.FTZ R46, R3, R46 ;  /* 0x0000002e032e7220 */ /* 0x000fe20000410000 */
[----:B------:R-:W1:Y:S01]  /*d510*/  MUFU.EX2 R163, R163 ;  /* 0x000000a300a37308 */ /* 0x000e620000000800 */
[C---:B------:R-:W-:Y:S05]  /*d520*/  HMMA.16816.F32.BF16 R4, R16.reuse, R20, R4 ;  /* 0x000000141004723c */ /* 0x040fea0000041804 */
[----:B------:R-:W-:Y:S02]  /*d530*/  FMUL.FTZ R45, R12, R45 ;  /* 0x0000002d0c2d7220 */ /* 0x000fe40000410000 */
[----:B------:R-:W-:Y:S01]  /*d540*/  IADD3 R20, R134, UR4, RZ ;  /* 0x0000000486147c10 */ /* 0x000fe2000fffe0ff */
[C---:B------:R-:W-:Y:S01]  /*d550*/  HMMA.16816.F32.BF16 R8, R16.reuse, R22, R8 ;  /* 0x000000161008723c */ /* 0x040fe20000041808 */
[----:B------:R-:W-:Y:S03]  /*d560*/  MUFU.EX2 R162, R162 ;  /* 0x000000a200a27308 */ /* 0x000fe60000000800 */
[----:B------:R-:W-:Y:S01]  /*d570*/  IADD3 R14, R183, R20, RZ ;  /* 0x00000014b70e7210 */ /* 0x000fe20007ffe0ff */
[C---:B------:R-:W-:Y:S02]  /*d580*/  FMUL.FTZ R47, R3.reuse, R47 ;  /* 0x0000002f032f7220 */ /* 0x040fe40000410000 */
[C---:B------:R-:W-:Y:S01]  /*d590*/  FMUL.FTZ R48, R12.reuse, R48 ;  /* 0x000000300c307220 */ /* 0x040fe20000410000 */
[C---:B---3--:R-:W-:Y:S01]  /*d5a0*/  HMMA.16816.F32.BF16 R100, R16.reuse, R24, R100 ;  /* 0x000000181064723c */ /* 0x048fe20000041864 */
[----:B------:R-:W2:Y:S02]  /*d5b0*/  LDSM.16.MT88.4 R20, [R14+0x100] ;  /* 0x000100000e14783b */ /* 0x000ea40000004200 */
[----:B------:R-:W3:Y:S01]  /*d5c0*/  MUFU.EX2 R165, R165 ;  /* 0x000000a500a57308 */ /* 0x000ee20000000800 */
[C---:B------:R-:W-:Y:S02]  /*d5d0*/  FMUL.FTZ R50, R3.reuse, R50 ;  /* 0x0000003203327220 */ /* 0x040fe40000410000 */
[C---:B------:R-:W-:Y:S02]  /*d5e0*/  FMUL.FTZ R49, R12.reuse, R49 ;  /* 0x000000310c317220 */ /* 0x040fe40000410000 */
[C---:B------:R-:W-:Y:S01]  /*d5f0*/  HMMA.16816.F32.BF16 R104, R16.reuse, R26, R104 ;  /* 0x0000001a1068723c */ /* 0x040fe20000041868 */
[----:B------:R-:W4:Y:S03]  /*d600*/  LDSM.16.MT88.4 R24, [R135+UR4+0x2100] ;  /* 0x002100048718783b */ /* 0x000f260008004200 */
[C---:B------:R-:W-:Y:S01]  /*d610*/  FMUL.FTZ R51, R3.reuse, R51 ;  /* 0x0000003303337220 */ /* 0x040fe20000410000 */
[----:B------:R-:W5:Y:S01]  /*d620*/  MUFU.EX2 R167, R167 ;  /* 0x000000a700a77308 */ /* 0x000f620000000800 */
[C---:B------:R-:W-:Y:S02]  /*d630*/  FMUL.FTZ R52, R12.reuse, R52 ;  /* 0x000000340c347220 */ /* 0x040fe40000410000 */
[C---:B------:R-:W-:Y:S01]  /*d640*/  HMMA.16816.F32.BF16 R108, R16.reuse, R28, R108 ;  /* 0x0000001c106c723c */ /* 0x040fe2000004186c */
[----:B------:R-:W-:Y:S03]  /*d650*/  LDSM.16.MT88.4 R124, [R14+0x900] ;  /* 0x000900000e7c783b */ /* 0x000fe60000004200 */
[C---:B------:R-:W-:Y:S02]  /*d660*/  FMUL.FTZ R54, R3.reuse, R54 ;  /* 0x0000003603367220 */ /* 0x040fe40000410000 */
[C---:B------:R-:W-:Y:S01]  /*d670*/  FMUL.FTZ R53, R12.reuse, R53 ;  /* 0x000000350c357220 */ /* 0x040fe20000410000 */
[----:B------:R-:W-:Y:S01]  /*d680*/  MUFU.EX2 R166, R166 ;  /* 0x000000a600a67308 */ /* 0x000fe20000000800 */
[C---:B------:R-:W-:Y:S01]  /*d690*/  HMMA.16816.F32.BF16 R112, R16.reuse, R30, R112 ;  /* 0x0000001e1070723c */ /* 0x040fe20000041870 */
[----:B------:R-:W1:Y:S03]  /*d6a0*/  LDSM.16.MT88.4 R28, [R13+0x2100] ;  /* 0x002100000d1c783b */ /* 0x000e660000004200 */
[C---:B------:R-:W-:Y:S02]  /*d6b0*/  FMUL.FTZ R55, R3.reuse, R55 ;  /* 0x0000003703377220 */ /* 0x040fe40000410000 */
[C---:B------:R-:W-:Y:S02]  /*d6c0*/  FMUL.FTZ R56, R12.reuse, R56 ;  /* 0x000000380c387220 */ /* 0x040fe40000410000 */
[C---:B------:R-:W-:Y:S01]  /*d6d0*/  FMUL.FTZ R58, R3.reuse, R58 ;  /* 0x0000003a033a7220 */ /* 0x040fe20000410000 */
[----:B------:R-:W1:Y:S03]  /*d6e0*/  MUFU.EX2 R169, R169 ;  /* 0x000000a900a97308 */ /* 0x000e660000000800 */
[C---:B------:R-:W-:Y:S02]  /*d6f0*/  FMUL.FTZ R57, R12.reuse, R57 ;  /* 0x000000390c397220 */ /* 0x040fe40000410000 */
[C---:B------:R-:W-:Y:S02]  /*d700*/  FMUL.FTZ R59, R3.reuse, R59 ;  /* 0x0000003b033b7220 */ /* 0x040fe40000410000 */
[C---:B------:R-:W-:Y:S01]  /*d710*/  FMUL.FTZ R60, R12.reuse, R60 ;  /* 0x0000003c0c3c7220 */ /* 0x040fe20000410000 */
[C---:B--2---:R-:W-:Y:S03]  /*d720*/  HMMA.16816.F32.BF16 R116, R16.reuse, R20, R116 ;  /* 0x000000141074723c */ /* 0x044fe60000041874 */
[C---:B------:R-:W-:Y:S02]  /*d730*/  FMUL.FTZ R62, R3.reuse, R62 ;  /* 0x0000003e033e7220 */ /* 0x040fe40000410000 */
[C---:B------:R-:W-:Y:S02]  /*d740*/  FMUL.FTZ R61, R12.reuse, R61 ;  /* 0x0000003d0c3d7220 */ /* 0x040fe40000410000 */
[C---:B------:R-:W-:Y:S01]  /*d750*/  FMUL.FTZ R63, R3.reuse, R63 ;  /* 0x0000003f033f7220 */ /* 0x040fe20000410000 */
[C---:B------:R-:W-:Y:S01]  /*d760*/  HMMA.16816.F32.BF16 R120, R16.reuse, R22, R120 ;  /* 0x000000161078723c */ /* 0x040fe20000041878 */
[----:B------:R-:W2:Y:S03]  /*d770*/  LDSM.16.MT88.4 R20, [R134+UR4+0x2100] ;  /* 0x002100048614783b */ /* 0x000ea60008004200 */
        /* <DEDUP_REMOVED lines=9> */
[C---:B-1----:R-:W-:Y:S04]  /*d810*/  HMMA.16816.F32.BF16 R44, R16.reuse, R28, R44 ;  /* 0x0000001c102c723c */ /* 0x042fe8000004182c */
[C---:B------:R-:W-:Y:S02]  /*d820*/  FMUL.FTZ R69, R12.reuse, R69 ;  /* 0x000000450c457220 */ /* 0x040fe40000410000 */
[C---:B------:R-:W-:Y:S02]  /*d830*/  FMUL.FTZ R71, R3.reuse, R71 ;  /* 0x0000004703477220 */ /* 0x040fe40000410000 */
[C---:B------:R-:W-:Y:S01]  /*d840*/  HMMA.16816.F32.BF16 R48, R16.reuse, R30, R48 ;  /* 0x0000001e1030723c */ /* 0x040fe20000041830 */
[----:B------:R-:W1:Y:S03]  /*d850*/  LDSM.16.MT88.4 R28, [R135+UR4+0x4100] ;  /* 0x00410004871c783b */ /* 0x000e660008004200 */
        /* <DEDUP_REMOVED lines=8> */
[----:B------:R-:W2:Y:S03]  /*d8e0*/  LDSM.16.MT88.4 R20, [R13+0x4100] ;  /* 0x004100000d14783b */ /* 0x000ea60000004200 */
        /* <DEDUP_REMOVED lines=35> */
[----:B------:R-:W-:Y:S04]  /*db20*/  FFMA.FTZ R150, R12, R201, R150 ;  /* 0x000000c90c967223 */ /* 0x000fe80000010096 */
[----:B------:R-:W-:Y:S01]  /*db30*/  FFMA.FTZ R148, R3, R202, R148 ;  /* 0x000000ca03947223 */ /* 0x000fe20000010094 */
[----:B------:R-:W-:Y:S01]  /*db40*/  HMMA.16816.F32.BF16 R96, R16, R30, R96 ;  /* 0x0000001e1060723c */ /* 0x000fe20000041860 */
[----:B------:R-:W-:Y:S02]  /*db50*/  LDSM.16.MT88.4 R28, [R13+0x4900] ;  /* 0x004900000d1c783b */ /* 0x000fe40000004200 */
[--C-:B------:R-:W-:Y:S02]  /*db60*/  FFMA.FTZ R174, R174, c[0x0][0x2d0], -R161.reuse ;  /* 0x0000b400aeae7a23 */ /* 0x100fe400000108a1 */
[--C-:B------:R-:W-:Y:S02]  /*db70*/  FFMA.FTZ R179, R172, c[0x0][0x2d0], -R161.reuse ;  /* 0x0000b400acb37a23 */ /* 0x100fe400000108a1 */
[----:B------:R-:W-:Y:S01]  /*db80*/  F2FP.BF16.PACK_AB R16, R163, R156 ;  /* 0x0000009ca310723e */ /* 0x000fe200000010ff */
[--C-:B------:R-:W-:Y:S01]  /*db90*/  FFMA.FTZ R170, R170, c[0x0][0x2d0], -R161.reuse ;  /* 0x0000b400aaaa7a23 */ /* 0x100fe200000108a1 */
[----:B---3--:R-:W-:Y:S01]  /*dba0*/  F2FP.BF16.PACK_AB R18, R165, R162 ;  /* 0x000000a2a512723e */ /* 0x008fe200000010ff */
[----:B------:R-:W-:Y:S02]  /*dbb0*/  MUFU.EX2 R174, R174 ;  /* 0x000000ae00ae7308 */ /* 0x000fe40000000800 */
[----:B-----5:R-:W-:Y:S01]  /*dbc0*/  F2FP.BF16.PACK_AB R17, R167, R164 ;  /* 0x000000a4a711723e */ /* 0x020fe200000010ff */
[--C-:B------:R-:W-:Y:S01]  /*dbd0*/  FFMA.FTZ R187, R168, c[0x0][0x2d0], -R161.reuse ;  /* 0x0000b400a8bb7a23 */ /* 0x100fe200000108a1 */
[----:B------:R-:W-:Y:S01]  /*dbe0*/  F2FP.BF16.PACK_AB R19, R169, R166 ;  /* 0x000000a6a913723e */ /* 0x000fe200000010ff */
[--C-:B------:R-:W-:Y:S02]  /*dbf0*/  FFMA.FTZ R168, R177, c[0x0][0x2d0], -R152.reuse ;  /* 0x0000b400b1a87a23 */ /* 0x100fe40000010898 */
[--C-:B------:R-:W-:Y:S02]  /*dc00*/  FFMA.FTZ R175, R175, c[0x0][0x2d0], -R152.reuse ;  /* 0x0000b400afaf7a23 */ /* 0x100fe40000010898 */
[--C-:B------:R-:W-:Y:S01]  /*dc10*/  FFMA.FTZ R172, R173, c[0x0][0x2d0], -R152.reuse ;  /* 0x0000b400adac7a23 */ /* 0x100fe20000010898 */
[----:B------:R-:W1:Y:S01]  /*dc20*/  MUFU.EX2 R179, R179 ;  /* 0x000000b300b37308 */ /* 0x000e620000000800 */
[C---:B--2---:R-:W-:Y:S03]  /*dc30*/  HMMA.16816.F32.BF16 R4, R16.reuse, R20, R4 ;  /* 0x000000141004723c */ /* 0x044fe60000041804 */
[--C-:B------:R-:W-:Y:S02]  /*dc40*/  FFMA.FTZ R171, R171, c[0x0][0x2d0], -R152.reuse ;  /* 0x0000b400abab7a23 */ /* 0x100fe40000010898 */
[--C-:B------:R-:W-:Y:S02]  /*dc50*/  FFMA.FTZ R160, R160, c[0x0][0x2d0], -R161.reuse ;  /* 0x0000b400a0a07a23 */ /* 0x100fe400000108a1 */
[--C-:B------:R-:W-:Y:S01]  /*dc60*/  FFMA.FTZ R159, R159, c[0x0][0x2d0], -R161.reuse ;  /* 0x0000b4009f9f7a23 */ /* 0x100fe200000108a1 */
[C---:B------:R-:W-:Y:S01]  /*dc70*/  HMMA.16816.F32.BF16 R8, R16.reuse, R22, R8 ;  /* 0x000000161008723c */ /* 0x040fe20000041808 */
[----:B------:R-:W2:Y:S01]  /*dc80*/  LDSM.16.MT88.4 R20, [R14+0x2900] ;  /* 0x002900000e14783b */ /* 0x000ea20000004200 */
[----:B------:R-:W-:Y:S02]  /*dc90*/  MUFU.EX2 R170, R170 ;  /* 0x000000aa00aa7308 */ /* 0x000fe40000000800 */
[--C-:B------:R-:W-:Y:S02]  /*dca0*/  FFMA.FTZ R158, R158, c[0x0][0x2d0], -R161.reuse ;  /* 0x0000b4009e9e7a23 */ /* 0x100fe400000108a1 */
[----:B------:R-:W-:Y:S02]  /*dcb0*/  FFMA.FTZ R161, R154, c[0x0][0x2d0], -R161 ;  /* 0x0000b4009aa17a23 */ /* 0x000fe400000108a1 */
[C---:B------:R-:W-:Y:S04]  /*dcc0*/  HMMA.16816.F32.BF16 R100, R16.reuse, R32, R100 ;  /* 0x000000201064723c */ /* 0x040fe80000041864 */
[----:B------:R-:W3:Y:S01]  /*dcd0*/  MUFU.EX2 R187, R187 ;  /* 0x000000bb00bb7308 */ /* 0x000ee20000000800 */
[--C-:B------:R-:W-:Y:S02]  /*dce0*/  FFMA.FTZ R154, R157, c[0x0][0x2d0], -R152.reuse ;  /* 0x0000b4009d9a7a23 */ /* 0x100fe40000010898 */
[--C-:B------:R-:W-:Y:S01]  /*dcf0*/  FFMA.FTZ R155, R155, c[0x0][0x2d0], -R152.reuse ;  /* 0x0000b4009b9b7a23 */ /* 0x100fe20000010898 */
[C---:B------:R-:W-:Y:S01]  /*dd00*/  HMMA.16816.F32.BF16 R104, R16.reuse, R34, R104 ;  /* 0x000000221068723c */ /* 0x040fe20000041868 */
[----:B------:R-:W-:Y:S03]  /*dd10*/  LDSM.16.MT88.4 R32, [R134+UR4+0x4900] ;  /* 0x004900048620783b */ /* 0x000fe60008004200 */
[--C-:B------:R-:W-:Y:S02]  /*dd20*/  FFMA.FTZ R153, R153, c[0x0][0x2d0], -R152.reuse ;  /* 0x0000b40099997a23 */ /* 0x100fe40000010898 */
[----:B------:R-:W-:Y:S01]  /*dd30*/  MUFU.EX2 R168, R168 ;  /* 0x000000a800a87308 */ /* 0x000fe20000000800 */
[----:B------:R-:W-:Y:S01]  /*dd40*/  FFMA.FTZ R152, R151, c[0x0][0x2d0], -R152 ;  /* 0x0000b40097987a23 */ /* 0x000fe20000010898 */
[C---:B----4-:R-:W-:Y:S04]  /*dd50*/  HMMA.16816.F32.BF16 R108, R16.reuse, R24, R108 ;  /* 0x00000018106c723c */ /* 0x050fe8000004186c */
[----:B------:R-:W-:Y:S02]  /*dd60*/  FADD.FTZ R148, R147, R148 ;  /* 0x0000009493947221 */ /* 0x000fe40000010000 */
[----:B------:R-:W-:Y:S02]  /*dd70*/  FADD.FTZ R149, R149, R150 ;  /* 0x0000009695957221 */ /* 0x000fe40000010000 */
[C---:B------:R-:W-:Y:S01]  /*dd80*/  HMMA.16816.F32.BF16 R112, R16.reuse, R26, R112 ;  /* 0x0000001a1070723c */ /* 0x040fe20000041870 */
[----:B------:R-:W4:Y:S01]  /*dd90*/  LDSM.16.MT88.4 R24, [R135+UR4+0x4900] ;  /* 0x004900048718783b */ /* 0x000f220008004200 */
[----:B------:R-:W5:Y:S02]  /*dda0*/  MUFU.EX2 R175, R175 ;  /* 0x000000af00af7308 */ /* 0x000f640000000800 */
[----:B------:R-:W-:Y:S02]  /*ddb0*/  FADD.FTZ R15, R15, R148 ;  /* 0x000000940f0f7221 */ /* 0x000fe40000010000 */
[----:B------:R-:W-:Y:S02]  /*ddc0*/  FADD.FTZ R144, R144, R149 ;  /* 0x0000009590907221 */ /* 0x000fe40000010000 */
[C---:B------:R-:W-:Y:S04]  /*ddd0*/  HMMA.16816.F32.BF16 R116, R16.reuse, R124, R116 ;  /* 0x0000007c1074723c */ /* 0x040fe80000041874 */
[----:B------:R-:W-:Y:S01]  /*dde0*/  FADD.FTZ R15, R146, R15 ;  /* 0x0000000f920f7221 */ /* 0x000fe20000010000 */
[----:B------:R-:W-:Y:S01]  /*ddf0*/  MUFU.EX2 R172, R172 ;  /* 0x000000ac00ac7308 */ /* 0x000fe20000000800 */
[----:B------:R-:W-:Y:S02]  /*de00*/  FADD.FTZ R145, R145, R144 ;  /* 0x0000009091917221 */ /* 0x000fe40000010000 */
[C---:B------:R-:W-:Y:S01]  /*de10*/  HMMA.16816.F32.BF16 R120, R16.reuse, R126, R120 ;  /* 0x0000007e1078723c */ /* 0x040fe20000041878 */
[----:B------:R-:W-:Y:S03]  /*de20*/  LDSM.16.MT88.4 R124, [R13+0x1100] ;  /* 0x001100000d7c783b */ /* 0x000fe60000004200 */
[----:B------:R-:W-:Y:S02]  /*de30*/  FADD.FTZ R164, R164, R15 ;  /* 0x0000000fa4a47221 */ /* 0x000fe40000010000 */
[----:B------:R-:W-:Y:S01]  /*de40*/  FADD.FTZ R156, R156, R145 ;  /* 0x000000919c9c7221 */ /* 0x000fe20000010000 */
[----:B------:R-:W1:Y:S01]  /*de50*/  MUFU.EX2 R171, R171 ;  /* 0x000000ab00ab7308 */ /* 0x000e620000000800 */
[C---:B------:R-:W-:Y:S04]  /*de60*/  HMMA.16816.F32.BF16 R36, R16.reuse, R128, R36 ;  /* 0x000000801024723c */ /* 0x040fe80000041824 */
[----:B------:R-:W-:Y:S02]  /*de70*/  FADD.FTZ R163, R163, R156 ;  /* 0x0000009ca3a37221 */ /* 0x000fe40000010000 */
[----:B------:R-:W-:Y:S02]  /*de80*/  FADD.FTZ R167, R167, R164 ;  /* 0x000000a4a7a77221 */ /* 0x000fe40000010000 */
[C---:B------:R-:W-:Y:S01]  /*de90*/  HMMA.16816.F32.BF16 R40, R16.reuse, R130, R40 ;  /* 0x000000821028723c */ /* 0x040fe20000041828 */
[----:B------:R-:W-:Y:S01]  /*dea0*/  LDSM.16.MT88.4 R128, [R14+0x1100] ;  /* 0x001100000e80783b */ /* 0x000fe20000004200 */
[----:B------:R-:W-:Y:S02]  /*deb0*/  MUFU.EX2 R160, R160 ;  /* 0x000000a000a07308 */ /* 0x000fe40000000800 */
[----:B------:R-:W-:Y:S02]  /*dec0*/  FADD.FTZ R162, R162, R163 ;  /* 0x000000a3a2a27221 */ /* 0x000fe40000010000 */
[----:B------:R-:W-:Y:S02]  /*ded0*/  FADD.FTZ R166, R166, R167 ;  /* 0x000000a7a6a67221 */ /* 0x000fe40000010000 */
[C---:B------:R-:W-:Y:S04]  /*dee0*/  HMMA.16816.F32.BF16 R44, R16.reuse, R136, R44 ;  /* 0x00000088102c723c */ /* 0x040fe8000004182c */
[----:B------:R-:W1:Y:S01]  /*def0*/  MUFU.EX2 R159, R159 ;  /* 0x0000009f009f7308 */ /* 0x000e620000000800 */
[----:B------:R-:W-:Y:S02]  /*df00*/  FADD.FTZ R165, R165, R162 ;  /* 0x000000a2a5a57221 */ /* 0x000fe40000010000 */
[----:B------:R-:W-:Y:S01]  /*df10*/  FADD.FTZ R169, R169, R166 ;  /* 0x000000a6a9a97221 */ /* 0x000fe20000010000 */
[C---:B------:R-:W-:Y:S01]  /*df20*/  HMMA.16816.F32.BF16 R48, R16.reuse, R138, R48 ;  /* 0x0000008a1030723c */ /* 0x040fe20000041830 */
[----:B------:R-:W-:Y:S05]  /*df30*/  LDSM.16.MT88.4 R136, [R134+UR4+0x1900] ;  /* 0x001900048688783b */ /* 0x000fea0008004200 */
[----:B------:R-:W-:Y:S02]  /*df40*/  MUFU.EX2 R158, R158 ;  /* 0x0000009e009e7308 */ /* 0x000fe40000000800 */
[C---:B------:R-:W-:Y:S08]  /*df50*/  HMMA.16816.F32.BF16 R52, R16.reuse, R140, R52 ;  /* 0x0000008c1034723c */ /* 0x040ff00000041834 */
[C---:B------:R-:W-:Y:S01]  /*df60*/  HMMA.16816.F32.BF16 R56, R16.reuse, R142, R56 ;  /* 0x0000008e1038723c */ /* 0x040fe20000041838 */
[----:B------:R-:W-:Y:S01]  /*df70*/  LDSM.16.MT88.4 R140, [R14+0x1900] ;  /* 0x001900000e8c783b */ /* 0x000fe20000004200 */
[----:B------:R-:W1:Y:S06]  /*df80*/  MUFU.EX2 R161, R161 ;  /* 0x000000a100a17308 */ /* 0x000e6c0000000800 */
[C---:B--2---:R-:W-:Y:S04]  /*df90*/  HMMA.16816.F32.BF16 R60, R16.reuse, R20, R60 ;  /* 0x00000014103c723c */ /* 0x044fe8000004183c */
[----:B------:R-:W-:Y:S04]  /*dfa0*/  MUFU.EX2 R154, R154 ;  /* 0x0000009a009a7308 */ /* 0x000fe80000000800 */
[C---:B------:R-:W-:Y:S01]  /*dfb0*/  HMMA.16816.F32.BF16 R64, R16.reuse, R22, R64 ;  /* 0x000000161040723c */ /* 0x040fe20000041840 */
[----:B------:R-:W2:Y:S05]  /*dfc0*/  LDSM.16.MT88.4 R20, [R14+0x4900] ;  /* 0x004900000e14783b */ /* 0x000eaa0000004200 */
[----:B------:R-:W1:Y:S02]  /*dfd0*/  MUFU.EX2 R155, R155 ;  /* 0x0000009b009b7308 */ /* 0x000e640000000800 */
[C---:B----4-:R-:W-:Y:S08]  /*dfe0*/  HMMA.16816.F32.BF16 R68, R16.reuse, R24, R68 ;  /* 0x000000181044723c */ /* 0x050ff00000041844 */
[C---:B------:R-:W-:Y:S01]  /*dff0*/  HMMA.16816.F32.BF16 R72, R16.reuse, R26, R72 ;  /* 0x0000001a1048723c */ /* 0x040fe20000041848 */
[----:B------:R-:W4:Y:S01]  /*e000*/  LDSM.16.MT88.4 R24, [R135+UR4+0x1100] ;  /* 0x001100048718783b */ /* 0x000f220008004200 */
[----:B------:R-:W-:Y:S06]  /*e010*/  MUFU.EX2 R153, R153 ;  /* 0x0000009900997308 */ /* 0x000fec0000000800 */
[C---:B------:R-:W-:Y:S04]  /*e020*/  HMMA.16816.F32.BF16 R76, R16.reuse, R28, R76 ;  /* 0x0000001c104c723c */ /* 0x040fe8000004184c */
[----:B------:R-:W1:Y:S04]  /*e030*/  MUFU.EX2 R152, R152 ;  /* 0x0000009800987308 */ /* 0x000e680000000800 */
        /* <DEDUP_REMOVED lines=8> */
[----:B-1----:R-:W-:Y:S01]  /*e0c0*/  F2FP.BF16.PACK_AB R16, R179, R174 ;  /* 0x000000aeb310723e */ /* 0x002fe200000010ff */
[----:B------:R-:W-:Y:S01]  /*e0d0*/  FADD.FTZ R174, R174, R165 ;  /* 0x000000a5aeae7221 */ /* 0x000fe20000010000 */
[----:B---3--:R-:W-:Y:S03]  /*e0e0*/  F2FP.BF16.PACK_AB R18, R187, R170 ;  /* 0x000000aabb12723e */ /* 0x008fe600000010ff */
[----:B-----5:R-:W-:Y:S01]  /*e0f0*/  F2FP.BF16.PACK_AB R17, R175, R168 ;  /* 0x000000a8af11723e */ /* 0x020fe200000010ff */
[----:B------:R-:W-:Y:S01]  /*e100*/  FADD.FTZ R168, R168, R169 ;  /* 0x000000a9a8a87221 */ /* 0x000fe20000010000 */
[----:B------:R-:W-:Y:S01]  /*e110*/  F2FP.BF16.PACK_AB R19, R171, R172 ;  /* 0x000000acab13723e */ /* 0x000fe200000010ff */
[----:B------:R-:W-:Y:S02]  /*e120*/  FADD.FTZ R179, R179, R174 ;  /* 0x000000aeb3b37221 */ /* 0x000fe40000010000 */
[----:B------:R-:W-:Y:S02]  /*e130*/  FADD.FTZ R175, R175, R168 ;  /* 0x000000a8afaf7221 */ /* 0x000fe40000010000 */
[----:B------:R-:W-:Y:S02]  /*e140*/  FADD.FTZ R170, R170, R179 ;  /* 0x000000b3aaaa7221 */ /* 0x000fe40000010000 */
[C---:B----4-:R-:W-:Y:S03]  /*e150*/  HMMA.16816.F32.BF16 R4, R16.reuse, R24, R4 ;  /* 0x000000181004723c */ /* 0x050fe60000041804 */
[----:B------:R-:W-:Y:S02]  /*e160*/  FADD.FTZ R172, R172, R175 ;  /* 0x000000afacac7221 */ /* 0x000fe40000010000 */
[----:B------:R-:W-:Y:S02]  /*e170*/  FADD.FTZ R187, R187, R170 ;  /* 0x000000aabbbb7221 */ /* 0x000fe40000010000 */
[----:B------:R-:W-:Y:S01]  /*e180*/  FADD.FTZ R171, R171, R172 ;  /* 0x000000acabab7221 */ /* 0x000fe20000010000 */
[C---:B------:R-:W-:Y:S01]  /*e190*/  HMMA.16816.F32.BF16 R8, R16.reuse, R26, R8 ;  /* 0x0000001a1008723c */ /* 0x040fe20000041808 */
[----:B------:R-:W1:Y:S07]  /*e1a0*/  LDSM.16.MT88.4 R24, [R134+UR4+0x3100] ;  /* 0x003100048618783b */ /* 0x000e6e0008004200 */
[C---:B------:R-:W-:Y:S08]  /*e1b0*/  HMMA.16816.F32.BF16 R100, R16.reuse, R124, R100 ;  /* 0x0000007c1064723c */ /* 0x040ff00000041864 */
[C---:B------:R-:W-:Y:S01]  /*e1c0*/  HMMA.16816.F32.BF16 R104, R16.reuse, R126, R104 ;  /* 0x0000007e1068723c */ /* 0x040fe20000041868 */
[----:B------:R-:W-:Y:S07]  /*e1d0*/  LDSM.16.MT88.4 R124, [R135+UR4+0x1900] ;  /* 0x00190004877c783b */ /* 0x000fee0008004200 */
[C---:B------:R-:W-:Y:S08]  /*e1e0*/  HMMA.16816.F32.BF16 R108, R16.reuse, R28, R108 ;  /* 0x0000001c106c723c */ /* 0x040ff0000004186c */
[C---:B------:R-:W-:Y:S01]  /*e1f0*/  HMMA.16816.F32.BF16 R112, R16.reuse, R30, R112 ;  /* 0x0000001e1070723c */ /* 0x040fe20000041870 */
[----:B------:R-:W3:Y:S07]  /*e200*/  LDSM.16.MT88.4 R28, [R14+0x3100] ;  /* 0x003100000e1c783b */ /* 0x000eee0000004200 */
[C---:B------:R-:W-:Y:S08]  /*e210*/  HMMA.16816.F32.BF16 R116, R16.reuse, R128, R116 ;  /* 0x000000801074723c */ /* 0x040ff00000041874 */
[C---:B------:R-:W-:Y:S08]  /*e220*/  HMMA.16816.F32.BF16 R120, R16.reuse, R130, R120 ;  /* 0x000000821078723c */ /* 0x040ff00000041878 */
[C---:B------:R-:W-:Y:S08]  /*e230*/  HMMA.16816.F32.BF16 R36, R16.reuse, R32, R36 ;  /* 0x000000201024723c */ /* 0x040ff00000041824 */
        /* <DEDUP_REMOVED lines=15> */
[C---:B------:R-:W-:Y:S01]  /*e330*/  HMMA.16816.F32.BF16 R80, R16.reuse, R22, R80 ;  /* 0x000000161050723c */ /* 0x040fe20000041850 */
[----:B------:R-:W2:Y:S07]  /*e340*/  LDSM.16.MT88.4 R20, [R135+UR4+0x3900] ;  /* 0x003900048714783b */ /* 0x000eae0008004200 */
[C---:B-1----:R-:W-:Y:S08]  /*e350*/  HMMA.16816.F32.BF16 R84, R16.reuse, R24, R84 ;  /* 0x000000181054723c */ /* 0x042ff00000041854 */
[C---:B------:R-:W-:Y:S01]  /*e360*/  HMMA.16816.F32.BF16 R88, R16.reuse, R26, R88 ;  /* 0x0000001a1058723c */ /* 0x040fe20000041858 */
[----:B------:R-:W1:Y:S07]  /*e370*/  LDSM.16.MT88.4 R24, [R13+0x3900] ;  /* 0x003900000d18783b */ /* 0x000e6e0000004200 */
[C---:B---3--:R-:W-:Y:S08]  /*e380*/  HMMA.16816.F32.BF16 R92, R16.reuse, R28, R92 ;  /* 0x0000001c105c723c */ /* 0x048ff0000004185c */
[----:B------:R-:W-:Y:S01]  /*e390*/  HMMA.16816.F32.BF16 R96, R16, R30, R96 ;  /* 0x0000001e1060723c */ /* 0x000fe20000041860 */
[----:B------:R-:W3:Y:S06]  /*e3a0*/  LDSM.16.MT88.4 R28, [R134+UR4+0x3900] ;  /* 0x00390004861c783b */ /* 0x000eec0008004200 */
        /* <DEDUP_REMOVED lines=10> */
[----:B------:R-:W5:Y:S02]  /*e450*/  LDSM.16.MT88.4 R4, [R14+0x3900] ;  /* 0x003900000e04783b */ /* 0x000f640000004200 */
[----:B------:R-:W-:Y:S02]  /*e460*/  FADD.FTZ R153, R153, R154 ;  /* 0x0000009a99997221 */ /* 0x000fe40000010000 */
[----:B------:R-:W-:Y:S02]  /*e470*/  FADD.FTZ R201, R161, R158 ;  /* 0x0000009ea1c97221 */ /* 0x000fe40000010000 */
[----:B------:R-:W-:Y:S01]  /*e480*/  FADD.FTZ R202, R152, R153 ;  /* 0x0000009998ca7221 */ /* 0x000fe20000010000 */
[C---:B------:R-:W-:Y:S01]  /*e490*/  HMMA.16816.F32.BF16 R124, R16.reuse, R126, R8 ;  /* 0x0000007e107c723c */ /* 0x040fe20000041808 */
[----:B------:R-:W1:Y:S07]  /*e4a0*/  LDSM.16.MT88.4 R8, [R135+UR4+0x5900] ;  /* 0x005900048708783b */ /* 0x000e6e0008004200 */
[C---:B----4-:R-:W-:Y:S08]  /*e4b0*/  HMMA.16816.F32.BF16 R100, R16.reuse, R32, R100 ;  /* 0x000000201064723c */ /* 0x050ff00000041864 */
[C---:B------:R-:W-:Y:S08]  /*e4c0*/  HMMA.16816.F32.BF16 R104, R16.reuse, R34, R104 ;  /* 0x000000221068723c */ /* 0x040ff00000041868 */
[C---:B------:R-:W-:Y:S08]  /*e4d0*/  HMMA.16816.F32.BF16 R108, R16.reuse, R136, R108 ;  /* 0x00000088106c723c */ /* 0x040ff0000004186c */
[C---:B------:R-:W-:Y:S08]  /*e4e0*/  HMMA.16816.F32.BF16 R112, R16.reuse, R138, R112 ;  /* 0x0000008a1070723c */ /* 0x040ff00000041870 */
[C---:B------:R-:W-:Y:S08]  /*e4f0*/  HMMA.16816.F32.BF16 R116, R16.reuse, R140, R116 ;  /* 0x0000008c1074723c */ /* 0x040ff00000041874 */
[C---:B------:R-:W-:Y:S08]  /*e500*/  HMMA.16816.F32.BF16 R120, R16.reuse, R142, R120 ;  /* 0x0000008e1078723c */ /* 0x040ff00000041878 */
[C---:B--2---:R-:W-:Y:S08]  /*e510*/  HMMA.16816.F32.BF16 R36, R16.reuse, R20, R36 ;  /* 0x000000141024723c */ /* 0x044ff00000041824 */
[C---:B------:R-:W-:Y:S01]  /*e520*/  HMMA.16816.F32.BF16 R40, R16.reuse, R22, R40 ;  /* 0x000000161028723c */ /* 0x040fe20000041828 */
[----:B------:R2:W4:Y:S07]  /*e530*/  LDSM.16.MT88.4 R20, [R13+0x5900] ;  /* 0x005900000d14783b */ /* 0x00052e0000004200 */
[C---:B-1----:R-:W-:Y:S08]  /*e540*/  HMMA.16816.F32.BF16 R44, R16.reuse, R24, R44 ;  /* 0x00000018102c723c */ /* 0x042ff0000004182c */
[C---:B------:R-:W-:Y:S08]  /*e550*/  HMMA.16816.F32.BF16 R48, R16.reuse, R26, R48 ;  /* 0x0000001a1030723c */ /* 0x040ff00000041830 */
[C---:B---3--:R-:W-:Y:S08]  /*e560*/  HMMA.16816.F32.BF16 R52, R16.reuse, R28, R52 ;  /* 0x0000001c1034723c */ /* 0x048ff00000041834 */
[C---:B------:R-:W-:Y:S08]  /*e570*/  HMMA.16816.F32.BF16 R56, R16.reuse, R30, R56 ;  /* 0x0000001e1038723c */ /* 0x040ff00000041838 */
[C---:B-----5:R-:W-:Y:S07]  /*e580*/  HMMA.16816.F32.BF16 R60, R16.reuse, R4, R60 ;  /* 0x00000004103c723c */ /* 0x060fee000004183c */
[----:B------:R-:W-:Y:S01]  /*e590*/  @P0 IADD3 R4, P5, R192, UR6, RZ ;  /* 0x00000006c0040c10 */ /* 0x000fe2000ffbe0ff */
[C---:B------:R-:W-:Y:S04]  /*e5a0*/  HMMA.16816.F32.BF16 R64, R16.reuse, R6, R64 ;  /* 0x000000061040723c */ /* 0x040fe80000041840 */
[C---:B------:R-:W-:Y:S02]  /*e5b0*/  @P0 LEA R12, P4, R4.reuse, c[0x0][0x1c8], 0x1 ;  /* 0x00007200040c0a11 */ /* 0x040fe400078808ff */
[----:B------:R-:W-:Y:S02]  /*e5c0*/  @P0 IADD3.X R5, R199, UR21, RZ, P5, !PT ;  /* 0x00000015c7050c10 */ /* 0x000fe4000affe4ff */
[C---:B------:R-:W-:Y:S04]  /*e5d0*/  HMMA.16816.F32.BF16 R68, R16.reuse, R8, R68 ;  /* 0x000000081044723c */ /* 0x040fe80000041844 */
[----:B--2---:R-:W-:Y:S02]  /*e5e0*/  @P0 LEA.HI.X R13, R4, c[0x0][0x1cc], R5, 0x1, P4 ;  /* 0x00007300040d0a11 */ /* 0x004fe400020f0c05 */
[----:B------:R-:W1:Y:S01]  /*e5f0*/  LDSM.16.MT88.4 R4, [R134+UR4+0x5900] ;  /* 0x005900048604783b */ /* 0x000e620008004200 */
[----:B------:R-:W-:Y:S01]  /*e600*/  @P0 IADD3 R8, P5, R208, UR6, RZ ;  /* 0x00000006d0080c10 */ /* 0x000fe2000ffbe0ff */
[C---:B------:R-:W-:Y:S04]  /*e610*/  HMMA.16816.F32.BF16 R72, R16.reuse, R10, R72 ;  /* 0x0000000a1048723c */ /* 0x040fe80000041848 */
[C---:B------:R-:W-:Y:S02]  /*e620*/  @P0 LEA R24, P4, R8.reuse, c[0x0][0x1c8], 0x1 ;  /* 0x0000720008180a11 */ /* 0x040fe400078808ff */
[----:B------:R-:W-:Y:S02]  /*e630*/  @P0 IADD3.X R9, R207, UR21, RZ, P5, !PT ;  /* 0x00000015cf090c10 */ /* 0x000fe4000affe4ff */
[C---:B----4-:R-:W-:Y:S04]  /*e640*/  HMMA.16816.F32.BF16 R76, R16.reuse, R20, R76 ;  /* 0x00000014104c723c */ /* 0x050fe8000004184c */
[----:B------:R-:W-:Y:S02]  /*e650*/  @P0 LEA.HI.X R25, R8, c[0x0][0x1cc], R9, 0x1, P4 ;  /* 0x0000730008190a11 */ /* 0x000fe400020f0c09 */
[----:B------:R2:W3:Y:S01]  /*e660*/  LDSM.16.MT88.4 R8, [R14+0x5900] ;  /* 0x005900000e08783b */ /* 0x0004e20000004200 */
[----:B------:R-:W-:Y:S01]  /*e670*/  @P0 IADD3 R3, P4, R206, UR6, RZ ;  /* 0x00000006ce030c10 */ /* 0x000fe2000ff9e0ff */
[----:B------:R-:W-:Y:S01]  /*e680*/  @UP1 UIADD3.X UR6, UR13, UR21, URZ, UP0, !UPT ;  /* 0x000000150d061290 */ /* 0x000fe200087fe43f */
[----:B------:R-:W-:Y:S01]  /*e690*/  @P0 IADD3 R26, P5, R192, UR7, RZ ;  /* 0x00000007c01a0c10 */ /* 0x000fe2000ffbe0ff */
[C---:B------:R-:W-:Y:S01]  /*e6a0*/  HMMA.16816.F32.BF16 R80, R16.reuse, R22, R80 ;  /* 0x000000161050723c */ /* 0x040fe20000041850 */
[----:B------:R-:W-:Y:S02]  /*e6b0*/  UISETP.GE.AND UP0, UPT, UR10, UR17, UPT ;  /* 0x000000110a00728c */ /* 0x000fe4000bf06270 */
[----:B------:R-:W-:Y:S01]  /*e6c0*/  @P0 IADD3.X R30, R205, UR21, RZ, P4, !PT ;  /* 0x00000015cd1e0c10 */ /* 0x000fe2000a7fe4ff */
[----:B------:R-:W-:Y:S01]  /*e6d0*/  UISETP.GE.AND UP1, UPT, UR5, 0x1, UPT ;  /* 0x000000010500788c */ /* 0x000fe2000bf26270 */
[C---:B------:R-:W-:Y:S01]  /*e6e0*/  @P0 LEA R20, P4, R26.reuse, c[0x0][0x1c8], 0x1 ;  /* 0x000072001a140a11 */ /* 0x040fe200078808ff */
[----:B------:R-:W-:Y:S01]  /*e6f0*/  UIADD3 UR17, UR17, -0x1, URZ ;  /* 0xffffffff11117890 */ /* 0x000fe2000fffe03f */
[----:B------:R-:W-:Y:S02]  /*e700*/  @P0 IADD3.X R21, R199, UR6, RZ, P5, !PT ;  /* 0x00000006c7150c10 */ /* 0x000fe4000affe4ff */
[C---:B------:R-:W-:Y:S03]  /*e710*/  @P0 LEA R28, P6, R3.reuse, c[0x0][0x1c8], 0x1 ;  /* 0x00007200031c0a11 */ /* 0x040fe600078c08ff */
[----:B------:R-:W-:Y:S02]  /*e720*/  @P0 LEA.HI.X R21, R26, c[0x0][0x1cc], R21, 0x1, P4 ;  /* 0x000073001a150a11 */ /* 0x000fe400020f0c15 */
[----:B------:R-:W-:Y:S02]  /*e730*/  MOV R26, UR15 ;  /* 0x0000000f001a7c02 */ /* 0x000fe40008000f00 */
[----:B------:R-:W-:Y:S02]  /*e740*/  @P0 LEA.HI.X R29, R3, c[0x0][0x1cc], R30, 0x1, P6 ;  /* 0x00007300031d0a11 */ /* 0x000fe400030f0c1e */
[----:B------:R-:W-:Y:S01]  /*e750*/  @P0 IADD3 R3, P4, R208, UR7, RZ ;  /* 0x00000007d0030c10 */ /* 0x000fe2000ff9e0ff */
[----:B------:R-:W-:Y:S01]  /*e760*/  @P0 IMAD R26, R26, 0x3000, R189 ;  /* 0x000030001a1a0824 */ /* 0x000fe200078e02bd */
[----:B------:R-:W-:Y:S01]  /*e770*/  @P0 IADD3 R27, P5, R206, UR7, RZ ;  /* 0x00000007ce1b0c10 */ /* 0x000fe2000ffbe0ff */
[C---:B-1----:R-:W-:Y:S03]  /*e780*/  HMMA.16816.F32.BF16 R84, R16.reuse, R4, R84 ;  /* 0x000000041054723c */ /* 0x042fe60000041854 */
[----:B------:R-:W-:Y:S02]  /*e790*/  @P0 LEA R22, P6, R3, c[0x0][0x1c8], 0x1 ;  /* 0x0000720003160a11 */ /* 0x000fe400078c08ff */
[----:B------:R-:W-:Y:S02]  /*e7a0*/  @P0 IADD3.X R30, R207, UR6, RZ, P4, !PT ;  /* 0x00000006cf1e0c10 */ /* 0x000fe4000a7fe4ff */
[----:B--2---:R-:W-:Y:S01]  /*e7b0*/  @P0 LEA R14, P4, R27, c[0x0][0x1c8], 0x1 ;  /* 0x000072001b0e0a11 */ /* 0x004fe200078808ff */
[C---:B------:R-:W-:Y:S04]  /*e7c0*/  HMMA.16816.F32.BF16 R88, R16.reuse, R6, R88 ;  /* 0x000000061058723c */ /* 0x040fe80000041858 */
[----:B------:R-:W-:Y:S02]  /*e7d0*/  @P0 LEA.HI.X R23, R3, c[0x0][0x1cc], R30, 0x1, P6 ;  /* 0x0000730003170a11 */ /* 0x000fe400030f0c1e */
[----:B------:R-:W-:Y:S02]  /*e7e0*/  @P0 SHF.L.U32 R3, R26, 0x1, RZ ;  /* 0x000000011a030819 */ /* 0x000fe400000006ff */
[----:B------:R-:W-:Y:S01]  /*e7f0*/  @P0 IADD3.X R32, R205, UR6, RZ, P5, !PT ;  /* 0x00000006cd200c10 */ /* 0x000fe2000affe4ff */
[C---:B---3--:R-:W-:Y:S01]  /*e800*/  HMMA.16816.F32.BF16 R92, R16.reuse, R8, R92 ;  /* 0x00000008105c723c */ /* 0x048fe2000004185c */
[----:B------:R-:W-:Y:S01]  /*e810*/  UIADD3 UR6, UR5, 0x1, URZ ;  /* 0x0000000105067890 */ /* 0x000fe2000fffe03f */
[----:B------:R-:W-:Y:S01]  /*e820*/  @!PT LDS RZ, [RZ] ;  /* 0x00000000fffff984 */ /* 0x000fe20000000800 */
[----:B------:R-:W-:Y:S01]  /*e830*/  @!PT LDS RZ, [RZ] ;  /* 0x00000000fffff984 */ /* 0x000fe20000000800 */
[----:B------:R-:W-:Y:S01]  /*e840*/  @!PT LDS RZ, [RZ] ;  /* 0x00000000fffff984 */ /* 0x000fe20000000800 */
[----:B------:R1:W-:Y:S01]  /*e850*/  @P0 LDGSTS.E.BYPASS.LTC128B.128 [R3+0xc100], [R12.64], !P3 ;  /* 0x0c1000000c030fae */ /* 0x0003e2000d901d52 */
[----:B------:R-:W-:Y:S02]  /*e860*/  @P0 LEA.HI.X R15, R27, c[0x0][0x1cc], R32, 0x1, P4 ;  /* 0x000073001b0f0a11 */ /* 0x000fe400020f0c20 */
[----:B------:R-:W-:Y:S03]  /*e870*/  USEL UR5, UR6, URZ, !UP1 ;  /* 0x0000003f06057287 */ /* 0x000fe6000c800000 */
        /* <DEDUP_REMOVED lines=9> */
[----:B------:R-:W-:-:S05]  /*e910*/  @!P0 BRA `(.L_x_829) ;  /* 0xffffca9000008947 */ /* 0x000fca000383ffff */
.L_x_820:
[----:B------:R-:W1:Y:S01]  /*e920*/  SHFL.BFLY PT, R4, R201, 0x2, 0x1f ;  /* 0x0c401f00c9047f89 */ /* 0x000e6200000e0000 */
[----:B------:R-:W-:-:S02]  /*e930*/  MOV R6, RZ ;  /* 0x000000ff00067202 */ /* 0x000fc40000000f00 */
[----:B------:R-:W-:Y:S01]  /*e940*/  MOV R5, RZ ;  /* 0x000000ff00057202 */ /* 0x000fe20000000f00 */
[----:B------:R-:W2:Y:S01]  /*e950*/  SHFL.BFLY PT, R3, R202, 0x2, 0x1f ;  /* 0x0c401f00ca037f89 */ /* 0x000ea200000e0000 */
[----:B------:R-:W-:Y:S01]  /*e960*/  PLOP3.LUT P2, PT, PT, PT, PT, 0x8, 0x0 ;  /* 0x000000000000781c */ /* 0x000fe20003f4e170 */
[----:B-1----:R-:W-:Y:S02]  /*e970*/  FADD.FTZ R7, R4, R201 ;  /* 0x000000c904077221 */ /* 0x002fe40000010000 */
[----:B--2---:R-:W-:-:S03]  /*e980*/  FADD.FTZ R8, R3, R202 ;  /* 0x000000ca03087221 */ /* 0x004fc60000010000 */
[----:B------:R-:W1:Y:S04]  /*e990*/  SHFL.BFLY PT, R4, R7, 0x1, 0x1f ;  /* 0x0c201f0007047f89 */ /* 0x000e6800000e0000 */
[----:B------:R-:W2:Y:S01]  /*e9a0*/  SHFL.BFLY PT, R3, R8, 0x1, 0x1f ;  /* 0x0c201f0008037f89 */ /* 0x000ea200000e0000 */
[----:B-1----:R-:W-:Y:S01]  /*e9b0*/  FADD.FTZ R4, R7, R4 ;  /* 0x0000000407047221 */ /* 0x002fe20000010000 */
[----:B------:R-:W-:Y:S01]  /*e9c0*/  MOV R7, 0xff800000 ;  /* 0xff80000000077802 */ /* 0x000fe20000000f00 */
        /* <DEDUP_REMOVED lines=112> */
.L_x_793:
        /* <DEDUP_REMOVED lines=223> */
[----:B-1----:R-:W-:-:S03]  /*fec0*/  IMAD.IADD R5, R17, 0x1, R2 ;  /* 0x0000000111057824 */ /* 0x002fc600078e0202 */
[----:B------:R-:W-:Y:S02]  /*fed0*/  STS [R29+0x8000], R96 ;  /* 0x008000601d007388 */ /* 0x000fe40000000800 */
[----:B------:R-:W-:Y:S02]  /*fee0*/  LEA.HI.X R2, R16, c[0x0][0x384], R5, 0x1, P0 ;  /* 0x0000e10010027a11 */ /* 0x000fe400000f0c05 */
[----:B------:R-:W-:Y:S04]  /*fef0*/  STS [R29+0x8400], R98 ;  /* 0x008400621d007388 */ /* 0x000fe80000000800 */
[----:B------:R-:W-:Y:S01]  /*ff00*/  BAR.SYNC.DEFER_BLOCKING 0x1, 0x100 ;  /* 0x0044000000007b1d */ /* 0x000fe20000010000 */
[----:B------:R-:W-:-:S05]  /*ff10*/  ISETP.GE.AND P0, PT, R57, R10, PT ;  /* 0x0000000a3900720c */ /* 0x000fca0003f06270 */
[----:B------:R-:W-:Y:S04]  /*ff20*/  SHFL.IDX PT, R30, R12, RZ, 0x1c1f ;  /* 0x001c1fff0c1e7589 */ /* 0x000fe800000e0000 */
[----:B------:R-:W1:Y:S04]  /*ff30*/  SHFL.IDX PT, R31, R23, RZ, 0x1c1f ;  /* 0x001c1fff171f7589 */ /* 0x000e6800000e0000 */
[----:B------:R-:W-:Y:S04]  /*ff40*/  SHFL.IDX PT, R100, R12, 0x1, 0x1c1f ;  /* 0x003c1f000c647f89 */ /* 0x000fe800000e0000 */
[----:B------:R-:W2:Y:S04]  /*ff50*/  SHFL.IDX PT, R101, R23, 0x1, 0x1c1f ;  /* 0x003c1f0017657f89 */ /* 0x000ea800000e0000 */
[----:B------:R3:W4:Y:S04]  /*ff60*/  SHFL.IDX PT, R60, R0, RZ, 0x181f ;  /* 0x00181fff003c7589 */ /* 0x00072800000e0000 */
[----:B------:R3:W3:Y:S04]  /*ff70*/  SHFL.IDX PT, R61, R2, RZ, 0x181f ;  /* 0x00181fff023d7589 */ /* 0x0006e800000e0000 */
[----:B-1----:R1:W-:Y:S04]  /*ff80*/  @!P5 ST.E [R30.64], R6 ;  /* 0x000000061e00d985 */ /* 0x0023e8000c101912 */
[----:B--2---:R1:W-:Y:S04]  /*ff90*/  @!P4 ST.E [R100.64], R7 ;  /* 0x000000076400c985 */ /* 0x0043e8000c101912 */
[----:B------:R1:W2:Y:S04]  /*ffa0*/  LDS.128 R52, [R58+0x1080] ;  /* 0x001080003a347984 */ /* 0x0002a80000000c00 */
        /* <DEDUP_REMOVED lines=9> */
[----:B-1-34-:R-:W1:Y:S01]  /*10040*/  LDS.128 R28, [R58+0x80] ;  /* 0x000080003a1c7984 */ /* 0x01ae620000000c00 */
[----:B------:R-:W-:-:S02]  /*10050*/  IADD3 R56, R3, 0x40, RZ ;  /* 0x0000004003387810 */ /* 0x000fc40007ffe0ff */
[----:B------:R-:W-:Y:S01]  /*10060*/  IADD3 R9, R3, 0x80, RZ ;  /* 0x0000008003097810 */ /* 0x000fe20007ffe0ff */
[----:B------:R-:W3:Y:S01]  /*10070*/  LDS.128 R16, [R58+0x4080] ;  /* 0x004080003a107984 */ /* 0x000ee20000000c00 */
        /* <DEDUP_REMOVED lines=13> */
[----:B-1----:R1:W-:Y:S04]  /*10150*/  @!P2 ST.E.128 [R58.64], R28 ;  /* 0x0000001c3a00a985 */ /* 0x0023e8000c101d12 */
[----:B---3--:R1:W-:Y:S04]  /*10160*/  @!P1 ST.E.128 [R62.64], R16 ;  /* 0x000000103e009985 */ /* 0x0083e8000c101d12 */
[----:B-----5:R1:W-:Y:S02]  /*10170*/  @!P0 ST.E.128 [R8.64], R4 ;  /* 0x0000000408008985 */ /* 0x0203e4000c101d12 */
.L_x_832:
[----:B---34-:R-:W-:Y:S05]  /*10180*/  BSYNC B0 ;  /* 0x0000000000007941 */ /* 0x018fea0003800000 */
.L_x_831:
[----:B-1----:R-:W-:Y:S01]  /*10190*/  IADD3 R5, R57, 0x20, RZ ;  /* 0x0000002039057810 */ /* 0x002fe20007ffe0ff */
[----:B------:R1:W3:Y:S01]  /*101a0*/  SHFL.IDX PT, R9, R2, 0x1, 0x181f ;  /* 0x00381f0002097f89 */ /* 0x0002e200000e0000 */
        /* <DEDUP_REMOVED lines=16> */
[----:B--2---:R2:W-:Y:S02]  /*102b0*/  @!P2 ST.E.128 [R16.64], R52 ;  /* 0x000000341000a985 */ /* 0x0045e4000c101d12 */
[----:B------:R-:W-:-:S04]  /*102c0*/  @!P1 IMAD.WIDE R6, R6, 0x2, R8 ;  /* 0x0000000206069825 */ /* 0x000fc800078e0208 */
[----:B------:R-:W-:Y:S01]  /*102d0*/  @!P0 IMAD.WIDE R4, R4, 0x2, R8 ;  /* 0x0000000204048825 */ /* 0x000fe200078e0208 */
[----:B------:R2:W-:Y:S04]  /*102e0*/  @!P1 ST.E.128 [R6.64], R40 ;  /* 0x0000002806009985 */ /* 0x0005e8000c101d12 */
[----:B------:R2:W-:Y:S02]  /*102f0*/  @!P0 ST.E.128 [R4.64], R24 ;  /* 0x0000001804008985 */ /* 0x0005e4000c101d12 */
.L_x_834:
[----:B------:R-:W-:Y:S05]  /*10300*/  BSYNC B0 ;  /* 0x0000000000007941 */ /* 0x000fea0003800000 */
.L_x_833:
[----:B--2---:R-:W-:Y:S01]  /*10310*/  IADD3 R5, R57, 0x40, RZ ;  /* 0x0000004039057810 */ /* 0x004fe20007ffe0ff */
[----:B---3--:R2:W3:Y:S01]  /*10320*/  SHFL.IDX PT, R9, R2, 0x2, 0x181f ;  /* 0x00581f0002097f89 */ /* 0x0084e200000e0000 */
        /* <DEDUP_REMOVED lines=21> */
.L_x_836:
[----:B------:R-:W-:Y:S05]  /*10480*/  BSYNC B0 ;  /* 0x0000000000007941 */ /* 0x000fea0003800000 */
.L_x_835:
[----:B------:R-:W-:Y:S01]  /*10490*/  IADD3 R57, R57, 0x60, RZ ;  /* 0x0000006039397810 */ /* 0x000fe20007ffe0ff */
[----:B---3--:R3:W1:Y:S03]  /*104a0*/  SHFL.IDX PT, R7, R2, 0x3, 0x181f ;  /* 0x00781f0002077f89 */ /* 0x00866600000e0000 */
[----:B------:R-:W-:Y:S01]  /*104b0*/  ISETP.GE.AND P0, PT, R57, R10, PT ;  /* 0x0000000a3900720c */ /* 0x000fe20003f06270 */
[----:B------:R3:W2:-:S12]  /*104c0*/  SHFL.IDX PT, R6, R0, 0x3, 0x181f ;  /* 0x00781f0000067f89 */ /* 0x00069800000e0000 */
        /* <DEDUP_REMOVED lines=20> */
.L_x_830:
        /* <DEDUP_REMOVED lines=40> */
.L_x_838:
[----:B------:R-:W-:Y:S05]  /*10890*/  BSYNC B0 ;  /* 0x0000000000007941 */ /* 0x000fea0003800000 */
.L_x_837:
        /* <DEDUP_REMOVED lines=62> */
.L_x_840:
[----:B------:R-:W-:Y:S05]  /*10c80*/  BSYNC B0 ;  /* 0x0000000000007941 */ /* 0x000fea0003800000 */
.L_x_839:
        /* <DEDUP_REMOVED lines=21> */
.L_x_842:
[----:B------:R-:W-:Y:S05]  /*10de0*/  BSYNC B0 ;  /* 0x0000000000007941 */ /* 0x000fea0003800000 */
.L_x_841:
        /* <DEDUP_REMOVED lines=21> */
.L_x_844:
[----:B------:R-:W-:Y:S05]  /*10f40*/  BSYNC B0 ;  /* 0x0000000000007941 */ /* 0x000fea0003800000 */
.L_x_843:
        /* <DEDUP_REMOVED lines=22> */
.L_x_845:
        /* <DEDUP_REMOVED lines=13> */
.L_x_1297:


//--------------------- .text._ZN7cutlass13device_kernelIN5flash19enable_sm80_to_sm89INS1_16FlashAttnFwdSm80INS1_25CollectiveMainloopFwdSm80ILi8ELi2ELb0EN4cute5tupleIJNS5_1CILi128EEENS7_ILi64EEENS7_ILi192EEEEEELi192ENS_10bfloat16_tEfNS_4arch4Sm80ELb0ELb1ELb0ELb1ELb0ELb0ELb1ELb0EEENS1_21CollectiveEpilogueFwdINS6_IJS8_SA_S9_EEENS6_IJNS7_ILi1EEESI_SI_EEESC_SE_Li256ELb1ELb1ELb0ELb0EEENS1_19SingleTileSchedulerILb1ELb0ELb1ELi128EEEEEEEEEvNT_6ParamsE --------------------------
	.section	.text._ZN7cutlass13device_kernelIN5flash19enable_sm80_to_sm89INS1_16FlashAttnFwdSm80INS1_25CollectiveMainloopFwdSm80ILi8ELi2ELb0EN4cute5tupleIJNS5_1CILi128EEENS7_ILi64EEENS7_ILi192EEEEEELi192ENS_10bfloat16_tEfNS_4arch4Sm80ELb0ELb1ELb0ELb1ELb0ELb0ELb1ELb0EEENS1_21CollectiveEpilogueFwdINS6_IJS8_SA_S9_EEENS6_IJNS7_ILi1EEESI_SI_EEESC_SE_Li256ELb1ELb1ELb0ELb0EEENS1_19SingleTileSchedulerILb1ELb0ELb1ELi128EEEEEEEEEvNT_6ParamsE,"ax",@progbits
	.sectioninfo	@"SHI_REGISTERS=240"
	.align	128
.text._ZN7cutlass13device_kernelIN5flash19enable_sm80_to_sm89INS1_16FlashAttnFwdSm80INS1_25CollectiveMainloopFwdSm80ILi8ELi2ELb0EN4cute5tupleIJNS5_1CILi128EEENS7_ILi64EEENS7_ILi192EEEEEELi192ENS_10bfloat16_tEfNS_4arch4Sm80ELb0ELb1ELb0ELb1ELb0ELb0ELb1ELb0EEENS1_21CollectiveEpilogueFwdINS6_IJS8_SA_S9_EEENS6_IJNS7_ILi1EEESI_SI_EEESC_SE_Li256ELb1ELb1ELb0ELb0EEENS1_19SingleTileSchedulerILb1ELb0ELb1ELi128EEEEEEEEEvNT_6ParamsE:
        .type           _ZN7cutlass13device_kernelIN5flash19enable_sm80_to_sm89INS1_16FlashAttnFwdSm80INS1_25CollectiveMainloopFwdSm80ILi8ELi2ELb0EN4cute5tupleIJNS5_1CILi128EEENS7_ILi64EEENS7_ILi192EEEEEELi192ENS_10bfloat16_tEfNS_4arch4Sm80ELb0ELb1ELb0ELb1ELb0ELb0ELb1ELb0EEENS1_21CollectiveEpilogueFwdINS6_IJS8_SA_S9_EEENS6_IJNS7_ILi1EEESI_SI_EEESC_SE_Li256ELb1ELb1ELb0ELb0EEENS1_19SingleTileSchedulerILb1ELb0ELb1ELi128EEEEEEEEEvNT_6ParamsE,@function
        .size           _ZN7cutlass13device_kernelIN5flash19enable_sm80_to_sm89INS1_16FlashAttnFwdSm80INS1_25CollectiveMainloopFwdSm80ILi8ELi2ELb0EN4cute5tupleIJNS5_1CILi128EEENS7_ILi64EEENS7_ILi192EEEEEELi192ENS_10bfloat16_tEfNS_4arch4Sm80ELb0ELb1ELb0ELb1ELb0ELb0ELb1ELb0EEENS1_21CollectiveEpilogueFwdINS6_IJS8_SA_S9_EEENS6_IJNS7_ILi1EEESI_SI_EEESC_SE_Li256ELb1ELb1ELb0ELb0EEENS1_19SingleTileSchedulerILb1ELb0ELb1ELi128EEEEEEEEEvNT_6ParamsE,(.L_x_1298 - _ZN7cutlass13device_kernelIN5flash19enable_sm80_to_sm89INS1_16FlashAttnFwdSm80INS1_25CollectiveMainloopFwdSm80ILi8ELi2ELb0EN4cute5tupleIJNS5_1CILi128EEENS7_ILi64EEENS7_ILi192EEEEEELi192ENS_10bfloat16_tEfNS_4arch4Sm80ELb0ELb1ELb0ELb1ELb0ELb0ELb1ELb0EEENS1_21CollectiveEpilogueFwdINS6_IJS8_SA_S9_EEENS6_IJNS7_ILi1EEESI_SI_EEESC_SE_Li256ELb1ELb1ELb0ELb0EEENS1_19SingleTileSchedulerILb1ELb0ELb1ELi128EEEEEEEEEvNT_6ParamsE)
        .other          _ZN7cutlass13device_kernelIN5flash19enable_sm80_to_sm89INS1_16FlashAttnFwdSm80INS1_25CollectiveMainloopFwdSm80ILi8ELi2ELb0EN4cute5tupleIJNS5_1CILi128EEENS7_ILi64EEENS7_ILi192EEEEEELi192ENS_10bfloat16_tEfNS_4arch4Sm80ELb0ELb1ELb0ELb1ELb0ELb0ELb1ELb0EEENS1_21CollectiveEpilogueFwdINS6_IJS8_SA_S9_EEENS6_IJNS7_ILi1EEESI_SI_EEESC_SE_Li256ELb1ELb1ELb0ELb0EEENS1_19SingleTileSchedulerILb1ELb0ELb1ELi128EEEEEEEEEvNT_6ParamsE,@"STO_CUDA_ENTRY STV_DEFAULT"
_ZN7cutlass13device_kernelIN5flash19enable_sm80_to_sm89INS1_16FlashAttnFwdSm80INS1_25CollectiveMainloopFwdSm80ILi8ELi2ELb0EN4cute5tupleIJNS5_1CILi128EEENS7_ILi64EEENS7_ILi192EEEEEELi192ENS_10bfloat16_tEfNS_4arch4Sm80ELb0ELb1ELb0ELb1ELb0ELb0ELb1ELb0EEENS1_21CollectiveEpilogueFwdINS6_IJS8_SA_S9_EEENS6_IJNS7_ILi1EEESI_SI_EEESC_SE_Li256ELb1ELb1ELb0ELb0EEENS1_19SingleTileSchedulerILb1ELb0ELb1ELi128EEEEEEEEEvNT_6ParamsE:
        /* <DEDUP_REMOVED lines=16> */
.L_x_847:
        /* <DEDUP_REMOVED lines=8> */
.L_x_849:
[----:B------:R-:W-:-:S05]  /*0180*/  MOV R0, c[0x0][0x54c] ;  /* 0x0001530000007a02 */ /* 0x000fca0000000f00 */
.L_x_848:
[----:B-----5:R-:W-:Y:S01]  /*0190*/  IMAD R0, R0, c[0x0][0x548], RZ ;  /* 0x0001520000007a24 */ /* 0x020fe200078e02ff */
[----:B------:R-:W-:-:S04]  /*01a0*/  SHF.L.U32 R135, R220, 0x7, RZ ;  /* 0x00000007dc877819 */ /* 0x000fc800000006ff */
[----:B------:R-:W-:-:S04]  /*01b0*/  ISETP.GE.AND P0, PT, R135, R0, PT ;  /* 0x000000008700720c */ /* 0x000fc80003f06270 */
[----:B------:R-:W-:Y:S01]  /*01c0*/  SEL R203, R203, 0xffffffff, !P0 ;  /* 0xffffffffcbcb7807 */ /* 0x000fe20004000000 */
[----:B------:R-:W-:Y:S05]  /*01d0*/  BRA `(.L_x_850) ;  /* 0x0000012000007947 */ /* 0x000fea0003800000 */
.L_x_846:
[----:B---3--:R-:W-:-:S04]  /*01e0*/  ISETP.NE.U32.AND P0, PT, RZ, c[0x0][0x568], PT ;  /* 0x00015a00ff007a0c */ /* 0x008fc80003f05070 */
[----:B------:R-:W-:-:S13]  /*01f0*/  ISETP.NE.AND.EX P0, PT, RZ, c[0x0][0x56c], PT, P0 ;  /* 0x00015b00ff007a0c */ /* 0x000fda0003f05300 */
[----:B------:R-:W-:Y:S05]  /*0200*/  @!P0 BRA `(.L_x_851) ;  /* 0x0000002000008947 */ /* 0x000fea0003800000 */
[----:B------:R1:W5:Y:S01]  /*0210*/  LDG.E R0, [R2.64] ;  /* 0x0000000802007981 */ /* 0x000362000c1e1900 */
[----:B------:R-:W-:Y:S05]  /*0220*/  BRA `(.L_x_852) ;  /* 0x0000009000007947 */ /* 0x000fea0003800000 */
.L_x_851:
        /* <DEDUP_REMOVED lines=8> */
.L_x_853:
[----:B------:R-:W-:-:S05]  /*02b0*/  MOV R0, c[0x0][0x54c] ;  /* 0x0001530000007a02 */ /* 0x000fca0000000f00 */
.L_x_852:
[----:B-----5:R-:W-:Y:S01]  /*02c0*/  IMAD R0, R0, c[0x0][0x548], RZ ;  /* 0x0001520000007a24 */ /* 0x020fe200078e02ff */
[----:B------:R-:W-:-:S04]  /*02d0*/  SHF.L.U32 R135, R220, 0x7, RZ ;  /* 0x00000007dc877819 */ /* 0x000fc800000006ff */
[----:B------:R-:W-:-:S04]  /*02e0*/  ISETP.GE.AND P0, PT, R135, R0, PT ;  /* 0x000000008700720c */ /* 0x000fc80003f06270 */
[----:B------:R-:W-:-:S04]  /*02f0*/  SEL R203, R203, 0xffffffff, !P0 ;  /* 0xffffffffcbcb7807 */ /* 0x000fc80004000000 */
.L_x_850:
[----:B------:R-:W-:-:S13]  /*0300*/  ISETP.GE.AND P0, PT, R203, RZ, PT ;  /* 0x000000ffcb00720c */ /* 0x000fda0003f06270 */
[----:B------:R-:W-:Y:S05]  /*0310*/  @!P0 EXIT ;  /* 0x000000000000894d */ /* 0x000fea0003800000 */
[----:B------:R-:W-:Y:S01]  /*0320*/  ISETP.NE.U32.AND P0, PT, RZ, c[0x0][0x370], PT ;  /* 0x0000dc00ff007a0c */ /* 0x000fe20003f05070 */
[----:B------:R-:W-:Y:S01]  /*0330*/  IMAD.MOV.U32 R8, RZ, RZ, RZ ;  /* 0x000000ffff087224 */ /* 0x000fe200078e00ff */
        /* <DEDUP_REMOVED lines=8> */
[----:B-1----:R-:W-:Y:S01]  /*03c0*/  IMAD.WIDE R2, R203, R6, c[0x0][0x350] ;  /* 0x0000d400cb027625 */ /* 0x002fe200078e0206 */
[----:B------:R-:W-:-:S02]  /*03d0*/  ISETP.NE.AND.EX P3, PT, RZ, c[0x0][0x34c], PT, P3 ;  /* 0x0000d300ff007a0c */ /* 0x000fc40003f65330 */
[----:B------:R-:W-:Y:S02]  /*03e0*/  ISETP.NE.AND.EX P4, PT, RZ, c[0x0][0x354], PT, P4 ;  /* 0x0000d500ff007a0c */ /* 0x000fe40003f85340 */
[----:B------:R-:W-:Y:S01]  /*03f0*/  MOV R4, RZ ;  /* 0x000000ff00047202 */ /* 0x000fe20000000f00 */
[----:B------:R-:W-:-:S04]  /*0400*/  @P1 IMAD.WIDE R14, R203, R6, c[0x0][0x370] ;  /* 0x0000dc00cb0e1625 */ /* 0x000fc800078e0206 */
[----:B------:R-:W-:Y:S01]  /*0410*/  @P0 IMAD.WIDE R12, R203, R6, c[0x0][0x360] ;  /* 0x0000d800cb0c0625 */ /* 0x000fe200078e0206 */
[----:B------:R1:W5:Y:S04]  /*0420*/  @P1 LDG.E R8, [R14.64] ;  /* 0x000000080e081981 */ /* 0x000368000c1e1900 */
[----:B------:R1:W5:Y:S04]  /*0430*/  @P0 LDG.E R204, [R12.64] ;  /* 0x000000080ccc0981 */ /* 0x000368000c1e1900 */
[----:B------:R1:W5:Y:S04]  /*0440*/  @P3 LDG.E R4, [R10.64] ;  /* 0x000000080a043981 */ /* 0x000368000c1e1900 */
[----:B------:R1:W5:Y:S01]  /*0450*/  @P4 LDG.E R7, [R2.64] ;  /* 0x0000000802074981 */ /* 0x000362000c1e1900 */
[----:B------:R-:W-:Y:S01]  /*0460*/  MOV R195, c[0x0][0x1d0] ;  /* 0x0000740000c37a02 */ /* 0x000fe20000000f00 */
[----:B------:R-:W-:Y:S05]  /*0470*/  @P0 BRA `(.L_x_854) ;  /* 0x0000004000000947 */ /* 0x000fea0003800000 */
[----:B------:R-:W-:Y:S05]  /*0480*/  @!P3 BRA `(.L_x_854) ;  /* 0x000000300000b947 */ /* 0x000fea0003800000 */
[----:B-----5:R-:W2:Y:S04]  /*0490*/  LDG.E R204, [R10.64] ;  /* 0x000000080acc7981 */ /* 0x020ea8000c1e1900 */
[----:B------:R-:W2:Y:S02]  /*04a0*/  LDG.E R5, [R10.64+0x4] ;  /* 0x000004080a057981 */ /* 0x000ea4000c1e1900 */
[----:B--2---:R-:W-:-:S02]  /*04b0*/  IADD3 R204, -R204, R5, RZ ;  /* 0x00000005cccc7210 */ /* 0x004fc40007ffe1ff */
.L_x_854:
[----:B------:R-:W-:-:S04]  /*04c0*/  ISETP.NE.U32.AND P0, PT, RZ, c[0x0][0x368], PT ;  /* 0x0000da00ff007a0c */ /* 0x000fc80003f05070 */
[----:B------:R-:W-:-:S13]  /*04d0*/  ISETP.NE.AND.EX P0, PT, RZ, c[0x0][0x36c], PT, P0 ;  /* 0x0000db00ff007a0c */ /* 0x000fda0003f05300 */
[----:B------:R-:W-:Y:S05]  /*04e0*/  @!P0 BRA `(.L_x_855) ;  /* 0x0000003000008947 */ /* 0x000fea0003800000 */
[----:B-1----:R-:W-:-:S05]  /*04f0*/  IMAD.WIDE R2, R203, R6, c[0x0][0x368] ;  /* 0x0000da00cb027625 */ /* 0x002fca00078e0206 */
[----:B------:R1:W5:Y:S01]  /*0500*/  LDG.E R195, [R2.64] ;  /* 0x0000000802c37981 */ /* 0x000362000c1e1900 */
[----:B------:R-:W-:Y:S05]  /*0510*/  BRA `(.L_x_856) ;  /* 0x0000004000007947 */ /* 0x000fea0003800000 */
.L_x_855:
[----:B------:R-:W-:Y:S05]  /*0520*/  @!P4 BRA `(.L_x_856) ;  /* 0x000000300000c947 */ /* 0x000fea0003800000 */
[----:B------:R-:W2:Y:S04]  /*0530*/  LDG.E R195, [R2.64] ;  /* 0x0000000802c37981 */ /* 0x000ea8000c1e1900 */
[----:B------:R-:W2:Y:S02]  /*0540*/  LDG.E R0, [R2.64+0x4] ;  /* 0x0000040802007981 */ /* 0x000ea4000c1e1900 */
[----:B--2---:R-:W-:Y:S02]  /*0550*/  IADD3 R195, -R195, R0, RZ ;  /* 0x00000000c3c37210 */ /* 0x004fe40007ffe1ff */
.L_x_856:
[----:B------:R-:W-:Y:S01]  /*0560*/  IMAD.MOV.U32 R197, RZ, RZ, c[0x0][0x2c4] ;  /* 0x0000b100ffc57624 */ /* 0x000fe200078e00ff */
[----:B------:R-:W-:Y:S01]  /*0570*/  LOP3.LUT R0, R0, 0xfffffff7, RZ, 0xc0, !PT ;  /* 0xfffffff700007812 */ /* 0x000fe200078ec0ff */
[----:B------:R-:W-:Y:S01]  /*0580*/  IMAD.MOV.U32 R196, RZ, RZ, c[0x0][0x32c] ;  /* 0x0000cb00ffc47624 */ /* 0x000fe200078e00ff */
[----:B------:R-:W-:Y:S01]  /*0590*/  IADD3 R5, R135, 0x7f, RZ ;  /* 0x0000007f87057810 */ /* 0x000fe20007ffe0ff */
[----:B-----5:R-:W-:Y:S01]  /*05a0*/  IMAD.IADD R195, R195, 0x1, -R8 ;  /* 0x00000001c3c37824 */ /* 0x020fe200078e0a08 */
[----:B------:R-:W-:-:S02]  /*05b0*/  ISETP.NE.AND P2, PT, R197, 0x1, PT ;  /* 0x00000001c500780c */ /* 0x000fc40003f45270 */
[----:B------:R-:W-:Y:S02]  /*05c0*/  ISETP.GE.AND P1, PT, R196, 0x1, PT ;  /* 0x00000001c400780c */ /* 0x000fe40003f26270 */
[----:B-1----:R-:W-:-:S09]  /*05d0*/  IADD3 R2, R195, 0x1, -R204 ;  /* 0x00000001c3027810 */ /* 0x002fd20007ffe8cc */
[----:B------:R-:W-:Y:S02]  /*05e0*/  @P2 IADD3 R3, R135, 0x7f, RZ ;  /* 0x0000007f87032810 */ /* 0x000fe40007ffe0ff */
[----:B------:R-:W-:-:S03]  /*05f0*/  @P2 LOP3.LUT R0, R0, 0x8, RZ, 0xfc, !PT ;  /* 0x0000000800002812 */ /* 0x000fc600078efcff */
[----:B------:R-:W-:Y:S01]  /*0600*/  @P2 IMAD.HI.U32 R3, R3, c[0x0][0x2c8], RZ ;  /* 0x0000b20003032a27 */ /* 0x000fe200078e00ff */
[----:B------:R-:W-:-:S04]  /*0610*/  LOP3.LUT R0, R0, 0xfffffffb, RZ, 0xc0, !PT ;  /* 0xfffffffb00007812 */ /* 0x000fc800078ec0ff */
[----:B------:R-:W-:Y:S02]  /*0620*/  @P2 SHF.R.U32.HI R5, RZ, c[0x0][0x2cc], R3 ;  /* 0x0000b300ff052a19 */ /* 0x000fe40000011603 */
[----:B------:R-:W-:-:S03]  /*0630*/  @P1 LOP3.LUT R0, R0, 0x4, RZ, 0xfc, !PT ;  /* 0x0000000400001812 */ /* 0x000fc600078efcff */
[----:B------:R-:W-:Y:S02]  /*0640*/  IMAD.IADD R5, R2, 0x1, R5 ;  /* 0x0000000102057824 */ /* 0x000fe400078e0205 */
[----:B------:R-:W-:-:S03]  /*0650*/  IMAD.IADD R2, R7, 0x1, R8 ;  /* 0x0000000107027824 */ /* 0x000fc600078e0208 */
[----:B------:R-:W-:Y:S01]  /*0660*/  IADD3 R8, R5, c[0x0][0x328], RZ ;  /* 0x0000ca0005087a10 */ /* 0x000fe20007ffe0ff */
[----:B------:R-:W-:Y:S05]  /*0670*/  @!P1 BRA `(.L_x_857) ;  /* 0x000000e000009947 */ /* 0x000fea0003800000 */
[C---:B------:R-:W-:Y:S02]  /*0680*/  ISETP.GT.AND P0, PT, R5.reuse, RZ, PT ;  /* 0x000000ff0500720c */ /* 0x040fe40003f04270 */
[----:B------:R-:W-:-:S11]  /*0690*/  IADD3 R3, R5, -0x1, RZ ;  /* 0xffffffff05037810 */ /* 0x000fd60007ffe0ff */
[----:B------:R-:W-:Y:S05]  /*06a0*/  @P0 BRA `(.L_x_858) ;  /* 0x0000006000000947 */ /* 0x000fea0003800000 */
[----:B------:R-:W-:Y:S01]  /*06b0*/  ISETP.NE.AND P0, PT, R196, 0x1, PT ;  /* 0x00000001c400780c */ /* 0x000fe20003f05270 */
[----:B------:R-:W-:-:S12]  /*06c0*/  IMAD.MOV R5, RZ, RZ, -R5 ;  /* 0x000000ffff057224 */ /* 0x000fd800078e0a05 */
[----:B------:R-:W-:-:S05]  /*06d0*/  @P0 IMAD.HI.U32 R3, R5, c[0x0][0x330], RZ ;  /* 0x0000cc0005030a27 */ /* 0x000fca00078e00ff */
[----:B------:R-:W-:-:S04]  /*06e0*/  @P0 SHF.R.U32.HI R5, RZ, c[0x0][0x334], R3 ;  /* 0x0000cd00ff050a19 */ /* 0x000fc80000011603 */
[----:B------:R-:W-:Y:S01]  /*06f0*/  LOP3.LUT R3, RZ, R5, RZ, 0x33, !PT ;  /* 0x00000005ff037212 */ /* 0x000fe200078e33ff */
[----:B------:R-:W-:Y:S05]  /*0700*/  BRA `(.L_x_859) ;  /* 0x0000003000007947 */ /* 0x000fea0003800000 */
.L_x_858:
[----:B------:R-:W-:-:S13]  /*0710*/  ISETP.NE.AND P0, PT, R196, 0x1, PT ;  /* 0x00000001c400780c */ /* 0x000fda0003f05270 */
[----:B------:R-:W-:-:S05]  /*0720*/  @P0 IMAD.HI.U32 R5, R3, c[0x0][0x330], RZ ;  /* 0x0000cc0003050a27 */ /* 0x000fca00078e00ff */
[----:B------:R-:W-:-:S05]  /*0730*/  @P0 SHF.R.U32.HI R3, RZ, c[0x0][0x334], R5 ;  /* 0x0000cd00ff030a19 */ /* 0x000fca0000011605 */
.L_x_859:
[----:B------:R-:W-:-:S05]  /*0740*/  IMAD R3, R3, R196, c[0x0][0x32c] ;  /* 0x0000cb0003037624 */ /* 0x000fca00078e02c4 */
[----:B------:R-:W-:-:S04]  /*0750*/  IMNMX R8, R8, R3, PT ;  /* 0x0000000308087217 */ /* 0x000fc80003800200 */
.L_x_857:
[----:B------:R-:W-:Y:S01]  /*0760*/  IADD3 R8, R8, 0x3f, RZ ;  /* 0x0000003f08087810 */ /* 0x000fe20007ffe0ff */
[----:B------:R-:W-:Y:S01]  /*0770*/  @P2 IMAD.HI.U32 R9, R135, c[0x0][0x2c8], RZ ;  /* 0x0000b20087092a27 */ /* 0x000fe200078e00ff */
[C---:B------:R-:W-:Y:S02]  /*0780*/  IADD3 R10, R195.reuse, 0x3f, RZ ;  /* 0x0000003fc30a7810 */ /* 0x040fe40007ffe0ff */
[----:B------:R-:W-:Y:S01]  /*0790*/  SHF.R.S32.HI R5, RZ, 0x1f, R8 ;  /* 0x0000001fff057819 */ /* 0x000fe20000011408 */
[----:B------:R-:W-:Y:S01]  /*07a0*/  IMAD.MOV.U32 R3, RZ, RZ, R135 ;  /* 0x000000ffff037224 */ /* 0x000fe200078e0087 */
[----:B------:R-:W-:Y:S01]  /*07b0*/  SHF.R.S32.HI R7, RZ, 0x1f, R10 ;  /* 0x0000001fff077819 */ /* 0x000fe2000001140a */
[----:B------:R-:W-:Y:S01]  /*07c0*/  IMAD.IADD R132, R195, 0x1, -R204 ;  /* 0x00000001c3847824 */ /* 0x000fe200078e0acc */
[----:B------:R-:W-:Y:S02]  /*07d0*/  @P2 SHF.R.U32.HI R3, RZ, c[0x0][0x2cc], R9 ;  /* 0x0000b300ff032a19 */ /* 0x000fe40000011609 */
[----:B------:R-:W-:-:S02]  /*07e0*/  LEA.HI R5, R5, R8, RZ, 0x6 ;  /* 0x0000000805057211 */ /* 0x000fc400078f30ff */
[----:B------:R-:W-:Y:S01]  /*07f0*/  LEA.HI R10, R7, R10, RZ, 0x6 ;  /* 0x0000000a070a7211 */ /* 0x000fe200078f30ff */
[----:B------:R-:W-:Y:S01]  /*0800*/  IMAD.IADD R7, R132, 0x1, R3 ;  /* 0x0000000184077824 */ /* 0x000fe200078e0203 */
[----:B------:R-:W-:Y:S02]  /*0810*/  SHF.R.S32.HI R5, RZ, 0x6, R5 ;  /* 0x00000006ff057819 */ /* 0x000fe40000011405 */
[----:B------:R-:W-:Y:S02]  /*0820*/  SHF.R.S32.HI R10, RZ, 0x6, R10 ;  /* 0x00000006ff0a7819 */ /* 0x000fe4000001140a */
[----:B------:R-:W-:Y:S02]  /*0830*/  IADD3 R3, R7, -c[0x0][0x324], RZ ;  /* 0x8000c90007037a10 */ /* 0x000fe40007ffe0ff */
[----:B------:R-:W-:Y:S01]  /*0840*/  IMNMX R133, R10, R5, PT ;  /* 0x000000050a857217 */ /* 0x000fe20003800200 */
[----:B------:R-:W-:Y:S05]  /*0850*/  @!P1 BRA `(.L_x_860) ;  /* 0x000000d000009947 */ /* 0x000fea0003800000 */
[----:B------:R-:W-:-:S13]  /*0860*/  ISETP.GT.AND P0, PT, R7, -0x1, PT ;  /* 0xffffffff0700780c */ /* 0x000fda0003f04270 */
[----:B------:R-:W-:Y:S05]  /*0870*/  @P0 BRA `(.L_x_861) ;  /* 0x0000006000000947 */ /* 0x000fea0003800000 */
[----:B------:R-:W-:Y:S02]  /*0880*/  ISETP.NE.AND P0, PT, R196, 0x1, PT ;  /* 0x00000001c400780c */ /* 0x000fe40003f05270 */
[----:B------:R-:W-:-:S11]  /*0890*/  LOP3.LUT R7, RZ, R7, RZ, 0x33, !PT ;  /* 0x00000007ff077212 */ /* 0x000fd600078e33ff */
[----:B------:R-:W-:-:S05]  /*08a0*/  @P0 IMAD.HI.U32 R5, R7, c[0x0][0x330], RZ ;  /* 0x0000cc0007050a27 */ /* 0x000fca00078e00ff */
[----:B------:R-:W-:-:S04]  /*08b0*/  @P0 SHF.R.U32.HI R7, RZ, c[0x0][0x334], R5 ;  /* 0x0000cd00ff070a19 */ /* 0x000fc80000011605 */
[----:B------:R-:W-:Y:S01]  /*08c0*/  LOP3.LUT R7, RZ, R7, RZ, 0x33, !PT ;  /* 0x00000007ff077212 */ /* 0x000fe200078e33ff */
[----:B------:R-:W-:Y:S05]  /*08d0*/  BRA `(.L_x_862) ;  /* 0x0000003000007947 */ /* 0x000fea0003800000 */
.L_x_861:
[----:B------:R-:W-:-:S13]  /*08e0*/  ISETP.NE.AND P0, PT, R196, 0x1, PT ;  /* 0x00000001c400780c */ /* 0x000fda0003f05270 */
[----:B------:R-:W-:-:S05]  /*08f0*/  @P0 IMAD.HI.U32 R5, R7, c[0x0][0x330], RZ ;  /* 0x0000cc0007050a27 */ /* 0x000fca00078e00ff */
[----:B------:R-:W-:-:S05]  /*0900*/  @P0 SHF.R.U32.HI R7, RZ, c[0x0][0x334], R5 ;  /* 0x0000cd00ff070a19 */ /* 0x000fca0000011605 */
.L_x_862:
[----:B------:R-:W-:-:S05]  /*0910*/  IMAD R8, R7, c[0x0][0x32c], RZ ;  /* 0x0000cb0007087a24 */ /* 0x000fca00078e02ff */
[----:B------:R-:W-:-:S04]  /*0920*/  IMNMX R3, R3, R8, !PT ;  /* 0x0000000803037217 */ /* 0x000fc80007800200 */
.L_x_860:
[----:B------:R-:W-:Y:S01]  /*0930*/  SHF.R.S32.HI R194, RZ, 0x1f, R3 ;  /* 0x0000001fffc27819 */ /* 0x000fe20000011403 */
[----:B------:R-:W-:Y:S01]  /*0940*/  CS2R R98, SRZ ;  /* 0x0000000000627805 */ /* 0x000fe2000001ff00 */
[----:B------:R-:W-:Y:S01]  /*0950*/  PLOP3.LUT P2, PT, PT, PT, PT, 0x80, 0x0 ;  /* 0x000000000000781c */ /* 0x000fe20003f4f070 */
[----:B------:R-:W-:Y:S01]  /*0960*/  IMAD.MOV.U32 R5, RZ, RZ, RZ ;  /* 0x000000ffff057224 */ /* 0x000fe200078e00ff */
[----:B------:R-:W-:Y:S01]  /*0970*/  LEA.HI R194, R194, R3, RZ, 0x6 ;  /* 0x00000003c2c27211 */ /* 0x000fe200078f30ff */
[----:B------:R-:W-:Y:S01]  /*0980*/  IMAD.MOV.U32 R96, RZ, RZ, RZ ;  /* 0x000000ffff607224 */ /* 0x000fe200078e00ff */
[----:B------:R-:W-:Y:S01]  /*0990*/  CS2R R94, SRZ ;  /* 0x00000000005e7805 */ /* 0x000fe2000001ff00 */
[----:B------:R-:W-:Y:S01]  /*09a0*/  CS2R R92, SRZ ;  /* 0x00000000005c7805 */ /* 0x000fe2000001ff00 */
[----:B------:R-:W-:Y:S01]  /*09b0*/  SHF.R.S32.HI R194, RZ, 0x6, R194 ;  /* 0x00000006ffc27819 */ /* 0x000fe200000114c2 */
[----:B------:R-:W-:Y:S01]  /*09c0*/  CS2R R90, SRZ ;  /* 0x00000000005a7805 */ /* 0x000fe2000001ff00 */
[----:B------:R-:W-:Y:S01]  /*09d0*/  CS2R R88, SRZ ;  /* 0x0000000000587805 */ /* 0x000fe2000001ff00 */
[----:B------:R-:W-:Y:S01]  /*09e0*/  CS2R R86, SRZ ;  /* 0x0000000000567805 */ /* 0x000fe2000001ff00 */
[----:B------:R-:W-:Y:S01]  /*09f0*/  IMNMX R194, RZ, R194, !PT ;  /* 0x000000c2ffc27217 */ /* 0x000fe20007800200 */
[----:B------:R-:W-:Y:S01]  /*0a00*/  CS2R R84, SRZ ;  /* 0x0000000000547805 */ /* 0x000fe2000001ff00 */
[----:B------:R-:W-:Y:S01]  /*0a10*/  CS2R R82, SRZ ;  /* 0x0000000000527805 */ /* 0x000fe2000001ff00 */
[----:B------:R-:W-:Y:S01]  /*0a20*/  CS2R R8, SRZ ;  /* 0x0000000000087805 */ /* 0x000fe2000001ff00 */
[----:B------:R-:W-:Y:S01]  /*0a30*/  ISETP.GT.AND P0, PT, R133, R194, PT ;  /* 0x000000c28500720c */ /* 0x000fe20003f04270 */
[----:B------:R-:W-:Y:S01]  /*0a40*/  IMAD.MOV.U32 R7, RZ, RZ, RZ ;  /* 0x000000ffff077224 */ /* 0x000fe200078e00ff */
        /* <DEDUP_REMOVED lines=42> */
[----:B------:R-:W-:-:S05]  /*0cf0*/  @P0 IMAD.WIDE R12, R203, R6, c[0x0][0x340] ;  /* 0x0000d000cb0c0625 */ /* 0x000fca00078e0206 */
[----:B------:R1:W2:Y:S01]  /*0d00*/  @P0 LDG.E R6, [R12.64] ;  /* 0x000000080c060981 */ /* 0x0002a2000c1e1900 */
[----:B------:R-:W-:Y:S01]  /*0d10*/  SHF.R.S32.HI R83, RZ, 0x1f, R80 ;  /* 0x0000001fff537819 */ /* 0x000fe20000011450 */
[C---:B------:R-:W-:Y:S01]  /*0d20*/  IMAD.WIDE.U32 R24, R4.reuse, c[0x0][0x178], RZ ;  /* 0x00005e0004187a25 */ /* 0x040fe200078e00ff */
[----:B------:R-:W-:Y:S01]  /*0d30*/  SHF.R.S32.HI R5, RZ, 0x1f, R4 ;  /* 0x0000001fff057819 */ /* 0x000fe20000011404 */
[----:B------:R-:W3:Y:S01]  /*0d40*/  S2R R3, SR_CTAID.Y ;  /* 0x0000000000037919 */ /* 0x000ee20000002600 */
[CC--:B------:R-:W-:Y:S01]  /*0d50*/  LEA.HI R7, R83.reuse, R80.reuse, RZ, 0x3 ;  /* 0x0000005053077211 */ /* 0x0c0fe200078f18ff */
[----:B------:R-:W-:Y:S01]  /*0d60*/  BSSY B0, `(.L_x_864) ;  /* 0x000009c000007945 */ /* 0x000fe20003800000 */
[----:B------:R-:W-:Y:S01]  /*0d70*/  LEA.HI R11, R83, R80, RZ, 0x4 ;  /* 0x00000050530b7211 */ /* 0x000fe200078f20ff */
[----:B------:R-:W-:Y:S01]  /*0d80*/  IMAD R5, R5, c[0x0][0x178], RZ ;  /* 0x00005e0005057a24 */ /* 0x000fe200078e02ff */
[----:B------:R-:W-:Y:S02]  /*0d90*/  SHF.R.S32.HI R14, RZ, 0x3, R7 ;  /* 0x00000003ff0e7819 */ /* 0x000fe40000011407 */
[----:B------:R-:W-:Y:S01]  /*0da0*/  LOP3.LUT R193, R7, 0xfffffff8, RZ, 0xc0, !PT ;  /* 0xfffffff807c17812 */ /* 0x000fe200078ec0ff */
[----:B------:R-:W-:Y:S01]  /*0db0*/  IMAD R5, R4, c[0x0][0x17c], R5 ;  /* 0x00005f0004057a24 */ /* 0x000fe200078e0205 */
[----:B------:R-:W-:-:S02]  /*0dc0*/  SHF.R.S32.HI R8, RZ, 0x4, R11 ;  /* 0x00000004ff087819 */ /* 0x000fc4000001140b */
[----:B------:R-:W-:Y:S01]  /*0dd0*/  IADD3 R27, P1, R2, R14, RZ ;  /* 0x0000000e021b7210 */ /* 0x000fe20007f3e0ff */
[----:B------:R-:W-:Y:S01]  /*0de0*/  IMAD.IADD R193, R80, 0x1, -R193 ;  /* 0x0000000150c17824 */ /* 0x000fe200078e0ac1 */
[----:B------:R-:W-:Y:S01]  /*0df0*/  LEA.HI R9, R11, R8, RZ, 0x1 ;  /* 0x000000080b097211 */ /* 0x000fe200078f08ff */
[----:B------:R-:W-:Y:S01]  /*0e00*/  IMAD.IADD R25, R25, 0x1, R5 ;  /* 0x0000000119197824 */ /* 0x000fe200078e0205 */
[----:B------:R-:W-:Y:S01]  /*0e10*/  ISETP.NE.AND P5, PT, R197, 0x1, PT ;  /* 0x00000001c500780c */ /* 0x000fe20003fa5270 */
[----:B------:R-:W-:Y:S01]  /*0e20*/  IMAD.SHL.U32 R16, R193, 0x8, RZ ;  /* 0x00000008c1107824 */ /* 0x000fe200078e00ff */
[----:B------:R-:W-:Y:S01]  /*0e30*/  LOP3.LUT R9, R9, 0xfffffffe, RZ, 0xc0, !PT ;  /* 0xfffffffe09097812 */ /* 0x000fe200078ec0ff */
[----:B------:R-:W-:Y:S01]  /*0e40*/  IMAD.SHL.U32 R20, R193, 0x40, RZ ;  /* 0x00000040c1147824 */ /* 0x000fe200078e00ff */
[----:B------:R-:W-:Y:S01]  /*0e50*/  LOP3.LUT R11, R11, 0xfffffff0, RZ, 0xc0, !PT ;  /* 0xfffffff00b0b7812 */ /* 0x000fe200078ec0ff */
[----:B-1----:R-:W-:Y:S01]  /*0e60*/  IMAD.SHL.U32 R13, R14, 0x40, RZ ;  /* 0x000000400e0d7824 */ /* 0x002fe200078e00ff */
[----:B------:R-:W-:Y:S01]  /*0e70*/  SHF.R.S32.HI R18, RZ, 0x1f, R203 ;  /* 0x0000001fff127819 */ /* 0x000fe200000114cb */
[----:B------:R-:W-:Y:S01]  /*0e80*/  IMAD.IADD R4, R8, 0x1, -R9 ;  /* 0x0000000108047824 */ /* 0x000fe200078e0a09 */
[----:B------:R-:W-:Y:S01]  /*0e90*/  SHF.R.S32.HI R9, RZ, 0x1f, R2 ;  /* 0x0000001fff097819 */ /* 0x000fe20000011402 */
[----:B------:R-:W-:Y:S01]  /*0ea0*/  IMAD.IADD R22, R80, 0x1, -R11 ;  /* 0x0000000150167824 */ /* 0x000fe200078e0a0b */
[----:B------:R-:W-:Y:S01]  /*0eb0*/  LOP3.LUT R13, R13, 0x1c0, RZ, 0xc0, !PT ;  /* 0x000001c00d0d7812 */ /* 0x000fe200078ec0ff */
[----:B---3--:R-:W-:Y:S01]  /*0ec0*/  IMAD.WIDE.U32 R24, R3, c[0x0][0x1b8], R24 ;  /* 0x00006e0003187a25 */ /* 0x008fe200078e0018 */
[----:B------:R-:W-:-:S02]  /*0ed0*/  IADD3 R8, R16, 0x80, RZ ;  /* 0x0000008010087810 */ /* 0x000fc40007ffe0ff */
[----:B------:R-:W-:Y:S02]  /*0ee0*/  LOP3.LUT R5, R13, 0x38, R16, 0xf8, !PT ;  /* 0x000000380d057812 */ /* 0x000fe400078ef810 */
[----:B------:R-:W-:Y:S02]  /*0ef0*/  SHF.R.U32.HI R202, RZ, 0x3, R13 ;  /* 0x00000003ffca7819 */ /* 0x000fe4000001160d */
[----:B------:R-:W-:Y:S02]  /*0f00*/  LEA.HI.X.SX32 R10, R14, R9, 0x1, P1 ;  /* 0x000000090e0a7211 */ /* 0x000fe400008f0eff */
[----:B------:R-:W-:Y:S02]  /*0f10*/  LOP3.LUT R202, R5, R202, RZ, 0x3c, !PT ;  /* 0x000000ca05ca7212 */ /* 0x000fe400078e3cff */
[----:B------:R-:W-:Y:S01]  /*0f20*/  SHF.R.S32.HI R5, RZ, 0x1f, R3 ;  /* 0x0000001fff057819 */ /* 0x000fe20000011403 */
[----:B------:R-:W-:Y:S01]  /*0f30*/  IMAD R12, R10, c[0x0][0x1e0], RZ ;  /* 0x000078000a0c7a24 */ /* 0x000fe200078e02ff */
[----:B------:R-:W-:Y:S01]  /*0f40*/  ISETP.GE.AND P6, PT, R8, c[0x0][0x1d4], PT ;  /* 0x0000750008007a0c */ /* 0x000fe20003fc6270 */
[----:B------:R-:W-:Y:S01]  /*0f50*/  IMAD R10, R10, c[0x0][0x208], RZ ;  /* 0x000082000a0a7a24 */ /* 0x000fe200078e02ff */
[----:B------:R-:W-:Y:S01]  /*0f60*/  ISETP.GE.AND P1, PT, R8, c[0x0][0x198], PT ;  /* 0x0000660008007a0c */ /* 0x000fe20003f26270 */
[----:B------:R-:W-:Y:S01]  /*0f70*/  IMAD R8, R193, 0x20, R14 ;  /* 0x00000020c1087824 */ /* 0x000fe200078e020e */
[----:B------:R-:W-:Y:S01]  /*0f80*/  SHF.R.S32.HI R15, RZ, 0x1f, R22 ;  /* 0x0000001fff0f7819 */ /* 0x000fe20000011416 */
[----:B------:R-:W-:Y:S01]  /*0f90*/  IMAD R2, R5, c[0x0][0x1b8], RZ ;  /* 0x00006e0005027a24 */ /* 0x000fe200078e02ff */
[----:B------:R-:W-:Y:S01]  /*0fa0*/  SHF.R.S32.HI R17, RZ, 0x1f, R16 ;  /* 0x0000001fff117819 */ /* 0x000fe20000011410 */
[----:B------:R-:W-:Y:S01]  /*0fb0*/  IMAD.IADD R8, R135, 0x1, R8 ;  /* 0x0000000187087824 */ /* 0x000fe200078e0208 */
[----:B------:R-:W-:Y:S01]  /*0fc0*/  LOP3.LUT R20, R20, 0x1c0, RZ, 0xc0, !PT ;  /* 0x000001c014147812 */ /* 0x000fe200078ec0ff */
[----:B------:R-:W-:Y:S01]  /*0fd0*/  IMAD R9, R3, c[0x0][0x1bc], R2 ;  /* 0x00006f0003097a24 */ /* 0x000fe200078e0202 */
[----:B------:R-:W-:Y:S01]  /*0fe0*/  LOP3.LUT R0, R0, 0xffffffef, RZ, 0xc0, !PT ;  /* 0xffffffef00007812 */ /* 0x000fe200078ec0ff */
[----:B------:R-:W-:Y:S01]  /*0ff0*/  @P5 IMAD.HI.U32 R2, R8, c[0x0][0x2c8], RZ ;  /* 0x0000b20008025a27 */ /* 0x000fe200078e00ff */
[----:B------:R-:W-:-:S02]  /*1000*/  LOP3.LUT R7, R20, 0x8, R7, 0xf8, !PT ;  /* 0x0000000814077812 */ /* 0x000fc400078ef807 */
[----:B------:R-:W-:Y:S01]  /*1010*/  SHF.R.U32.HI R20, RZ, 0x3, R20 ;  /* 0x00000003ff147819 */ /* 0x000fe20000011614 */
[----:B------:R-:W-:Y:S01]  /*1020*/  IMAD.MOV.U32 R13, RZ, RZ, R8 ;  /* 0x000000ffff0d7224 */ /* 0x000fe200078e0008 */
[----:B------:R-:W-:Y:S01]  /*1030*/  @P5 SHF.R.U32.HI R13, RZ, c[0x0][0x2cc], R2 ;  /* 0x0000b300ff0d5a19 */ /* 0x000fe20000011602 */
[----:B------:R-:W-:Y:S01]  /*1040*/  IMAD.IADD R25, R25, 0x1, R9 ;  /* 0x0000000119197824 */ /* 0x000fe200078e0209 */
[----:B------:R-:W-:Y:S01]  /*1050*/  LEA.HI R2, R15, R22, RZ, 0x3 ;  /* 0x000000160f027211 */ /* 0x000fe200078f18ff */
[C---:B------:R-:W-:Y:S01]  /*1060*/  IMAD R12, R27.reuse, c[0x0][0x1e4], R12 ;  /* 0x000079001b0c7a24 */ /* 0x040fe200078e020c */
[----:B------:R-:W-:Y:S01]  /*1070*/  SEL R15, R18, RZ, !P3 ;  /* 0x000000ff120f7207 */ /* 0x000fe20005800000 */
[C---:B------:R-:W-:Y:S01]  /*1080*/  IMAD R10, R27.reuse, c[0x0][0x20c], R10 ;  /* 0x000083001b0a7a24 */ /* 0x040fe200078e020a */
[----:B------:R-:W-:Y:S01]  /*1090*/  LOP3.LUT R19, R2, 0xfffffff8, RZ, 0xc0, !PT ;  /* 0xfffffff802137812 */ /* 0x000fe200078ec0ff */
[----:B------:R-:W-:Y:S01]  /*10a0*/  IMAD.WIDE.U32 R28, R27, c[0x0][0x1e0], R16 ;  /* 0x000078001b1c7a25 */ /* 0x000fe200078e0010 */
[----:B------:R-:W-:-:S02]  /*10b0*/  SEL R9, R203, RZ, !P3 ;  /* 0x000000ffcb097207 */ /* 0x000fc40005800000 */
[----:B------:R-:W-:Y:S01]  /*10c0*/  IADD3 R19, R22, -R19, RZ ;  /* 0x8000001316137210 */ /* 0x000fe20007ffe0ff */
[----:B------:R-:W-:Y:S01]  /*10d0*/  IMAD R22, R15, c[0x0][0x1c0], RZ ;  /* 0x000070000f167a24 */ /* 0x000fe200078e02ff */
[----:B------:R-:W-:Y:S01]  /*10e0*/  LOP3.LUT R7, R7, R20, RZ, 0x3c, !PT ;  /* 0x0000001407077212 */ /* 0x000fe200078e3cff */
[----:B------:R-:W-:Y:S01]  /*10f0*/  IMAD.WIDE.U32 R24, R9, c[0x0][0x1c0], R24 ;  /* 0x0000700009187a25 */ /* 0x000fe200078e0018 */
[----:B------:R-:W-:Y:S02]  /*1100*/  LOP3.LUT P3, RZ, R19, 0x4, RZ, 0xc0, !PT ;  /* 0x0000000413ff7812 */ /* 0x000fe4000786c0ff */
[----:B------:R-:W-:Y:S01]  /*1110*/  LEA R190, R4, R7, 0x9 ;  /* 0x0000000704be7211 */ /* 0x000fe200078e48ff */
[----:B------:R-:W-:Y:S01]  /*1120*/  IMAD R22, R9, c[0x0][0x1c4], R22 ;  /* 0x0000710009167a24 */ /* 0x000fe200078e0216 */
[----:B------:R-:W-:Y:S01]  /*1130*/  SHF.R.S32.HI R9, RZ, 0x1f, R13 ;  /* 0x0000001fff097819 */ /* 0x000fe2000001140d */
[----:B------:R-:W-:Y:S01]  /*1140*/  IMAD.WIDE.U32 R26, R27, c[0x0][0x208], R16 ;  /* 0x000082001b1a7a25 */ /* 0x000fe200078e0010 */
[----:B------:R-:W-:-:S02]  /*1150*/  LOP3.LUT P2, RZ, R19, 0x2, RZ, 0xc0, !PT ;  /* 0x0000000213ff7812 */ /* 0x000fc4000784c0ff */
[CC--:B------:R-:W-:Y:S01]  /*1160*/  LEA.HI R21, R83.reuse, R80.reuse, RZ, 0x6 ;  /* 0x0000005053157211 */ /* 0x0c0fe200078f30ff */
[----:B------:R-:W-:Y:S01]  /*1170*/  IMAD.MOV R15, RZ, RZ, -R13 ;  /* 0x000000ffff0f7224 */ /* 0x000fe200078e0a0d */
[----:B------:R-:W-:Y:S01]  /*1180*/  LEA.HI R82, R83, R80, RZ, 0x5 ;  /* 0x0000005053527211 */ /* 0x000fe200078f28ff */
[----:B------:R-:W-:Y:S01]  /*1190*/  IMAD.IADD R27, R27, 0x1, R10 ;  /* 0x000000011b1b7824 */ /* 0x000fe200078e020a */
[----:B------:R-:W-:Y:S01]  /*11a0*/  P2R R11, PR, RZ, 0x2 ;  /* 0x00000002ff0b7803 */ /* 0x000fe20000000000 */
[----:B------:R-:W-:Y:S01]  /*11b0*/  IMAD R10, R9, c[0x0][0x1b0], RZ ;  /* 0x00006c00090a7a24 */ /* 0x000fe200078e02ff */
[----:B------:R-:W-:Y:S01]  /*11c0*/  SHF.R.S32.HI R81, RZ, 0x5, R82 ;  /* 0x00000005ff517819 */ /* 0x000fe20000011452 */
[----:B------:R-:W-:Y:S01]  /*11d0*/  IMAD R15, R15, c[0x0][0x2c4], R8 ;  /* 0x0000b1000f0f7a24 */ /* 0x000fe200078e0208 */
[----:B------:R-:W-:Y:S01]  /*11e0*/  LOP3.LUT P1, RZ, R193, 0x4, RZ, 0xc0, !PT ;  /* 0x00000004c1ff7812 */ /* 0x000fe2000782c0ff */
[----:B------:R-:W-:Y:S01]  /*11f0*/  IMAD.IADD R29, R29, 0x1, R12 ;  /* 0x000000011d1d7824 */ /* 0x000fe200078e020c */
[----:B------:R-:W-:Y:S01]  /*1200*/  ISETP.GE.AND P5, PT, R16, c[0x0][0x1d4], PT ;  /* 0x0000750010007a0c */ /* 0x000fe20003fa6270 */
[----:B------:R-:W-:-:S02]  /*1210*/  IMAD.IADD R25, R25, 0x1, R22 ;  /* 0x0000000119197824 */ /* 0x000fc400078e0216 */
[----:B------:R-:W-:Y:S02]  /*1220*/  IMAD R12, R5, c[0x0][0x210], RZ ;  /* 0x00008400050c7a24 */ /* 0x000fe400078e02ff */
[----:B------:R-:W-:-:S04]  /*1230*/  IMAD.WIDE.U32 R208, R3, c[0x0][0x1e8], R28 ;  /* 0x00007a0003d07a25 */ /* 0x000fc800078e001c */
[C---:B------:R-:W-:Y:S02]  /*1240*/  IMAD R10, R13.reuse, c[0x0][0x1b4], R10 ;  /* 0x00006d000d0a7a24 */ /* 0x040fe400078e020a */
[----:B------:R-:W-:-:S04]  /*1250*/  IMAD.WIDE.U32 R24, R13, c[0x0][0x1b0], R24 ;  /* 0x00006c000d187a25 */ /* 0x000fc800078e0018 */
[----:B------:R-:W-:Y:S02]  /*1260*/  IMAD.IADD R25, R25, 0x1, R10 ;  /* 0x0000000119197824 */ /* 0x000fe400078e020a */
[----:B------:R-:W-:Y:S02]  /*1270*/  IMAD R12, R3, c[0x0][0x214], R12 ;  /* 0x00008500030c7a24 */ /* 0x000fe400078e020c */
[----:B------:R-:W-:-:S04]  /*1280*/  IMAD.WIDE.U32 R24, R15, c[0x0][0x1a8], R24 ;  /* 0x00006a000f187a25 */ /* 0x000fc800078e0018 */
[----:B------:R-:W-:-:S04]  /*1290*/  IMAD.WIDE.U32 R26, R3, c[0x0][0x210], R26 ;  /* 0x00008400031a7a25 */ /* 0x000fc800078e001a */
[----:B------:R-:W-:Y:S02]  /*12a0*/  IMAD.SHL.U32 R19, R19, 0x40, RZ ;  /* 0x0000004013137824 */ /* 0x000fe400078e00ff */
[----:B------:R-:W-:Y:S02]  /*12b0*/  IMAD.SHL.U32 R4, R4, 0x8, RZ ;  /* 0x0000000804047824 */ /* 0x000fe400078e00ff */
[----:B------:R-:W-:Y:S01]  /*12c0*/  IMAD.IADD R13, R27, 0x1, R12 ;  /* 0x000000011b0d7824 */ /* 0x000fe200078e020c */
[----:B------:R-:W-:Y:S01]  /*12d0*/  LOP3.LUT R19, R19, 0x1c0, RZ, 0xc0, !PT ;  /* 0x000001c013137812 */ /* 0x000fe200078ec0ff */
[----:B------:R-:W-:Y:S02]  /*12e0*/  IMAD.MOV.U32 R12, RZ, RZ, R26 ;  /* 0x000000ffff0c7224 */ /* 0x000fe400078e001a */
[----:B------:R-:W-:Y:S01]  /*12f0*/  IMAD.SHL.U32 R21, R21, 0x8, RZ ;  /* 0x0000000815157824 */ /* 0x000fe200078e00ff */
[----:B------:R-:W-:Y:S02]  /*1300*/  LOP3.LUT R4, R19, 0x8, R4, 0xf8, !PT ;  /* 0x0000000813047812 */ /* 0x000fe400078ef804 */
[----:B------:R-:W-:-:S02]  /*1310*/  SHF.R.U32.HI R19, RZ, 0x3, R19 ;  /* 0x00000003ff137819 */ /* 0x000fc40000011613 */
[----:B------:R-:W-:Y:S02]  /*1320*/  LOP3.LUT R202, R202, 0xfffffe00, R21, 0xf8, !PT ;  /* 0xfffffe00caca7812 */ /* 0x000fe400078ef815 */
[----:B------:R-:W-:Y:S02]  /*1330*/  LOP3.LUT R4, R4, R19, RZ, 0x3c, !PT ;  /* 0x0000001304047212 */ /* 0x000fe400078e3cff */
[--C-:B--2---:R-:W-:Y:S01]  /*1340*/  @P0 SHF.R.S32.HI R9, RZ, 0x1f, R6.reuse ;  /* 0x0000001fff090819 */ /* 0x104fe20000011406 */
[----:B------:R-:W-:Y:S02]  /*1350*/  @P0 IMAD.MOV.U32 R8, RZ, RZ, R6 ;  /* 0x000000ffff080224 */ /* 0x000fe400078e0006 */
[----:B------:R-:W-:Y:S01]  /*1360*/  IMAD R6, R5, c[0x0][0x1e8], RZ ;  /* 0x00007a0005067a24 */ /* 0x000fe200078e02ff */
[----:B------:R-:W-:Y:S01]  /*1370*/  SHF.R.S32.HI R5, RZ, 0x1f, R15 ;  /* 0x0000001fff057819 */ /* 0x000fe2000001140f */
[----:B------:R-:W-:Y:S02]  /*1380*/  @!P0 IMAD.MOV.U32 R8, RZ, RZ, R203 ;  /* 0x000000ffff088224 */ /* 0x000fe400078e00cb */
[----:B------:R-:W-:-:S02]  /*1390*/  IMAD R6, R3, c[0x0][0x1ec], R6 ;  /* 0x00007b0003067a24 */ /* 0x000fc400078e0206 */
[----:B------:R-:W-:Y:S01]  /*13a0*/  @!P0 IMAD.MOV.U32 R9, RZ, RZ, R18 ;  /* 0x000000ffff098224 */ /* 0x000fe200078e0012 */
[----:B------:R-:W-:Y:S01]  /*13b0*/  SEL R207, R8, RZ, !P4 ;  /* 0x000000ff08cf7207 */ /* 0x000fe20006000000 */
[----:B------:R-:W-:Y:S02]  /*13c0*/  IMAD.IADD R209, R209, 0x1, R6 ;  /* 0x00000001d1d17824 */ /* 0x000fe400078e0206 */
[----:B------:R-:W-:Y:S01]  /*13d0*/  IMAD R6, R5, c[0x0][0x1a8], RZ ;  /* 0x00006a0005067a24 */ /* 0x000fe200078e02ff */
[----:B------:R-:W-:Y:S01]  /*13e0*/  SEL R8, R9, RZ, !P4 ;  /* 0x000000ff09087207 */ /* 0x000fe20006000000 */
[----:B------:R-:W-:Y:S01]  /*13f0*/  IMAD.SHL.U32 R3, R2, 0x40, RZ ;  /* 0x0000004002037824 */ /* 0x000fe200078e00ff */
[----:B------:R-:W-:Y:S01]  /*1400*/  LEA R9, P0, R24, c[0x0][0x160], 0x1 ;  /* 0x0000580018097a11 */ /* 0x000fe200078008ff */
[----:B------:R-:W-:Y:S01]  /*1410*/  IMAD R6, R15, c[0x0][0x1ac], R6 ;  /* 0x00006b000f067a24 */ /* 0x000fe200078e0206 */
[----:B------:R-:W-:Y:S01]  /*1420*/  LEA.HI R2, R83, R80, RZ, 0x3 ;  /* 0x0000005053027211 */ /* 0x000fe200078f18ff */
[----:B------:R-:W-:Y:S01]  /*1430*/  IMAD.WIDE.U32 R208, R207, c[0x0][0x1f0], R208 ;  /* 0x00007c00cfd07a25 */ /* 0x000fe200078e00d0 */
[----:B------:R-:W-:Y:S01]  /*1440*/  LOP3.LUT R4, R4, 0xfffffe00, R3, 0xf8, !PT ;  /* 0xfffffe0004047812 */ /* 0x000fe200078ef803 */
[----:B------:R1:W2:Y:S01]  /*1450*/  SHFL.IDX PT, R18, R9, RZ, 0x181f ;  /* 0x00181fff09127589 */ /* 0x0002a200000e0000 */
[----:B------:R-:W-:Y:S01]  /*1460*/  LOP3.LUT R5, R2, 0xfffffff8, RZ, 0xc0, !PT ;  /* 0xfffffff802057812 */ /* 0x000fe200078ec0ff */
[----:B------:R-:W-:Y:S01]  /*1470*/  IMAD.IADD R7, R25, 0x1, R6 ;  /* 0x0000000119077824 */ /* 0x000fe200078e0206 */
[----:B------:R-:W-:Y:S01]  /*1480*/  MOV R2, 0x10 ;  /* 0x0000001000027802 */ /* 0x000fe20000000f00 */
[----:B------:R-:W-:Y:S01]  /*1490*/  IMAD R6, R8, c[0x0][0x1f0], RZ ;  /* 0x00007c0008067a24 */ /* 0x000fe200078e02ff */
[----:B------:R-:W-:Y:S01]  /*14a0*/  IADD3 R15, R16, 0x40, RZ ;  /* 0x00000040100f7810 */ /* 0x000fe20007ffe0ff */
[----:B------:R-:W-:Y:S01]  /*14b0*/  IMAD.IADD R10, R80, 0x1, -R5 ;  /* 0x00000001500a7824 */ /* 0x000fe200078e0a05 */
[----:B------:R-:W-:Y:S01]  /*14c0*/  LEA.HI.X R7, R24, c[0x0][0x164], R7, 0x1, P0 ;  /* 0x0000590018077a11 */ /* 0x000fe200000f0c07 */
[----:B------:R-:W-:Y:S01]  /*14d0*/  IMAD R213, R207, c[0x0][0x1f4], R6 ;  /* 0x00007d00cfd57a24 */ /* 0x000fe200078e0206 */
[----:B------:R-:W-:Y:S01]  /*14e0*/  LOP3.LUT P0, RZ, R193, 0x2, RZ, 0xc0, !PT ;  /* 0x00000002c1ff7812 */ /* 0x000fe2000780c0ff */
[----:B------:R-:W-:Y:S01]  /*14f0*/  IMAD R6, R204, c[0x0][0x2c4], RZ ;  /* 0x0000b100cc067a24 */ /* 0x000fe200078e02ff */
[----:B------:R-:W-:Y:S01]  /*1500*/  SEL R2, R2, 0xfffffff0, !P2 ;  /* 0xfffffff002027807 */ /* 0x000fe20005000000 */
[----:B------:R-:W-:Y:S01]  /*1510*/  IMAD.IADD R5, R135, 0x1, R14 ;  /* 0x0000000187057824 */ /* 0x000fe200078e020e */
[----:B------:R1:W3:Y:S01]  /*1520*/  SHFL.IDX PT, R19, R7, RZ, 0x181f ;  /* 0x00181fff07137589 */ /* 0x0002e200000e0000 */
[----:B------:R-:W-:Y:S01]  /*1530*/  IMAD R8, R8, c[0x0][0x218], RZ ;  /* 0x0000860008087a24 */ /* 0x000fe200078e02ff */
[----:B------:R-:W-:Y:S01]  /*1540*/  ISETP.GE.AND P4, PT, R15, c[0x0][0x1d4], PT ;  /* 0x000075000f007a0c */ /* 0x000fe20003f86270 */
[----:B------:R-:W-:-:S02]  /*1550*/  IMAD.MOV.U32 R3, RZ, RZ, 0x20 ;  /* 0x00000020ff037424 */ /* 0x000fc400078e00ff */
[----:B------:R-:W-:Y:S02]  /*1560*/  IMAD R211, R207, c[0x0][0x21c], R8 ;  /* 0x00008700cfd37a24 */ /* 0x000fe400078e0208 */
[----:B------:R-:W-:Y:S01]  /*1570*/  IMAD.SHL.U32 R10, R10, 0x8, RZ ;  /* 0x000000080a0a7824 */ /* 0x000fe200078e00ff */
[----:B------:R-:W-:Y:S01]  /*1580*/  SEL R3, R3, 0xffffffe0, !P3 ;  /* 0xffffffe003037807 */ /* 0x000fe20005800000 */
[----:B------:R-:W-:Y:S01]  /*1590*/  IMAD.WIDE.U32 R206, R207, c[0x0][0x218], R12 ;  /* 0x00008600cfce7a25 */ /* 0x000fe200078e000c */
[----:B------:R-:W-:Y:S02]  /*15a0*/  @P0 LOP3.LUT R0, R0, 0x10, RZ, 0xfc, !PT ;  /* 0x0000001000000812 */ /* 0x000fe400078efcff */
[----:B------:R-:W-:Y:S01]  /*15b0*/  ISETP.GE.AND P0, PT, R5, R6, PT ;  /* 0x000000060500720c */ /* 0x000fe20003f06270 */
[----:B------:R-:W-:Y:S01]  /*15c0*/  IMAD.IADD R213, R209, 0x1, R213 ;  /* 0x00000001d1d57824 */ /* 0x000fe200078e02d5 */
[----:B------:R-:W-:Y:S01]  /*15d0*/  ISETP.GE.AND P2, PT, R10, c[0x0][0x198], PT ;  /* 0x000066000a007a0c */ /* 0x000fe20003f46270 */
[----:B------:R-:W-:Y:S01]  /*15e0*/  IMAD.IADD R211, R207, 0x1, R211 ;  /* 0x00000001cfd37824 */ /* 0x000fe200078e02d3 */
[----:B------:R-:W-:-:S09]  /*15f0*/  ISETP.GE.AND P3, PT, R15, c[0x0][0x198], PT ;  /* 0x000066000f007a0c */ /* 0x000fd20003f66270 */
[----:B------:R-:W-:Y:S05]  /*1600*/  @P0 BRA `(.L_x_865) ;  /* 0x0000011000000947 */ /* 0x000fea0003800000 */
[C---:B-123--:R-:W-:Y:S02]  /*1610*/  IADD3 R0, R10.reuse, 0x80, RZ ;  /* 0x000000800a007810 */ /* 0x04efe40007ffe0ff */
[----:B------:R-:W-:Y:S02]  /*1620*/  SHF.R.S32.HI R8, RZ, 0x1f, R15 ;  /* 0x0000001fff087819 */ /* 0x000fe4000001140f */
[----:B------:R-:W-:Y:S02]  /*1630*/  LEA R20, P0, R10, R18, 0x1 ;  /* 0x000000120a147211 */ /* 0x000fe400078008ff */
[----:B------:R-:W-:Y:S02]  /*1640*/  SHF.R.S32.HI R13, RZ, 0x1f, R0 ;  /* 0x0000001fff0d7819 */ /* 0x000fe40000011400 */
[----:B------:R-:W-:Y:S02]  /*1650*/  LEA.HI R8, R8, R15, RZ, 0x3 ;  /* 0x0000000f08087211 */ /* 0x000fe400078f18ff */
[----:B------:R-:W-:-:S02]  /*1660*/  LEA.HI.X R21, R10, R19, R17, 0x1, P0 ;  /* 0x000000130a157211 */ /* 0x000fc400000f0c11 */
        /* <DEDUP_REMOVED lines=11> */
.L_x_865:
[----:B-123--:R-:W-:Y:S05]  /*1720*/  BSYNC B0 ;  /* 0x0000000000007941 */ /* 0x00efea0003800000 */
.L_x_864:
[----:B------:R-:W-:Y:S01]  /*1730*/  IADD3 R13, R5, 0x20, RZ ;  /* 0x00000020050d7810 */ /* 0x000fe20007ffe0ff */
[----:B------:R1:W2:Y:S01]  /*1740*/  SHFL.IDX PT, R19, R7, 0x1, 0x181f ;  /* 0x00381f0007137f89 */ /* 0x0002a200000e0000 */
[----:B------:R-:W-:Y:S02]  /*1750*/  BSSY B0, `(.L_x_866) ;  /* 0x0000015000007945 */ /* 0x000fe40003800000 */
[----:B------:R-:W-:Y:S01]  /*1760*/  ISETP.GE.AND P0, PT, R13, R6, PT ;  /* 0x000000060d00720c */ /* 0x000fe20003f06270 */
[----:B------:R1:W3:-:S12]  /*1770*/  SHFL.IDX PT, R18, R9, 0x1, 0x181f ;  /* 0x00381f0009127f89 */ /* 0x0002d800000e0000 */
[----:B------:R-:W-:Y:S05]  /*1780*/  @P0 BRA `(.L_x_867) ;  /* 0x0000011000000947 */ /* 0x000fea0003800000 */
[----:B------:R-:W-:Y:S01]  /*1790*/  IADD3 R13, R10, 0x80, RZ ;  /* 0x000000800a0d7810 */ /* 0x000fe20007ffe0ff */
[----:B------:R-:W-:Y:S01]  /*17a0*/  IMAD.SHL.U32 R12, R202, 0x2, RZ ;  /* 0x00000002ca0c7824 */ /* 0x000fe200078e00ff */
[----:B------:R-:W-:Y:S02]  /*17b0*/  SHF.R.S32.HI R8, RZ, 0x1f, R15 ;  /* 0x0000001fff087819 */ /* 0x000fe4000001140f */
[----:B---3--:R-:W-:Y:S02]  /*17c0*/  LEA R20, P0, R10, R18, 0x1 ;  /* 0x000000120a147211 */ /* 0x008fe400078008ff */
[----:B------:R-:W-:Y:S02]  /*17d0*/  SHF.R.S32.HI R0, RZ, 0x1f, R13 ;  /* 0x0000001fff007819 */ /* 0x000fe4000001140d */
[----:B------:R-:W-:Y:S02]  /*17e0*/  LEA.HI R8, R8, R15, RZ, 0x3 ;  /* 0x0000000f08087211 */ /* 0x000fe400078f18ff */
[----:B--2---:R-:W-:-:S02]  /*17f0*/  LEA.HI.X R21, R10, R19, R17, 0x1, P0 ;  /* 0x000000130a157211 */ /* 0x004fc400000f0c11 */
[----:B------:R-:W-:Y:S02]  /*1800*/  LEA.HI R0, R0, R13, RZ, 0x3 ;  /* 0x0000000d00007211 */ /* 0x000fe400078f18ff */
[----:B------:R-:W-:Y:S01]  /*1810*/  ISETP.NE.AND P0, PT, R11, RZ, PT ;  /* 0x000000ff0b00720c */ /* 0x000fe20003f05270 */
[----:B------:R-:W-:Y:S01]  /*1820*/  @!PT LDS RZ, [RZ] ;  /* 0x00000000fffff984 */ /* 0x000fe20000000800 */
[----:B------:R2:W-:Y:S01]  /*1830*/  LDGSTS.E.BYPASS.LTC128B.128 [R12+0x19100], [R20.64], !P2 ;  /* 0x19100000140c7fae */ /* 0x0005e2000d101d48 */
[----:B------:R-:W-:Y:S02]  /*1840*/  LOP3.LUT R8, R8, 0xfffffff8, RZ, 0xc0, !PT ;  /* 0xfffffff808087812 */ /* 0x000fe400078ec0ff */
[----:B------:R-:W-:-:S03]  /*1850*/  LOP3.LUT R0, R0, 0xfffffff8, RZ, 0xc0, !PT ;  /* 0xfffffff800007812 */ /* 0x000fc600078ec0ff */
[----:B------:R-:W-:-:S04]  /*1860*/  IMAD.WIDE R22, R8, 0x2, R18 ;  /* 0x0000000208167825 */ /* 0x000fc800078e0212 */
[----:B------:R-:W-:Y:S01]  /*1870*/  IMAD.WIDE R18, R0, 0x2, R18 ;  /* 0x0000000200127825 */ /* 0x000fe200078e0212 */
[----:B------:R2:W-:Y:S04]  /*1880*/  LDGSTS.E.BYPASS.LTC128B.128 [R12+0x1d100], [R22.64], !P3 ;  /* 0x1d100000160c7fae */ /* 0x0005e8000d901d48 */
[----:B------:R2:W-:Y:S02]  /*1890*/  LDGSTS.E.BYPASS.LTC128B.128 [R12+0x21100], [R18.64], !P0 ;  /* 0x21100000120c7fae */ /* 0x0005e4000c101d48 */
.L_x_867:
[----:B------:R-:W-:Y:S05]  /*18a0*/  BSYNC B0 ;  /* 0x0000000000007941 */ /* 0x000fea0003800000 */
.L_x_866:
[----:B------:R-:W-:Y:S01]  /*18b0*/  IADD3 R13, R5, 0x40, RZ ;  /* 0x00000040050d7810 */ /* 0x000fe20007ffe0ff */
[----:B--2---:R2:W4:Y:S01]  /*18c0*/  SHFL.IDX PT, R19, R7, 0x2, 0x181f ;  /* 0x00581f0007137f89 */ /* 0x00452200000e0000 */
[----:B------:R-:W-:Y:S02]  /*18d0*/  BSSY B0, `(.L_x_868) ;  /* 0x0000015000007945 */ /* 0x000fe40003800000 */
[----:B------:R-:W-:Y:S01]  /*18e0*/  ISETP.GE.AND P0, PT, R13, R6, PT ;  /* 0x000000060d00720c */ /* 0x000fe20003f06270 */
[----:B---3--:R2:W3:-:S12]  /*18f0*/  SHFL.IDX PT, R18, R9, 0x2, 0x181f ;  /* 0x00581f0009127f89 */ /* 0x0084d800000e0000 */
[----:B------:R-:W-:Y:S05]  /*1900*/  @P0 BRA `(.L_x_869) ;  /* 0x0000011000000947 */ /* 0x000fea0003800000 */
[----:B------:R-:W-:Y:S01]  /*1910*/  IADD3 R13, R10, 0x80, RZ ;  /* 0x000000800a0d7810 */ /* 0x000fe20007ffe0ff */
[----:B------:R-:W-:Y:S01]  /*1920*/  IMAD.SHL.U32 R12, R202, 0x2, RZ ;  /* 0x00000002ca0c7824 */ /* 0x000fe200078e00ff */
[----:B------:R-:W-:Y:S02]  /*1930*/  SHF.R.S32.HI R8, RZ, 0x1f, R15 ;  /* 0x0000001fff087819 */ /* 0x000fe4000001140f */
[----:B---3--:R-:W-:Y:S02]  /*1940*/  LEA R20, P0, R10, R18, 0x1 ;  /* 0x000000120a147211 */ /* 0x008fe400078008ff */
[----:B------:R-:W-:Y:S02]  /*1950*/  SHF.R.S32.HI R0, RZ, 0x1f, R13 ;  /* 0x0000001fff007819 */ /* 0x000fe4000001140d */
[----:B------:R-:W-:Y:S02]  /*1960*/  LEA.HI R8, R8, R15, RZ, 0x3 ;  /* 0x0000000f08087211 */ /* 0x000fe400078f18ff */
[----:B----4-:R-:W-:-:S02]  /*1970*/  LEA.HI.X R21, R10, R19, R17, 0x1, P0 ;  /* 0x000000130a157211 */ /* 0x010fc400000f0c11 */
        /* <DEDUP_REMOVED lines=10> */
.L_x_869:
[----:B------:R-:W-:Y:S05]  /*1a20*/  BSYNC B0 ;  /* 0x0000000000007941 */ /* 0x000fea0003800000 */
.L_x_868:
[----:B---3--:R3:W5:Y:S01]  /*1a30*/  SHFL.IDX PT, R18, R9, 0x3, 0x181f ;  /* 0x00781f0009127f89 */ /* 0x00876200000e0000 */
[----:B------:R-:W-:Y:S01]  /*1a40*/  IADD3 R5, R5, 0x60, RZ ;  /* 0x0000006005057810 */ /* 0x000fe20007ffe0ff */
[----:B------:R-:W-:Y:S01]  /*1a50*/  IMAD.SHL.U32 R144, R202, 0x2, RZ ;  /* 0x00000002ca907824 */ /* 0x000fe200078e00ff */
[----:B------:R-:W-:Y:S01]  /*1a60*/  P2R R0, PR, RZ, 0x40 ;  /* 0x00000040ff007803 */ /* 0x000fe20000000000 */
[----:B----4-:R-:W4:Y:S01]  /*1a70*/  SHFL.IDX PT, R19, R7, 0x3, 0x181f ;  /* 0x00781f0007137f89 */ /* 0x010f2200000e0000 */
[----:B------:R-:W-:Y:S01]  /*1a80*/  ISETP.GE.AND P0, PT, R5, R6, PT ;  /* 0x000000060500720c */ /* 0x000fe20003f06270 */
[----:B------:R-:W-:Y:S01]  /*1a90*/  IMAD.MOV.U32 R6, RZ, RZ, 0x6 ;  /* 0x00000006ff067424 */ /* 0x000fe200078e00ff */
[----:B------:R-:W-:Y:S01]  /*1aa0*/  IADD3 R12, R10, 0x80, RZ ;  /* 0x000000800a0c7810 */ /* 0x000fe20007ffe0ff */
[----:B------:R-:W-:Y:S01]  /*1ab0*/  IMAD.MOV.U32 R210, RZ, RZ, R206 ;  /* 0x000000ffffd27224 */ /* 0x000fe200078e00ce */
[----:B------:R-:W-:Y:S01]  /*1ac0*/  P2R R8, PR, RZ, 0x2 ;  /* 0x00000002ff087803 */ /* 0x000fe20000000000 */
[----:B------:R-:W-:Y:S01]  /*1ad0*/  IMAD.MOV.U32 R201, RZ, RZ, c[0x0][0x1e0] ;  /* 0x00007800ffc97624 */ /* 0x000fe200078e00ff */
[----:B------:R-:W-:Y:S01]  /*1ae0*/  ISETP.NE.AND P1, PT, R11, RZ, PT ;  /* 0x000000ff0b00720c */ /* 0x000fe20003f25270 */
[----:B------:R-:W-:Y:S01]  /*1af0*/  IMAD.MOV.U32 R11, RZ, RZ, c[0x0][0x208] ;  /* 0x00008200ff0b7624 */ /* 0x000fe200078e00ff */
[----:B------:R-:W-:Y:S01]  /*1b00*/  IADD3 R21, R133, -0x1, RZ ;  /* 0xffffffff85157810 */ /* 0x000fe20007ffe0ff */
[----:B------:R-:W-:Y:S01]  /*1b10*/  IMAD.MOV.U32 R212, RZ, RZ, R208 ;  /* 0x000000ffffd47224 */ /* 0x000fe200078e00d0 */
[----:B------:R-:W-:Y:S01]  /*1b20*/  ULDC UR6, c[0x0][0x324] ;  /* 0x0000c90000067ab9 */ /* 0x000fe20000000800 */
[----:B------:R-:W-:Y:S01]  /*1b30*/  IMAD.MOV.U32 R198, RZ, RZ, 0x5 ;  /* 0x00000005ffc67424 */ /* 0x000fe200078e00ff */
[----:B------:R-:W-:Y:S01]  /*1b40*/  ULOP3.LUT UR6, URZ, UR6, URZ, 0x33, !UPT ;  /* 0x000000063f067292 */ /* 0x000fe2000f8e333f */
[----:B------:R-:W-:Y:S01]  /*1b50*/  IMAD.SHL.U32 R199, R11, 0x20, RZ ;  /* 0x000000200bc77824 */ /* 0x000fe200078e00ff */
[----:B------:R-:W-:Y:S01]  /*1b60*/  IADD3 R215, R144, 0x100, RZ ;  /* 0x0000010090d77810 */ /* 0x000fe20007ffe0ff */
[----:B------:R-:W-:Y:S01]  /*1b70*/  IMAD.MOV.U32 R134, RZ, RZ, 0x40 ;  /* 0x00000040ff867424 */ /* 0x000fe200078e00ff */
[-C--:B------:R-:W-:Y:S01]  /*1b80*/  SHF.L.U64.HI R200, R201, R198.reuse, c[0x0][0x1e4] ;  /* 0x00007900c9c87619 */ /* 0x080fe200000102c6 */
[----:B------:R-:W-:Y:S01]  /*1b90*/  IMAD.SHL.U32 R77, R199, 0x2, RZ ;  /* 0x00000002c74d7824 */ /* 0x000fe200078e00ff */
[C---:B------:R-:W-:Y:S01]  /*1ba0*/  SHF.L.U64.HI R198, R11.reuse, R198, c[0x0][0x20c] ;  /* 0x000083000bc67619 */ /* 0x040fe200000102c6 */
[----:B-123--:R-:W-:Y:S01]  /*1bb0*/  IMAD.SHL.U32 R9, R11, 0x40, RZ ;  /* 0x000000400b097824 */ /* 0x00efe200078e00ff */
[----:B-----5:R-:W-:Y:S01]  /*1bc0*/  @!P0 LEA R16, P6, R10, R18, 0x1 ;  /* 0x000000120a108211 */ /* 0x020fe200078c08ff */
[----:B------:R-:W-:-:S02]  /*1bd0*/  IMAD.SHL.U32 R190, R190, 0x2, RZ ;  /* 0x00000002bebe7824 */ /* 0x000fc400078e00ff */
[----:B------:R-:W-:Y:S01]  /*1be0*/  IMAD.MOV.U32 R191, RZ, RZ, 0x20 ;  /* 0x00000020ffbf7424 */ /* 0x000fe200078e00ff */
[----:B----4-:R-:W-:Y:S01]  /*1bf0*/  @!P0 LEA.HI.X R17, R10, R19, R17, 0x1, P6 ;  /* 0x000000130a118211 */ /* 0x010fe200030f0c11 */
[----:B------:R-:W-:Y:S01]  /*1c00*/  IMAD.SHL.U32 R189, R2, 0x2, RZ ;  /* 0x0000000202bd7824 */ /* 0x000fe200078e00ff */
[----:B------:R-:W-:Y:S02]  /*1c10*/  ISETP.NE.AND P6, PT, R0, RZ, PT ;  /* 0x000000ff0000720c */ /* 0x000fe40003fc5270 */
[----:B------:R-:W-:Y:S01]  /*1c20*/  @!P0 SHF.R.S32.HI R0, RZ, 0x1f, R15 ;  /* 0x0000001fff008819 */ /* 0x000fe2000001140f */
[----:B------:R-:W-:Y:S01]  /*1c30*/  @!PT LDS RZ, [RZ] ;  /* 0x00000000fffff984 */ /* 0x000fe20000000800 */
[----:B------:R1:W-:Y:S03]  /*1c40*/  @!P0 LDGSTS.E.BYPASS.LTC128B.128 [R144+0x1b100], [R16.64], !P2 ;  /* 0x1b10000010908fae */ /* 0x0003e6000d101d48 */
[----:B------:R-:W-:Y:S02]  /*1c50*/  @!P0 LEA.HI R5, R0, R15, RZ, 0x3 ;  /* 0x0000000f00058211 */ /* 0x000fe400078f18ff */
[----:B------:R-:W-:-:S02]  /*1c60*/  SHF.R.S32.HI R0, RZ, 0x1f, R21 ;  /* 0x0000001fff007819 */ /* 0x000fc40000011415 */
[----:B------:R-:W-:-:S05]  /*1c70*/  @!P0 LOP3.LUT R5, R5, 0xfffffff8, RZ, 0xc0, !PT ;  /* 0xfffffff805058812 */ /* 0x000fca00078ec0ff */
[----:B------:R-:W-:Y:S01]  /*1c80*/  @!P0 IMAD.WIDE R22, R5, 0x2, R18 ;  /* 0x0000000205168825 */ /* 0x000fe200078e0212 */
[----:B------:R-:W-:-:S04]  /*1c90*/  @!P0 SHF.R.S32.HI R5, RZ, 0x1f, R12 ;  /* 0x0000001fff058819 */ /* 0x000fc8000001140c */
[----:B------:R-:W-:Y:S01]  /*1ca0*/  @!P0 LEA.HI R5, R5, R12, RZ, 0x3 ;  /* 0x0000000c05058211 */ /* 0x000fe200078f18ff */
[----:B------:R2:W-:Y:S03]  /*1cb0*/  @!P0 LDGSTS.E.BYPASS.LTC128B.128 [R144+0x1f100], [R22.64], !P3 ;  /* 0x1f10000016908fae */ /* 0x0005e6000d901d48 */
[----:B------:R-:W-:-:S05]  /*1cc0*/  @!P0 LOP3.LUT R5, R5, 0xfffffff8, RZ, 0xc0, !PT ;  /* 0xfffffff805058812 */ /* 0x000fca00078ec0ff */
[----:B------:R-:W-:Y:S01]  /*1cd0*/  @!P0 IMAD.WIDE R18, R5, 0x2, R18 ;  /* 0x0000000205128825 */ /* 0x000fe200078e0212 */
[----:B-1----:R-:W-:Y:S02]  /*1ce0*/  SHF.L.U64.HI R16, R11, R6, c[0x0][0x20c] ;  /* 0x000083000b107619 */ /* 0x002fe40000010206 */
[----:B------:R-:W-:Y:S02]  /*1cf0*/  SHF.L.U64.HI R11, R199, 0x1, R198 ;  /* 0x00000001c70b7819 */ /* 0x000fe400000102c6 */
[----:B------:R1:W-:Y:S01]  /*1d00*/  @!P0 LDGSTS.E.BYPASS.LTC128B.128 [R144+0x23100], [R18.64], !P1 ;  /* 0x2310000012908fae */ /* 0x0003e2000c901d48 */
[----:B------:R-:W-:-:S03]  /*1d10*/  IMAD R5, R16, R21, RZ ;  /* 0x0000001510057224 */ /* 0x000fc600078e02ff */
[----:B------:R-:W0:Y:S01]  /*1d20*/  LDGDEPBAR ;  /* 0x00000000000079af */ /* 0x000e220000000000 */
[-C--:B------:R-:W-:Y:S02]  /*1d30*/  IMAD R5, R0, R9.reuse, R5 ;  /* 0x0000000900057224 */ /* 0x080fe400078e0205 */
[----:B--2---:R-:W-:-:S04]  /*1d40*/  IMAD.WIDE.U32 R22, R21, R9, R210 ;  /* 0x0000000915167225 */ /* 0x004fc800078e00d2 */
[----:B------:R-:W-:Y:S01]  /*1d50*/  IMAD.IADD R5, R23, 0x1, R5 ;  /* 0x0000000117057824 */ /* 0x000fe200078e0205 */
[----:B------:R-:W-:Y:S01]  /*1d60*/  BAR.SYNC.DEFER_BLOCKING 0x0 ;  /* 0x0000000000007b1d */ /* 0x000fe20000010000 */
[----:B-1----:R-:W-:-:S04]  /*1d70*/  LEA R18, P0, R22, c[0x0][0x1f8], 0x1 ;  /* 0x00007e0016127a11 */ /* 0x002fc800078008ff */
[----:B------:R-:W-:Y:S02]  /*1d80*/  LEA.HI.X R19, R22, c[0x0][0x1fc], R5, 0x1, P0 ;  /* 0x00007f0016137a11 */ /* 0x000fe400000f0c05 */
[----:B------:R-:W-:-:S13]  /*1d90*/  ISETP.GT.AND P0, PT, R21, R194, PT ;  /* 0x000000c21500720c */ /* 0x000fda0003f04270 */
[----:B------:R-:W-:-:S04]  /*1da0*/  @P0 IADD3 R7, R133, -0x2, RZ ;  /* 0xfffffffe85070810 */ /* 0x000fc80007ffe0ff */
[----:B------:R-:W-:Y:S01]  /*1db0*/  @P0 SHF.R.S32.HI R5, RZ, 0x1f, R7 ;  /* 0x0000001fff050819 */ /* 0x000fe20000011407 */
[----:B------:R-:W-:Y:S02]  /*1dc0*/  @P0 IMAD R16, R16, R7, RZ ;  /* 0x0000000710100224 */ /* 0x000fe400078e02ff */
[----:B------:R-:W-:-:S04]  /*1dd0*/  @P0 IMAD.WIDE.U32 R22, R7, R9, R210 ;  /* 0x0000000907160225 */ /* 0x000fc800078e00d2 */
[----:B------:R-:W-:Y:S01]  /*1de0*/  @P0 IMAD R5, R5, R9, R16 ;  /* 0x0000000905050224 */ /* 0x000fe200078e0210 */
[----:B------:R-:W-:Y:S01]  /*1df0*/  @P0 LEA R48, P2, R22, c[0x0][0x1f8], 0x1 ;  /* 0x00007e0016300a11 */ /* 0x000fe200078408ff */
[----:B------:R-:W-:Y:S01]  /*1e00*/  IMAD.SHL.U32 R7, R201, 0x40, RZ ;  /* 0x00000040c9077824 */ /* 0x000fe200078e00ff */
[----:B------:R-:W-:Y:S01]  /*1e10*/  @P0 IADD3 R16, R133, -0x2, RZ ;  /* 0xfffffffe85100810 */ /* 0x000fe20007ffe0ff */
[----:B------:R-:W-:-:S03]  /*1e20*/  @P0 IMAD.IADD R5, R23, 0x1, R5 ;  /* 0x0000000117050824 */ /* 0x000fc600078e0205 */
[----:B------:R-:W-:Y:S02]  /*1e30*/  @P0 SHF.R.S32.HI R9, RZ, 0x1f, R16 ;  /* 0x0000001fff090819 */ /* 0x000fe40000011410 */
[----:B------:R-:W-:Y:S01]  /*1e40*/  @P0 LEA.HI.X R49, R22, c[0x0][0x1fc], R5, 0x1, P2 ;  /* 0x00007f0016310a11 */ /* 0x000fe200010f0c05 */
[----:B------:R-:W-:Y:S01]  /*1e50*/  @P0 IMAD.WIDE.U32 R22, R16, R7, R212 ;  /* 0x0000000710160225 */ /* 0x000fe200078e00d4 */
[----:B------:R-:W-:-:S03]  /*1e60*/  SHF.L.U64.HI R5, R201, R6, c[0x0][0x1e4] ;  /* 0x00007900c9057619 */ /* 0x000fc60000010206 */
[----:B------:R-:W-:Y:S02]  /*1e70*/  IMAD.SHL.U32 R201, R201, 0x20, RZ ;  /* 0x00000020c9c97824 */ /* 0x000fe400078e00ff */
[C---:B------:R-:W-:Y:S01]  /*1e80*/  @P0 IMAD R6, R5.reuse, R16, RZ ;  /* 0x0000001005060224 */ /* 0x040fe200078e02ff */
[----:B------:R-:W-:Y:S01]  /*1e90*/  @P0 LEA R16, P2, R22, c[0x0][0x1c8], 0x1 ;  /* 0x0000720016100a11 */ /* 0x000fe200078408ff */
[----:B------:R-:W-:Y:S02]  /*1ea0*/  IMAD R13, R5, R21, RZ ;  /* 0x00000015050d7224 */ /* 0x000fe400078e02ff */
[-C--:B------:R-:W-:Y:S01]  /*1eb0*/  @P0 IMAD R6, R9, R7.reuse, R6 ;  /* 0x0000000709060224 */ /* 0x080fe200078e0206 */
[----:B------:R-:W-:Y:S01]  /*1ec0*/  P2R R9, PR, RZ, 0x1 ;  /* 0x00000001ff097803 */ /* 0x000fe20000000000 */
[----:B------:R-:W-:Y:S02]  /*1ed0*/  IMAD R13, R0, R7, R13 ;  /* 0x00000007000d7224 */ /* 0x000fe400078e020d */
[----:B------:R-:W-:-:S05]  /*1ee0*/  @P0 IMAD.IADD R6, R23, 0x1, R6 ;  /* 0x0000000117060824 */ /* 0x000fca00078e0206 */
[----:B------:R-:W-:Y:S01]  /*1ef0*/  @P0 LEA.HI.X R17, R22, c[0x0][0x1cc], R6, 0x1, P2 ;  /* 0x0000730016110a11 */ /* 0x000fe200010f0c06 */
[C---:B------:R-:W-:Y:S02]  /*1f00*/  IMAD.SHL.U32 R6, R21.reuse, 0x40, RZ ;  /* 0x0000004015067824 */ /* 0x040fe400078e00ff */
[----:B------:R-:W-:-:S03]  /*1f10*/  IMAD.WIDE.U32 R20, R21, R7, R212 ;  /* 0x0000000715147225 */ /* 0x000fc600078e00d4 */
[----:B------:R-:W-:Y:S01]  /*1f20*/  IADD3 R0, -R6, R195, -R14 ;  /* 0x000000c306007210 */ /* 0x000fe20007ffe90e */
[----:B------:R-:W-:-:S03]  /*1f30*/  IMAD.IADD R13, R21, 0x1, R13 ;  /* 0x00000001150d7824 */ /* 0x000fc600078e020d */
[----:B------:R-:W-:-:S13]  /*1f40*/  ISETP.GE.AND P3, PT, R0, 0x1, PT ;  /* 0x000000010000780c */ /* 0x000fda0003f66270 */
[----:B------:R-:W-:-:S04]  /*1f50*/  @P3 LEA R22, P2, R20, c[0x0][0x1c8], 0x1 ;  /* 0x0000720014163a11 */ /* 0x000fc800078408ff */
[----:B------:R-:W-:Y:S02]  /*1f60*/  @P3 LEA.HI.X R23, R20, c[0x0][0x1cc], R13, 0x1, P2 ;  /* 0x0000730014173a11 */ /* 0x000fe400010f0c0d */
[----:B------:R-:W-:-:S03]  /*1f70*/  ISETP.GT.AND P2, PT, R0, 0x20, PT ;  /* 0x000000200000780c */ /* 0x000fc60003f44270 */
[----:B------:R-:W-:Y:S01]  /*1f80*/  @!PT LDS RZ, [RZ] ;  /* 0x00000000fffff984 */ /* 0x000fe20000000800 */
[----:B------:R-:W-:Y:S01]  /*1f90*/  @!PT LDS RZ, [RZ] ;  /* 0x00000000fffff984 */ /* 0x000fe20000000800 */
[----:B------:R-:W-:Y:S01]  /*1fa0*/  @!PT LDS RZ, [RZ] ;  /* 0x00000000fffff984 */ /* 0x000fe20000000800 */
[----:B------:R1:W-:Y:S04]  /*1fb0*/  @P3 LDGSTS.E.BYPASS.LTC128B.128 [R144+0xc100], [R22.64], !P5 ;  /* 0x0c10000016903fae */ /* 0x0003e8000e901d48 */
[----:B------:R1:W-:Y:S04]  /*1fc0*/  @P3 LDGSTS.E.BYPASS.LTC128B.128 [R144+0xe100], [R22.64+0x80], !P4 ;  /* 0x0e10008016903fae */ /* 0x0003e8000e101d48 */
[----:B------:R1:W-:Y:S01]  /*1fd0*/  @P3 LDGSTS.E.BYPASS.LTC128B.128 [R144+0x10100], [R22.64+0x100], !P6 ;  /* 0x1010010016903fae */ /* 0x0003e2000f101d48 */
[----:B------:R-:W-:Y:S02]  /*1fe0*/  ISETP.GE.AND P3, PT, R15, c[0x0][0x1d4], PT ;  /* 0x000075000f007a0c */ /* 0x000fe40003f66270 */
[----:B------:R-:W-:-:S04]  /*1ff0*/  @P2 IADD3 R14, P1, R201, R20, RZ ;  /* 0x00000014c90e2210 */ /* 0x000fc80007f3e0ff */
[----:B------:R-:W-:Y:S01]  /*2000*/  @P2 LEA R20, P0, R14, c[0x0][0x1c8], 0x1 ;  /* 0x000072000e142a11 */ /* 0x000fe200078008ff */
[----:B------:R-:W-:Y:S01]  /*2010*/  @P2 IMAD.X R13, R200, 0x1, R13, P1 ;  /* 0x00000001c80d2824 */ /* 0x000fe200008e060d */
[----:B------:R-:W-:-:S04]  /*2020*/  ISETP.GE.AND P1, PT, R10, c[0x0][0x1d4], PT ;  /* 0x000075000a007a0c */ /* 0x000fc80003f26270 */
[----:B------:R-:W-:-:S05]  /*2030*/  @P2 LEA.HI.X R21, R14, c[0x0][0x1cc], R13, 0x1, P0 ;  /* 0x000073000e152a11 */ /* 0x000fca00000f0c0d */
[----:B------:R1:W-:Y:S04]  /*2040*/  @P2 LDGSTS.E.BYPASS.LTC128B.128 [R144+0xd100], [R20.64], !P5 ;  /* 0x0d10000014902fae */ /* 0x0003e8000e901d48 */
[----:B------:R1:W-:Y:S04]  /*2050*/  @P2 LDGSTS.E.BYPASS.LTC128B.128 [R144+0xf100], [R20.64+0x80], !P4 ;  /* 0x0f10008014902fae */ /* 0x0003e8000e101d48 */
[----:B------:R1:W-:Y:S01]  /*2060*/  @P2 LDGSTS.E.BYPASS.LTC128B.128 [R144+0x11100], [R20.64+0x100], !P6 ;  /* 0x1110010014902fae */ /* 0x0003e2000f101d48 */
[C---:B------:R-:W-:Y:S02]  /*2070*/  ISETP.LT.OR P2, PT, R0.reuse, 0x1, P1 ;  /* 0x000000010000780c */ /* 0x040fe40000f41670 */
[C---:B------:R-:W-:Y:S01]  /*2080*/  ISETP.LT.OR P1, PT, R0.reuse, 0x21, P1 ;  /* 0x000000210000780c */ /* 0x040fe20000f21670 */
[----:B------:R-:W0:Y:S10]  /*2090*/  LDGDEPBAR ;  /* 0x00000000000079af */ /* 0x000e340000000000 */
[----:B------:R2:W-:Y:S01]  /*20a0*/  LDGSTS.E.BYPASS.LTC128B.128 [R144+0x100], [R18.64], !P2 ;  /* 0x0010000012907fae */ /* 0x0005e2000d101d48 */
[----:B------:R-:W-:-:S02]  /*20b0*/  ISETP.LT.OR P2, PT, R0, 0x1, P3 ;  /* 0x000000010000780c */ /* 0x000fc40001f41670 */
[----:B------:R-:W-:-:S11]  /*20c0*/  ISETP.LT.OR P3, PT, R0, 0x21, P3 ;  /* 0x000000210000780c */ /* 0x000fd60001f61670 */
[----:B------:R2:W-:Y:S01]  /*20d0*/  LDGSTS.E.BYPASS.LTC128B.128 [R144+0x2100], [R18.64+0x80], !P2 ;  /* 0x0210008012907fae */ /* 0x0005e2000d101d48 */
[----:B------:R-:W-:-:S04]  /*20e0*/  ISETP.GE.AND P2, PT, R12, c[0x0][0x1d4], PT ;  /* 0x000075000c007a0c */ /* 0x000fc80003f46270 */
[C---:B------:R-:W-:Y:S02]  /*20f0*/  ISETP.LT.OR P0, PT, R0.reuse, 0x1, P2 ;  /* 0x000000010000780c */ /* 0x040fe40001701670 */
[----:B------:R-:W-:Y:S01]  /*2100*/  ISETP.LT.OR P2, PT, R0, 0x21, P2 ;  /* 0x000000210000780c */ /* 0x000fe20001741670 */
[----:B------:R-:W-:-:S04]  /*2110*/  IMAD R0, R81, 0x400, R4 ;  /* 0x0000040051007824 */ /* 0x000fc800078e0204 */
[C---:B------:R-:W-:Y:S01]  /*2120*/  IMAD.SHL.U32 R56, R0.reuse, 0x2, RZ ;  /* 0x0000000200387824 */ /* 0x040fe200078e00ff */
[----:B------:R-:W-:-:S05]  /*2130*/  LEA R192, R0, 0x18100, 0x1 ;  /* 0x0001810000c07811 */ /* 0x000fca00078e08ff */
[----:B------:R2:W-:Y:S01]  /*2140*/  LDGSTS.E.BYPASS.LTC128B.128 [R144+0x4100], [R18.64+0x100], !P0 ;  /* 0x0410010012907fae */ /* 0x0005e2000c101d48 */
[----:B------:R-:W-:Y:S01]  /*2150*/  IADD3 R12, P0, R77, R18, RZ ;  /* 0x000000124d0c7210 */ /* 0x000fe20007f1e0ff */
[----:B------:R-:W-:Y:S02]  /*2160*/  IMAD.IADD R188, R192, 0x1, R189 ;  /* 0x00000001c0bc7824 */ /* 0x000fe400078e02bd */
[----:B------:R-:W-:Y:S02]  /*2170*/  IMAD R187, R3, 0x2, R192 ;  /* 0x0000000203bb7824 */ /* 0x000fe400078e02c0 */
[----:B------:R-:W-:Y:S01]  /*2180*/  IMAD.X R13, R11, 0x1, R19, P0 ;  /* 0x000000010b0d7824 */ /* 0x000fe200000e0613 */
[----:B------:R-:W-:Y:S01]  /*2190*/  ISETP.NE.AND P0, PT, R9, RZ, PT ;  /* 0x000000ff0900720c */ /* 0x000fe20003f05270 */
[----:B------:R-:W-:-:S03]  /*21a0*/  IMAD R186, R3, 0x2, R188 ;  /* 0x0000000203ba7824 */ /* 0x000fc600078e02bc */
[----:B------:R3:W-:Y:S01]  /*21b0*/  LDGSTS.E.BYPASS.LTC128B.128 [R144+0x1100], [R12.64], !P1 ;  /* 0x011000000c907fae */ /* 0x0007e2000c901d48 */
[----:B------:R-:W-:-:S03]  /*21c0*/  ISETP.NE.AND P1, PT, R8, RZ, PT ;  /* 0x000000ff0800720c */ /* 0x000fc60003f25270 */
[----:B------:R3:W-:Y:S01]  /*21d0*/  LDGSTS.E.BYPASS.LTC128B.128 [R144+0x3100], [R12.64+0x80], !P3 ;  /* 0x031000800c907fae */ /* 0x0007e2000d901d48 */
[----:B------:R-:W-:Y:S02]  /*21e0*/  SEL R134, R134, 0xffffffc0, !P1 ;  /* 0xffffffc086867807 */ /* 0x000fe40004800000 */
[----:B------:R-:W-:Y:S01]  /*21f0*/  LOP3.LUT P3, RZ, R193, 0x2, RZ, 0xc0, !PT ;  /* 0x00000002c1ff7812 */ /* 0x000fe2000786c0ff */
[----:B------:R3:W-:Y:S01]  /*2200*/  LDGSTS.E.BYPASS.LTC128B.128 [R144+0x5100], [R12.64+0x100], !P2 ;  /* 0x051001000c907fae */ /* 0x0007e2000d101d48 */
[----:B------:R-:W-:Y:S01]  /*2210*/  @P0 IADD3 R76, P1, R77, R48, RZ ;  /* 0x000000304d4c0210 */ /* 0x000fe20007f3e0ff */
[C---:B------:R-:W-:Y:S01]  /*2220*/  IMAD.IADD R2, R190.reuse, 0x1, R134 ;  /* 0x00000001be027824 */ /* 0x040fe200078e0286 */
[----:B------:R-:W-:Y:S01]  /*2230*/  SEL R191, R191, 0xffffffe0, !P3 ;  /* 0xffffffe0bfbf7807 */ /* 0x000fe20005800000 */
[----:B------:R-:W0:Y:S01]  /*2240*/  LDGDEPBAR ;  /* 0x00000000000079af */ /* 0x000e220000000000 */
[----:B------:R-:W-:Y:S01]  /*2250*/  ISETP.NE.AND P2, PT, R197, 0x1, PT ;  /* 0x00000001c500780c */ /* 0x000fe20003f45270 */
[----:B------:R-:W-:Y:S01]  /*2260*/  @P0 IMAD.X R77, R11, 0x1, R49, P1 ;  /* 0x000000010b4d0824 */ /* 0x000fe200008e0631 */
[----:B------:R-:W-:Y:S01]  /*2270*/  @P0 LEA R8, P1, R201, R16, 0x1 ;  /* 0x00000010c9080211 */ /* 0x000fe200078208ff */
[----:B------:R2:W-:Y:S01]  /*2280*/  @P0 LDGSTS.E.BYPASS.LTC128B.128 [R144+0x12100], [R16.64], !P5 ;  /* 0x1210000010900fae */ /* 0x0005e2000e901d48 */
[----:B------:R-:W-:Y:S01]  /*2290*/  IMAD.IADD R85, R190, 0x1, R191 ;  /* 0x00000001be557824 */ /* 0x000fe200078e02bf */
[----:B------:R-:W-:-:S02]  /*22a0*/  ISETP.GE.AND P3, PT, R196, 0x1, PT ;  /* 0x00000001c400780c */ /* 0x000fc40003f66270 */
[----:B------:R-:W-:Y:S01]  /*22b0*/  @P0 LEA.HI.X R9, R201, R17, R200, 0x1, P1 ;  /* 0x00000011c9090211 */ /* 0x000fe200008f0cc8 */
[----:B------:R2:W-:Y:S01]  /*22c0*/  @P0 LDGSTS.E.BYPASS.LTC128B.128 [R144+0x14100], [R16.64+0x80], !P4 ;  /* 0x1410008010900fae */ /* 0x0005e2000e101d48 */
[----:B------:R-:W-:-:S03]  /*22d0*/  IMAD.IADD R0, R134, 0x1, R85 ;  /* 0x0000000186007824 */ /* 0x000fc600078e0255 */
[----:B------:R2:W-:Y:S04]  /*22e0*/  @P0 LDGSTS.E.BYPASS.LTC128B.128 [R144+0x16100], [R16.64+0x100], !P6 ;  /* 0x1610010010900fae */ /* 0x0005e8000f101d48 */
[----:B------:R4:W-:Y:S04]  /*22f0*/  @P0 LDGSTS.E.BYPASS.LTC128B.128 [R144+0x13100], [R8.64], !P5 ;  /* 0x1310000008900fae */ /* 0x0009e8000e901d48 */
[----:B------:R4:W-:Y:S04]  /*2300*/  @P0 LDGSTS.E.BYPASS.LTC128B.128 [R144+0x15100], [R8.64+0x80], !P4 ;  /* 0x1510008008900fae */ /* 0x0009e8000e101d48 */
[----:B------:R4:W-:Y:S04]  /*2310*/  @P0 LDGSTS.E.BYPASS.LTC128B.128 [R144+0x17100], [R8.64+0x100], !P6 ;  /* 0x1710010008900fae */ /* 0x0009e8000f101d48 */
[----:B------:R-:W0:Y:S01]  /*2320*/  LDGDEPBAR ;  /* 0x00000000000079af */ /* 0x000e220000000000 */
[----:B------:R-:W-:-:S04]  /*2330*/  DEPBAR.LE SB0, 0x3 ;  /* 0x000080c00000791a */ /* 0x000fc80000000000 */
[----:B------:R-:W-:-:S04]  /*2340*/  DEPBAR.LE SB0, 0x2 ;  /* 0x000080800000791a */ /* 0x000fc80000000000 */
[----:B------:R-:W-:Y:S06]  /*2350*/  BAR.SYNC.DEFER_BLOCKING 0x0 ;  /* 0x0000000000007b1d */ /* 0x000fec0000010000 */
[----:B------:R-:W-:Y:S04]  /*2360*/  LDSM.16.M88.4 R56, [R56+0x18100] ;  /* 0x018100003838783b */ /* 0x000fe80000000200 */
[----:B------:R-:W5:Y:S04]  /*2370*/  LDSM.16.M88.4 R28, [R190+0xc100] ;  /* 0x00c10000be1c783b */ /* 0x000f680000000200 */
[----:B-1----:R-:W1:Y:S04]  /*2380*/  LDSM.16.M88.4 R20, [R190+0xc900] ;  /* 0x00c90000be14783b */ /* 0x002e680000000200 */
[----:B------:R-:W2:Y:S04]  /*2390*/  LDSM.16.M88.4 R64, [R190+0xd100] ;  /* 0x00d10000be40783b */ /* 0x000ea80000000200 */
[----:B------:R-:W1:Y:S04]  /*23a0*/  LDSM.16.M88.4 R40, [R190+0xd900] ;  /* 0x00d90000be28783b */ /* 0x000e680000000200 */
[----:B---3--:R-:W-:Y:S04]  /*23b0*/  LDSM.16.M88.4 R12, [R188] ;  /* 0x00000000bc0c783b */ /* 0x008fe80000000200 */
[----:B----4-:R-:W3:Y:S04]  /*23c0*/  LDSM.16.M88.4 R8, [R85+0xc100] ;  /* 0x00c100005508783b */ /* 0x010ee80000000200 */
[----:B------:R-:W4:Y:S04]  /*23d0*/  LDSM.16.M88.4 R44, [R85+0xc900] ;  /* 0x00c90000552c783b */ /* 0x000f280000000200 */
[----:B------:R-:W3:Y:S01]  /*23e0*/  LDSM.16.M88.4 R36, [R85+0xd100] ;  /* 0x00d100005524783b */ /* 0x000ee20000000200 */
[C---:B-----5:R-:W-:Y:S08]  /*23f0*/  HMMA.16816.F32.BF16 R32, R56.reuse, R28, RZ ;  /* 0x0000001c3820723c */ /* 0x060ff000000418ff */
[C---:B------:R-:W-:Y:S08]  /*2400*/  HMMA.16816.F32.BF16 R28, R56.reuse, R30, RZ ;  /* 0x0000001e381c723c */ /* 0x040ff000000418ff */
[C---:B-1----:R-:W-:Y:S08]  /*2410*/  HMMA.16816.F32.BF16 R24, R56.reuse, R20, RZ ;  /* 0x000000143818723c */ /* 0x042ff000000418ff */
[C---:B--2---:R-:W-:Y:S08]  /*2420*/  HMMA.16816.F32.BF16 R16, R56.reuse, R64, RZ ;  /* 0x000000403810723c */ /* 0x044ff000000418ff */
[C---:B------:R-:W-:Y:S08]  /*2430*/  HMMA.16816.F32.BF16 R20, R56.reuse, R22, RZ ;  /* 0x000000163814723c */ /* 0x040ff000000418ff */
[C---:B------:R-:W-:Y:S08]  /*2440*/  HMMA.16816.F32.BF16 R64, R56.reuse, R66, RZ ;  /* 0x000000423840723c */ /* 0x040ff000000418ff */
[C---:B------:R-:W-:Y:S08]  /*2450*/  HMMA.16816.F32.BF16 R60, R56.reuse, R40, RZ ;  /* 0x00000028383c723c */ /* 0x040ff000000418ff */
[----:B------:R-:W-:Y:S01]  /*2460*/  HMMA.16816.F32.BF16 R56, R56, R42, RZ ;  /* 0x0000002a3838723c */ /* 0x000fe200000418ff */
[----:B------:R-:W1:Y:S04]  /*2470*/  LDSM.16.M88.4 R40, [R85+0xd900] ;  /* 0x00d900005528783b */ /* 0x000e680000000200 */
[----:B------:R-:W-:Y:S01]  /*2480*/  @!PT LDS RZ, [RZ] ;  /* 0x00000000fffff984 */ /* 0x000fe20000000800 */
[----:B------:R-:W-:Y:S01]  /*2490*/  @!PT LDS RZ, [RZ] ;  /* 0x00000000fffff984 */ /* 0x000fe20000000800 */
[----:B------:R-:W-:Y:S01]  /*24a0*/  @!PT LDS RZ, [RZ] ;  /* 0x00000000fffff984 */ /* 0x000fe20000000800 */
[----:B------:R2:W-:Y:S03]  /*24b0*/  @P0 LDGSTS.E.BYPASS.LTC128B.128 [R144+0x6100], [R48.64], !P5 ;  /* 0x0610000030900fae */ /* 0x0005e6000e901d48 */
[C---:B---3--:R-:W-:Y:S01]  /*24c0*/  HMMA.16816.F32.BF16 R32, R12.reuse, R8, R32 ;  /* 0x000000080c20723c */ /* 0x048fe20000041820 */
[----:B------:R2:W-:Y:S04]  /*24d0*/  @P0 LDGSTS.E.BYPASS.LTC128B.128 [R144+0x8100], [R48.64+0x80], !P4 ;  /* 0x0810008030900fae */ /* 0x0005e8000e101d48 */
[----:B------:R2:W-:Y:S03]  /*24e0*/  @P0 LDGSTS.E.BYPASS.LTC128B.128 [R144+0xa100], [R48.64+0x100], !P6 ;  /* 0x0a10010030900fae */ /* 0x0005e6000f101d48 */
[C---:B------:R-:W-:Y:S01]  /*24f0*/  HMMA.16816.F32.BF16 R28, R12.reuse, R10, R28 ;  /* 0x0000000a0c1c723c */ /* 0x040fe2000004181c */
[----:B------:R3:W-:Y:S04]  /*2500*/  @P0 LDGSTS.E.BYPASS.LTC128B.128 [R144+0x7100], [R76.64], !P5 ;  /* 0x071000004c900fae */ /* 0x0007e8000e901d48 */
[----:B------:R3:W-:Y:S03]  /*2510*/  @P0 LDGSTS.E.BYPASS.LTC128B.128 [R144+0x9100], [R76.64+0x80], !P4 ;  /* 0x091000804c900fae */ /* 0x0007e6000e101d48 */
[C---:B----4-:R-:W-:Y:S01]  /*2520*/  HMMA.16816.F32.BF16 R24, R12.reuse, R44, R24 ;  /* 0x0000002c0c18723c */ /* 0x050fe20000041818 */
[----:B------:R3:W-:Y:S04]  /*2530*/  @P0 LDGSTS.E.BYPASS.LTC128B.128 [R144+0xb100], [R76.64+0x100], !P6 ;  /* 0x0b1001004c900fae */ /* 0x0007e8000f101d48 */
[----:B------:R-:W-:Y:S03]  /*2540*/  LDSM.16.M88.4 R8, [R187] ;  /* 0x00000000bb08783b */ /* 0x000fe60000000200 */
[C---:B------:R-:W-:Y:S01]  /*2550*/  HMMA.16816.F32.BF16 R20, R12.reuse, R46, R20 ;  /* 0x0000002e0c14723c */ /* 0x040fe20000041814 */
[----:B------:R-:W4:Y:S04]  /*2560*/  LDSM.16.M88.4 R72, [R2+0xc100] ;  /* 0x00c100000248783b */ /* 0x000f280000000200 */
[----:B------:R-:W5:Y:S03]  /*2570*/  LDSM.16.M88.4 R68, [R2+0xc900] ;  /* 0x00c900000244783b */ /* 0x000f660000000200 */
[C---:B------:R-:W-:Y:S01]  /*2580*/  HMMA.16816.F32.BF16 R16, R12.reuse, R36, R16 ;  /* 0x000000240c10723c */ /* 0x040fe20000041810 */
[----:B------:R-:W5:Y:S04]  /*2590*/  LDSM.16.M88.4 R52, [R2+0xd100] ;  /* 0x00d100000234783b */ /* 0x000f680000000200 */
[----:B--2---:R-:W2:Y:S03]  /*25a0*/  LDSM.16.M88.4 R48, [R2+0xd900] ;  /* 0x00d900000230783b */ /* 0x004ea60000000200 */
[C---:B------:R-:W-:Y:S01]  /*25b0*/  HMMA.16816.F32.BF16 R64, R12.reuse, R38, R64 ;  /* 0x000000260c40723c */ /* 0x040fe20000041840 */
[----:B------:R-:W-:Y:S04]  /*25c0*/  LDSM.16.M88.4 R36, [R186] ;  /* 0x00000000ba24783b */ /* 0x000fe80000000200 */
[----:B------:R-:W2:Y:S03]  /*25d0*/  LDSM.16.M88.4 R44, [R0+0xc100] ;  /* 0x00c10000002c783b */ /* 0x000ea60000000200 */
[C---:B-1----:R-:W-:Y:S01]  /*25e0*/  HMMA.16816.F32.BF16 R60, R12.reuse, R40, R60 ;  /* 0x000000280c3c723c */ /* 0x042fe2000004183c */
[----:B---3--:R-:W-:Y:S04]  /*25f0*/  LDSM.16.M88.4 R76, [R85+0x11100] ;  /* 0x01110000554c783b */ /* 0x008fe80000000200 */
[----:B------:R-:W0:Y:S03]  /*2600*/  LDGDEPBAR ;  /* 0x00000000000079af */ /* 0x000e260000000000 */
[----:B------:R-:W-:Y:S01]  /*2610*/  HMMA.16816.F32.BF16 R56, R12, R42, R56 ;  /* 0x0000002a0c38723c */ /* 0x000fe20000041838 */
[----:B------:R-:W1:Y:S04]  /*2620*/  LDSM.16.M88.4 R40, [R0+0xc900] ;  /* 0x00c900000028783b */ /* 0x000e680000000200 */
[----:B------:R-:W3:Y:S03]  /*2630*/  LDSM.16.M88.4 R12, [R0+0xd100] ;  /* 0x00d10000000c783b */ /* 0x000ee60000000200 */
[C---:B----4-:R-:W-:Y:S08]  /*2640*/  HMMA.16816.F32.BF16 R32, R8.reuse, R72, R32 ;  /* 0x000000480820723c */ /* 0x050ff00000041820 */
[C---:B------:R-:W-:Y:S01]  /*2650*/  HMMA.16816.F32.BF16 R28, R8.reuse, R74, R28 ;  /* 0x0000004a081c723c */ /* 0x040fe2000004181c */
[----:B------:R-:W4:Y:S07]  /*2660*/  LDSM.16.M88.4 R72, [R0+0xd900] ;  /* 0x00d900000048783b */ /* 0x000f2e0000000200 */
[C---:B-----5:R-:W-:Y:S08]  /*2670*/  HMMA.16816.F32.BF16 R24, R8.reuse, R68, R24 ;  /* 0x000000440818723c */ /* 0x060ff00000041818 */
[C---:B------:R-:W-:Y:S01]  /*2680*/  HMMA.16816.F32.BF16 R20, R8.reuse, R70, R20 ;  /* 0x000000460814723c */ /* 0x040fe20000041814 */
[----:B------:R-:W-:Y:S07]  /*2690*/  LDSM.16.M88.4 R68, [R190+0xe900] ;  /* 0x00e90000be44783b */ /* 0x000fee0000000200 */
[C---:B------:R-:W-:Y:S08]  /*26a0*/  HMMA.16816.F32.BF16 R16, R8.reuse, R52, R16 ;  /* 0x000000340810723c */ /* 0x040ff00000041810 */
[C---:B------:R-:W-:Y:S01]  /*26b0*/  HMMA.16816.F32.BF16 R64, R8.reuse, R54, R64 ;  /* 0x000000360840723c */ /* 0x040fe20000041840 */
[----:B------:R-:W-:Y:S07]  /*26c0*/  LDSM.16.M88.4 R52, [R190+0xf900] ;  /* 0x00f90000be34783b */ /* 0x000fee0000000200 */
[C---:B--2---:R-:W-:Y:S08]  /*26d0*/  HMMA.16816.F32.BF16 R60, R8.reuse, R48, R60 ;  /* 0x00000030083c723c */ /* 0x044ff0000004183c */
[----:B------:R-:W-:Y:S01]  /*26e0*/  HMMA.16816.F32.BF16 R56, R8, R50, R56 ;  /* 0x000000320838723c */ /* 0x000fe20000041838 */
[----:B------:R-:W-:Y:S04]  /*26f0*/  LDSM.16.M88.4 R48, [R192+0x4000] ;  /* 0x00400000c030783b */ /* 0x000fe80000000200 */
[----:B------:R-:W2:Y:S03]  /*2700*/  LDSM.16.M88.4 R8, [R190+0xe100] ;  /* 0x00e10000be08783b */ /* 0x000ea60000000200 */
[C---:B------:R-:W-:Y:S08]  /*2710*/  HMMA.16816.F32.BF16 R32, R36.reuse, R44, R32 ;  /* 0x0000002c2420723c */ /* 0x040ff00000041820 */
[C---:B------:R-:W-:Y:S01]  /*2720*/  HMMA.16816.F32.BF16 R28, R36.reuse, R46, R28 ;  /* 0x0000002e241c723c */ /* 0x040fe2000004181c */
[----:B------:R-:W5:Y:S07]  /*2730*/  LDSM.16.M88.4 R44, [R190+0xf100] ;  /* 0x00f10000be2c783b */ /* 0x000f6e0000000200 */
[C---:B-1----:R-:W-:Y:S08]  /*2740*/  HMMA.16816.F32.BF16 R24, R36.reuse, R40, R24 ;  /* 0x000000282418723c */ /* 0x042ff00000041818 */
[C---:B------:R-:W-:Y:S01]  /*2750*/  HMMA.16816.F32.BF16 R20, R36.reuse, R42, R20 ;  /* 0x0000002a2414723c */ /* 0x040fe20000041814 */
[----:B------:R-:W-:Y:S07]  /*2760*/  LDSM.16.M88.4 R40, [R188+0x4000] ;  /* 0x00400000bc28783b */ /* 0x000fee0000000200 */
[C---:B---3--:R-:W-:Y:S08]  /*2770*/  HMMA.16816.F32.BF16 R16, R36.reuse, R12, R16 ;  /* 0x0000000c2410723c */ /* 0x048ff00000041810 */
[C---:B------:R-:W-:Y:S01]  /*2780*/  HMMA.16816.F32.BF16 R64, R36.reuse, R14, R64 ;  /* 0x0000000e2440723c */ /* 0x040fe20000041840 */
[----:B------:R-:W1:Y:S07]  /*2790*/  LDSM.16.M88.4 R12, [R85+0xe100] ;  /* 0x00e10000550c783b */ /* 0x000e6e0000000200 */
[C---:B----4-:R-:W-:Y:S08]  /*27a0*/  HMMA.16816.F32.BF16 R60, R36.reuse, R72, R60 ;  /* 0x00000048243c723c */ /* 0x050ff0000004183c */
[----:B------:R-:W-:Y:S01]  /*27b0*/  HMMA.16816.F32.BF16 R56, R36, R74, R56 ;  /* 0x0000004a2438723c */ /* 0x000fe20000041838 */
[----:B------:R-:W3:Y:S04]  /*27c0*/  LDSM.16.M88.4 R36, [R85+0xe900] ;  /* 0x00e900005524783b */ /* 0x000ee80000000200 */
[----:B------:R-:W-:Y:S03]  /*27d0*/  LDSM.16.M88.4 R72, [R85+0xf900] ;  /* 0x00f900005548783b */ /* 0x000fe60000000200 */
[C---:B--2---:R-:W-:Y:S08]  /*27e0*/  HMMA.16816.F32.BF16 R32, R48.reuse, R8, R32 ;  /* 0x000000083020723c */ /* 0x044ff00000041820 */
[C---:B------:R-:W-:Y:S01]  /*27f0*/  HMMA.16816.F32.BF16 R28, R48.reuse, R10, R28 ;  /* 0x0000000a301c723c */ /* 0x040fe2000004181c */
[----:B------:R-:W2:Y:S07]  /*2800*/  LDSM.16.M88.4 R8, [R85+0xf100] ;  /* 0x00f100005508783b */ /* 0x000eae0000000200 */
[C---:B------:R-:W-:Y:S08]  /*2810*/  HMMA.16816.F32.BF16 R24, R48.reuse, R68, R24 ;  /* 0x000000443018723c */ /* 0x040ff00000041818 */
[C---:B------:R-:W-:Y:S01]  /*2820*/  HMMA.16816.F32.BF16 R20, R48.reuse, R70, R20 ;  /* 0x000000463014723c */ /* 0x040fe20000041814 */
[----:B------:R-:W-:Y:S07]  /*2830*/  LDSM.16.M88.4 R68, [R2+0xe100] ;  /* 0x00e100000244783b */ /* 0x000fee0000000200 */
[C---:B-----5:R-:W-:Y:S08]  /*2840*/  HMMA.16816.F32.BF16 R16, R48.reuse, R44, R16 ;  /* 0x0000002c3010723c */ /* 0x060ff00000041810 */
[----:B------:R-:W-:Y:S01]  /*2850*/  HMMA.16816.F32.BF16 R64, R48, R46, R64 ;  /* 0x0000002e3040723c */ /* 0x000fe20000041840 */
[----:B------:R-:W4:Y:S07]  /*2860*/  LDSM.16.M88.4 R44, [R187+0x4000] ;  /* 0x00400000bb2c783b */ /* 0x000f2e0000000200 */
[C---:B-1----:R-:W-:Y:S08]  /*2870*/  HMMA.16816.F32.BF16 R32, R40.reuse, R12, R32 ;  /* 0x0000000c2820723c */ /* 0x042ff00000041820 */
[----:B------:R-:W-:Y:S01]  /*2880*/  HMMA.16816.F32.BF16 R28, R40, R14, R28 ;  /* 0x0000000e281c723c */ /* 0x000fe2000004181c */
[----:B------:R-:W1:Y:S07]  /*2890*/  LDSM.16.M88.4 R12, [R2+0xe900] ;  /* 0x00e90000020c783b */ /* 0x000e6e0000000200 */
[C---:B------:R-:W-:Y:S08]  /*28a0*/  HMMA.16816.F32.BF16 R60, R48.reuse, R52, R60 ;  /* 0x00000034303c723c */ /* 0x040ff0000004183c */
[----:B------:R-:W-:Y:S01]  /*28b0*/  HMMA.16816.F32.BF16 R56, R48, R54, R56 ;  /* 0x000000363038723c */ /* 0x000fe20000041838 */
[----:B------:R-:W5:Y:S04]  /*28c0*/  LDSM.16.M88.4 R52, [R2+0xf100] ;  /* 0x00f100000234783b */ /* 0x000f680000000200 */
[----:B------:R-:W-:Y:S03]  /*28d0*/  LDSM.16.M88.4 R48, [R2+0xf900] ;  /* 0x00f900000230783b */ /* 0x000fe60000000200 */
[C---:B---3--:R-:W-:Y:S08]  /*28e0*/  HMMA.16816.F32.BF16 R24, R40.reuse, R36, R24 ;  /* 0x000000242818723c */ /* 0x048ff00000041818 */
[C---:B------:R-:W-:Y:S01]  /*28f0*/  HMMA.16816.F32.BF16 R20, R40.reuse, R38, R20 ;  /* 0x000000262814723c */ /* 0x040fe20000041814 */
[----:B------:R-:W-:Y:S07]  /*2900*/  LDSM.16.M88.4 R36, [R0+0xe100] ;  /* 0x00e100000024783b */ /* 0x000fee0000000200 */
[C---:B--2---:R-:W-:Y:S08]  /*2910*/  HMMA.16816.F32.BF16 R16, R40.reuse, R8, R16 ;  /* 0x000000082810723c */ /* 0x044ff00000041810 */
[----:B------:R-:W-:Y:S01]  /*2920*/  HMMA.16816.F32.BF16 R64, R40, R10, R64 ;  /* 0x0000000a2840723c */ /* 0x000fe20000041840 */
[----:B------:R-:W2:Y:S07]  /*2930*/  LDSM.16.M88.4 R8, [R186+0x4000] ;  /* 0x00400000ba08783b */ /* 0x000eae0000000200 */
[C---:B----4-:R-:W-:Y:S08]  /*2940*/  HMMA.16816.F32.BF16 R32, R44.reuse, R68, R32 ;  /* 0x000000442c20723c */ /* 0x050ff00000041820 */
[----:B------:R-:W-:Y:S01]  /*2950*/  HMMA.16816.F32.BF16 R28, R44, R70, R28 ;  /* 0x000000462c1c723c */ /* 0x000fe2000004181c */
[----:B------:R-:W-:Y:S07]  /*2960*/  LDSM.16.M88.4 R68, [R0+0xf900] ;  /* 0x00f900000044783b */ /* 0x000fee0000000200 */
[C---:B------:R-:W-:Y:S08]  /*2970*/  HMMA.16816.F32.BF16 R60, R40.reuse, R72, R60 ;  /* 0x00000048283c723c */ /* 0x040ff0000004183c */
[----:B------:R-:W-:Y:S01]  /*2980*/  HMMA.16816.F32.BF16 R56, R40, R74, R56 ;  /* 0x0000004a2838723c */ /* 0x000fe20000041838 */
[----:B------:R-:W3:Y:S04]  /*2990*/  LDSM.16.M88.4 R40, [R0+0xe900] ;  /* 0x00e900000028783b */ /* 0x000ee80000000200 */
[----:B------:R-:W-:Y:S03]  /*29a0*/  LDSM.16.M88.4 R72, [R188+0x8000] ;  /* 0x00800000bc48783b */ /* 0x000fe60000000200 */
[C---:B-1----:R-:W-:Y:S08]  /*29b0*/  HMMA.16816.F32.BF16 R24, R44.reuse, R12, R24 ;  /* 0x0000000c2c18723c */ /* 0x042ff00000041818 */
[C---:B------:R-:W-:Y:S01]  /*29c0*/  HMMA.16816.F32.BF16 R20, R44.reuse, R14, R20 ;  /* 0x0000000e2c14723c */ /* 0x040fe20000041814 */
[----:B------:R-:W1:Y:S07]  /*29d0*/  LDSM.16.M88.4 R12, [R0+0xf100] ;  /* 0x00f10000000c783b */ /* 0x000e6e0000000200 */
[C---:B-----5:R-:W-:Y:S08]  /*29e0*/  HMMA.16816.F32.BF16 R16, R44.reuse, R52, R16 ;  /* 0x000000342c10723c */ /* 0x060ff00000041810 */
[----:B------:R-:W-:Y:S01]  /*29f0*/  HMMA.16816.F32.BF16 R64, R44, R54, R64 ;  /* 0x000000362c40723c */ /* 0x000fe20000041840 */
[----:B------:R-:W-:Y:S07]  /*2a00*/  LDSM.16.M88.4 R52, [R190+0x10100] ;  /* 0x01010000be34783b */ /* 0x000fee0000000200 */
[C---:B--2---:R-:W-:Y:S08]  /*2a10*/  HMMA.16816.F32.BF16 R32, R8.reuse, R36, R32 ;  /* 0x000000240820723c */ /* 0x044ff00000041820 */
[----:B------:R-:W-:Y:S01]  /*2a20*/  HMMA.16816.F32.BF16 R28, R8, R38, R28 ;  /* 0x00000026081c723c */ /* 0x000fe2000004181c */
[----:B------:R-:W2:Y:S07]  /*2a30*/  LDSM.16.M88.4 R36, [R192+0x8000] ;  /* 0x00800000c024783b */ /* 0x000eae0000000200 */
[C---:B------:R-:W-:Y:S08]  /*2a40*/  HMMA.16816.F32.BF16 R60, R44.reuse, R48, R60 ;  /* 0x000000302c3c723c */ /* 0x040ff0000004183c */
[----:B------:R-:W-:Y:S01]  /*2a50*/  HMMA.16816.F32.BF16 R56, R44, R50, R56 ;  /* 0x000000322c38723c */ /* 0x000fe20000041838 */
[----:B------:R-:W4:Y:S04]  /*2a60*/  LDSM.16.M88.4 R48, [R190+0x10900] ;  /* 0x01090000be30783b */ /* 0x000f280000000200 */
[----:B------:R-:W-:Y:S03]  /*2a70*/  LDSM.16.M88.4 R44, [R190+0x11100] ;  /* 0x01110000be2c783b */ /* 0x000fe60000000200 */
[C---:B---3--:R-:W-:Y:S08]  /*2a80*/  HMMA.16816.F32.BF16 R24, R8.reuse, R40, R24 ;  /* 0x000000280818723c */ /* 0x048ff00000041818 */
[C---:B------:R-:W-:Y:S01]  /*2a90*/  HMMA.16816.F32.BF16 R20, R8.reuse, R42, R20 ;  /* 0x0000002a0814723c */ /* 0x040fe20000041814 */
[----:B------:R-:W-:Y:S07]  /*2aa0*/  LDSM.16.M88.4 R40, [R190+0x11900] ;  /* 0x01190000be28783b */ /* 0x000fee0000000200 */
[C---:B-1----:R-:W-:Y:S08]  /*2ab0*/  HMMA.16816.F32.BF16 R16, R8.reuse, R12, R16 ;  /* 0x0000000c0810723c */ /* 0x042ff00000041810 */
[C---:B------:R-:W-:Y:S01]  /*2ac0*/  HMMA.16816.F32.BF16 R64, R8.reuse, R14, R64 ;  /* 0x0000000e0840723c */ /* 0x040fe20000041840 */
[----:B------:R-:W1:Y:S07]  /*2ad0*/  LDSM.16.M88.4 R12, [R85+0x10100] ;  /* 0x01010000550c783b */ /* 0x000e6e0000000200 */
[C---:B------:R-:W-:Y:S08]  /*2ae0*/  HMMA.16816.F32.BF16 R60, R8.reuse, R68, R60 ;  /* 0x00000044083c723c */ /* 0x040ff0000004183c */
[----:B------:R-:W-:Y:S01]  /*2af0*/  HMMA.16816.F32.BF16 R56, R8, R70, R56 ;  /* 0x000000460838723c */ /* 0x000fe20000041838 */
[----:B------:R-:W3:Y:S04]  /*2b00*/  LDSM.16.M88.4 R8, [R85+0x10900] ;  /* 0x010900005508783b */ /* 0x000ee80000000200 */
[----:B------:R-:W-:Y:S03]  /*2b10*/  LDSM.16.M88.4 R68, [R85+0x11900] ;  /* 0x011900005544783b */ /* 0x000fe60000000200 */
[C---:B--2---:R-:W-:Y:S08]  /*2b20*/  HMMA.16816.F32.BF16 R32, R36.reuse, R52, R32 ;  /* 0x000000342420723c */ /* 0x044ff00000041820 */
[C---:B------:R-:W-:Y:S01]  /*2b30*/  HMMA.16816.F32.BF16 R28, R36.reuse, R54, R28 ;  /* 0x00000036241c723c */ /* 0x040fe2000004181c */
[----:B------:R-:W-:Y:S07]  /*2b40*/  LDSM.16.M88.4 R52, [R187+0x8000] ;  /* 0x00800000bb34783b */ /* 0x000fee0000000200 */
[C---:B----4-:R-:W-:Y:S08]  /*2b50*/  HMMA.16816.F32.BF16 R24, R36.reuse, R48, R24 ;  /* 0x000000302418723c */ /* 0x050ff00000041818 */
[----:B------:R-:W-:Y:S01]  /*2b60*/  HMMA.16816.F32.BF16 R20, R36, R50, R20 ;  /* 0x000000322414723c */ /* 0x000fe20000041814 */
[----:B------:R-:W2:Y:S07]  /*2b70*/  LDSM.16.M88.4 R48, [R2+0x10100] ;  /* 0x010100000230783b */ /* 0x000eae0000000200 */
[----:B-1----:R-:W-:Y:S08]  /*2b80*/  HMMA.16816.F32.BF16 R32, R72, R12, R32 ;  /* 0x0000000c4820723c */ /* 0x002ff00000041820 */
[C---:B------:R-:W-:Y:S08]  /*2b90*/  HMMA.16816.F32.BF16 R16, R36.reuse, R44, R16 ;  /* 0x0000002c2410723c */ /* 0x040ff00000041810 */
[----:B------:R-:W-:Y:S01]  /*2ba0*/  HMMA.16816.F32.BF16 R64, R36, R46, R64 ;  /* 0x0000002e2440723c */ /* 0x000fe20000041840 */
[----:B------:R-:W1:Y:S07]  /*2bb0*/  LDSM.16.M88.4 R44, [R2+0x10900] ;  /* 0x01090000022c783b */ /* 0x000e6e0000000200 */
[C---:B------:R-:W-:Y:S01]  /*2bc0*/  HMMA.16816.F32.BF16 R28, R72.reuse, R14, R28 ;  /* 0x0000000e481c723c */ /* 0x040fe2000004181c */
[----:B------:R-:W-:Y:S07]  /*2bd0*/  LDSM.16.M88.4 R12, [R0+0x10100] ;  /* 0x01010000000c783b */ /* 0x000fee0000000200 */
[C---:B---3--:R-:W-:Y:S08]  /*2be0*/  HMMA.16816.F32.BF16 R24, R72.reuse, R8, R24 ;  /* 0x000000084818723c */ /* 0x048ff00000041818 */
[----:B------:R-:W-:Y:S01]  /*2bf0*/  HMMA.16816.F32.BF16 R20, R72, R10, R20 ;  /* 0x0000000a4814723c */ /* 0x000fe20000041814 */
[----:B------:R-:W3:Y:S07]  /*2c00*/  LDSM.16.M88.4 R8, [R186+0x8000] ;  /* 0x00800000ba08783b */ /* 0x000eee0000000200 */
[C---:B------:R-:W-:Y:S08]  /*2c10*/  HMMA.16816.F32.BF16 R60, R36.reuse, R40, R60 ;  /* 0x00000028243c723c */ /* 0x040ff0000004183c */
[----:B------:R-:W-:Y:S01]  /*2c20*/  HMMA.16816.F32.BF16 R56, R36, R42, R56 ;  /* 0x0000002a2438723c */ /* 0x000fe20000041838 */
[----:B------:R-:W4:Y:S04]  /*2c30*/  LDSM.16.M88.4 R40, [R2+0x11100] ;  /* 0x011100000228783b */ /* 0x000f280000000200 */
[----:B------:R5:W1:Y:S03]  /*2c40*/  LDSM.16.M88.4 R36, [R2+0x11900] ;  /* 0x011900000224783b */ /* 0x000a660000000200 */
[C---:B--2---:R-:W-:Y:S08]  /*2c50*/  HMMA.16816.F32.BF16 R32, R52.reuse, R48, R32 ;  /* 0x000000303420723c */ /* 0x044ff00000041820 */
[----:B------:R-:W-:Y:S08]  /*2c60*/  HMMA.16816.F32.BF16 R28, R52, R50, R28 ;  /* 0x00000032341c723c */ /* 0x000ff0000004181c */
[C---:B------:R-:W-:Y:S08]  /*2c70*/  HMMA.16816.F32.BF16 R16, R72.reuse, R76, R16 ;  /* 0x0000004c4810723c */ /* 0x040ff00000041810 */
[C---:B------:R-:W-:Y:S08]  /*2c80*/  HMMA.16816.F32.BF16 R64, R72.reuse, R78, R64 ;  /* 0x0000004e4840723c */ /* 0x040ff00000041840 */
[C---:B------:R-:W-:Y:S08]  /*2c90*/  HMMA.16816.F32.BF16 R60, R72.reuse, R68, R60 ;  /* 0x00000044483c723c */ /* 0x040ff0000004183c */
[----:B------:R-:W-:Y:S01]  /*2ca0*/  HMMA.16816.F32.BF16 R56, R72, R70, R56 ;  /* 0x000000464838723c */ /* 0x000fe20000041838 */
[----:B------:R-:W2:Y:S07]  /*2cb0*/  LDSM.16.M88.4 R68, [R0+0x10900] ;  /* 0x010900000044783b */ /* 0x000eae0000000200 */
[----:B-1----:R-:W-:Y:S07]  /*2cc0*/  HMMA.16816.F32.BF16 R24, R52, R44, R24 ;  /* 0x0000002c3418723c */ /* 0x002fee0000041818 */
[----:B------:R-:W-:Y:S01]  /*2cd0*/  LOP3.LUT R45, R82, 0xffffffe0, RZ, 0xc0, !PT ;  /* 0xffffffe0522d7812 */ /* 0x000fe200078ec0ff */
[----:B---3--:R-:W-:Y:S04]  /*2ce0*/  HMMA.16816.F32.BF16 R32, R8, R12, R32 ;  /* 0x0000000c0820723c */ /* 0x008fe80000041820 */
[----:B-----5:R-:W-:-:S03]  /*2cf0*/  IMAD.IADD R2, R80, 0x1, -R45 ;  /* 0x0000000150027824 */ /* 0x020fc600078e0a2d */
[----:B------:R-:W-:Y:S01]  /*2d00*/  LEA.HI R13, R83, R80, RZ, 0x2 ;  /* 0x00000050530d7211 */ /* 0x000fe200078f10ff */
[----:B------:R-:W-:Y:S01]  /*2d10*/  HMMA.16816.F32.BF16 R28, R8, R14, R28 ;  /* 0x0000000e081c723c */ /* 0x000fe2000004181c */
[----:B------:R-:W-:Y:S02]  /*2d20*/  SHF.R.S32.HI R12, RZ, 0x1f, R81 ;  /* 0x0000001fff0c7819 */ /* 0x000fe40000011451 */
[----:B------:R-:W-:Y:S02]  /*2d30*/  LOP3.LUT R13, R13, 0xfffffffc, RZ, 0xc0, !PT ;  /* 0xfffffffc0d0d7812 */ /* 0x000fe400078ec0ff */
[----:B------:R-:W-:Y:S02]  /*2d40*/  LEA.HI R12, R12, R81, RZ, 0x3 ;  /* 0x000000510c0c7211 */ /* 0x000fe400078f18ff */
[----:B------:R-:W-:Y:S01]  /*2d50*/  SHF.R.S32.HI R15, RZ, 0x1f, R2 ;  /* 0x0000001fff0f7819 */ /* 0x000fe20000011402 */
[----:B------:R-:W-:Y:S01]  /*2d60*/  IMAD.IADD R13, R80, 0x1, -R13 ;  /* 0x00000001500d7824 */ /* 0x000fe200078e0a0d */
[----:B----4-:R-:W-:Y:S01]  /*2d70*/  HMMA.16816.F32.BF16 R16, R52, R40, R16 ;  /* 0x000000283410723c */ /* 0x010fe20000041810 */
[----:B------:R-:W-:-:S02]  /*2d80*/  LOP3.LUT R44, R12, 0xffffff8, RZ, 0xc0, !PT ;  /* 0x0ffffff80c2c7812 */ /* 0x000fc400078ec0ff */
[----:B------:R-:W-:Y:S02]  /*2d90*/  LEA.HI R12, R15, R2, RZ, 0x2 ;  /* 0x000000020f0c7211 */ /* 0x000fe400078f10ff */
[----:B------:R-:W-:Y:S01]  /*2da0*/  LEA.HI R14, R13, R13, RZ, 0x1 ;  /* 0x0000000d0d0e7211 */ /* 0x000fe200078f08ff */
[----:B------:R-:W-:Y:S01]  /*2db0*/  IMAD.IADD R81, R81, 0x1, -R44 ;  /* 0x0000000151517824 */ /* 0x000fe200078e0a2c */
[----:B------:R-:W-:Y:S01]  /*2dc0*/  LOP3.LUT R15, R12, 0x7ffffffc, RZ, 0xc0, !PT ;  /* 0x7ffffffc0c0f7812 */ /* 0x000fe200078ec0ff */
[----:B------:R-:W-:Y:S01]  /*2dd0*/  HMMA.16816.F32.BF16 R64, R52, R42, R64 ;  /* 0x0000002a3440723c */ /* 0x000fe20000041840 */
[----:B------:R-:W1:Y:S01]  /*2de0*/  LDSM.16.M88.4 R40, [R0+0x11100] ;  /* 0x011100000028783b */ /* 0x000e620000000200 */
[----:B------:R-:W-:Y:S02]  /*2df0*/  LOP3.LUT R14, R14, 0x1ffffffe, RZ, 0xc0, !PT ;  /* 0x1ffffffe0e0e7812 */ /* 0x000fe400078ec0ff */
[----:B------:R-:W-:-:S04]  /*2e00*/  IMAD.IADD R214, R2, 0x1, -R15 ;  /* 0x0000000102d67824 */ /* 0x000fc800078e0a0f */
[----:B------:R-:W-:Y:S01]  /*2e10*/  HMMA.16816.F32.BF16 R60, R52, R36, R60 ;  /* 0x00000024343c723c */ /* 0x000fe2000004183c */
[----:B------:R-:W-:-:S05]  /*2e20*/  IMAD.SHL.U32 R214, R214, 0x2, RZ ;  /* 0x00000002d6d67824 */ /* 0x000fca00078e00ff */
[----:B------:R-:W-:Y:S02]  /*2e30*/  IADD3 R2, -R214, R195, -R6 ;  /* 0x000000c3d6027210 */ /* 0x000fe40007ffe906 */
[C---:B------:R-:W-:Y:S01]  /*2e40*/  HMMA.16816.F32.BF16 R56, R52.reuse, R38, R56 ;  /* 0x000000263438723c */ /* 0x040fe20000041838 */
[----:B------:R3:W4:Y:S07]  /*2e50*/  LDSM.16.M88.4 R36, [R0+0x11900] ;  /* 0x011900000024783b */ /* 0x00072e0000000200 */
[----:B------:R-:W-:Y:S08]  /*2e60*/  HMMA.16816.F32.BF16 R20, R52, R46, R20 ;  /* 0x0000002e3414723c */ /* 0x000ff00000041814 */
[----:B--2---:R-:W-:Y:S01]  /*2e70*/  HMMA.16816.F32.BF16 R24, R8, R68, R24 ;  /* 0x000000440818723c */ /* 0x004fe20000041818 */
[----:B---3--:R-:W-:-:S07]  /*2e80*/  LEA.HI.SX32 R0, R12, R135, 0x1e ;  /* 0x000000870c007211 */ /* 0x008fce00078ff2ff */
[----:B-1----:R-:W-:Y:S01]  /*2e90*/  HMMA.16816.F32.BF16 R16, R8, R40, R16 ;  /* 0x000000280810723c */ /* 0x002fe20000041810 */
[----:B------:R-:W-:Y:S02]  /*2ea0*/  IMAD R81, R81, 0x10, R0 ;  /* 0x0000001051517824 */ /* 0x000fe400078e0200 */
[----:B------:R-:W-:-:S05]  /*2eb0*/  IMAD.IADD R0, R13, 0x1, -R14 ;  /* 0x000000010d007824 */ /* 0x000fca00078e0a0e */
[----:B------:R-:W-:Y:S01]  /*2ec0*/  HMMA.16816.F32.BF16 R20, R8, R70, R20 ;  /* 0x000000460814723c */ /* 0x000fe20000041814 */
[----:B------:R-:W-:-:S04]  /*2ed0*/  IMAD R205, R0, 0x8, R81 ;  /* 0x0000000800cd7824 */ /* 0x000fc800078e0251 */
[----:B------:R-:W-:-:S03]  /*2ee0*/  @P2 IMAD.HI.U32 R13, R205, c[0x0][0x2c8], RZ ;  /* 0x0000b200cd0d2a27 */ /* 0x000fc600078e00ff */
[----:B------:R-:W-:Y:S01]  /*2ef0*/  HMMA.16816.F32.BF16 R64, R8, R42, R64 ;  /* 0x0000002a0840723c */ /* 0x000fe20000041840 */
[----:B------:R-:W-:Y:S01]  /*2f00*/  IMAD.MOV.U32 R0, RZ, RZ, R205 ;  /* 0x000000ffff007224 */ /* 0x000fe200078e00cd */
[----:B------:R-:W-:-:S05]  /*2f10*/  @P2 SHF.R.U32.HI R0, RZ, c[0x0][0x2cc], R13 ;  /* 0x0000b300ff002a19 */ /* 0x000fca000001160d */
[----:B------:R-:W1:Y:S01]  /*2f20*/  SHFL.IDX PT, R13, R0, RZ, 0x1c1f ;  /* 0x001c1fff000d7589 */ /* 0x000e6200000e0000 */
[C---:B----4-:R-:W-:Y:S08]  /*2f30*/  HMMA.16816.F32.BF16 R60, R8.reuse, R36, R60 ;  /* 0x00000024083c723c */ /* 0x050ff0000004183c */
[----:B------:R-:W-:Y:S07]  /*2f40*/  HMMA.16816.F32.BF16 R56, R8, R38, R56 ;  /* 0x000000260838723c */ /* 0x000fee0000041838 */
[----:B------:R-:W-:-:S04]  /*2f50*/  IADD3 R9, R195, 0x1, -R6 ;  /* 0x00000001c3097810 */ /* 0x000fc80007ffe806 */
[----:B------:R-:W-:-:S04]  /*2f60*/  IADD3 R8, -R204, R9, -R214 ;  /* 0x00000009cc087210 */ /* 0x000fc80007ffe9d6 */
[C---:B------:R-:W-:Y:S02]  /*2f70*/  IADD3 R10, R8.reuse, c[0x0][0x328], RZ ;  /* 0x0000ca00080a7a10 */ /* 0x040fe40007ffe0ff */
[----:B------:R-:W-:-:S03]  /*2f80*/  IADD3 R8, R8, UR6, RZ ;  /* 0x0000000608087c10 */ /* 0x000fc6000fffe0ff */
[--C-:B-1----:R-:W-:Y:S02]  /*2f90*/  IMAD.IADD R9, R10, 0x1, R13.reuse ;  /* 0x000000010a097824 */ /* 0x102fe400078e020d */
[----:B------:R-:W-:-:S03]  /*2fa0*/  IMAD.IADD R12, R8, 0x1, R13 ;  /* 0x00000001080c7824 */ /* 0x000fc600078e020d */
[----:B------:R-:W-:Y:S01]  /*2fb0*/  IMNMX R14, R9, R2, PT ;  /* 0x00000002090e7217 */ /* 0x000fe20003800200 */
[----:B------:R-:W-:Y:S05]  /*2fc0*/  @!P3 BRA `(.L_x_870) ;  /* 0x000001500000b947 */ /* 0x000fea0003800000 */
[----:B------:R-:W-:Y:S01]  /*2fd0*/  IADD3 R13, -R204, R195, R13 ;  /* 0x000000c3cc0d7210 */ /* 0x000fe20007ffe10d */
[----:B------:R-:W-:Y:S03]  /*2fe0*/  BSSY B0, `(.L_x_871) ;  /* 0x000000e000007945 */ /* 0x000fe60003800000 */
        /* <DEDUP_REMOVED lines=9> */
.L_x_872:
[----:B------:R-:W-:-:S04]  /*3080*/  MOV R9, c[0x0][0x32c] ;  /* 0x0000cb0000097a02 */ /* 0x000fc80000000f00 */
[----:B------:R-:W-:-:S13]  /*3090*/  ISETP.NE.AND P0, PT, R9, 0x1, PT ;  /* 0x000000010900780c */ /* 0x000fda0003f05270 */
[----:B------:R-:W-:-:S05]  /*30a0*/  @P0 IMAD.HI.U32 R9, R13, c[0x0][0x330], RZ ;  /* 0x0000cc000d090a27 */ /* 0x000fca00078e00ff */
[----:B------:R-:W-:Y:S02]  /*30b0*/  @P0 SHF.R.U32.HI R13, RZ, c[0x0][0x334], R9 ;  /* 0x0000cd00ff0d0a19 */ /* 0x000fe40000011609 */
.L_x_873:
[----:B------:R-:W-:Y:S05]  /*30c0*/  BSYNC B0 ;  /* 0x0000000000007941 */ /* 0x000fea0003800000 */
.L_x_871:
[----:B------:R-:W-:-:S04]  /*30d0*/  IMAD R11, R13, c[0x0][0x32c], -R6 ;  /* 0x0000cb000d0b7a24 */ /* 0x000fc800078e0a06 */
[----:B------:R-:W-:-:S05]  /*30e0*/  IMAD.IADD R11, R11, 0x1, -R214 ;  /* 0x000000010b0b7824 */ /* 0x000fca00078e0ad6 */
[----:B------:R-:W-:Y:S02]  /*30f0*/  IADD3 R9, R11, c[0x0][0x32c], RZ ;  /* 0x0000cb000b097a10 */ /* 0x000fe40007ffe0ff */
[----:B------:R-:W-:Y:S02]  /*3100*/  IMNMX R12, R12, R11, !PT ;  /* 0x0000000b0c0c7217 */ /* 0x000fe40007800200 */
[----:B------:R-:W-:Y:S02]  /*3110*/  IMNMX R14, R14, R9, PT ;  /* 0x000000090e0e7217 */ /* 0x000fe40003800200 */
.L_x_870:
[----:B------:R-:W-:-:S04]  /*3120*/  ISETP.GT.AND P1, PT, R133, RZ, PT ;  /* 0x000000ff8500720c */ /* 0x000fc80003f24270 */
[----:B------:R-:W-:-:S04]  /*3130*/  ISETP.GT.AND P0, PT, R12, RZ, P1 ;  /* 0x000000ff0c00720c */ /* 0x000fc80000f04270 */
[----:B------:R-:W-:-:S04]  /*3140*/  ISETP.LT.OR P0, PT, R14, 0x1, P0 ;  /* 0x000000010e00780c */ /* 0x000fc80000701670 */
[----:B------:R-:W-:Y:S02]  /*3150*/  FSEL R32, R32, -INF , !P0 ;  /* 0xff80000020207808 */ /* 0x000fe40004000000 */
[----:B------:R-:W-:-:S04]  /*3160*/  ISETP.GT.AND P0, PT, R12, 0x1, P1 ;  /* 0x000000010c00780c */ /* 0x000fc80000f04270 */
        /* <DEDUP_REMOVED lines=26> */
[----:B------:R-:W-:Y:S01]  /*3310*/  ISETP.GT.AND P0, PT, R12, 0x28, P1 ;  /* 0x000000280c00780c */ /* 0x000fe20000f04270 */
[----:B------:R-:W1:Y:S03]  /*3320*/  SHFL.IDX PT, R17, R0, 0x1, 0x1c1f ;  /* 0x003c1f0000117f89 */ /* 0x000e6600000e0000 */
[----:B------:R-:W-:-:S04]  /*3330*/  ISETP.LT.OR P0, PT, R14, 0x29, P0 ;  /* 0x000000290e00780c */ /* 0x000fc80000701670 */
[----:B------:R-:W-:Y:S02]  /*3340*/  FSEL R171, R64, -INF , !P0 ;  /* 0xff80000040ab7808 */ /* 0x000fe40004000000 */
[----:B------:R-:W-:-:S04]  /*3350*/  ISETP.GT.AND P0, PT, R12, 0x29, P1 ;  /* 0x000000290c00780c */ /* 0x000fc80000f04270 */
[----:B------:R-:W-:-:S04]  /*3360*/  ISETP.LT.OR P0, PT, R14, 0x2a, P0 ;  /* 0x0000002a0e00780c */ /* 0x000fc80000701670 */
[----:B------:R-:W-:Y:S02]  /*3370*/  FSEL R167, R65, -INF , !P0 ;  /* 0xff80000041a77808 */ /* 0x000fe40004000000 */
[----:B------:R-:W-:-:S04]  /*3380*/  ISETP.GT.AND P0, PT, R12, 0x30, P1 ;  /* 0x000000300c00780c */ /* 0x000fc80000f04270 */
[----:B------:R-:W-:Y:S01]  /*3390*/  ISETP.LT.OR P0, PT, R14, 0x31, P0 ;  /* 0x000000310e00780c */ /* 0x000fe20000701670 */
[----:B-1----:R-:W-:-:S03]  /*33a0*/  IMAD.IADD R15, R10, 0x1, R17 ;  /* 0x000000010a0f7824 */ /* 0x002fc600078e0211 */
[----:B------:R-:W-:Y:S02]  /*33b0*/  FSEL R177, R60, -INF , !P0 ;  /* 0xff8000003cb17808 */ /* 0x000fe40004000000 */
[----:B------:R-:W-:Y:S02]  /*33c0*/  ISETP.GT.AND P0, PT, R12, 0x31, P1 ;  /* 0x000000310c00780c */ /* 0x000fe40000f04270 */
[----:B------:R-:W-:Y:S01]  /*33d0*/  IMNMX R2, R15, R2, PT ;  /* 0x000000020f027217 */ /* 0x000fe20003800200 */
[----:B------:R-:W-:Y:S01]  /*33e0*/  IMAD.IADD R15, R8, 0x1, R17 ;  /* 0x00000001080f7824 */ /* 0x000fe200078e0211 */
[----:B------:R-:W-:-:S04]  /*33f0*/  ISETP.LT.OR P0, PT, R14, 0x32, P0 ;  /* 0x000000320e00780c */ /* 0x000fc80000701670 */
[----:B------:R-:W-:Y:S02]  /*3400*/  FSEL R175, R61, -INF , !P0 ;  /* 0xff8000003daf7808 */ /* 0x000fe40004000000 */
[----:B------:R-:W-:-:S04]  /*3410*/  ISETP.GT.AND P0, PT, R12, 0x38, P1 ;  /* 0x000000380c00780c */ /* 0x000fc80000f04270 */
[----:B------:R-:W-:-:S04]  /*3420*/  ISETP.LT.OR P0, PT, R14, 0x39, P0 ;  /* 0x000000390e00780c */ /* 0x000fc80000701670 */
[----:B------:R-:W-:Y:S02]  /*3430*/  FSEL R143, R56, -INF , !P0 ;  /* 0xff800000388f7808 */ /* 0x000fe40004000000 */
[----:B------:R-:W-:-:S04]  /*3440*/  ISETP.GT.AND P0, PT, R12, 0x39, P1 ;  /* 0x000000390c00780c */ /* 0x000fc80000f04270 */
[----:B------:R-:W-:-:S04]  /*3450*/  ISETP.LT.OR P0, PT, R14, 0x3a, P0 ;  /* 0x0000003a0e00780c */ /* 0x000fc80000701670 */
[----:B------:R-:W-:Y:S01]  /*3460*/  FSEL R141, R57, -INF , !P0 ;  /* 0xff800000398d7808 */ /* 0x000fe20004000000 */
        /* <DEDUP_REMOVED lines=12> */
.L_x_876:
[----:B------:R-:W-:-:S04]  /*3530*/  MOV R0, c[0x0][0x32c] ;  /* 0x0000cb0000007a02 */ /* 0x000fc80000000f00 */
[----:B------:R-:W-:-:S13]  /*3540*/  ISETP.NE.AND P0, PT, R0, 0x1, PT ;  /* 0x000000010000780c */ /* 0x000fda0003f05270 */
[----:B------:R-:W-:-:S05]  /*3550*/  @P0 IMAD.HI.U32 R0, R17, c[0x0][0x330], RZ ;  /* 0x0000cc0011000a27 */ /* 0x000fca00078e00ff */
[----:B------:R-:W-:Y:S02]  /*3560*/  @P0 SHF.R.U32.HI R17, RZ, c[0x0][0x334], R0 ;  /* 0x0000cd00ff110a19 */ /* 0x000fe40000011600 */
.L_x_877:
[----:B------:R-:W-:Y:S05]  /*3570*/  BSYNC B0 ;  /* 0x0000000000007941 */ /* 0x000fea0003800000 */
.L_x_875:
[----:B------:R-:W-:-:S04]  /*3580*/  IMAD R17, R17, c[0x0][0x32c], -R6 ;  /* 0x0000cb0011117a24 */ /* 0x000fc800078e0a06 */
[----:B------:R-:W-:-:S05]  /*3590*/  IMAD.IADD R0, R17, 0x1, -R214 ;  /* 0x0000000111007824 */ /* 0x000fca00078e0ad6 */
[----:B------:R-:W-:Y:S02]  /*35a0*/  IADD3 R17, R0, c[0x0][0x32c], RZ ;  /* 0x0000cb0000117a10 */ /* 0x000fe40007ffe0ff */
[----:B------:R-:W-:Y:S02]  /*35b0*/  IMNMX R15, R15, R0, !PT ;  /* 0x000000000f0f7217 */ /* 0x000fe40007800200 */
[----:B------:R-:W-:Y:S02]  /*35c0*/  IMNMX R2, R2, R17, PT ;  /* 0x0000001102027217 */ /* 0x000fe40003800200 */
.L_x_874:
[----:B------:R-:W-:Y:S01]  /*35d0*/  ISETP.GT.AND P0, PT, R15, 0x8, P1 ;  /* 0x000000080f00780c */ /* 0x000fe20000f04270 */
[----:B------:R-:W-:-:S04]  /*35e0*/  DEPBAR.LE SB0, 0x2 ;  /* 0x000080800000791a */ /* 0x000fc80000000000 */
[----:B------:R-:W-:Y:S01]  /*35f0*/  BAR.SYNC.DEFER_BLOCKING 0x0 ;  /* 0x0000000000007b1d */ /* 0x000fe20000010000 */
[----:B------:R-:W-:Y:S01]  /*3600*/  ISETP.LT.OR P0, PT, R2, 0x9, P0 ;  /* 0x000000090200780c */ /* 0x000fe20000701670 */
[----:B------:R-:W-:Y:S01]  /*3610*/  IMAD.SHL.U32 R185, R4, 0x2, RZ ;  /* 0x0000000204b97824 */ /* 0x000fe200078e00ff */
[----:B------:R-:W-:Y:S02]  /*3620*/  IADD3 R0, R133, -0x3, RZ ;  /* 0xfffffffd85007810 */ /* 0x000fe40007ffe0ff */
[----:B------:R-:W-:Y:S01]  /*3630*/  FSEL R30, R30, -INF , !P0 ;  /* 0xff8000001e1e7808 */ /* 0x000fe20004000000 */
[--C-:B------:R-:W-:Y:S01]  /*3640*/  IMAD R184, R3, 0x2, R185.reuse ;  /* 0x0000000203b87824 */ /* 0x100fe200078e02b9 */
[----:B------:R-:W-:Y:S01]  /*3650*/  ISETP.GT.AND P0, PT, R15, 0x9, P1 ;  /* 0x000000090f00780c */ /* 0x000fe20000f04270 */
[----:B------:R-:W-:Y:S01]  /*3660*/  IMAD.IADD R172, R189, 0x1, R185 ;  /* 0x00000001bdac7824 */ /* 0x000fe200078e02b9 */
[----:B------:R-:W-:Y:S01]  /*3670*/  IADD3 R219, R133, -0x2, RZ ;  /* 0xfffffffe85db7810 */ /* 0x000fe20007ffe0ff */
[----:B------:R-:W-:Y:S01]  /*3680*/  IMAD.IADD R163, R189, 0x1, R184 ;  /* 0x00000001bda37824 */ /* 0x000fe200078e02b8 */
[----:B------:R-:W-:Y:S01]  /*3690*/  ISETP.LT.OR P0, PT, R2, 0xa, P0 ;  /* 0x0000000a0200780c */ /* 0x000fe20000701670 */
[----:B------:R-:W-:-:S03]  /*36a0*/  IMAD R3, R3, 0x2, R172 ;  /* 0x0000000203037824 */ /* 0x000fc600078e02ac */
[----:B------:R-:W-:Y:S02]  /*36b0*/  FSEL R6, R31, -INF , !P0 ;  /* 0xff8000001f067808 */ /* 0x000fe40004000000 */
[----:B------:R-:W-:-:S04]  /*36c0*/  ISETP.GT.AND P0, PT, R15, 0x10, P1 ;  /* 0x000000100f00780c */ /* 0x000fc80000f04270 */
[----:B------:R-:W-:Y:S01]  /*36d0*/  ISETP.LT.OR P0, PT, R2, 0x11, P0 ;  /* 0x000000110200780c */ /* 0x000fe20000701670 */
[----:B------:R-:W-:Y:S03]  /*36e0*/  LDSM.16.MT88.4 R40, [R185+0x2100] ;  /* 0x00210000b928783b */ /* 0x000fe60000004200 */
[----:B------:R-:W-:Y:S02]  /*36f0*/  FSEL R26, R26, -INF , !P0 ;  /* 0xff8000001a1a7808 */ /* 0x000fe40004000000 */
[----:B------:R-:W-:Y:S01]  /*3700*/  ISETP.GT.AND P0, PT, R15, 0x11, P1 ;  /* 0x000000110f00780c */ /* 0x000fe20000f04270 */
[----:B------:R-:W-:Y:S03]  /*3710*/  LDSM.16.MT88.4 R124, [R185+0x100] ;  /* 0x00010000b97c783b */ /* 0x000fe60000004200 */
[----:B------:R-:W-:Y:S01]  /*3720*/  ISETP.LT.OR P0, PT, R2, 0x12, P0 ;  /* 0x000000120200780c */ /* 0x000fe20000701670 */
[----:B------:R-:W-:Y:S03]  /*3730*/  LDSM.16.MT88.4 R104, [R172+0x100] ;  /* 0x00010000ac68783b */ /* 0x000fe60000004200 */
[----:B------:R-:W-:Y:S01]  /*3740*/  FSEL R12, R27, -INF , !P0 ;  /* 0xff8000001b0c7808 */ /* 0x000fe20004000000 */
[----:B------:R-:W-:Y:S01]  /*3750*/  LDSM.16.MT88.4 R112, [R184+0x100] ;  /* 0x00010000b870783b */ /* 0x000fe20000004200 */
[----:B------:R-:W-:-:S03]  /*3760*/  ISETP.GT.AND P0, PT, R15, 0x18, P1 ;  /* 0x000000180f00780c */ /* 0x000fc60000f04270 */
[----:B------:R-:W-:Y:S01]  /*3770*/  LDSM.16.MT88.4 R120, [R3+0x100] ;  /* 0x000100000378783b */ /* 0x000fe20000004200 */
[----:B------:R-:W-:-:S03]  /*3780*/  ISETP.LT.OR P0, PT, R2, 0x19, P0 ;  /* 0x000000190200780c */ /* 0x000fc60000701670 */
[----:B------:R-:W-:Y:S01]  /*3790*/  LDSM.16.MT88.4 R48, [R172+0x2100] ;  /* 0x00210000ac30783b */ /* 0x000fe20000004200 */
        /* <DEDUP_REMOVED lines=21> */
[----:B------:R-:W-:Y:S03]  /*38f0*/  LDSM.16.MT88.4 R64, [R163+0x2100] ;  /* 0x00210000a340783b */ /* 0x000fe60000004200 */
        /* <DEDUP_REMOVED lines=17> */
[----:B------:R-:W-:Y:S01]  /*3a10*/  ISETP.GE.AND P0, PT, R0, R194, PT ;  /* 0x000000c20000720c */ /* 0x000fe20003f06270 */
[----:B------:R-:W-:-:S12]  /*3a20*/  LDSM.16.MT88.4 R56, [R184+0x2100] ;  /* 0x00210000b838783b */ /* 0x000fd80000004200 */
[----:B------:R-:W-:Y:S01]  /*3a30*/  @P0 SHF.R.S32.HI R2, RZ, 0x1f, R0 ;  /* 0x0000001fff020819 */ /* 0x000fe20000011400 */
[----:B------:R-:W-:Y:S02]  /*3a40*/  @P0 IMAD R5, R5, R0, RZ ;  /* 0x0000000005050224 */ /* 0x000fe400078e02ff */
[----:B------:R-:W-:-:S04]  /*3a50*/  @P0 IMAD.WIDE.U32 R16, R0, R7, R212 ;  /* 0x0000000700100225 */ /* 0x000fc800078e00d4 */
[----:B------:R-:W-:Y:S01]  /*3a60*/  @P0 IMAD R0, R2, R7, R5 ;  /* 0x0000000702000224 */ /* 0x000fe200078e0205 */
[----:B------:R-:W-:Y:S02]  /*3a70*/  @P0 LEA R148, P1, R16, c[0x0][0x1c8], 0x1 ;  /* 0x0000720010940a11 */ /* 0x000fe400078208ff */
[----:B------:R-:W-:Y:S01]  /*3a80*/  FMNMX.FTZ R5, R34, R14, !PT ;  /* 0x0000000e22057209 */ /* 0x000fe20007810000 */
[----:B------:R-:W-:-:S03]  /*3a90*/  @P0 IMAD.IADD R0, R17, 0x1, R0 ;  /* 0x0000000111000824 */ /* 0x000fc600078e0200 */
[----:B------:R-:W-:Y:S02]  /*3aa0*/  FMNMX.FTZ R5, R30, R5, !PT ;  /* 0x000000051e057209 */ /* 0x000fe40007810000 */
[----:B------:R-:W-:Y:S02]  /*3ab0*/  @P0 LEA.HI.X R149, R16, c[0x0][0x1cc], R0, 0x1, P1 ;  /* 0x0000730010950a11 */ /* 0x000fe400008f0c00 */
[----:B------:R-:W-:Y:S02]  /*3ac0*/  FMNMX.FTZ R0, R32, R33, !PT ;  /* 0x0000002120007209 */ /* 0x000fe40007810000 */
[----:B------:R-:W-:Y:S02]  /*3ad0*/  FMNMX.FTZ R5, R6, R5, !PT ;  /* 0x0000000506057209 */ /* 0x000fe40007810000 */
[----:B------:R-:W-:Y:S02]  /*3ae0*/  FMNMX.FTZ R0, R13, R0, !PT ;  /* 0x000000000d007209 */ /* 0x000fe40007810000 */
[----:B------:R-:W-:-:S02]  /*3af0*/  FMNMX.FTZ R5, R26, R5, !PT ;  /* 0x000000051a057209 */ /* 0x000fc40007810000 */
[----:B------:R-:W-:Y:S02]  /*3b00*/  FMNMX.FTZ R0, R29, R0, !PT ;  /* 0x000000001d007209 */ /* 0x000fe40007810000 */
[----:B------:R-:W-:Y:S02]  /*3b10*/  FMNMX.FTZ R5, R12, R5, !PT ;  /* 0x000000050c057209 */ /* 0x000fe40007810000 */
        /* <DEDUP_REMOVED lines=21> */
[----:B------:R-:W-:Y:S01]  /*3c70*/  @P0 LEA R146, P1, R201, R148, 0x1 ;  /* 0x00000094c9920211 */ /* 0x000fe200078208ff */
[----:B------:R-:W1:Y:S01]  /*3c80*/  SHFL.BFLY PT, R5, R16, 0x2, 0x1f ;  /* 0x0c401f0010057f89 */ /* 0x000e6200000e0000 */
[----:B------:R-:W-:-:S02]  /*3c90*/  FMNMX.FTZ R0, R141, R0, !PT ;  /* 0x000000008d007209 */ /* 0x000fc40007810000 */
[----:B------:R-:W-:-:S03]  /*3ca0*/  @P0 LEA.HI.X R147, R201, R149, R200, 0x1, P1 ;  /* 0x00000095c9930211 */ /* 0x000fc600008f0cc8 */
[----:B------:R-:W2:Y:S01]  /*3cb0*/  SHFL.BFLY PT, R7, R0, 0x2, 0x1f ;  /* 0x0c401f0000077f89 */ /* 0x000ea200000e0000 */
[----:B-1----:R-:W-:-:S03]  /*3cc0*/  FMNMX.FTZ R5, R16, R5, !PT ;  /* 0x0000000510057209 */ /* 0x002fc60007810000 */
[----:B------:R-:W-:Y:S01]  /*3cd0*/  LDSM.16.MT88.4 R16, [R184+0x2900] ;  /* 0x00290000b810783b */ /* 0x000fe20000004200 */
[----:B--2---:R-:W-:-:S03]  /*3ce0*/  FMNMX.FTZ R7, R0, R7, !PT ;  /* 0x0000000700077209 */ /* 0x004fc60007810000 */
[----:B------:R-:W1:Y:S04]  /*3cf0*/  SHFL.BFLY PT, R0, R5, 0x1, 0x1f ;  /* 0x0c201f0005007f89 */ /* 0x000e6800000e0000 */
[----:B------:R-:W2:Y:S01]  /*3d00*/  SHFL.BFLY PT, R2, R7, 0x1, 0x1f ;  /* 0x0c201f0007027f89 */ /* 0x000ea200000e0000 */
[----:B-1----:R-:W-:Y:S02]  /*3d10*/  FMNMX.FTZ R0, R5, R0, !PT ;  /* 0x0000000005007209 */ /* 0x002fe40007810000 */
[----:B--2---:R-:W-:-:S03]  /*3d20*/  FMNMX.FTZ R2, R7, R2, !PT ;  /* 0x0000000207027209 */ /* 0x004fc60007810000 */
[----:B------:R-:W-:Y:S01]  /*3d30*/  FMUL.FTZ R169, R0, c[0x0][0x2d0] ;  /* 0x0000b40000a97a20 */ /* 0x000fe20000410000 */
[C---:B------:R-:W-:Y:S01]  /*3d40*/  FSETP.NEU.FTZ.AND P1, PT, R2.reuse, -INF , PT ;  /* 0xff8000000200780b */ /* 0x040fe20003f3d000 */
[----:B------:R-:W-:-:S05]  /*3d50*/  FMUL.FTZ R180, R2, c[0x0][0x2d0] ;  /* 0x0000b40002b47a20 */ /* 0x000fca0000410000 */
[----:B------:R-:W-:Y:S02]  /*3d60*/  FSEL R180, R180, RZ, P1 ;  /* 0x000000ffb4b47208 */ /* 0x000fe40000800000 */
[----:B------:R-:W-:-:S03]  /*3d70*/  FSETP.NEU.FTZ.AND P1, PT, R0, -INF , PT ;  /* 0xff8000000000780b */ /* 0x000fc60003f3d000 */
[--C-:B------:R-:W-:Y:S01]  /*3d80*/  FFMA.FTZ R160, R32, c[0x0][0x2d0], -R180.reuse ;  /* 0x0000b40020a07a23 */ /* 0x100fe200000108b4 */
[----:B------:R-:W-:Y:S01]  /*3d90*/  FSEL R169, R169, RZ, P1 ;  /* 0x000000ffa9a97208 */ /* 0x000fe20000800000 */
[--C-:B------:R-:W-:Y:S02]  /*3da0*/  FFMA.FTZ R159, R33, c[0x0][0x2d0], -R180.reuse ;  /* 0x0000b400219f7a23 */ /* 0x100fe400000108b4 */
[--C-:B------:R-:W-:Y:S02]  /*3db0*/  FFMA.FTZ R157, R13, c[0x0][0x2d0], -R180.reuse ;  /* 0x0000b4000d9d7a23 */ /* 0x100fe400000108b4 */
[----:B------:R-:W-:Y:S01]  /*3dc0*/  FFMA.FTZ R154, R29, c[0x0][0x2d0], -R180 ;  /* 0x0000b4001d9a7a23 */ /* 0x000fe200000108b4 */
[----:B------:R-:W-:Y:S01]  /*3dd0*/  MUFU.EX2 R160, R160 ;  /* 0x000000a000a07308 */ /* 0x000fe20000000800 */
[--C-:B------:R-:W-:Y:S02]  /*3de0*/  FFMA.FTZ R162, R34, c[0x0][0x2d0], -R169.reuse ;  /* 0x0000b40022a27a23 */ /* 0x100fe400000108a9 */
[--C-:B------:R-:W-:Y:S01]  /*3df0*/  FFMA.FTZ R161, R14, c[0x0][0x2d0], -R169.reuse ;  /* 0x0000b4000ea17a23 */ /* 0x100fe200000108a9 */
[----:B------:R-:W-:Y:S01]  /*3e00*/  LDSM.16.MT88.4 R32, [R184+0x900] ;  /* 0x00090000b820783b */ /* 0x000fe20000004200 */
[----:B------:R-:W-:-:S02]  /*3e10*/  FFMA.FTZ R164, R30, c[0x0][0x2d0], -R169 ;  /* 0x0000b4001ea47a23 */ /* 0x000fc400000108a9 */
[--C-:B------:R-:W-:Y:S01]  /*3e20*/  FFMA.FTZ R155, R6, c[0x0][0x2d0], -R169.reuse ;  /* 0x0000b400069b7a23 */ /* 0x100fe200000108a9 */
[----:B------:R-:W1:Y:S01]  /*3e30*/  MUFU.EX2 R159, R159 ;  /* 0x0000009f009f7308 */ /* 0x000e620000000800 */
[----:B------:R2:W3:Y:S01]  /*3e40*/  LDSM.16.MT88.4 R4, [R3+0x4100] ;  /* 0x004100000304783b */ /* 0x0004e20000004200 */
[--C-:B------:R-:W-:Y:S02]  /*3e50*/  FFMA.FTZ R158, R11, c[0x0][0x2d0], -R180.reuse ;  /* 0x0000b4000b9e7a23 */ /* 0x100fe400000108b4 */
[--C-:B------:R-:W-:Y:S01]  /*3e60*/  FFMA.FTZ R152, R9, c[0x0][0x2d0], -R180.reuse ;  /* 0x0000b40009987a23 */ /* 0x100fe200000108b4 */
[----:B------:R-:W-:Y:S01]  /*3e70*/  LDSM.16.MT88.4 R28, [R163+0x900] ;  /* 0x00090000a31c783b */ /* 0x000fe20000004200 */
[----:B------:R-:W-:Y:S02]  /*3e80*/  FFMA.FTZ R150, R10, c[0x0][0x2d0], -R169 ;  /* 0x0000b4000a967a23 */ /* 0x000fe400000108a9 */
[----:B------:R-:W-:Y:S01]  /*3e90*/  MUFU.EX2 R157, R157 ;  /* 0x0000009d009d7308 */ /* 0x000fe20000000800 */
[----:B------:R-:W-:-:S02]  /*3ea0*/  FFMA.FTZ R153, R25, c[0x0][0x2d0], -R180 ;  /* 0x0000b40019997a23 */ /* 0x000fc400000108b4 */
[--C-:B------:R-:W-:Y:S02]  /*3eb0*/  FFMA.FTZ R145, R21, c[0x0][0x2d0], -R180.reuse ;  /* 0x0000b40015917a23 */ /* 0x100fe400000108b4 */
[--C-:B------:R-:W-:Y:S01]  /*3ec0*/  FFMA.FTZ R156, R26, c[0x0][0x2d0], -R169.reuse ;  /* 0x0000b4001a9c7a23 */ /* 0x100fe200000108a9 */
[----:B------:R-:W-:Y:S01]  /*3ed0*/  LDSM.16.MT88.4 R20, [R185+0x900] ;  /* 0x00090000b914783b */ /* 0x000fe20000004200 */
[--C-:B------:R-:W-:Y:S01]  /*3ee0*/  FFMA.FTZ R151, R12, c[0x0][0x2d0], -R169.reuse ;  /* 0x0000b4000c977a23 */ /* 0x100fe200000108a9 */
[----:B------:R-:W4:Y:S01]  /*3ef0*/  MUFU.EX2 R154, R154 ;  /* 0x0000009a009a7308 */ /* 0x000f220000000800 */
[----:B-1----:R-:W-:Y:S01]  /*3f00*/  F2FP.BF16.PACK_AB R96, R159, R160 ;  /* 0x000000a09f60723e */ /* 0x002fe200000010ff */
[----:B------:R-:W-:Y:S01]  /*3f10*/  LDSM.16.MT88.4 R12, [R163+0x2900] ;  /* 0x00290000a30c783b */ /* 0x000fe20000004200 */
[--C-:B------:R-:W-:Y:S02]  /*3f20*/  FFMA.FTZ R168, R173, c[0x0][0x2d0], -R180.reuse ;  /* 0x0000b400ada87a23 */ /* 0x100fe400000108b4 */
[--C-:B------:R-:W-:Y:S01]  /*3f30*/  FFMA.FTZ R166, R171, c[0x0][0x2d0], -R180.reuse ;  /* 0x0000b400aba67a23 */ /* 0x100fe200000108b4 */
[----:B------:R-:W-:Y:S01]  /*3f40*/  LDSM.16.MT88.4 R24, [R172+0x2900] ;  /* 0x00290000ac18783b */ /* 0x000fe20000004200 */
[----:B------:R-:W-:Y:S01]  /*3f50*/  FFMA.FTZ R165, R165, c[0x0][0x2d0], -R180 ;  /* 0x0000b400a5a57a23 */ /* 0x000fe200000108b4 */
[----:B------:R-:W-:Y:S01]  /*3f60*/  MUFU.EX2 R162, R162 ;  /* 0x000000a200a27308 */ /* 0x000fe20000000800 */
[----:B--2---:R-:W-:-:S02]  /*3f70*/  FFMA.FTZ R3, R8, c[0x0][0x2d0], -R169 ;  /* 0x0000b40008037a23 */ /* 0x004fc400000108a9 */
[----:B------:R-:W1:Y:S01]  /*3f80*/  LDSM.16.MT88.4 R8, [R185+0x2900] ;  /* 0x00290000b908783b */ /* 0x000e620000004200 */
[----:B------:R-:W-:Y:S02]  /*3f90*/  FFMA.FTZ R167, R167, c[0x0][0x2d0], -R180 ;  /* 0x0000b400a7a77a23 */ /* 0x000fe400000108b4 */
[--C-:B------:R-:W-:Y:S02]  /*3fa0*/  FFMA.FTZ R171, R216, c[0x0][0x2d0], -R169.reuse ;  /* 0x0000b400d8ab7a23 */ /* 0x100fe400000108a9 */
[----:B------:R-:W2:Y:S01]  /*3fb0*/  MUFU.EX2 R161, R161 ;  /* 0x000000a100a17308 */ /* 0x000ea20000000800 */
[----:B----4-:R-:W-:Y:S01]  /*3fc0*/  F2FP.BF16.PACK_AB R98, R154, R157 ;  /* 0x0000009d9a62723e */ /* 0x010fe200000010ff */
[--C-:B------:R-:W-:Y:S02]  /*3fd0*/  FFMA.FTZ R174, R174, c[0x0][0x2d0], -R169.reuse ;  /* 0x0000b400aeae7a23 */ /* 0x100fe400000108a9 */
[--C-:B------:R-:W-:Y:S02]  /*3fe0*/  FFMA.FTZ R173, R182, c[0x0][0x2d0], -R169.reuse ;  /* 0x0000b400b6ad7a23 */ /* 0x100fe400000108a9 */
[----:B------:R-:W-:-:S02]  /*3ff0*/  FFMA.FTZ R178, R178, c[0x0][0x2d0], -R169 ;  /* 0x0000b400b2b27a23 */ /* 0x000fc400000108a9 */
        /* <DEDUP_REMOVED lines=65> */
[C---:B---3--:R-:W-:Y:S07]  /*4410*/  HMMA.16816.F32.BF16 R92, R96.reuse, R4, RZ ;  /* 0x00000004605c723c */ /* 0x048fee00000418ff */
        /* <DEDUP_REMOVED lines=8> */
[----:B-----5:R-:W-:Y:S01]  /*44a0*/  F2FP.BF16.PACK_AB R7, R3, R150 ;  /* 0x000000960307723e */ /* 0x020fe200000010ff */
[----:B------:R-:W-:Y:S02]  /*44b0*/  FADD.FTZ R152, R152, R153 ;  /* 0x0000009998987221 */ /* 0x000fe40000010000 */
[----:B------:R-:W-:Y:S02]  /*44c0*/  FADD.FTZ R150, R150, R151 ;  /* 0x0000009796967221 */ /* 0x000fe40000010000 */
[----:B------:R-:W-:-:S02]  /*44d0*/  FADD.FTZ R152, R145, R152 ;  /* 0x0000009891987221 */ /* 0x000fc40000010000 */
[----:B-1----:R-:W-:Y:S01]  /*44e0*/  HMMA.16816.F32.BF16 R36, R4, R8, R36 ;  /* 0x000000080424723c */ /* 0x002fe20000041824 */
[----:B------:R-:W-:Y:S02]  /*44f0*/  FADD.FTZ R150, R3, R150 ;  /* 0x0000009603967221 */ /* 0x000fe40000010000 */
[----:B------:R-:W-:-:S05]  /*4500*/  @P2 IMAD.HI.U32 R3, R135, c[0x0][0x2c8], RZ ;  /* 0x0000b20087032a27 */ /* 0x000fca00078e00ff */
[----:B------:R-:W-:Y:S01]  /*4510*/  HMMA.16816.F32.BF16 R40, R4, R10, R40 ;  /* 0x0000000a0428723c */ /* 0x000fe20000041828 */
[----:B------:R-:W1:Y:S01]  /*4520*/  LDSM.16.MT88.4 R8, [R172+0x4900] ;  /* 0x00490000ac08783b */ /* 0x000e620000004200 */
[----:B------:R-:W-:-:S05]  /*4530*/  @P2 SHF.R.U32.HI R135, RZ, c[0x0][0x2cc], R3 ;  /* 0x0000b300ff872a19 */ /* 0x000fca0000011603 */
[----:B------:R-:W-:Y:S01]  /*4540*/  IMAD.IADD R132, R132, 0x1, R135 ;  /* 0x0000000184847824 */ /* 0x000fe200078e0287 */
        /* <DEDUP_REMOVED lines=84> */
[C---:B------:R-:W-:Y:S01]  /*4a90*/  F2FP.BF16.PACK_AB R5, R179.reuse, R176 ;  /* 0x000000b0b305723e */ /* 0x040fe200000010ff */
        /* <DEDUP_REMOVED lines=16> */
[----:B------:R-:W2:Y:S04]  /*4ba0*/  LDSM.16.MT88.4 R16, [R163+0x5900] ;  /* 0x00590000a310783b */ /* 0x000ea80000004200 */
[----:B------:R-:W-:Y:S01]  /*4bb0*/  @!PT LDS RZ, [RZ] ;  /* 0x00000000fffff984 */ /* 0x000fe20000000800 */
[----:B------:R-:W-:Y:S01]  /*4bc0*/  @!PT LDS RZ, [RZ] ;  /* 0x00000000fffff984 */ /* 0x000fe20000000800 */
[----:B------:R-:W-:Y:S01]  /*4bd0*/  @!PT LDS RZ, [RZ] ;  /* 0x00000000fffff984 */ /* 0x000fe20000000800 */
[----:B------:R1:W-:Y:S03]  /*4be0*/  @P0 LDGSTS.E.BYPASS.LTC128B.128 [R144+0xc100], [R148.64], !P5 ;  /* 0x0c10000094900fae */ /* 0x0003e6000e901d48 */
[C---:B------:R-:W-:Y:S01]  /*4bf0*/  HMMA.16816.F32.BF16 R44, R4.reuse, R140, R44 ;  /* 0x0000008c042c723c */ /* 0x040fe2000004182c */
[----:B------:R1:W-:Y:S04]  /*4c00*/  @P0 LDGSTS.E.BYPASS.LTC128B.128 [R144+0xe100], [R148.64+0x80], !P4 ;  /* 0x0e10008094900fae */ /* 0x0003e8000e101d48 */
[----:B------:R1:W-:Y:S03]  /*4c10*/  @P0 LDGSTS.E.BYPASS.LTC128B.128 [R144+0x10100], [R148.64+0x100], !P6 ;  /* 0x1010010094900fae */ /* 0x0003e6000f101d48 */
[C---:B------:R-:W-:Y:S01]  /*4c20*/  HMMA.16816.F32.BF16 R48, R4.reuse, R142, R48 ;  /* 0x0000008e0430723c */ /* 0x040fe20000041830 */
[----:B------:R1:W-:Y:S04]  /*4c30*/  @P0 LDGSTS.E.BYPASS.LTC128B.128 [R144+0xd100], [R146.64], !P5 ;  /* 0x0d10000092900fae */ /* 0x0003e8000e901d48 */
[----:B------:R1:W-:Y:S03]  /*4c40*/  @P0 LDGSTS.E.BYPASS.LTC128B.128 [R144+0xf100], [R146.64+0x80], !P4 ;  /* 0x0f10008092900fae */ /* 0x0003e6000e101d48 */
[C---:B------:R-:W-:Y:S01]  /*4c50*/  HMMA.16816.F32.BF16 R76, R4.reuse, R136, R76 ;  /* 0x00000088044c723c */ /* 0x040fe2000004184c */
[----:B------:R1:W-:Y:S04]  /*4c60*/  @P0 LDGSTS.E.BYPASS.LTC128B.128 [R144+0x11100], [R146.64+0x100], !P6 ;  /* 0x1110010092900fae */ /* 0x0003e8000f101d48 */
[----:B------:R-:W0:Y:S03]  /*4c70*/  LDGDEPBAR ;  /* 0x00000000000079af */ /* 0x000e260000000000 */
        /* <DEDUP_REMOVED lines=14> */
[----:B------:R-:W-:Y:S07]  /*4d60*/  HMMA.16816.F32.BF16 R96, R4, R18, R96 ;  /* 0x000000120460723c */ /* 0x000fee0000041860 */
[----:B------:R-:W-:Y:S01]  /*4d70*/  IADD3 R4, R132, c[0x0][0x328], RZ ;  /* 0x0000ca0084047a10 */ /* 0x000fe20007ffe0ff */
[----:B------:R-:W-:Y:S05]  /*4d80*/  @!P3 BRA `(.L_x_878) ;  /* 0x000000f00000b947 */ /* 0x000fea0003800000 */
[C---:B------:R-:W-:Y:S01]  /*4d90*/  ISETP.GT.AND P0, PT, R132.reuse, RZ, PT ;  /* 0x000000ff8400720c */ /* 0x040fe20003f04270 */
[----:B------:R-:W-:Y:S01]  /*4da0*/  IMAD.MOV.U32 R3, RZ, RZ, c[0x0][0x32c] ;  /* 0x0000cb00ff037624 */ /* 0x000fe200078e00ff */
        /* <DEDUP_REMOVED lines=8> */
.L_x_879:
[----:B------:R-:W-:-:S13]  /*4e30*/  ISETP.NE.AND P0, PT, R3, 0x1, PT ;  /* 0x000000010300780c */ /* 0x000fda0003f05270 */
[----:B------:R-:W-:-:S05]  /*4e40*/  @P0 IMAD.HI.U32 R5, R6, c[0x0][0x330], RZ ;  /* 0x0000cc0006050a27 */ /* 0x000fca00078e00ff */
[----:B------:R-:W-:-:S05]  /*4e50*/  @P0 SHF.R.U32.HI R6, RZ, c[0x0][0x334], R5 ;  /* 0x0000cd00ff060a19 */ /* 0x000fca0000011605 */
.L_x_880:
[----:B------:R-:W-:-:S05]  /*4e60*/  IMAD R3, R6, R3, c[0x0][0x32c] ;  /* 0x0000cb0006037624 */ /* 0x000fca00078e0203 */
[----:B------:R-:W-:-:S04]  /*4e70*/  IMNMX R4, R4, R3, PT ;  /* 0x0000000304047217 */ /* 0x000fc80003800200 */
.L_x_878:
[----:B------:R-:W-:Y:S01]  /*4e80*/  SHF.R.S32.HI R3, RZ, 0x1f, R4 ;  /* 0x0000001fff037819 */ /* 0x000fe20000011404 */
[----:B------:R-:W-:Y:S01]  /*4e90*/  UMOV UR5, 0x1 ;  /* 0x0000000100057882 */ /* 0x000fe20000000000 */
[----:B------:R-:W-:Y:S02]  /*4ea0*/  IMAD.MOV.U32 R216, RZ, RZ, RZ ;  /* 0x000000ffffd87224 */ /* 0x000fe400078e00ff */
[----:B------:R-:W-:-:S04]  /*4eb0*/  LEA.HI R3, R3, R4, RZ, 0x6 ;  /* 0x0000000403037211 */ /* 0x000fc800078f30ff */
[----:B------:R-:W-:-:S04]  /*4ec0*/  SHF.R.S32.HI R3, RZ, 0x6, R3 ;  /* 0x00000006ff037819 */ /* 0x000fc80000011403 */
[----:B------:R-:W-:-:S04]  /*4ed0*/  IMNMX R230, R194, R3, !PT ;  /* 0x00000003c2e67217 */ /* 0x000fc80007800200 */
[----:B------:R-:W-:-:S13]  /*4ee0*/  ISETP.GE.AND P0, PT, R219, R230, PT ;  /* 0x000000e6db00720c */ /* 0x000fda0003f06270 */
[----:B------:R-:W-:Y:S05]  /*4ef0*/  @!P0 BRA `(.L_x_881) ;  /* 0x000035c000008947 */ /* 0x000fea0003800000 */
[----:B------:R-:W-:Y:S01]  /*4f00*/  ISETP.NE.AND P3, PT, R197, 0x1, PT ;  /* 0x00000001c500780c */ /* 0x000fe20003f65270 */
[----:B------:R-:W-:Y:S01]  /*4f10*/  IMAD.MOV.U32 R191, RZ, RZ, 0x20 ;  /* 0x00000020ffbf7424 */ /* 0x000fe200078e00ff */
[----:B------:R-:W-:Y:S01]  /*4f20*/  LOP3.LUT P1, RZ, R193, 0x2, RZ, 0xc0, !PT ;  /* 0x00000002c1ff7812 */ /* 0x000fe2000782c0ff */
[----:B------:R-:W-:Y:S01]  /*4f30*/  IMAD.MOV.U32 R3, RZ, RZ, R0 ;  /* 0x000000ffff037224 */ /* 0x000fe200078e0000 */
[C---:B------:R-:W-:Y:S01]  /*4f40*/  IADD3 R229, P0, R206.reuse, 0x40, RZ ;  /* 0x00000040cee57810 */ /* 0x040fe20007f1e0ff */
[----:B------:R-:W-:Y:S01]  /*4f50*/  IMAD.MOV.U32 R216, RZ, RZ, RZ ;  /* 0x000000ffffd87224 */ /* 0x000fe200078e00ff */
[----:B------:R-:W-:Y:S01]  /*4f60*/  SEL R191, R191, 0xffffffe0, !P1 ;  /* 0xffffffe0bfbf7807 */ /* 0x000fe20004800000 */
[----:B------:R-:W-:Y:S01]  /*4f70*/  UMOV UR5, 0x1 ;  /* 0x0000000100057882 */ /* 0x000fe20000000000 */
[----:B------:R-:W-:Y:S01]  /*4f80*/  IADD3 R227, P2, R206, 0x80, RZ ;  /* 0x00000080cee37810 */ /* 0x000fe20007f5e0ff */
[----:B------:R-:W-:Y:S01]  /*4f90*/  IMAD.X R228, RZ, RZ, R211, P0 ;  /* 0x000000ffffe47224 */ /* 0x000fe200000e06d3 */
[----:B------:R-:W-:-:S02]  /*4fa0*/  IADD3 R225, P1, R208, 0x40, RZ ;  /* 0x00000040d0e17810 */ /* 0x000fc40007f3e0ff */
[----:B------:R-:W-:Y:S01]  /*4fb0*/  IADD3 R223, P0, R208, 0x80, RZ ;  /* 0x00000080d0df7810 */ /* 0x000fe20007f1e0ff */
[----:B------:R-:W-:Y:S01]  /*4fc0*/  @P3 IMAD.HI.U32 R221, R205, c[0x0][0x2c8], RZ ;  /* 0x0000b200cddd3a27 */ /* 0x000fe200078e00ff */
[----:B------:R-:W-:Y:S02]  /*4fd0*/  MOV R132, R2 ;  /* 0x0000000200847202 */ /* 0x000fe40000000f00 */
[----:B------:R-:W-:Y:S01]  /*4fe0*/  IADD3.X R222, RZ, R213, RZ, P0, !PT ;  /* 0x000000d5ffde7210 */ /* 0x000fe200007fe4ff */
[----:B------:R-:W-:Y:S01]  /*4ff0*/  IMAD.X R226, RZ, RZ, R211, P2 ;  /* 0x000000ffffe27224 */ /* 0x000fe200010e06d3 */
[----:B------:R-:W-:Y:S01]  /*5000*/  @P3 SHF.R.U32.HI R221, RZ, c[0x0][0x2cc], R221 ;  /* 0x0000b300ffdd3a19 */ /* 0x000fe200000116dd */
[----:B------:R-:W-:Y:S02]  /*5010*/  IMAD.X R224, RZ, RZ, R213, P1 ;  /* 0x000000ffffe07224 */ /* 0x000fe400008e06d5 */
.L_x_890:
[----:B------:R-:W-:Y:S04]  /*5020*/  DEPBAR.LE SB0, 0x2 ;  /* 0x000080800000791a */ /* 0x000fe80000000000 */
[----:B------:R-:W-:Y:S01]  /*5030*/  BAR.SYNC.DEFER_BLOCKING 0x0 ;  /* 0x0000000000007b1d */ /* 0x000fe20000010000 */
[----:B------:R-:W-:Y:S01]  /*5040*/  UIMAD UR4, UR5, 0x6000, URZ ;  /* 0x00006000050478a4 */ /* 0x000fe2000f8e023f */
[----:B------:R-:W-:Y:S02]  /*5050*/  ISETP.GE.AND P0, PT, R194, R219, PT ;  /* 0x000000dbc200720c */ /* 0x000fe40003f06270 */
[----:B------:R-:W-:Y:S02]  /*5060*/  ISETP.NE.AND P2, PT, R197, 0x1, PT ;  /* 0x00000001c500780c */ /* 0x000fe40003f45270 */
[----:B------:R-:W-:Y:S02]  /*5070*/  ISETP.GE.AND P3, PT, R196, 0x1, PT ;  /* 0x00000001c400780c */ /* 0x000fe40003f66270 */
[----:B------:R-:W-:Y:S05]  /*5080*/  IADD3 R135, R190, UR4, RZ ;  /* 0x00000004be877c10 */ /* 0x000fea000fffe0ff */
[--C-:B------:R-:W-:Y:S02]  /*5090*/  IMAD.IADD R133, R191, 0x1, R135.reuse ;  /* 0x00000001bf857824 */ /* 0x100fe400078e0287 */
[----:B------:R-:W-:Y:S01]  /*50a0*/  @!P0 IADD3 R176, R219, -0x1, RZ ;  /* 0xffffffffdbb08810 */ /* 0x000fe20007ffe0ff */
[C---:B------:R-:W-:Y:S01]  /*50b0*/  IMAD.IADD R0, R134.reuse, 0x1, R135 ;  /* 0x0000000186007824 */ /* 0x040fe200078e0287 */
[----:B------:R-:W-:Y:S01]  /*50c0*/  IADD3 R135, R191, R135, R134 ;  /* 0x00000087bf877210 */ /* 0x000fe20007ffe086 */
[----:B------:R-:W-:Y:S01]  /*50d0*/  IMAD.IADD R2, R134, 0x1, R133 ;  /* 0x0000000186027824 */ /* 0x000fe200078e0285 */
[----:B------:R-:W-:Y:S01]  /*50e0*/  @!P0 SHF.R.S32.HI R183, RZ, 0x1f, R176 ;  /* 0x0000001fffb78819 */ /* 0x000fe200000114b0 */
[----:B------:R-:W-:Y:S04]  /*50f0*/  LDSM.16.M88.4 R136, [R192] ;  /* 0x00000000c088783b */ /* 0x000fe80000000200 */
[----:B------:R-:W-:Y:S01]  /*5100*/  @!P0 IMAD R183, R183, c[0x0][0x208], RZ ;  /* 0x00008200b7b78a24 */ /* 0x000fe200078e02ff */
[----:B------:R-:W1:Y:S03]  /*5110*/  LDSM.16.M88.4 R140, [R190+UR4+0xc100] ;  /* 0x00c10004be8c783b */ /* 0x000e660008000200 */
[C---:B------:R-:W-:Y:S02]  /*5120*/  @!P0 IMAD R183, R176.reuse, c[0x0][0x20c], R183 ;  /* 0x00008300b0b78a24 */ /* 0x040fe400078e02b7 */
[----:B------:R-:W-:Y:S01]  /*5130*/  @!P0 IMAD.WIDE.U32 R176, R176, c[0x0][0x208], RZ ;  /* 0x00008200b0b08a25 */ /* 0x000fe200078e00ff */
[----:B------:R-:W2:Y:S03]  /*5140*/  LDSM.16.M88.4 R144, [R190+UR4+0xc900] ;  /* 0x00c90004be90783b */ /* 0x000ea60008000200 */
[----:B------:R-:W-:Y:S02]  /*5150*/  @!P0 IMAD.SHL.U32 R182, R176, 0x40, RZ ;  /* 0x00000040b0b68824 */ /* 0x000fe400078e00ff */
[----:B------:R-:W-:Y:S01]  /*5160*/  @!P0 IMAD.IADD R183, R177, 0x1, R183 ;  /* 0x00000001b1b78824 */ /* 0x000fe200078e02b7 */
[----:B------:R-:W3:Y:S02]  /*5170*/  LDSM.16.M88.4 R148, [R190+UR4+0xd100] ;  /* 0x00d10004be94783b */ /* 0x000ee40008000200 */
[----:B------:R-:W-:Y:S02]  /*5180*/  @!P0 IADD3 R178, P1, R182, R206, RZ ;  /* 0x000000ceb6b28210 */ /* 0x000fe40007f3e0ff */
[----:B------:R-:W-:Y:S01]  /*5190*/  @!P0 SHF.L.U64.HI R183, R176, 0x6, R183 ;  /* 0x00000006b0b78819 */ /* 0x000fe200000102b7 */
[----:B------:R-:W4:Y:S04]  /*51a0*/  LDSM.16.M88.4 R152, [R190+UR4+0xd900] ;  /* 0x00d90004be98783b */ /* 0x000f280008000200 */
[C---:B------:R-:W-:Y:S01]  /*51b0*/  @!P0 IMAD.X R177, R183.reuse, 0x1, R211, P1 ;  /* 0x00000001b7b18824 */ /* 0x040fe200008e06d3 */
[C---:B------:R-:W-:Y:S01]  /*51c0*/  @!P0 LEA R176, P1, R178.reuse, c[0x0][0x1f8], 0x1 ;  /* 0x00007e00b2b08a11 */ /* 0x040fe200078208ff */
[----:B------:R-:W-:Y:S03]  /*51d0*/  LDSM.16.M88.4 R156, [R133+0xd100] ;  /* 0x00d10000859c783b */ /* 0x000fe60000000200 */
[----:B------:R-:W-:Y:S02]  /*51e0*/  @!P0 LEA.HI.X R177, R178, c[0x0][0x1fc], R177, 0x1, P1 ;  /* 0x00007f00b2b18a11 */ /* 0x000fe400008f0cb1 */
[----:B------:R-:W-:Y:S01]  /*51f0*/  LDSM.16.M88.4 R160, [R133+0xd900] ;  /* 0x00d9000085a0783b */ /* 0x000fe20000000200 */
[C---:B------:R-:W-:Y:S05]  /*5200*/  @!P0 IADD3 R179, P1, R182.reuse, R229, RZ ;  /* 0x000000e5b6b38210 */ /* 0x040fea0007f3e0ff */
[----:B------:R-:W-:Y:S01]  /*5210*/  @!P0 IMAD.X R180, R183, 0x1, R228, P1 ;  /* 0x00000001b7b48824 */ /* 0x000fe200008e06e4 */
[C---:B------:R-:W-:Y:S04]  /*5220*/  @!P0 LEA R178, P1, R179.reuse, c[0x0][0x1f8], 0x1 ;  /* 0x00007e00b3b28a11 */ /* 0x040fe800078208ff */
[----:B------:R-:W-:Y:S02]  /*5230*/  @!P0 LEA.HI.X R179, R179, c[0x0][0x1fc], R180, 0x1, P1 ;  /* 0x00007f00b3b38a11 */ /* 0x000fe400008f0cb4 */
[----:B------:R-:W-:Y:S01]  /*5240*/  @!P0 IADD3 R181, P1, R182, R227, RZ ;  /* 0x000000e3b6b58210 */ /* 0x000fe20007f3e0ff */
[C---:B-1----:R-:W-:Y:S04]  /*5250*/  HMMA.16816.F32.BF16 R4, R136.reuse, R140, RZ ;  /* 0x0000008c8804723c */ /* 0x042fe800000418ff */
[----:B------:R-:W-:Y:S01]  /*5260*/  @!P0 IMAD.X R232, R183, 0x1, R226, P1 ;  /* 0x00000001b7e88824 */ /* 0x000fe200008e06e2 */
[C---:B------:R-:W-:Y:S03]  /*5270*/  @!P0 LEA R180, P1, R181.reuse, c[0x0][0x1f8], 0x1 ;  /* 0x00007e00b5b48a11 */ /* 0x040fe600078208ff */
[C---:B------:R-:W-:Y:S01]  /*5280*/  HMMA.16816.F32.BF16 R8, R136.reuse, R142, RZ ;  /* 0x0000008e8808723c */ /* 0x040fe200000418ff */
[----:B------:R-:W-:Y:S03]  /*5290*/  LDSM.16.M88.4 R140, [R188] ;  /* 0x00000000bc8c783b */ /* 0x000fe60000000200 */
[----:B------:R-:W-:Y:S02]  /*52a0*/  @!P0 LEA.HI.X R181, R181, c[0x0][0x1fc], R232, 0x1, P1 ;  /* 0x00007f00b5b58a11 */ /* 0x000fe400008f0ce8 */
[----:B------:R-:W-:Y:S02]  /*52b0*/  @!P0 IADD3 R182, P1, R199, R182, RZ ;  /* 0x000000b6c7b68210 */ /* 0x000fe40007f3e0ff */
[C---:B--2---:R-:W-:Y:S04]  /*52c0*/  HMMA.16816.F32.BF16 R12, R136.reuse, R144, RZ ;  /* 0x00000090880c723c */ /* 0x044fe800000418ff */
[----:B------:R-:W-:Y:S01]  /*52d0*/  @!P0 IMAD.X R183, R198, 0x1, R183, P1 ;  /* 0x00000001c6b78824 */ /* 0x000fe200008e06b7 */
[C---:B------:R-:W-:Y:S03]  /*52e0*/  @!P0 IADD3 R231, P1, R182.reuse, R206, RZ ;  /* 0x000000ceb6e78210 */ /* 0x040fe60007f3e0ff */
[C---:B------:R-:W-:Y:S01]  /*52f0*/  HMMA.16816.F32.BF16 R16, R136.reuse, R146, RZ ;  /* 0x000000928810723c */ /* 0x040fe200000418ff */
[----:B------:R-:W1:Y:S03]  /*5300*/  LDSM.16.M88.4 R144, [R133+0xc100] ;  /* 0x00c100008590783b */ /* 0x000e660000000200 */
[----:B------:R-:W-:Y:S01]  /*5310*/  @!P0 IMAD.X R234, R183, 0x1, R211, P1 ;  /* 0x00000001b7ea8824 */ /* 0x000fe200008e06d3 */
[C---:B------:R-:W-:Y:S03]  /*5320*/  @!P0 LEA R232, P1, R231.reuse, c[0x0][0x1f8], 0x1 ;  /* 0x00007e00e7e88a11 */ /* 0x040fe600078208ff */
[C---:B---3--:R-:W-:Y:S01]  /*5330*/  HMMA.16816.F32.BF16 R20, R136.reuse, R148, RZ ;  /* 0x000000948814723c */ /* 0x048fe200000418ff */
[----:B------:R-:W-:Y:S03]  /*5340*/  @!P0 LEA.HI.X R233, R231, c[0x0][0x1fc], R234, 0x1, P1 ;  /* 0x00007f00e7e98a11 */ /* 0x000fe600008f0cea */
[C---:B------:R-:W-:Y:S04]  /*5350*/  @!P0 IADD3 R231, P1, R182.reuse, R229, RZ ;  /* 0x000000e5b6e78210 */ /* 0x040fe80007f3e0ff */
[C---:B------:R-:W-:Y:S01]  /*5360*/  HMMA.16816.F32.BF16 R24, R136.reuse, R150, RZ ;  /* 0x000000968818723c */ /* 0x040fe200000418ff */
[----:B------:R-:W2:Y:S03]  /*5370*/  LDSM.16.M88.4 R148, [R133+0xc900] ;  /* 0x00c900008594783b */ /* 0x000ea60000000200 */
[----:B------:R-:W-:Y:S01]  /*5380*/  @!P0 IMAD.X R236, R183, 0x1, R228, P1 ;  /* 0x00000001b7ec8824 */ /* 0x000fe200008e06e4 */
[C---:B------:R-:W-:Y:S03]  /*5390*/  @!P0 LEA R234, P1, R231.reuse, c[0x0][0x1f8], 0x1 ;  /* 0x00007e00e7ea8a11 */ /* 0x040fe600078208ff */
[C---:B----4-:R-:W-:Y:S01]  /*53a0*/  HMMA.16816.F32.BF16 R28, R136.reuse, R152, RZ ;  /* 0x00000098881c723c */ /* 0x050fe200000418ff */
[----:B------:R-:W-:Y:S03]  /*53b0*/  @!P0 LEA.HI.X R235, R231, c[0x0][0x1fc], R236, 0x1, P1 ;  /* 0x00007f00e7eb8a11 */ /* 0x000fe600008f0cec */
[----:B------:R-:W-:Y:S04]  /*53c0*/  @!P0 IADD3 R182, P1, R182, R227, RZ ;  /* 0x000000e3b6b68210 */ /* 0x000fe80007f3e0ff */
[----:B------:R-:W-:Y:S01]  /*53d0*/  HMMA.16816.F32.BF16 R32, R136, R154, RZ ;  /* 0x0000009a8820723c */ /* 0x000fe200000418ff */
[----:B------:R-:W-:Y:S03]  /*53e0*/  @!P0 IMAD.X R231, R183, 0x1, R226, P1 ;  /* 0x00000001b7e78824 */ /* 0x000fe600008e06e2 */
[----:B------:R-:W-:Y:S01]  /*53f0*/  @!P0 IMAD R183, R216, 0x6000, R215 ;  /* 0x00006000d8b78824 */ /* 0x000fe200078e02d7 */
[C---:B------:R-:W-:Y:S03]  /*5400*/  @!P0 LEA R236, P1, R182.reuse, c[0x0][0x1f8], 0x1 ;  /* 0x00007e00b6ec8a11 */ /* 0x040fe600078208ff */
[C---:B-1----:R-:W-:Y:S01]  /*5410*/  HMMA.16816.F32.BF16 R4, R140.reuse, R144, R4 ;  /* 0x000000908c04723c */ /* 0x042fe20000041804 */
[----:B------:R-:W-:Y:S01]  /*5420*/  @!PT LDS RZ, [RZ] ;  /* 0x00000000fffff984 */ /* 0x000fe20000000800 */
[----:B------:R-:W-:Y:S01]  /*5430*/  @!PT LDS RZ, [RZ] ;  /* 0x00000000fffff984 */ /* 0x000fe20000000800 */
[----:B------:R-:W-:Y:S01]  /*5440*/  @!PT LDS RZ, [RZ] ;  /* 0x00000000fffff984 */ /* 0x000fe20000000800 */
[----:B------:R1:W-:Y:S04]  /*5450*/  @!P0 LDGSTS.E.BYPASS.LTC128B.128 [R183], [R176.64], !P5 ;  /* 0x00000000b0b78fae */ /* 0x0003e8000e901d48 */
[----:B------:R-:W-:Y:S01]  /*5460*/  @!P0 LEA.HI.X R237, R182, c[0x0][0x1fc], R231, 0x1, P1 ;  /* 0x00007f00b6ed8a11 */ /* 0x000fe200008f0ce7 */
[----:B------:R1:W-:Y:S02]  /*5470*/  @!P0 LDGSTS.E.BYPASS.LTC128B.128 [R183+0x2000], [R178.64], !P4 ;  /* 0x02000000b2b78fae */ /* 0x0003e4000e101d48 */
[C---:B------:R-:W-:Y:S03]  /*5480*/  HMMA.16816.F32.BF16 R8, R140.reuse, R146, R8 ;  /* 0x000000928c08723c */ /* 0x040fe60000041808 */
[----:B------:R3:W-:Y:S05]  /*5490*/  @!P0 LDGSTS.E.BYPASS.LTC128B.128 [R183+0x4000], [R180.64], !P6 ;  /* 0x04000000b4b78fae */ /* 0x0007ea000f101d48 */
[C---:B--2---:R-:W-:Y:S01]  /*54a0*/  HMMA.16816.F32.BF16 R12, R140.reuse, R148, R12 ;  /* 0x000000948c0c723c */ /* 0x044fe2000004180c */
[----:B------:R3:W-:Y:S05]  /*54b0*/  @!P0 LDGSTS.E.BYPASS.LTC128B.128 [R183+0x1000], [R232.64], !P5 ;  /* 0x01000000e8b78fae */ /* 0x0007ea000e901d48 */
[----:B------:R3:W-:Y:S02]  /*54c0*/  @!P0 LDGSTS.E.BYPASS.LTC128B.128 [R183+0x3000], [R234.64], !P4 ;  /* 0x03000000eab78fae */ /* 0x0007e4000e101d48 */
[C---:B------:R-:W-:Y:S03]  /*54d0*/  HMMA.16816.F32.BF16 R16, R140.reuse, R150, R16 ;  /* 0x000000968c10723c */ /* 0x040fe60000041810 */
[----:B------:R3:W-:Y:S01]  /*54e0*/  @!P0 LDGSTS.E.BYPASS.LTC128B.128 [R183+0x5000], [R236.64], !P6 ;  /* 0x05000000ecb78fae */ /* 0x0007e2000f101d48 */
[C---:B------:R-:W-:Y:S02]  /*54f0*/  ISETP.GE.AND P0, PT, R216.reuse, 0x1, PT ;  /* 0x00000001d800780c */ /* 0x040fe40003f06270 */
[----:B------:R-:W-:Y:S02]  /*5500*/  IADD3 R216, R216, 0x1, RZ ;  /* 0x00000001d8d87810 */ /* 0x000fe40007ffe0ff */
[C---:B------:R-:W-:Y:S01]  /*5510*/  HMMA.16816.F32.BF16 R20, R140.reuse, R156, R20 ;  /* 0x0000009c8c14723c */ /* 0x040fe20000041814 */
[----:B------:R-:W-:Y:S03]  /*5520*/  LDSM.16.M88.4 R136, [R187] ;  /* 0x00000000bb88783b */ /* 0x000fe60000000200 */
[----:B------:R-:W-:Y:S02]  /*5530*/  SEL R216, R216, RZ, !P0 ;  /* 0x000000ffd8d87207 */ /* 0x000fe40004000000 */
[----:B------:R-:W2:Y:S02]  /*5540*/  LDSM.16.M88.4 R152, [R0+0xc100] ;  /* 0x00c100000098783b */ /* 0x000ea40000000200 */
[C---:B------:R-:W-:Y:S03]  /*5550*/  HMMA.16816.F32.BF16 R24, R140.reuse, R158, R24 ;  /* 0x0000009e8c18723c */ /* 0x040fe60000041818 */
[----:B------:R-:W4:Y:S05]  /*5560*/  LDSM.16.M88.4 R164, [R0+0xc900] ;  /* 0x00c9000000a4783b */ /* 0x000f2a0000000200 */
[C---:B------:R-:W-:Y:S01]  /*5570*/  HMMA.16816.F32.BF16 R28, R140.reuse, R160, R28 ;  /* 0x000000a08c1c723c */ /* 0x040fe2000004181c */
[----:B------:R-:W5:Y:S05]  /*5580*/  LDSM.16.M88.4 R168, [R0+0xd100] ;  /* 0x00d1000000a8783b */ /* 0x000f6a0000000200 */
[----:B------:R-:W4:Y:S02]  /*5590*/  LDSM.16.M88.4 R172, [R0+0xd900] ;  /* 0x00d9000000ac783b */ /* 0x000f240000000200 */
[----:B------:R-:W-:Y:S03]  /*55a0*/  HMMA.16816.F32.BF16 R32, R140, R162, R32 ;  /* 0x000000a28c20723c */ /* 0x000fe60000041820 */
[----:B------:R-:W-:Y:S05]  /*55b0*/  LDSM.16.M88.4 R144, [R186] ;  /* 0x00000000ba90783b */ /* 0x000fea0000000200 */
[----:B------:R-:W5:Y:S05]  /*55c0*/  LDSM.16.M88.4 R148, [R2+0xc100] ;  /* 0x00c100000294783b */ /* 0x000f6a0000000200 */
[----:B------:R-:W5:Y:S05]  /*55d0*/  LDSM.16.M88.4 R156, [R2+0xc900] ;  /* 0x00c90000029c783b */ /* 0x000f6a0000000200 */
[----:B-1----:R-:W1:Y:S01]  /*55e0*/  LDSM.16.M88.4 R176, [R2+0xd100] ;  /* 0x00d1000002b0783b */ /* 0x002e620000000200 */
[C---:B--2---:R-:W-:Y:S04]  /*55f0*/  HMMA.16816.F32.BF16 R4, R136.reuse, R152, R4 ;  /* 0x000000988804723c */ /* 0x044fe80000041804 */
[----:B---3--:R-:W2:Y:S05]  /*5600*/  LDSM.16.M88.4 R180, [R2+0xd900] ;  /* 0x00d9000002b4783b */ /* 0x008eaa0000000200 */
[----:B------:R-:W-:Y:S01]  /*5610*/  LDSM.16.M88.4 R140, [R192+0x4000] ;  /* 0x00400000c08c783b */ /* 0x000fe20000000200 */
[C---:B------:R-:W-:Y:S04]  /*5620*/  HMMA.16816.F32.BF16 R8, R136.reuse, R154, R8 ;  /* 0x0000009a8808723c */ /* 0x040fe80000041808 */
[----:B------:R-:W3:Y:S04]  /*5630*/  LDSM.16.M88.4 R152, [R190+UR4+0xe100] ;  /* 0x00e10004be98783b */ /* 0x000ee80008000200 */
[C---:B----4-:R-:W-:Y:S01]  /*5640*/  HMMA.16816.F32.BF16 R12, R136.reuse, R164, R12 ;  /* 0x000000a4880c723c */ /* 0x050fe2000004180c */
[----:B------:R-:W4:Y:S05]  /*5650*/  LDSM.16.M88.4 R160, [R190+UR4+0xe900] ;  /* 0x00e90004bea0783b */ /* 0x000f2a0008000200 */
[----:B------:R-:W0:Y:S02]  /*5660*/  LDGDEPBAR ;  /* 0x00000000000079af */ /* 0x000e240000000000 */
[C---:B------:R-:W-:Y:S03]  /*5670*/  HMMA.16816.F32.BF16 R16, R136.reuse, R166, R16 ;  /* 0x000000a68810723c */ /* 0x040fe60000041810 */
[----:B------:R-:W1:Y:S05]  /*5680*/  LDSM.16.M88.4 R164, [R190+UR4+0xf100] ;  /* 0x00f10004bea4783b */ /* 0x000e6a0008000200 */
[C---:B-----5:R-:W-:Y:S08]  /*5690*/  HMMA.16816.F32.BF16 R20, R136.reuse, R168, R20 ;  /* 0x000000a88814723c */ /* 0x060ff00000041814 */
[C---:B------:R-:W-:Y:S01]  /*56a0*/  HMMA.16816.F32.BF16 R24, R136.reuse, R170, R24 ;  /* 0x000000aa8818723c */ /* 0x040fe20000041818 */
[----:B------:R-:W5:Y:S07]  /*56b0*/  LDSM.16.M88.4 R168, [R190+UR4+0xf900] ;  /* 0x00f90004bea8783b */ /* 0x000f6e0008000200 */
[C---:B------:R-:W-:Y:S08]  /*56c0*/  HMMA.16816.F32.BF16 R28, R136.reuse, R172, R28 ;  /* 0x000000ac881c723c */ /* 0x040ff0000004181c */
[----:B------:R-:W-:Y:S01]  /*56d0*/  HMMA.16816.F32.BF16 R32, R136, R174, R32 ;  /* 0x000000ae8820723c */ /* 0x000fe20000041820 */
[----:B------:R-:W-:Y:S05]  /*56e0*/  LDSM.16.M88.4 R136, [R188+0x4000] ;  /* 0x00400000bc88783b */ /* 0x000fea0000000200 */
[----:B------:R-:W-:Y:S02]  /*56f0*/  LDSM.16.M88.4 R172, [R133+0xf100] ;  /* 0x00f1000085ac783b */ /* 0x000fe40000000200 */
[C---:B------:R-:W-:Y:S08]  /*5700*/  HMMA.16816.F32.BF16 R4, R144.reuse, R148, R4 ;  /* 0x000000949004723c */ /* 0x040ff00000041804 */
[C---:B------:R-:W-:Y:S01]  /*5710*/  HMMA.16816.F32.BF16 R8, R144.reuse, R150, R8 ;  /* 0x000000969008723c */ /* 0x040fe20000041808 */
[----:B------:R-:W3:Y:S07]  /*5720*/  LDSM.16.M88.4 R148, [R133+0xe100] ;  /* 0x00e100008594783b */ /* 0x000eee0000000200 */
[C---:B------:R-:W-:Y:S08]  /*5730*/  HMMA.16816.F32.BF16 R12, R144.reuse, R156, R12 ;  /* 0x0000009c900c723c */ /* 0x040ff0000004180c */
[C---:B------:R-:W-:Y:S01]  /*5740*/  HMMA.16816.F32.BF16 R16, R144.reuse, R158, R16 ;  /* 0x0000009e9010723c */ /* 0x040fe20000041810 */
[----:B------:R-:W4:Y:S07]  /*5750*/  LDSM.16.M88.4 R156, [R133+0xe900] ;  /* 0x00e90000859c783b */ /* 0x000f2e0000000200 */
[C---:B-1----:R-:W-:Y:S08]  /*5760*/  HMMA.16816.F32.BF16 R20, R144.reuse, R176, R20 ;  /* 0x000000b09014723c */ /* 0x042ff00000041814 */
[C---:B------:R-:W-:Y:S01]  /*5770*/  HMMA.16816.F32.BF16 R24, R144.reuse, R178, R24 ;  /* 0x000000b29018723c */ /* 0x040fe20000041818 */
[----:B------:R-:W1:Y:S07]  /*5780*/  LDSM.16.M88.4 R176, [R133+0xf900] ;  /* 0x00f9000085b0783b */ /* 0x000e6e0000000200 */
[C---:B--2---:R-:W-:Y:S08]  /*5790*/  HMMA.16816.F32.BF16 R28, R144.reuse, R180, R28 ;  /* 0x000000b4901c723c */ /* 0x044ff0000004181c */
[----:B------:R-:W-:Y:S01]  /*57a0*/  HMMA.16816.F32.BF16 R32, R144, R182, R32 ;  /* 0x000000b69020723c */ /* 0x000fe20000041820 */
[----:B------:R-:W-:Y:S05]  /*57b0*/  LDSM.16.M88.4 R144, [R187+0x4000] ;  /* 0x00400000bb90783b */ /* 0x000fea0000000200 */
[----:B------:R-:W-:Y:S02]  /*57c0*/  LDSM.16.M88.4 R180, [R0+0xf900] ;  /* 0x00f9000000b4783b */ /* 0x000fe40000000200 */
[C---:B---3--:R-:W-:Y:S08]  /*57d0*/  HMMA.16816.F32.BF16 R4, R140.reuse, R152, R4 ;  /* 0x000000988c04723c */ /* 0x048ff00000041804 */
[C---:B------:R-:W-:Y:S01]  /*57e0*/  HMMA.16816.F32.BF16 R8, R140.reuse, R154, R8 ;  /* 0x0000009a8c08723c */ /* 0x040fe20000041808 */
[----:B------:R-:W2:Y:S07]  /*57f0*/  LDSM.16.M88.4 R152, [R0+0xe100] ;  /* 0x00e100000098783b */ /* 0x000eae0000000200 */
[C---:B----4-:R-:W-:Y:S08]  /*5800*/  HMMA.16816.F32.BF16 R12, R140.reuse, R160, R12 ;  /* 0x000000a08c0c723c */ /* 0x050ff0000004180c */
[C---:B------:R-:W-:Y:S01]  /*5810*/  HMMA.16816.F32.BF16 R16, R140.reuse, R162, R16 ;  /* 0x000000a28c10723c */ /* 0x040fe20000041810 */
[----:B------:R-:W3:Y:S07]  /*5820*/  LDSM.16.M88.4 R160, [R0+0xe900] ;  /* 0x00e9000000a0783b */ /* 0x000eee0000000200 */
[C---:B------:R-:W-:Y:S08]  /*5830*/  HMMA.16816.F32.BF16 R20, R140.reuse, R164, R20 ;  /* 0x000000a48c14723c */ /* 0x040ff00000041814 */
[C---:B------:R-:W-:Y:S01]  /*5840*/  HMMA.16816.F32.BF16 R24, R140.reuse, R166, R24 ;  /* 0x000000a68c18723c */ /* 0x040fe20000041818 */
[----:B------:R-:W4:Y:S07]  /*5850*/  LDSM.16.M88.4 R164, [R0+0xf100] ;  /* 0x00f1000000a4783b */ /* 0x000f2e0000000200 */
[C---:B-----5:R-:W-:Y:S08]  /*5860*/  HMMA.16816.F32.BF16 R28, R140.reuse, R168, R28 ;  /* 0x000000a88c1c723c */ /* 0x060ff0000004181c */
[----:B------:R-:W-:Y:S01]  /*5870*/  HMMA.16816.F32.BF16 R32, R140, R170, R32 ;  /* 0x000000aa8c20723c */ /* 0x000fe20000041820 */
[----:B------:R-:W-:Y:S05]  /*5880*/  LDSM.16.M88.4 R140, [R186+0x4000] ;  /* 0x00400000ba8c783b */ /* 0x000fea0000000200 */
[----:B------:R-:W-:Y:S02]  /*5890*/  LDSM.16.M88.4 R168, [R135+0xf100] ;  /* 0x00f1000087a8783b */ /* 0x000fe40000000200 */
[C---:B------:R-:W-:Y:S08]  /*58a0*/  HMMA.16816.F32.BF16 R4, R136.reuse, R148, R4 ;  /* 0x000000948804723c */ /* 0x040ff00000041804 */
[C---:B------:R-:W-:Y:S01]  /*58b0*/  HMMA.16816.F32.BF16 R8, R136.reuse, R150, R8 ;  /* 0x000000968808723c */ /* 0x040fe20000041808 */
[----:B------:R-:W5:Y:S07]  /*58c0*/  LDSM.16.M88.4 R148, [R2+0xe100] ;  /* 0x00e100000294783b */ /* 0x000f6e0000000200 */
        /* <DEDUP_REMOVED lines=8> */
[----:B------:R-:W-:Y:S05]  /*5950*/  LDSM.16.M88.4 R136, [R192+0x8000] ;  /* 0x00800000c088783b */ /* 0x000fea0000000200 */
[----:B------:R-:W-:Y:S02]  /*5960*/  LDSM.16.M88.4 R176, [R190+UR4+0x11900] ;  /* 0x01190004beb0783b */ /* 0x000fe40008000200 */
[C---:B--2---:R-:W-:Y:S08]  /*5970*/  HMMA.16816.F32.BF16 R4, R144.reuse, R152, R4 ;  /* 0x000000989004723c */ /* 0x044ff00000041804 */
[C---:B------:R-:W-:Y:S01]  /*5980*/  HMMA.16816.F32.BF16 R8, R144.reuse, R154, R8 ;  /* 0x0000009a9008723c */ /* 0x040fe20000041808 */
[----:B------:R-:W1:Y:S07]  /*5990*/  LDSM.16.M88.4 R152, [R190+UR4+0x10100] ;  /* 0x01010004be98783b */ /* 0x000e6e0008000200 */
[C---:B---3--:R-:W-:Y:S08]  /*59a0*/  HMMA.16816.F32.BF16 R12, R144.reuse, R160, R12 ;  /* 0x000000a0900c723c */ /* 0x048ff0000004180c */
[C---:B------:R-:W-:Y:S01]  /*59b0*/  HMMA.16816.F32.BF16 R16, R144.reuse, R162, R16 ;  /* 0x000000a29010723c */ /* 0x040fe20000041810 */
[----:B------:R-:W2:Y:S07]  /*59c0*/  LDSM.16.M88.4 R160, [R190+UR4+0x10900] ;  /* 0x01090004bea0783b */ /* 0x000eae0008000200 */
[C---:B----4-:R-:W-:Y:S08]  /*59d0*/  HMMA.16816.F32.BF16 R20, R144.reuse, R164, R20 ;  /* 0x000000a49014723c */ /* 0x050ff00000041814 */
[C---:B------:R-:W-:Y:S01]  /*59e0*/  HMMA.16816.F32.BF16 R24, R144.reuse, R166, R24 ;  /* 0x000000a69018723c */ /* 0x040fe20000041818 */
[----:B------:R-:W3:Y:S07]  /*59f0*/  LDSM.16.M88.4 R164, [R190+UR4+0x11100] ;  /* 0x01110004bea4783b */ /* 0x000eee0008000200 */
[C---:B------:R-:W-:Y:S08]  /*5a00*/  HMMA.16816.F32.BF16 R28, R144.reuse, R180, R28 ;  /* 0x000000b4901c723c */ /* 0x040ff0000004181c */
[----:B------:R-:W-:Y:S01]  /*5a10*/  HMMA.16816.F32.BF16 R32, R144, R182, R32 ;  /* 0x000000b69020723c */ /* 0x000fe20000041820 */
[----:B------:R-:W-:Y:S05]  /*5a20*/  LDSM.16.M88.4 R144, [R188+0x8000] ;  /* 0x00800000bc90783b */ /* 0x000fea0000000200 */
[----:B------:R-:W-:Y:S02]  /*5a30*/  LDSM.16.M88.4 R180, [R133+0x11900] ;  /* 0x0119000085b4783b */ /* 0x000fe40000000200 */
[C---:B-----5:R-:W-:Y:S08]  /*5a40*/  HMMA.16816.F32.BF16 R4, R140.reuse, R148, R4 ;  /* 0x000000948c04723c */ /* 0x060ff00000041804 */
[C---:B------:R-:W-:Y:S01]  /*5a50*/  HMMA.16816.F32.BF16 R8, R140.reuse, R150, R8 ;  /* 0x000000968c08723c */ /* 0x040fe20000041808 */
[----:B------:R-:W4:Y:S07]  /*5a60*/  LDSM.16.M88.4 R148, [R133+0x10100] ;  /* 0x010100008594783b */ /* 0x000f2e0000000200 */
[C---:B------:R-:W-:Y:S08]  /*5a70*/  HMMA.16816.F32.BF16 R12, R140.reuse, R156, R12 ;  /* 0x0000009c8c0c723c */ /* 0x040ff0000004180c */
[C---:B------:R-:W-:Y:S01]  /*5a80*/  HMMA.16816.F32.BF16 R16, R140.reuse, R158, R16 ;  /* 0x0000009e8c10723c */ /* 0x040fe20000041810 */
[----:B------:R-:W5:Y:S07]  /*5a90*/  LDSM.16.M88.4 R156, [R133+0x10900] ;  /* 0x01090000859c783b */ /* 0x000f6e0000000200 */
        /* <DEDUP_REMOVED lines=15> */
[C---:B------:R-:W-:Y:S07]  /*5b90*/  HMMA.16816.F32.BF16 R28, R136.reuse, R176, R28 ;  /* 0x000000b0881c723c */ /* 0x040fee000004181c */
[----:B------:R-:W-:Y:S01]  /*5ba0*/  IMAD.MOV.U32 R176, RZ, RZ, R205 ;  /* 0x000000ffffb07224 */ /* 0x000fe200078e00cd */
[----:B------:R-:W-:Y:S01]  /*5bb0*/  HMMA.16816.F32.BF16 R32, R136, R178, R32 ;  /* 0x000000b28820723c */ /* 0x000fe20000041820 */
[----:B------:R-:W-:Y:S03]  /*5bc0*/  LDSM.16.M88.4 R136, [R0+0x11100] ;  /* 0x011100000088783b */ /* 0x000fe60000000200 */
[----:B------:R-:W-:Y:S02]  /*5bd0*/  @P2 IMAD.MOV.U32 R176, RZ, RZ, R221 ;  /* 0x000000ffffb02224 */ /* 0x000fe400078e00dd */
[----:B------:R-:W-:Y:S02]  /*5be0*/  IMAD.SHL.U32 R177, R219, 0x40, RZ ;  /* 0x00000040dbb17824 */ /* 0x000fe400078e00ff */
[C---:B----4-:R-:W-:Y:S05]  /*5bf0*/  HMMA.16816.F32.BF16 R4, R144.reuse, R148, R4 ;  /* 0x000000949004723c */ /* 0x050fea0000041804 */
[----:B------:R-:W-:Y:S03]  /*5c00*/  IADD3 R178, -R214, 0x1, -R177 ;  /* 0x00000001d6b27810 */ /* 0x000fe60007ffe9b1 */
[C---:B------:R-:W-:Y:S01]  /*5c10*/  HMMA.16816.F32.BF16 R8, R144.reuse, R150, R8 ;  /* 0x000000969008723c */ /* 0x040fe20000041808 */
[----:B------:R-:W-:Y:S03]  /*5c20*/  LDSM.16.M88.4 R148, [R186+0x8000] ;  /* 0x00800000ba94783b */ /* 0x000fe60000000200 */
[----:B------:R-:W-:Y:S04]  /*5c30*/  IADD3 R178, -R204, R178, R195 ;  /* 0x000000b2ccb27210 */ /* 0x000fe80007ffe1c3 */
[C---:B-----5:R-:W-:Y:S04]  /*5c40*/  HMMA.16816.F32.BF16 R12, R144.reuse, R156, R12 ;  /* 0x0000009c900c723c */ /* 0x060fe8000004180c */
[C---:B------:R-:W-:Y:S02]  /*5c50*/  IADD3 R179, R178.reuse, c[0x0][0x328], RZ ;  /* 0x0000ca00b2b37a10 */ /* 0x040fe40007ffe0ff */
[----:B------:R-:W-:Y:S02]  /*5c60*/  IADD3 R178, R178, UR6, RZ ;  /* 0x00000006b2b27c10 */ /* 0x000fe4000fffe0ff */
[C---:B------:R-:W-:Y:S01]  /*5c70*/  HMMA.16816.F32.BF16 R16, R144.reuse, R158, R16 ;  /* 0x0000009e9010723c */ /* 0x040fe20000041810 */
[----:B------:R-:W-:Y:S07]  /*5c80*/  LDSM.16.M88.4 R156, [R135+0x10900] ;  /* 0x01090000879c783b */ /* 0x000fee0000000200 */
[C---:B------:R-:W-:Y:S08]  /*5c90*/  HMMA.16816.F32.BF16 R20, R144.reuse, R168, R20 ;  /* 0x000000a89014723c */ /* 0x040ff00000041814 */
[C---:B------:R-:W-:Y:S08]  /*5ca0*/  HMMA.16816.F32.BF16 R24, R144.reuse, R170, R24 ;  /* 0x000000aa9018723c */ /* 0x040ff00000041818 */
[C---:B------:R-:W-:Y:S08]  /*5cb0*/  HMMA.16816.F32.BF16 R28, R144.reuse, R180, R28 ;  /* 0x000000b4901c723c */ /* 0x040ff0000004181c */
[----:B------:R-:W-:Y:S01]  /*5cc0*/  HMMA.16816.F32.BF16 R32, R144, R182, R32 ;  /* 0x000000b69020723c */ /* 0x000fe20000041820 */
[----:B------:R-:W-:Y:S05]  /*5cd0*/  LDSM.16.M88.4 R144, [R0+0x11900] ;  /* 0x011900000090783b */ /* 0x000fea0000000200 */
[----:B------:R-:W3:Y:S02]  /*5ce0*/  SHFL.IDX PT, R182, R176, RZ, 0x1c1f ;  /* 0x001c1fffb0b67589 */ /* 0x000ee400000e0000 */
[C---:B-1----:R-:W-:Y:S08]  /*5cf0*/  HMMA.16816.F32.BF16 R4, R140.reuse, R152, R4 ;  /* 0x000000988c04723c */ /* 0x042ff00000041804 */
[C---:B------:R-:W-:Y:S01]  /*5d00*/  HMMA.16816.F32.BF16 R8, R140.reuse, R154, R8 ;  /* 0x0000009a8c08723c */ /* 0x040fe20000041808 */
[----:B------:R-:W1:Y:S07]  /*5d10*/  LDSM.16.M88.4 R152, [R2+0x10100] ;  /* 0x010100000298783b */ /* 0x000e6e0000000200 */
[C---:B--2---:R-:W-:Y:S04]  /*5d20*/  HMMA.16816.F32.BF16 R12, R140.reuse, R160, R12 ;  /* 0x000000a08c0c723c */ /* 0x044fe8000004180c */
[--C-:B---3--:R-:W-:Y:S04]  /*5d30*/  IMAD.IADD R181, R179, 0x1, R182.reuse ;  /* 0x00000001b3b57824 */ /* 0x108fe800078e02b6 */
[C---:B------:R-:W-:Y:S01]  /*5d40*/  HMMA.16816.F32.BF16 R16, R140.reuse, R162, R16 ;  /* 0x000000a28c10723c */ /* 0x040fe20000041810 */
[----:B------:R-:W2:Y:S03]  /*5d50*/  LDSM.16.M88.4 R160, [R135+0x11900] ;  /* 0x0119000087a0783b */ /* 0x000ea60000000200 */
[----:B------:R-:W-:Y:S04]  /*5d60*/  IMAD.IADD R180, R178, 0x1, R182 ;  /* 0x00000001b2b47824 */ /* 0x000fe800078e02b6 */
[C---:B------:R-:W-:Y:S08]  /*5d70*/  HMMA.16816.F32.BF16 R20, R140.reuse, R136, R20 ;  /* 0x000000888c14723c */ /* 0x040ff00000041814 */
[C---:B------:R-:W-:Y:S08]  /*5d80*/  HMMA.16816.F32.BF16 R24, R140.reuse, R138, R24 ;  /* 0x0000008a8c18723c */ /* 0x040ff00000041818 */
[C---:B------:R-:W-:Y:S08]  /*5d90*/  HMMA.16816.F32.BF16 R28, R140.reuse, R144, R28 ;  /* 0x000000908c1c723c */ /* 0x040ff0000004181c */
[----:B------:R-:W-:Y:S08]  /*5da0*/  HMMA.16816.F32.BF16 R32, R140, R146, R32 ;  /* 0x000000928c20723c */ /* 0x000ff00000041820 */
[C---:B-1----:R-:W-:Y:S08]  /*5db0*/  HMMA.16816.F32.BF16 R4, R148.reuse, R152, R4 ;  /* 0x000000989404723c */ /* 0x042ff00000041804 */
[C---:B------:R-:W-:Y:S08]  /*5dc0*/  HMMA.16816.F32.BF16 R8, R148.reuse, R154, R8 ;  /* 0x0000009a9408723c */ /* 0x040ff00000041808 */
[C---:B------:R-:W-:Y:S08]  /*5dd0*/  HMMA.16816.F32.BF16 R12, R148.reuse, R156, R12 ;  /* 0x0000009c940c723c */ /* 0x040ff0000004180c */
[C---:B------:R-:W-:Y:S08]  /*5de0*/  HMMA.16816.F32.BF16 R16, R148.reuse, R158, R16 ;  /* 0x0000009e9410723c */ /* 0x040ff00000041810 */
[C---:B------:R-:W-:Y:S08]  /*5df0*/  HMMA.16816.F32.BF16 R20, R148.reuse, R164, R20 ;  /* 0x000000a49414723c */ /* 0x040ff00000041814 */
[C---:B------:R-:W-:Y:S08]  /*5e00*/  HMMA.16816.F32.BF16 R24, R148.reuse, R166, R24 ;  /* 0x000000a69418723c */ /* 0x040ff00000041818 */
[C---:B--2---:R-:W-:Y:S08]  /*5e10*/  HMMA.16816.F32.BF16 R28, R148.reuse, R160, R28 ;  /* 0x000000a0941c723c */ /* 0x044ff0000004181c */
[----:B------:R-:W-:Y:S01]  /*5e20*/  HMMA.16816.F32.BF16 R32, R148, R162, R32 ;  /* 0x000000a29420723c */ /* 0x000fe20000041820 */
[----:B------:R-:W-:-:S07]  /*5e30*/  @!P3 BRA `(.L_x_882) ;  /* 0x000001800000b947 */ /* 0x000fce0003800000 */
[----:B------:R-:W-:Y:S01]  /*5e40*/  IADD3 R182, -R204, R195, R182 ;  /* 0x000000c3ccb67210 */ /* 0x000fe20007ffe1b6 */
[----:B------:R-:W-:Y:S03]  /*5e50*/  BSSY B0, `(.L_x_883) ;  /* 0x0000011000007945 */ /* 0x000fe60003800000 */
        /* <DEDUP_REMOVED lines=11> */
.L_x_884:
[----:B------:R-:W-:Y:S04]  /*5f10*/  MOV R0, c[0x0][0x32c] ;  /* 0x0000cb0000007a02 */ /* 0x000fe80000000f00 */
[----:B------:R-:W-:Y:S11]  /*5f20*/  ISETP.NE.AND P0, PT, R0, 0x1, PT ;  /* 0x000000010000780c */ /* 0x000ff60003f05270 */
[----:B------:R-:W-:Y:S02]  /*5f30*/  @!UPT UIADD3 URZ, URZ, URZ, URZ ;  /* 0x0000003f3f3ff290 */ /* 0x000fe4000fffe03f */
[----:B------:R-:W-:Y:S05]  /*5f40*/  @P0 IMAD.HI.U32 R0, R182, c[0x0][0x330], RZ ;  /* 0x0000cc00b6000a27 */ /* 0x000fea00078e00ff */
[----:B------:R-:W-:Y:S02]  /*5f50*/  @P0 SHF.R.U32.HI R182, RZ, c[0x0][0x334], R0 ;  /* 0x0000cd00ffb60a19 */ /* 0x000fe40000011600 */
.L_x_885:
[----:B------:R-:W-:Y:S05]  /*5f60*/  BSYNC B0 ;  /* 0x0000000000007941 */ /* 0x000fea0003800000 */
.L_x_883:
[----:B------:R-:W-:Y:S04]  /*5f70*/  IMAD R133, R182, c[0x0][0x32c], -R177 ;  /* 0x0000cb00b6857a24 */ /* 0x000fe800078e0ab1 */
[----:B------:R-:W-:Y:S05]  /*5f80*/  IMAD.IADD R133, R133, 0x1, -R214 ;  /* 0x0000000185857824 */ /* 0x000fea00078e0ad6 */
[----:B------:R-:W-:Y:S02]  /*5f90*/  IADD3 R0, R133, c[0x0][0x32c], RZ ;  /* 0x0000cb0085007a10 */ /* 0x000fe40007ffe0ff */
[----:B------:R-:W-:Y:S02]  /*5fa0*/  IMNMX R180, R180, R133, !PT ;  /* 0x00000085b4b47217 */ /* 0x000fe40007800200 */
[----:B------:R-:W-:Y:S02]  /*5fb0*/  IMNMX R181, R181, R0, PT ;  /* 0x00000000b5b57217 */ /* 0x000fe40003800200 */
.L_x_882:
[----:B------:R-:W-:Y:S01]  /*5fc0*/  ISETP.GT.AND P2, PT, R219, -0x1, PT ;  /* 0xffffffffdb00780c */ /* 0x000fe20003f44270 */
[----:B------:R-:W1:Y:S03]  /*5fd0*/  SHFL.IDX PT, R2, R176, 0x1, 0x1c1f ;  /* 0x003c1f00b0027f89 */ /* 0x000e6600000e0000 */
[----:B------:R-:W-:Y:S04]  /*5fe0*/  ISETP.GT.AND P0, PT, R180, RZ, P2 ;  /* 0x000000ffb400720c */ /* 0x000fe80001704270 */
[C---:B------:R-:W-:Y:S04]  /*5ff0*/  ISETP.LT.OR P0, PT, R181.reuse, 0x1, P0 ;  /* 0x00000001b500780c */ /* 0x040fe80000701670 */
[----:B------:R-:W-:Y:S02]  /*6000*/  FSEL R135, R4, -INF , !P0 ;  /* 0xff80000004877808 */ /* 0x000fe40004000000 */
[C---:B------:R-:W-:Y:S04]  /*6010*/  ISETP.GT.AND P0, PT, R180.reuse, 0x1, P2 ;  /* 0x00000001b400780c */ /* 0x040fe80001704270 */
[----:B------:R-:W-:Y:S04]  /*6020*/  ISETP.LT.OR P0, PT, R181, 0x2, P0 ;  /* 0x00000002b500780c */ /* 0x000fe80000701670 */
[----:B------:R-:W-:Y:S02]  /*6030*/  FSEL R133, R5, -INF , !P0 ;  /* 0xff80000005857808 */ /* 0x000fe40004000000 */
[----:B------:R-:W-:Y:S01]  /*6040*/  ISETP.GT.AND P0, PT, R180, 0x8, P2 ;  /* 0x00000008b400780c */ /* 0x000fe20001704270 */
[--C-:B-1----:R-:W-:Y:S02]  /*6050*/  IMAD.IADD R179, R179, 0x1, R2.reuse ;  /* 0x00000001b3b37824 */ /* 0x102fe400078e0202 */
[----:B------:R-:W-:Y:S01]  /*6060*/  IMAD.IADD R0, R178, 0x1, R2 ;  /* 0x00000001b2007824 */ /* 0x000fe200078e0202 */
[C---:B------:R-:W-:Y:S04]  /*6070*/  ISETP.LT.OR P0, PT, R181.reuse, 0x9, P0 ;  /* 0x00000009b500780c */ /* 0x040fe80000701670 */
[----:B------:R-:W-:Y:S02]  /*6080*/  FSEL R5, R8, -INF , !P0 ;  /* 0xff80000008057808 */ /* 0x000fe40004000000 */
[C---:B------:R-:W-:Y:S04]  /*6090*/  ISETP.GT.AND P0, PT, R180.reuse, 0x9, P2 ;  /* 0x00000009b400780c */ /* 0x040fe80001704270 */
[----:B------:R-:W-:Y:S04]  /*60a0*/  ISETP.LT.OR P0, PT, R181, 0xa, P0 ;  /* 0x0000000ab500780c */ /* 0x000fe80000701670 */
[----:B------:R-:W-:Y:S02]  /*60b0*/  FSEL R9, R9, -INF , !P0 ;  /* 0xff80000009097808 */ /* 0x000fe40004000000 */
[----:B------:R-:W-:Y:S04]  /*60c0*/  ISETP.GT.AND P0, PT, R180, 0x10, P2 ;  /* 0x00000010b400780c */ /* 0x000fe80001704270 */
        /* <DEDUP_REMOVED lines=32> */
[----:B------:R-:W-:Y:S04]  /*62d0*/  ISETP.GT.AND P0, PT, R180, 0x39, P2 ;  /* 0x00000039b400780c */ /* 0x000fe80001704270 */
[----:B------:R-:W-:Y:S04]  /*62e0*/  ISETP.LT.OR P0, PT, R181, 0x3a, P0 ;  /* 0x0000003ab500780c */ /* 0x000fe80000701670 */
[----:B------:R-:W-:Y:S01]  /*62f0*/  FSEL R147, R33, -INF , !P0 ;  /* 0xff80000021937808 */ /* 0x000fe20004000000 */
[----:B------:R-:W-:-:S05]  /*6300*/  @!P3 BRA `(.L_x_886) ;  /* 0x000001800000b947 */ /* 0x000fca0003800000 */
        /* <DEDUP_REMOVED lines=13> */
.L_x_888:
[----:B------:R-:W-:Y:S04]  /*63e0*/  MOV R2, c[0x0][0x32c] ;  /* 0x0000cb0000027a02 */ /* 0x000fe80000000f00 */
[----:B------:R-:W-:Y:S11]  /*63f0*/  ISETP.NE.AND P0, PT, R2, 0x1, PT ;  /* 0x000000010200780c */ /* 0x000ff60003f05270 */
[----:B------:R-:W-:Y:S02]  /*6400*/  @!UPT UIADD3 URZ, URZ, URZ, URZ ;  /* 0x0000003f3f3ff290 */ /* 0x000fe4000fffe03f */
[----:B------:R-:W-:Y:S05]  /*6410*/  @P0 IMAD.HI.U32 R2, R4, c[0x0][0x330], RZ ;  /* 0x0000cc0004020a27 */ /* 0x000fea00078e00ff */
[----:B------:R-:W-:Y:S02]  /*6420*/  @P0 SHF.R.U32.HI R4, RZ, c[0x0][0x334], R2 ;  /* 0x0000cd00ff040a19 */ /* 0x000fe40000011602 */
.L_x_889:
[----:B------:R-:W-:Y:S05]  /*6430*/  BSYNC B0 ;  /* 0x0000000000007941 */ /* 0x000fea0003800000 */
.L_x_887:
[----:B------:R-:W-:Y:S04]  /*6440*/  IMAD R177, R4, c[0x0][0x32c], -R177 ;  /* 0x0000cb0004b17a24 */ /* 0x000fe800078e0ab1 */
[----:B------:R-:W-:Y:S05]  /*6450*/  IMAD.IADD R177, R177, 0x1, -R214 ;  /* 0x00000001b1b17824 */ /* 0x000fea00078e0ad6 */
[----:B------:R-:W-:Y:S02]  /*6460*/  IADD3 R2, R177, c[0x0][0x32c], RZ ;  /* 0x0000cb00b1027a10 */ /* 0x000fe40007ffe0ff */
[----:B------:R-:W-:Y:S02]  /*6470*/  IMNMX R0, R0, R177, !PT ;  /* 0x000000b100007217 */ /* 0x000fe40007800200 */
[----:B------:R-:W-:Y:S02]  /*6480*/  IMNMX R179, R179, R2, PT ;  /* 0x00000002b3b37217 */ /* 0x000fe40003800200 */
.L_x_886:
[----:B------:R-:W-:Y:S01]  /*6490*/  ISETP.GT.AND P0, PT, R0, RZ, P2 ;  /* 0x000000ff0000720c */ /* 0x000fe20001704270 */
[----:B------:R-:W-:Y:S04]  /*64a0*/  DEPBAR.LE SB0, 0x2 ;  /* 0x000080800000791a */ /* 0x000fe80000000000 */
[----:B------:R-:W-:Y:S01]  /*64b0*/  BAR.SYNC.DEFER_BLOCKING 0x0 ;  /* 0x0000000000007b1d */ /* 0x000fe20000010000 */
[----:B------:R-:W-:Y:S01]  /*64c0*/  ISETP.LT.OR P0, PT, R179, 0x1, P0 ;  /* 0x00000001b300780c */ /* 0x000fe20000701670 */
[----:B------:R-:W-:Y:S01]  /*64d0*/  UIADD3 UR7, UR5, 0x1, URZ ;  /* 0x0000000105077890 */ /* 0x000fe2000fffe03f */
[----:B------:R-:W-:Y:S01]  /*64e0*/  FMNMX.FTZ R2, R135, R132, !PT ;  /* 0x0000008487027209 */ /* 0x000fe20007810000 */
[----:B------:R-:W-:Y:S01]  /*64f0*/  UISETP.GE.AND UP0, UPT, UR5, 0x1, UPT ;  /* 0x000000010500788c */ /* 0x000fe2000bf06270 */
[----:B------:R-:W-:Y:S02]  /*6500*/  FSEL R12, R6, -INF , !P0 ;  /* 0xff800000060c7808 */ /* 0x000fe40004000000 */
[C---:B------:R-:W-:Y:S01]  /*6510*/  ISETP.GT.AND P0, PT, R0.reuse, 0x1, P2 ;  /* 0x000000010000780c */ /* 0x040fe20001704270 */
[----:B------:R-:W-:Y:S01]  /*6520*/  USEL UR5, UR7, URZ, !UP0 ;  /* 0x0000003f07057287 */ /* 0x000fe2000c000000 */
[----:B------:R-:W-:Y:S02]  /*6530*/  FMNMX.FTZ R2, R133, R2, !PT ;  /* 0x0000000285027209 */ /* 0x000fe40007810000 */
[----:B------:R-:W-:Y:S02]  /*6540*/  ISETP.LT.OR P0, PT, R179, 0x2, P0 ;  /* 0x00000002b300780c */ /* 0x000fe40000701670 */
[----:B------:R-:W-:Y:S02]  /*6550*/  FMNMX.FTZ R2, R5, R2, !PT ;  /* 0x0000000205027209 */ /* 0x000fe40007810000 */
[----:B------:R-:W-:Y:S02]  /*6560*/  FSEL R8, R7, -INF , !P0 ;  /* 0xff80000007087808 */ /* 0x000fe40004000000 */
[----:B------:R-:W-:Y:S02]  /*6570*/  ISETP.GT.AND P0, PT, R0, 0x8, P2 ;  /* 0x000000080000780c */ /* 0x000fe40001704270 */
[----:B------:R-:W-:Y:S02]  /*6580*/  FMNMX.FTZ R2, R9, R2, !PT ;  /* 0x0000000209027209 */ /* 0x000fe40007810000 */
[----:B------:R-:W-:Y:S02]  /*6590*/  ISETP.LT.OR P0, PT, R179, 0x9, P0 ;  /* 0x00000009b300780c */ /* 0x000fe40000701670 */
[----:B------:R-:W-:Y:S02]  /*65a0*/  FMNMX.FTZ R2, R161, R2, !PT ;  /* 0x00000002a1027209 */ /* 0x000fe40007810000 */
[----:B------:R-:W-:Y:S02]  /*65b0*/  FSEL R10, R10, -INF , !P0 ;  /* 0xff8000000a0a7808 */ /* 0x000fe40004000000 */
[C---:B------:R-:W-:Y:S02]  /*65c0*/  ISETP.GT.AND P0, PT, R0.reuse, 0x9, P2 ;  /* 0x000000090000780c */ /* 0x040fe40001704270 */
[----:B------:R-:W-:Y:S02]  /*65d0*/  FMNMX.FTZ R2, R163, R2, !PT ;  /* 0x00000002a3027209 */ /* 0x000fe40007810000 */
[----:B------:R-:W-:Y:S02]  /*65e0*/  ISETP.LT.OR P0, PT, R179, 0xa, P0 ;  /* 0x0000000ab300780c */ /* 0x000fe40000701670 */
[----:B------:R-:W-:Y:S02]  /*65f0*/  FMNMX.FTZ R2, R143, R2, !PT ;  /* 0x000000028f027209 */ /* 0x000fe40007810000 */
[----:B------:R-:W-:Y:S02]  /*6600*/  FSEL R6, R11, -INF , !P0 ;  /* 0xff8000000b067808 */ /* 0x000fe40004000000 */
[----:B------:R-:W-:Y:S02]  /*6610*/  ISETP.GT.AND P0, PT, R0, 0x10, P2 ;  /* 0x000000100000780c */ /* 0x000fe40001704270 */
[----:B------:R-:W-:Y:S02]  /*6620*/  FMNMX.FTZ R11, R12, R3, !PT ;  /* 0x000000030c0b7209 */ /* 0x000fe40007810000 */
[C---:B------:R-:W-:Y:S02]  /*6630*/  ISETP.LT.OR P0, PT, R179.reuse, 0x11, P0 ;  /* 0x00000011b300780c */ /* 0x040fe40000701670 */
[----:B------:R-:W-:Y:S02]  /*6640*/  FMNMX.FTZ R11, R8, R11, !PT ;  /* 0x0000000b080b7209 */ /* 0x000fe40007810000 */
[----:B------:R-:W-:Y:S02]  /*6650*/  FSEL R170, R14, -INF , !P0 ;  /* 0xff8000000eaa7808 */ /* 0x000fe40004000000 */
[----:B------:R-:W-:Y:S02]  /*6660*/  ISETP.GT.AND P0, PT, R0, 0x11, P2 ;  /* 0x000000110000780c */ /* 0x000fe40001704270 */
        /* <DEDUP_REMOVED lines=42> */
[----:B------:R-:W-:Y:S02]  /*6910*/  ISETP.GT.AND P1, PT, R0, 0x38, P2 ;  /* 0x000000380000780c */ /* 0x000fe40001724270 */
[----:B------:R-:W-:Y:S02]  /*6920*/  FMNMX.FTZ R11, R172, R11, !PT ;  /* 0x0000000bac0b7209 */ /* 0x000fe40007810000 */
[----:B------:R-:W-:Y:S02]  /*6930*/  FMNMX.FTZ R2, R147, R4, !PT ;  /* 0x0000000493027209 */ /* 0x000fe40007810000 */
[----:B------:R-:W-:Y:S02]  /*6940*/  FSEL R156, R31, -INF , !P0 ;  /* 0xff8000001f9c7808 */ /* 0x000fe40004000000 */
[----:B------:R-:W-:Y:S01]  /*6950*/  ISETP.GT.AND P0, PT, R0, 0x39, P2 ;  /* 0x000000390000780c */ /* 0x000fe20001704270 */
[----:B------:R-:W1:Y:S01]  /*6960*/  SHFL.BFLY PT, R7, R2, 0x2, 0x1f ;  /* 0x0c401f0002077f89 */ /* 0x000e6200000e0000 */
[C---:B------:R-:W-:Y:S02]  /*6970*/  ISETP.LT.OR P1, PT, R179.reuse, 0x39, P1 ;  /* 0x00000039b300780c */ /* 0x040fe40000f21670 */
[----:B------:R-:W-:Y:S02]  /*6980*/  FMNMX.FTZ R11, R158, R11, !PT ;  /* 0x0000000b9e0b7209 */ /* 0x000fe40007810000 */
[----:B------:R-:W-:Y:S02]  /*6990*/  FSEL R146, R34, -INF , !P1 ;  /* 0xff80000022927808 */ /* 0x000fe40004800000 */
[----:B------:R-:W-:Y:S01]  /*69a0*/  ISETP.LT.OR P0, PT, R179, 0x3a, P0 ;  /* 0x0000003ab300780c */ /* 0x000fe20000701670 */
[----:B------:R-:W-:Y:S01]  /*69b0*/  LDSM.16.MT88.4 R28, [R184+UR4+0x100] ;  /* 0x00010004b81c783b */ /* 0x000fe20008004200 */
[----:B------:R-:W-:Y:S02]  /*69c0*/  FMNMX.FTZ R11, R156, R11, !PT ;  /* 0x0000000b9c0b7209 */ /* 0x000fe40007810000 */
[----:B------:R-:W-:Y:S02]  /*69d0*/  FSEL R144, R35, -INF , !P0 ;  /* 0xff80000023907808 */ /* 0x000fe40004000000 */
[----:B------:R-:W-:Y:S02]  /*69e0*/  FMNMX.FTZ R15, R146, R11, !PT ;  /* 0x0000000b920f7209 */ /* 0x000fe40007810000 */
[----:B------:R-:W-:Y:S02]  /*69f0*/  IADD3 R16, R184, UR4, RZ ;  /* 0x00000004b8107c10 */ /* 0x000fe4000fffe0ff */
        /* <DEDUP_REMOVED lines=12> */
[--C-:B------:R-:W-:Y:S01]  /*6ac0*/  FFMA.FTZ R153, R135, c[0x0][0x2d0], -R162.reuse ;  /* 0x0000b40087997a23 */ /* 0x100fe200000108a2 */
[----:B------:R-:W-:Y:S01]  /*6ad0*/  IADD3 R135, R189, R16, RZ ;  /* 0x00000010bd877210 */ /* 0x000fe20007ffe0ff */
        /* <DEDUP_REMOVED lines=13> */
[----:B------:R-:W-:Y:S02]  /*6bb0*/  FADD.FTZ R4, -R4, R3 ;  /* 0x0000000304047221 */ /* 0x000fe40000010100 */
[--C-:B------:R-:W-:Y:S02]  /*6bc0*/  FFMA.FTZ R155, R12, c[0x0][0x2d0], -R145.reuse ;  /* 0x0000b4000c9b7a23 */ /* 0x100fe40000010891 */
[----:B------:R-:W2:Y:S01]  /*6bd0*/  LDSM.16.MT88.4 R12, [R185+UR4+0x100] ;  /* 0x00010004b90c783b */ /* 0x000ea20008004200 */
        /* <DEDUP_REMOVED lines=9> */
[--C-:B------:R-:W-:Y:S02]  /*6c70*/  FFMA.FTZ R163, R143, c[0x0][0x2d0], -R162.reuse ;  /* 0x0000b4008fa37a23 */ /* 0x100fe400000108a2 */
[--C-:B------:R-:W-:Y:S01]  /*6c80*/  FFMA.FTZ R165, R170, c[0x0][0x2d0], -R145.reuse ;  /* 0x0000b400aaa57a23 */ /* 0x100fe20000010891 */
[----:B------:R-:W3:Y:S01]  /*6c90*/  MUFU.EX2 R148, R148 ;  /* 0x0000009400947308 */ /* 0x000ee20000000800 */
[----:B------:R-:W4:Y:S01]  /*6ca0*/  LDSM.16.MT88.4 R20, [R133+0x100] ;  /* 0x000100008514783b */ /* 0x000f220000004200 */
[--C-:B------:R-:W-:Y:S01]  /*6cb0*/  FFMA.FTZ R170, R140, c[0x0][0x2d0], -R145.reuse ;  /* 0x0000b4008caa7a23 */ /* 0x100fe20000010891 */
[----:B-1----:R-:W-:Y:S01]  /*6cc0*/  F2FP.BF16.PACK_AB R136, R150, R153 ;  /* 0x000000999688723e */ /* 0x002fe200000010ff */
[--C-:B------:R-:W-:Y:S02]  /*6cd0*/  FFMA.FTZ R168, R168, c[0x0][0x2d0], -R145.reuse ;  /* 0x0000b400a8a87a23 */ /* 0x100fe40000010891 */
[--C-:B------:R-:W-:Y:S02]  /*6ce0*/  FFMA.FTZ R175, R175, c[0x0][0x2d0], -R162.reuse ;  /* 0x0000b400afaf7a23 */ /* 0x100fe400000108a2 */
[--C-:B------:R-:W-:Y:S01]  /*6cf0*/  FFMA.FTZ R180, R173, c[0x0][0x2d0], -R162.reuse ;  /* 0x0000b400adb47a23 */ /* 0x100fe200000108a2 */
[----:B------:R-:W-:Y:S01]  /*6d00*/  LDSM.16.MT88.4 R140, [R184+UR4+0x2900] ;  /* 0x00290004b88c783b */ /* 0x000fe20008004200 */
[----:B------:R-:W1:Y:S01]  /*6d10*/  MUFU.EX2 R132, R132 ;  /* 0x0000008400847308 */ /* 0x000e620000000800 */
[--C-:B------:R-:W-:Y:S02]  /*6d20*/  FFMA.FTZ R171, R171, c[0x0][0x2d0], -R162.reuse ;  /* 0x0000b400abab7a23 */ /* 0x100fe400000108a2 */
[--C-:B------:R-:W-:Y:S02]  /*6d30*/  FFMA.FTZ R182, R169, c[0x0][0x2d0], -R162.reuse ;  /* 0x0000b400a9b67a23 */ /* 0x100fe400000108a2 */
[--C-:B------:R-:W-:Y:S02]  /*6d40*/  FFMA.FTZ R169, R178, c[0x0][0x2d0], -R145.reuse ;  /* 0x0000b400b2a97a23 */ /* 0x100fe40000010891 */
[--C-:B------:R-:W-:Y:S02]  /*6d50*/  FFMA.FTZ R176, R176, c[0x0][0x2d0], -R145.reuse ;  /* 0x0000b400b0b07a23 */ /* 0x100fe40000010891 */
[--C-:B------:R-:W-:Y:S01]  /*6d60*/  FFMA.FTZ R173, R174, c[0x0][0x2d0], -R145.reuse ;  /* 0x0000b400aead7a23 */ /* 0x100fe20000010891 */
[----:B------:R-:W-:Y:S01]  /*6d70*/  MUFU.EX2 R155, R155 ;  /* 0x0000009b009b7308 */ /* 0x000fe20000000800 */
[--C-:B------:R-:W-:Y:S02]  /*6d80*/  FFMA.FTZ R172, R172, c[0x0][0x2d0], -R145.reuse ;  /* 0x0000b400acac7a23 */ /* 0x100fe40000010891 */
[--C-:B------:R-:W-:Y:S01]  /*6d90*/  FFMA.FTZ R160, R160, c[0x0][0x2d0], -R162.reuse ;  /* 0x0000b400a0a07a23 */ /* 0x100fe200000108a2 */
[----:B---3--:R-:W-:Y:S01]  /*6da0*/  F2FP.BF16.PACK_AB R138, R148, R151 ;  /* 0x00000097948a723e */ /* 0x008fe200000010ff */
[--C-:B------:R-:W-:Y:S02]  /*6db0*/  FFMA.FTZ R159, R159, c[0x0][0x2d0], -R162.reuse ;  /* 0x0000b4009f9f7a23 */ /* 0x100fe400000108a2 */
[--C-:B------:R-:W-:Y:S02]  /*6dc0*/  FFMA.FTZ R157, R157, c[0x0][0x2d0], -R162.reuse ;  /* 0x0000b4009d9d7a23 */ /* 0x100fe400000108a2 */
[----:B------:R-:W-:Y:S01]  /*6dd0*/  FFMA.FTZ R162, R147, c[0x0][0x2d0], -R162 ;  /* 0x0000b40093a27a23 */ /* 0x000fe200000108a2 */
[----:B------:R-:W3:Y:S01]  /*6de0*/  MUFU.EX2 R154, R154 ;  /* 0x0000009a009a7308 */ /* 0x000ee20000000800 */
[--C-:B------:R-:W-:Y:S02]  /*6df0*/  FFMA.FTZ R158, R158, c[0x0][0x2d0], -R145.reuse ;  /* 0x0000b4009e9e7a23 */ /* 0x100fe40000010891 */
[--C-:B------:R-:W-:Y:S02]  /*6e00*/  FFMA.FTZ R177, R156, c[0x0][0x2d0], -R145.reuse ;  /* 0x0000b4009cb17a23 */ /* 0x100fe40000010891 */
[C---:B-1----:R-:W-:Y:S02]  /*6e10*/  FMUL.FTZ R4, R132.reuse, R128 ;  /* 0x0000008084047220 */ /* 0x042fe40000410000 */
        /* <DEDUP_REMOVED lines=10> */
[----:B------:R-:W-:Y:S01]  /*6ec0*/  FMUL.FTZ R33, R132, R121 ;  /* 0x0000007984217220 */ /* 0x000fe20000410000 */
[----:B---3--:R-:W-:Y:S01]  /*6ed0*/  F2FP.BF16.PACK_AB R137, R154, R155 ;  /* 0x0000009b9a89723e */ /* 0x008fe200000010ff */
[C---:B------:R-:W-:Y:S02]  /*6ee0*/  FMUL.FTZ R36, R132.reuse, R36 ;  /* 0x0000002484247220 */ /* 0x040fe40000410000 */
[----:B------:R-:W-:Y:S02]  /*6ef0*/  FMUL.FTZ R37, R132, R37 ;  /* 0x0000002584257220 */ /* 0x000fe40000410000 */
[--C-:B------:R-:W-:Y:S01]  /*6f00*/  FFMA.FTZ R156, R146, c[0x0][0x2d0], -R145.reuse ;  /* 0x0000b400929c7a23 */ /* 0x100fe20000010891 */
[----:B------:R-:W3:Y:S01]  /*6f10*/  MUFU.EX2 R3, R3 ;  /* 0x0000000300037308 */ /* 0x000ee20000000800 */
[----:B------:R-:W-:Y:S02]  /*6f20*/  FFMA.FTZ R145, R144, c[0x0][0x2d0], -R145 ;  /* 0x0000b40090917a23 */ /* 0x000fe40000010891 */
[C---:B------:R-:W-:Y:S02]  /*6f30*/  FMUL.FTZ R40, R132.reuse, R40 ;  /* 0x0000002884287220 */ /* 0x040fe40000410000 */
[C---:B------:R-:W-:Y:S02]  /*6f40*/  FMUL.FTZ R41, R132.reuse, R41 ;  /* 0x0000002984297220 */ /* 0x040fe40000410000 */
[C---:B------:R-:W-:Y:S02]  /*6f50*/  FMUL.FTZ R44, R132.reuse, R44 ;  /* 0x0000002c842c7220 */ /* 0x040fe40000410000 */
[C---:B------:R-:W-:Y:S01]  /*6f60*/  FMUL.FTZ R45, R132.reuse, R45 ;  /* 0x0000002d842d7220 */ /* 0x040fe20000410000 */
[----:B------:R5:W-:Y:S01]  /*6f70*/  MUFU.EX2 R179, R145 ;  /* 0x0000009100b37308 */ /* 0x000be20000000800 */
        /* <DEDUP_REMOVED lines=16> */
[----:B------:R-:W-:Y:S02]  /*7080*/  LDSM.16.MT88.4 R124, [R185+UR4+0x2900] ;  /* 0x00290004b97c783b */ /* 0x000fe40008004200 */
[C---:B------:R-:W-:Y:S02]  /*7090*/  FMUL.FTZ R18, R3.reuse, R106 ;  /* 0x0000006a03127220 */ /* 0x040fe40000410000 */
[C---:B------:R-:W-:Y:S01]  /*70a0*/  FMUL.FTZ R12, R132.reuse, R100 ;  /* 0x00000064840c7220 */ /* 0x040fe20000410000 */
[C---:B------:R-:W-:Y:S01]  /*70b0*/  HMMA.16816.F32.BF16 R8, R136.reuse, R14, R8 ;  /* 0x0000000e8808723c */ /* 0x040fe20000041808 */
[----:B------:R-:W-:Y:S02]  /*70c0*/  MUFU.EX2 R163, R163 ;  /* 0x000000a300a37308 */ /* 0x000fe40000000800 */
[----:B-----5:R-:W-:Y:S01]  /*70d0*/  LDSM.16.MT88.4 R144, [R133+0x3900] ;  /* 0x003900008590783b */ /* 0x020fe20000004200 */
[C---:B------:R-:W-:Y:S02]  /*70e0*/  FMUL.FTZ R13, R132.reuse, R101 ;  /* 0x00000065840d7220 */ /* 0x040fe40000410000 */
[C---:B------:R-:W-:Y:S02]  /*70f0*/  FMUL.FTZ R19, R3.reuse, R107 ;  /* 0x0000006b03137220 */ /* 0x040fe40000410000 */
[C---:B------:R-:W-:Y:S03]  /*7100*/  FMUL.FTZ R14, R3.reuse, R102 ;  /* 0x00000066030e7220 */ /* 0x040fe60000410000 */
[----:B------:R-:W-:Y:S01]  /*7110*/  LDSM.16.MT88.4 R104, [R185+UR4+0x2100] ;  /* 0x00210004b968783b */ /* 0x000fe20008004200 */
[C---:B------:R-:W-:Y:S01]  /*7120*/  FMUL.FTZ R15, R3.reuse, R103 ;  /* 0x00000067030f7220 */ /* 0x040fe20000410000 */
[----:B------:R-:W2:Y:S01]  /*7130*/  MUFU.EX2 R166, R166 ;  /* 0x000000a600a67308 */ /* 0x000ea20000000800 */
[C---:B------:R-:W-:Y:S02]  /*7140*/  FMUL.FTZ R26, R3.reuse, R114 ;  /* 0x00000072031a7220 */ /* 0x040fe40000410000 */
[C---:B------:R-:W-:Y:S02]  /*7150*/  FMUL.FTZ R27, R3.reuse, R115 ;  /* 0x00000073031b7220 */ /* 0x040fe40000410000 */
[C---:B------:R-:W-:Y:S01]  /*7160*/  FMUL.FTZ R34, R3.reuse, R122 ;  /* 0x0000007a03227220 */ /* 0x040fe20000410000 */
[C---:B----4-:R-:W-:Y:S01]  /*7170*/  HMMA.16816.F32.BF16 R12, R136.reuse, R20, R12 ;  /* 0x00000014880c723c */ /* 0x050fe2000004180c */
[----:B------:R-:W3:Y:S02]  /*7180*/  LDSM.16.MT88.4 R100, [R135+0x100] ;  /* 0x000100008764783b */ /* 0x000ee40000004200 */
[C---:B------:R-:W-:Y:S01]  /*7190*/  FMUL.FTZ R35, R3.reuse, R123 ;  /* 0x0000007b03237220 */ /* 0x040fe20000410000 */
[----:B------:R-:W-:Y:S01]  /*71a0*/  MUFU.EX2 R165, R165 ;  /* 0x000000a500a57308 */ /* 0x000fe20000000800 */
[C---:B------:R-:W-:Y:S02]  /*71b0*/  FMUL.FTZ R38, R3.reuse, R38 ;  /* 0x0000002603267220 */ /* 0x040fe40000410000 */
[C---:B------:R-:W-:Y:S01]  /*71c0*/  FMUL.FTZ R20, R132.reuse, R108 ;  /* 0x0000006c84147220 */ /* 0x040fe20000410000 */
[C---:B------:R-:W-:Y:S01]  /*71d0*/  HMMA.16816.F32.BF16 R16, R136.reuse, R22, R16 ;  /* 0x000000168810723c */ /* 0x040fe20000041810 */
[----:B------:R-:W-:Y:S03]  /*71e0*/  LDSM.16.MT88.4 R112, [R185+UR4+0x900] ;  /* 0x00090004b970783b */ /* 0x000fe60008004200 */
[C---:B------:R-:W-:Y:S02]  /*71f0*/  FMUL.FTZ R21, R132.reuse, R109 ;  /* 0x0000006d84157220 */ /* 0x040fe40000410000 */
[C---:B------:R-:W-:Y:S01]  /*7200*/  FMUL.FTZ R39, R3.reuse, R39 ;  /* 0x0000002703277220 */ /* 0x040fe20000410000 */
[----:B------:R-:W4:Y:S01]  /*7210*/  MUFU.EX2 R168, R168 ;  /* 0x000000a800a87308 */ /* 0x000f220000000800 */
[C---:B------:R-:W-:Y:S01]  /*7220*/  FMUL.FTZ R22, R3.reuse, R110 ;  /* 0x0000006e03167220 */ /* 0x040fe20000410000 */
[----:B------:R-:W-:Y:S03]  /*7230*/  LDSM.16.MT88.4 R120, [R184+UR4+0x900] ;  /* 0x00090004b878783b */ /* 0x000fe60008004200 */
[C---:B------:R-:W-:Y:S02]  /*7240*/  FMUL.FTZ R23, R3.reuse, R111 ;  /* 0x0000006f03177220 */ /* 0x040fe40000410000 */
[C---:B------:R-:W-:Y:S02]  /*7250*/  FMUL.FTZ R42, R3.reuse, R42 ;  /* 0x0000002a032a7220 */ /* 0x040fe40000410000 */
[C---:B------:R-:W-:Y:S01]  /*7260*/  FMUL.FTZ R43, R3.reuse, R43 ;  /* 0x0000002b032b7220 */ /* 0x040fe20000410000 */
[----:B------:R-:W5:Y:S01]  /*7270*/  LDSM.16.MT88.4 R108, [R133+0x2100] ;  /* 0x00210000856c783b */ /* 0x000f620000004200 */
[C---:B------:R-:W-:Y:S01]  /*7280*/  FMUL.FTZ R46, R3.reuse, R46 ;  /* 0x0000002e032e7220 */ /* 0x040fe20000410000 */
[C---:B------:R-:W-:Y:S01]  /*7290*/  HMMA.16816.F32.BF16 R20, R136.reuse, R28, R20 ;  /* 0x0000001c8814723c */ /* 0x040fe20000041814 */
[----:B------:R-:W-:Y:S02]  /*72a0*/  MUFU.EX2 R167, R167 ;  /* 0x000000a700a77308 */ /* 0x000fe40000000800 */
[C---:B------:R-:W-:Y:S02]  /*72b0*/  FMUL.FTZ R47, R3.reuse, R47 ;  /* 0x0000002f032f7220 */ /* 0x040fe40000410000 */
[C---:B------:R-:W-:Y:S02]  /*72c0*/  FMUL.FTZ R50, R3.reuse, R50 ;  /* 0x0000003203327220 */ /* 0x040fe40000410000 */
[C---:B------:R-:W-:Y:S01]  /*72d0*/  FMUL.FTZ R28, R132.reuse, R116 ;  /* 0x00000074841c7220 */ /* 0x040fe20000410000 */
[C---:B------:R-:W-:Y:S03]  /*72e0*/  HMMA.16816.F32.BF16 R24, R136.reuse, R30, R24 ;  /* 0x0000001e8818723c */ /* 0x040fe60000041818 */
[----:B------:R-:W1:Y:S01]  /*72f0*/  MUFU.EX2 R170, R170 ;  /* 0x000000aa00aa7308 */ /* 0x000e620000000800 */
        /* <DEDUP_REMOVED lines=10> */
[----:B------:R-:W3:Y:S01]  /*73a0*/  MUFU.EX2 R180, R180 ;  /* 0x000000b400b47308 */ /* 0x000ee20000000800 */
[C---:B------:R-:W-:Y:S02]  /*73b0*/  FMUL.FTZ R59, R3.reuse, R59 ;  /* 0x0000003b033b7220 */ /* 0x040fe40000410000 */
[C---:B------:R-:W-:Y:S01]  /*73c0*/  FMUL.FTZ R61, R132.reuse, R61 ;  /* 0x0000003d843d7220 */ /* 0x040fe20000410000 */
[C---:B------:R-:W-:Y:S01]  /*73d0*/  HMMA.16816.F32.BF16 R32, R136.reuse, R102, R32 ;  /* 0x000000668820723c */ /* 0x040fe20000041820 */
[----:B------:R-:W1:Y:S03]  /*73e0*/  LDSM.16.MT88.4 R100, [R184+UR4+0x2100] ;  /* 0x00210004b864783b */ /* 0x000e660008004200 */
[C---:B------:R-:W-:Y:S02]  /*73f0*/  FMUL.FTZ R62, R3.reuse, R62 ;  /* 0x0000003e033e7220 */ /* 0x040fe40000410000 */
[C---:B------:R-:W-:Y:S01]  /*7400*/  FMUL.FTZ R63, R3.reuse, R63 ;  /* 0x0000003f033f7220 */ /* 0x040fe20000410000 */
[----:B------:R-:W-:Y:S01]  /*7410*/  MUFU.EX2 R171, R171 ;  /* 0x000000ab00ab7308 */ /* 0x000fe20000000800 */
[C---:B------:R-:W-:Y:S04]  /*7420*/  HMMA.16816.F32.BF16 R36, R136.reuse, R104, R36 ;  /* 0x000000688824723c */ /* 0x040fe80000041824 */
[C---:B------:R-:W-:Y:S02]  /*7430*/  FMUL.FTZ R64, R132.reuse, R64 ;  /* 0x0000004084407220 */ /* 0x040fe40000410000 */
[C---:B------:R-:W-:Y:S02]  /*7440*/  FMUL.FTZ R65, R132.reuse, R65 ;  /* 0x0000004184417220 */ /* 0x040fe40000410000 */
[C---:B------:R-:W-:Y:S01]  /*7450*/  HMMA.16816.F32.BF16 R40, R136.reuse, R106, R40 ;  /* 0x0000006a8828723c */ /* 0x040fe20000041828 */
[----:B------:R-:W2:Y:S01]  /*7460*/  LDSM.16.MT88.4 R104, [R135+0x2100] ;  /* 0x002100008768783b */ /* 0x000ea20000004200 */
[----:B------:R-:W2:Y:S02]  /*7470*/  MUFU.EX2 R182, R182 ;  /* 0x000000b600b67308 */ /* 0x000ea40000000800 */
[C---:B------:R-:W-:Y:S02]  /*7480*/  FMUL.FTZ R66, R3.reuse, R66 ;  /* 0x0000004203427220 */ /* 0x040fe40000410000 */
[C---:B------:R-:W-:Y:S02]  /*7490*/  FMUL.FTZ R67, R3.reuse, R67 ;  /* 0x0000004303437220 */ /* 0x040fe40000410000 */
[C---:B-----5:R-:W-:Y:S04]  /*74a0*/  HMMA.16816.F32.BF16 R44, R136.reuse, R108, R44 ;  /* 0x0000006c882c723c */ /* 0x060fe8000004182c */
[C---:B------:R-:W-:Y:S01]  /*74b0*/  FMUL.FTZ R68, R132.reuse, R68 ;  /* 0x0000004484447220 */ /* 0x040fe20000410000 */
[----:B------:R-:W-:Y:S01]  /*74c0*/  MUFU.EX2 R169, R169 ;  /* 0x000000a900a97308 */ /* 0x000fe20000000800 */
[C---:B------:R-:W-:Y:S02]  /*74d0*/  FMUL.FTZ R69, R132.reuse, R69 ;  /* 0x0000004584457220 */ /* 0x040fe40000410000 */
[C---:B------:R-:W-:Y:S01]  /*74e0*/  HMMA.16816.F32.BF16 R48, R136.reuse, R110, R48 ;  /* 0x0000006e8830723c */ /* 0x040fe20000041830 */
[----:B------:R-:W5:Y:S03]  /*74f0*/  LDSM.16.MT88.4 R108, [R185+UR4+0x4100] ;  /* 0x00410004b96c783b */ /* 0x000f660008004200 */
[C---:B------:R-:W-:Y:S02]  /*7500*/  FMUL.FTZ R70, R3.reuse, R70 ;  /* 0x0000004603467220 */ /* 0x040fe40000410000 */
[C---:B------:R-:W-:Y:S01]  /*7510*/  FMUL.FTZ R71, R3.reuse, R71 ;  /* 0x0000004703477220 */ /* 0x040fe20000410000 */
[----:B------:R-:W3:Y:S01]  /*7520*/  MUFU.EX2 R176, R176 ;  /* 0x000000b000b07308 */ /* 0x000ee20000000800 */
[C---:B------:R-:W-:Y:S01]  /*7530*/  FMUL.FTZ R72, R132.reuse, R72 ;  /* 0x0000004884487220 */ /* 0x040fe20000410000 */
[C---:B-1----:R-:W-:Y:S03]  /*7540*/  HMMA.16816.F32.BF16 R52, R136.reuse, R100, R52 ;  /* 0x000000648834723c */ /* 0x042fe60000041834 */
[C---:B------:R-:W-:Y:S02]  /*7550*/  FMUL.FTZ R73, R132.reuse, R73 ;  /* 0x0000004984497220 */ /* 0x040fe40000410000 */
[C---:B------:R-:W-:Y:S02]  /*7560*/  FMUL.FTZ R74, R3.reuse, R74 ;  /* 0x0000004a034a7220 */ /* 0x040fe40000410000 */
[C---:B------:R-:W-:Y:S01]  /*7570*/  FMUL.FTZ R75, R3.reuse, R75 ;  /* 0x0000004b034b7220 */ /* 0x040fe20000410000 */
[C---:B------:R-:W-:Y:S01]  /*7580*/  HMMA.16816.F32.BF16 R56, R136.reuse, R102, R56 ;  /* 0x000000668838723c */ /* 0x040fe20000041838 */
[----:B------:R-:W1:Y:S01]  /*7590*/  LDSM.16.MT88.4 R100, [R133+0x4100] ;  /* 0x004100008564783b */ /* 0x000e620000004200 */
[----:B------:R-:W-:Y:S02]  /*75a0*/  MUFU.EX2 R173, R173 ;  /* 0x000000ad00ad7308 */ /* 0x000fe40000000800 */
[C---:B------:R-:W-:Y:S02]  /*75b0*/  FMUL.FTZ R76, R132.reuse, R76 ;  /* 0x0000004c844c7220 */ /* 0x040fe40000410000 */
[C---:B------:R-:W-:Y:S02]  /*75c0*/  FMUL.FTZ R77, R132.reuse, R77 ;  /* 0x0000004d844d7220 */ /* 0x040fe40000410000 */
[C---:B--2---:R-:W-:Y:S04]  /*75d0*/  HMMA.16816.F32.BF16 R60, R136.reuse, R104, R60 ;  /* 0x00000068883c723c */ /* 0x044fe8000004183c */
[C---:B------:R-:W-:Y:S01]  /*75e0*/  FMUL.FTZ R78, R3.reuse, R78 ;  /* 0x0000004e034e7220 */ /* 0x040fe20000410000 */
[----:B------:R-:W2:Y:S01]  /*75f0*/  MUFU.EX2 R172, R172 ;  /* 0x000000ac00ac7308 */ /* 0x000ea20000000800 */
[C---:B------:R-:W-:Y:S02]  /*7600*/  FMUL.FTZ R79, R3.reuse, R79 ;  /* 0x0000004f034f7220 */ /* 0x040fe40000410000 */
[C---:B------:R-:W-:Y:S01]  /*7610*/  HMMA.16816.F32.BF16 R64, R136.reuse, R106, R64 ;  /* 0x0000006a8840723c */ /* 0x040fe20000041840 */
[----:B------:R-:W2:Y:S03]  /*7620*/  LDSM.16.MT88.4 R104, [R184+UR4+0x4100] ;  /* 0x00410004b868783b */ /* 0x000ea60008004200 */
[C---:B------:R-:W-:Y:S02]  /*7630*/  FMUL.FTZ R80, R132.reuse, R80 ;  /* 0x0000005084507220 */ /* 0x040fe40000410000 */
[C---:B------:R-:W-:Y:S01]  /*7640*/  FMUL.FTZ R81, R132.reuse, R81 ;  /* 0x0000005184517220 */ /* 0x040fe20000410000 */
[----:B------:R-:W-:Y:S01]  /*7650*/  MUFU.EX2 R160, R160 ;  /* 0x000000a000a07308 */ /* 0x000fe20000000800 */
[C---:B-----5:R-:W-:Y:S04]  /*7660*/  HMMA.16816.F32.BF16 R68, R136.reuse, R108, R68 ;  /* 0x0000006c8844723c */ /* 0x060fe80000041844 */
[C---:B------:R-:W-:Y:S02]  /*7670*/  FMUL.FTZ R82, R3.reuse, R82 ;  /* 0x0000005203527220 */ /* 0x040fe40000410000 */
[C---:B------:R-:W-:Y:S02]  /*7680*/  FMUL.FTZ R83, R3.reuse, R83 ;  /* 0x0000005303537220 */ /* 0x040fe40000410000 */
[C---:B------:R-:W-:Y:S01]  /*7690*/  HMMA.16816.F32.BF16 R72, R136.reuse, R110, R72 ;  /* 0x0000006e8848723c */ /* 0x040fe20000041848 */
[----:B------:R-:W5:Y:S01]  /*76a0*/  LDSM.16.MT88.4 R108, [R135+0x4100] ;  /* 0x00410000876c783b */ /* 0x000f620000004200 */
[----:B------:R-:W3:Y:S02]  /*76b0*/  MUFU.EX2 R159, R159 ;  /* 0x0000009f009f7308 */ /* 0x000ee40000000800 */
[C---:B------:R-:W-:Y:S02]  /*76c0*/  FMUL.FTZ R84, R132.reuse, R84 ;  /* 0x0000005484547220 */ /* 0x040fe40000410000 */
[C---:B------:R-:W-:Y:S02]  /*76d0*/  FMUL.FTZ R85, R132.reuse, R85 ;  /* 0x0000005584557220 */ /* 0x040fe40000410000 */
[C---:B------:R-:W-:Y:S01]  /*76e0*/  FMUL.FTZ R86, R3.reuse, R86 ;  /* 0x0000005603567220 */ /* 0x040fe20000410000 */
[C---:B-1----:R-:W-:Y:S03]  /*76f0*/  HMMA.16816.F32.BF16 R76, R136.reuse, R100, R76 ;  /* 0x00000064884c723c */ /* 0x042fe6000004184c */
[C---:B------:R-:W-:Y:S01]  /*7700*/  FMUL.FTZ R87, R3.reuse, R87 ;  /* 0x0000005703577220 */ /* 0x040fe20000410000 */
[----:B------:R-:W-:Y:S01]  /*7710*/  MUFU.EX2 R157, R157 ;  /* 0x0000009d009d7308 */ /* 0x000fe20000000800 */
[C---:B------:R-:W-:Y:S02]  /*7720*/  FMUL.FTZ R88, R132.reuse, R88 ;  /* 0x0000005884587220 */ /* 0x040fe40000410000 */
[----:B------:R-:W-:Y:S01]  /*7730*/  FMUL.FTZ R89, R132, R89 ;  /* 0x0000005984597220 */ /* 0x000fe20000410000 */
[C---:B------:R-:W-:Y:S04]  /*7740*/  HMMA.16816.F32.BF16 R80, R136.reuse, R102, R80 ;  /* 0x000000668850723c */ /* 0x040fe80000041850 */
[C---:B------:R-:W-:Y:S01]  /*7750*/  FMUL.FTZ R90, R3.reuse, R90 ;  /* 0x0000005a035a7220 */ /* 0x040fe20000410000 */
[----:B------:R-:W-:Y:S01]  /*7760*/  F2FP.BF16.PACK_AB R100, R164, R161 ;  /* 0x000000a1a464723e */ /* 0x000fe200000010ff */
[C---:B------:R-:W-:Y:S01]  /*7770*/  FMUL.FTZ R91, R3.reuse, R91 ;  /* 0x0000005b035b7220 */ /* 0x040fe20000410000 */
[----:B------:R-:W-:Y:S01]  /*7780*/  F2FP.BF16.PACK_AB R102, R166, R163 ;  /* 0x000000a3a666723e */ /* 0x000fe200000010ff */
[C---:B--2---:R-:W-:Y:S01]  /*7790*/  HMMA.16816.F32.BF16 R84, R136.reuse, R104, R84 ;  /* 0x000000688854723c */ /* 0x044fe20000041854 */
[----:B------:R-:W-:Y:S03]  /*77a0*/  MUFU.EX2 R162, R162 ;  /* 0x000000a200a27308 */ /* 0x000fe60000000800 */
[----:B------:R-:W-:Y:S01]  /*77b0*/  FMUL.FTZ R92, R132, R92 ;  /* 0x0000005c845c7220 */ /* 0x000fe20000410000 */
[----:B----4-:R-:W-:Y:S01]  /*77c0*/  F2FP.BF16.PACK_AB R101, R168, R165 ;  /* 0x000000a5a865723e */ /* 0x010fe200000010ff */
[----:B------:R-:W-:Y:S01]  /*77d0*/  FMUL.FTZ R93, R132, R93 ;  /* 0x0000005d845d7220 */ /* 0x000fe20000410000 */
[----:B------:R-:W-:Y:S01]  /*77e0*/  F2FP.BF16.PACK_AB R103, R170, R167 ;  /* 0x000000a7aa67723e */ /* 0x000fe200000010ff */
[C---:B------:R-:W-:Y:S01]  /*77f0*/  HMMA.16816.F32.BF16 R88, R136.reuse, R106, R88 ;  /* 0x0000006a8858723c */ /* 0x040fe20000041858 */
[----:B------:R-:W1:Y:S02]  /*7800*/  LDSM.16.MT88.4 R104, [R135+0x900] ;  /* 0x000900008768783b */ /* 0x000e640000004200 */
[----:B------:R-:W-:Y:S01]  /*7810*/  MUFU.EX2 R158, R158 ;  /* 0x0000009e009e7308 */ /* 0x000fe20000000800 */
[C---:B------:R-:W-:Y:S02]  /*7820*/  FMUL.FTZ R94, R3.reuse, R94 ;  /* 0x0000005e035e7220 */ /* 0x040fe40000410000 */
[C---:B------:R-:W-:Y:S02]  /*7830*/  FMUL.FTZ R95, R3.reuse, R95 ;  /* 0x0000005f035f7220 */ /* 0x040fe40000410000 */
[C---:B------:R-:W-:Y:S04]  /*7840*/  FMUL.FTZ R96, R132.reuse, R96 ;  /* 0x0000006084607220 */ /* 0x040fe80000410000 */
[C---:B------:R-:W-:Y:S01]  /*7850*/  FMUL.FTZ R97, R132.reuse, R97 ;  /* 0x0000006184617220 */ /* 0x040fe20000410000 */
[C---:B-----5:R-:W-:Y:S01]  /*7860*/  HMMA.16816.F32.BF16 R92, R136.reuse, R108, R92 ;  /* 0x0000006c885c723c */ /* 0x060fe2000004185c */
[----:B------:R-:W2:Y:S02]  /*7870*/  MUFU.EX2 R177, R177 ;  /* 0x000000b100b17308 */ /* 0x000ea40000000800 */
[C---:B------:R-:W-:Y:S02]  /*7880*/  FMUL.FTZ R98, R3.reuse, R98 ;  /* 0x0000006203627220 */ /* 0x040fe40000410000 */
[C---:B------:R-:W-:Y:S02]  /*7890*/  FMUL.FTZ R99, R3.reuse, R99 ;  /* 0x0000006303637220 */ /* 0x040fe40000410000 */
[----:B------:R-:W-:Y:S02]  /*78a0*/  FFMA.FTZ R155, R3, R218, R155 ;  /* 0x000000da039b7223 */ /* 0x000fe4000001009b */
[----:B------:R-:W-:Y:S02]  /*78b0*/  FFMA.FTZ R153, R132, R217, R153 ;  /* 0x000000d984997223 */ /* 0x000fe40000010099 */
[----:B------:R-:W4:Y:S01]  /*78c0*/  MUFU.EX2 R156, R156 ;  /* 0x0000009c009c7308 */ /* 0x000f220000000800 */
[----:B------:R-:W-:Y:S01]  /*78d0*/  HMMA.16816.F32.BF16 R96, R136, R110, R96 ;  /* 0x0000006e8860723c */ /* 0x000fe20000041860 */
[----:B------:R-:W5:Y:S02]  /*78e0*/  LDSM.16.MT88.4 R108, [R135+0x2900] ;  /* 0x00290000876c783b */ /* 0x000f640000004200 */
[----:B------:R-:W-:Y:S01]  /*78f0*/  MOV R132, R2 ;  /* 0x0000000200847202 */ /* 0x000fe20000000f00 */
[----:B------:R-:W-:Y:S02]  /*7900*/  FADD.FTZ R150, R150, R153 ;  /* 0x0000009996967221 */ /* 0x000fe40000010000 */
[----:B------:R-:W-:Y:S02]  /*7910*/  FADD.FTZ R154, R154, R155 ;  /* 0x0000009b9a9a7221 */ /* 0x000fe40000010000 */
[C---:B------:R-:W-:Y:S01]  /*7920*/  HMMA.16816.F32.BF16 R4, R100.reuse, R112, R4 ;  /* 0x000000706404723c */ /* 0x040fe20000041804 */
[----:B------:R-:W-:Y:S04]  /*7930*/  LDSM.16.MT88.4 R136, [R184+UR4+0x3100] ;  /* 0x00310004b888783b */ /* 0x000fe80008004200 */
        /* <DEDUP_REMOVED lines=10> */
[----:B------:R-:W-:Y:S03]  /*79e0*/  LDSM.16.MT88.4 R116, [R184+UR4+0x4900] ;  /* 0x00490004b874783b */ /* 0x000fe60008004200 */
        /* <DEDUP_REMOVED lines=9> */
[C---:B-1----:R-:W-:Y:S08]  /*7a80*/  HMMA.16816.F32.BF16 R28, R100.reuse, R104, R28 ;  /* 0x00000068641c723c */ /* 0x042ff0000004181c */
[C---:B------:R-:W-:Y:S01]  /*7a90*/  HMMA.16816.F32.BF16 R32, R100.reuse, R106, R32 ;  /* 0x0000006a6420723c */ /* 0x040fe20000041820 */
[----:B------:R-:W1:Y:S07]  /*7aa0*/  LDSM.16.MT88.4 R104, [R185+UR4+0x4900] ;  /* 0x00490004b968783b */ /* 0x000e6e0008004200 */
        /* <DEDUP_REMOVED lines=9> */
[C---:B-----5:R-:W-:Y:S08]  /*7b40*/  HMMA.16816.F32.BF16 R60, R100.reuse, R108, R60 ;  /* 0x0000006c643c723c */ /* 0x060ff0000004183c */
[C---:B------:R-:W-:Y:S01]  /*7b50*/  HMMA.16816.F32.BF16 R64, R100.reuse, R110, R64 ;  /* 0x0000006e6440723c */ /* 0x040fe20000041840 */
[----:B------:R-:W5:Y:S07]  /*7b60*/  LDSM.16.MT88.4 R108, [R135+0x4900] ;  /* 0x00490000876c783b */ /* 0x000f6e0000004200 */
[C---:B-1----:R-:W-:Y:S08]  /*7b70*/  HMMA.16816.F32.BF16 R68, R100.reuse, R104, R68 ;  /* 0x000000686444723c */ /* 0x042ff00000041844 */
[C---:B------:R-:W-:Y:S01]  /*7b80*/  HMMA.16816.F32.BF16 R72, R100.reuse, R106, R72 ;  /* 0x0000006a6448723c */ /* 0x040fe20000041848 */
[----:B------:R-:W1:Y:S07]  /*7b90*/  LDSM.16.MT88.4 R104, [R185+UR4+0x1100] ;  /* 0x00110004b968783b */ /* 0x000e6e0008004200 */
[C---:B------:R-:W-:Y:S08]  /*7ba0*/  HMMA.16816.F32.BF16 R76, R100.reuse, R112, R76 ;  /* 0x00000070644c723c */ /* 0x040ff0000004184c */
[C---:B------:R-:W-:Y:S01]  /*7bb0*/  HMMA.16816.F32.BF16 R80, R100.reuse, R114, R80 ;  /* 0x000000726450723c */ /* 0x040fe20000041850 */
[----:B------:R-:W1:Y:S07]  /*7bc0*/  LDSM.16.MT88.4 R112, [R133+0x1100] ;  /* 0x001100008570783b */ /* 0x000e6e0000004200 */
[C---:B------:R-:W-:Y:S08]  /*7bd0*/  HMMA.16816.F32.BF16 R84, R100.reuse, R116, R84 ;  /* 0x000000746454723c */ /* 0x040ff00000041854 */
[C---:B------:R-:W-:Y:S01]  /*7be0*/  HMMA.16816.F32.BF16 R88, R100.reuse, R118, R88 ;  /* 0x000000766458723c */ /* 0x040fe20000041858 */
[----:B------:R-:W2:Y:S07]  /*7bf0*/  LDSM.16.MT88.4 R116, [R135+0x1100] ;  /* 0x001100008774783b */ /* 0x000eae0000004200 */
[C---:B-----5:R-:W-:Y:S08]  /*7c00*/  HMMA.16816.F32.BF16 R92, R100.reuse, R108, R92 ;  /* 0x0000006c645c723c */ /* 0x060ff0000004185c */
[----:B------:R-:W-:Y:S01]  /*7c10*/  HMMA.16816.F32.BF16 R96, R100, R110, R96 ;  /* 0x0000006e6460723c */ /* 0x000fe20000041860 */
[----:B------:R-:W5:Y:S06]  /*7c20*/  LDSM.16.MT88.4 R108, [R135+0x3100] ;  /* 0x00310000876c783b */ /* 0x000f6c0000004200 */
[----:B---3--:R-:W-:Y:S01]  /*7c30*/  F2FP.BF16.PACK_AB R100, R180, R175 ;  /* 0x000000afb464723e */ /* 0x008fe200000010ff */
        /* <DEDUP_REMOVED lines=8> */
[C---:B-1----:R-:W-:Y:S03]  /*7cc0*/  HMMA.16816.F32.BF16 R4, R100.reuse, R104, R4 ;  /* 0x000000686404723c */ /* 0x042fe60000041804 */
[----:B------:R-:W-:Y:S02]  /*7cd0*/  FADD.FTZ R173, R173, R176 ;  /* 0x000000b0adad7221 */ /* 0x000fe40000010000 */
[----:B------:R-:W-:Y:S02]  /*7ce0*/  FADD.FTZ R171, R182, R171 ;  /* 0x000000abb6ab7221 */ /* 0x000fe40000010000 */
[----:B------:R-:W-:Y:S01]  /*7cf0*/  FADD.FTZ R173, R172, R173 ;  /* 0x000000adacad7221 */ /* 0x000fe20000010000 */
[C---:B------:R-:W-:Y:S01]  /*7d00*/  HMMA.16816.F32.BF16 R8, R100.reuse, R106, R8 ;  /* 0x0000006a6408723c */ /* 0x040fe20000041808 */
[----:B------:R-:W1:Y:S07]  /*7d10*/  LDSM.16.MT88.4 R104, [R185+UR4+0x5100] ;  /* 0x00510004b968783b */ /* 0x000e6e0008004200 */
[C---:B------:R-:W-:Y:S08]  /*7d20*/  HMMA.16816.F32.BF16 R12, R100.reuse, R112, R12 ;  /* 0x00000070640c723c */ /* 0x040ff0000004180c */
[C---:B------:R-:W-:Y:S01]  /*7d30*/  HMMA.16816.F32.BF16 R16, R100.reuse, R114, R16 ;  /* 0x000000726410723c */ /* 0x040fe20000041810 */
[----:B------:R-:W3:Y:S07]  /*7d40*/  LDSM.16.MT88.4 R112, [R133+0x5100] ;  /* 0x005100008570783b */ /* 0x000eee0000004200 */
[C---:B------:R-:W-:Y:S08]  /*7d50*/  HMMA.16816.F32.BF16 R20, R100.reuse, R120, R20 ;  /* 0x000000786414723c */ /* 0x040ff00000041814 */
[C---:B------:R-:W-:Y:S01]  /*7d60*/  HMMA.16816.F32.BF16 R24, R100.reuse, R122, R24 ;  /* 0x0000007a6418723c */ /* 0x040fe20000041818 */
[----:B------:R-:W-:Y:S07]  /*7d70*/  LDSM.16.MT88.4 R120, [R135+0x1900] ;  /* 0x001900008778783b */ /* 0x000fee0000004200 */
[C---:B--2---:R-:W-:Y:S08]  /*7d80*/  HMMA.16816.F32.BF16 R28, R100.reuse, R116, R28 ;  /* 0x00000074641c723c */ /* 0x044ff0000004181c */
[C---:B------:R-:W-:Y:S01]  /*7d90*/  HMMA.16816.F32.BF16 R32, R100.reuse, R118, R32 ;  /* 0x000000766420723c */ /* 0x040fe20000041820 */
[----:B------:R-:W2:Y:S07]  /*7da0*/  LDSM.16.MT88.4 R116, [R184+UR4+0x5100] ;  /* 0x00510004b874783b */ /* 0x000eae0008004200 */
[C---:B------:R-:W-:Y:S08]  /*7db0*/  HMMA.16816.F32.BF16 R36, R100.reuse, R124, R36 ;  /* 0x0000007c6424723c */ /* 0x040ff00000041824 */
[C---:B------:R-:W-:Y:S01]  /*7dc0*/  HMMA.16816.F32.BF16 R40, R100.reuse, R126, R40 ;  /* 0x0000007e6428723c */ /* 0x040fe20000041828 */
[----:B------:R-:W-:Y:S07]  /*7dd0*/  LDSM.16.MT88.4 R124, [R185+UR4+0x1900] ;  /* 0x00190004b97c783b */ /* 0x000fee0008004200 */
        /* <DEDUP_REMOVED lines=8> */
[C---:B-----5:R-:W-:Y:S04]  /*7e60*/  HMMA.16816.F32.BF16 R60, R100.reuse, R108, R60 ;  /* 0x0000006c643c723c */ /* 0x060fe8000004183c */
[----:B----4-:R-:W-:Y:S01]  /*7e70*/  F2FP.BF16.PACK_AB R139, R179, R156 ;  /* 0x0000009cb38b723e */ /* 0x010fe200000010ff */
[----:B------:R-:W-:Y:S02]  /*7e80*/  FADD.FTZ R158, R158, R173 ;  /* 0x000000ad9e9e7221 */ /* 0x000fe40000010000 */
[----:B------:R-:W-:Y:S01]  /*7e90*/  FADD.FTZ R160, R159, R160 ;  /* 0x000000a09fa07221 */ /* 0x000fe20000010000 */
[C---:B------:R-:W-:Y:S01]  /*7ea0*/  HMMA.16816.F32.BF16 R64, R100.reuse, R110, R64 ;  /* 0x0000006e6440723c */ /* 0x040fe20000041840 */
[----:B------:R-:W4:Y:S03]  /*7eb0*/  LDSM.16.MT88.4 R108, [R135+0x5100] ;  /* 0x00510000876c783b */ /* 0x000f260000004200 */
[----:B------:R-:W-:Y:S02]  /*7ec0*/  FADD.FTZ R177, R177, R158 ;  /* 0x0000009eb1b17221 */ /* 0x000fe40000010000 */
[----:B------:R-:W-:Y:S02]  /*7ed0*/  FADD.FTZ R157, R157, R160 ;  /* 0x000000a09d9d7221 */ /* 0x000fe40000010000 */
[C---:B-1----:R-:W-:Y:S04]  /*7ee0*/  HMMA.16816.F32.BF16 R68, R100.reuse, R104, R68 ;  /* 0x000000686444723c */ /* 0x042fe80000041844 */
[----:B------:R-:W-:Y:S02]  /*7ef0*/  FADD.FTZ R156, R156, R177 ;  /* 0x000000b19c9c7221 */ /* 0x000fe40000010000 */
[----:B------:R-:W-:Y:S02]  /*7f00*/  FADD.FTZ R217, R162, R157 ;  /* 0x0000009da2d97221 */ /* 0x000fe40000010000 */
[C---:B------:R-:W-:Y:S01]  /*7f10*/  HMMA.16816.F32.BF16 R72, R100.reuse, R106, R72 ;  /* 0x0000006a6448723c */ /* 0x040fe20000041848 */
[----:B------:R-:W1:Y:S03]  /*7f20*/  LDSM.16.MT88.4 R104, [R133+0x1900] ;  /* 0x001900008568783b */ /* 0x000e660000004200 */
[----:B------:R-:W-:Y:S04]  /*7f30*/  FADD.FTZ R218, R179, R156 ;  /* 0x0000009cb3da7221 */ /* 0x000fe80000010000 */
[C---:B---3--:R-:W-:Y:S08]  /*7f40*/  HMMA.16816.F32.BF16 R76, R100.reuse, R112, R76 ;  /* 0x00000070644c723c */ /* 0x048ff0000004184c */
[C---:B------:R-:W-:Y:S01]  /*7f50*/  HMMA.16816.F32.BF16 R80, R100.reuse, R114, R80 ;  /* 0x000000726450723c */ /* 0x040fe20000041850 */
[----:B------:R-:W3:Y:S07]  /*7f60*/  LDSM.16.MT88.4 R112, [R184+UR4+0x1900] ;  /* 0x00190004b870783b */ /* 0x000eee0008004200 */
[C---:B--2---:R-:W-:Y:S08]  /*7f70*/  HMMA.16816.F32.BF16 R84, R100.reuse, R116, R84 ;  /* 0x000000746454723c */ /* 0x044ff00000041854 */
[C---:B------:R-:W-:Y:S08]  /*7f80*/  HMMA.16816.F32.BF16 R88, R100.reuse, R118, R88 ;  /* 0x000000766458723c */ /* 0x040ff00000041858 */
[C---:B----4-:R-:W-:Y:S08]  /*7f90*/  HMMA.16816.F32.BF16 R92, R100.reuse, R108, R92 ;  /* 0x0000006c645c723c */ /* 0x050ff0000004185c */
[----:B------:R-:W-:Y:S08]  /*7fa0*/  HMMA.16816.F32.BF16 R96, R100, R110, R96 ;  /* 0x0000006e6460723c */ /* 0x000ff00000041860 */
[C---:B------:R-:W-:Y:S01]  /*7fb0*/  HMMA.16816.F32.BF16 R128, R136.reuse, R124, R4 ;  /* 0x0000007c8880723c */ /* 0x040fe20000041804 */
[----:B------:R-:W2:Y:S07]  /*7fc0*/  LDSM.16.MT88.4 R4, [R184+UR4+0x3900] ;  /* 0x00390004b804783b */ /* 0x000eae0008004200 */
[C---:B------:R-:W-:Y:S01]  /*7fd0*/  HMMA.16816.F32.BF16 R124, R136.reuse, R126, R8 ;  /* 0x0000007e887c723c */ /* 0x040fe20000041808 */
[----:B------:R-:W4:Y:S07]  /*7fe0*/  LDSM.16.MT88.4 R8, [R135+0x3900] ;  /* 0x003900008708783b */ /* 0x000f2e0000004200 */
[C---:B-1----:R-:W-:Y:S07]  /*7ff0*/  HMMA.16816.F32.BF16 R100, R136.reuse, R104, R12 ;  /* 0x000000688864723c */ /* 0x042fee000004180c */
[----:B------:R-:W-:Y:S01]  /*8000*/  IADD3 R13, R219, -0x2, RZ ;  /* 0xfffffffedb0d7810 */ /* 0x000fe20007ffe0ff */
[C---:B------:R-:W-:Y:S03]  /*8010*/  HMMA.16816.F32.BF16 R104, R136.reuse, R106, R16 ;  /* 0x0000006a8868723c */ /* 0x040fe60000041810 */
[C---:B------:R-:W-:Y:S05]  /*8020*/  ISETP.GE.AND P0, PT, R13.reuse, R194, PT ;  /* 0x000000c20d00720c */ /* 0x040fea0003f06270 */
[C---:B---3--:R-:W-:Y:S08]  /*8030*/  HMMA.16816.F32.BF16 R108, R136.reuse, R112, R20 ;  /* 0x00000070886c723c */ /* 0x048ff00000041814 */
[C---:B------:R-:W-:Y:S04]  /*8040*/  HMMA.16816.F32.BF16 R112, R136.reuse, R114, R24 ;  /* 0x000000728870723c */ /* 0x040fe80000041818 */
[----:B------:R-:W-:Y:S01]  /*8050*/  @P0 SHF.R.S32.HI R16, RZ, 0x1f, R13 ;  /* 0x0000001fff100819 */ /* 0x000fe2000001140d */
[C---:B------:R-:W-:Y:S03]  /*8060*/  @P0 IMAD.WIDE.U32 R18, R13.reuse, c[0x0][0x1e0], RZ ;  /* 0x000078000d120a25 */ /* 0x040fe600078e00ff */
[C---:B------:R-:W-:Y:S04]  /*8070*/  HMMA.16816.F32.BF16 R116, R136.reuse, R120, R28 ;  /* 0x000000788874723c */ /* 0x040fe8000004181c */
[----:B------:R-:W-:Y:S01]  /*8080*/  @P0 SHF.L.U32 R24, R18, 0x6, RZ ;  /* 0x0000000612180819 */ /* 0x000fe200000006ff */
[----:B------:R-:W-:Y:S03]  /*8090*/  @P0 IMAD R16, R16, c[0x0][0x1e0], RZ ;  /* 0x0000780010100a24 */ /* 0x000fe600078e02ff */
[C---:B------:R-:W-:Y:S04]  /*80a0*/  HMMA.16816.F32.BF16 R120, R136.reuse, R122, R32 ;  /* 0x0000007a8878723c */ /* 0x040fe80000041820 */
[----:B------:R-:W-:Y:S02]  /*80b0*/  @P0 IMAD R16, R13, c[0x0][0x1e4], R16 ;  /* 0x000079000d100a24 */ /* 0x000fe400078e0210 */
[----:B------:R-:W1:Y:S02]  /*80c0*/  LDSM.16.MT88.4 R12, [R185+UR4+0x5900] ;  /* 0x00590004b90c783b */ /* 0x000e640008004200 */
[C---:B------:R-:W-:Y:S04]  /*80d0*/  HMMA.16816.F32.BF16 R36, R136.reuse, R140, R36 ;  /* 0x0000008c8824723c */ /* 0x040fe80000041824 */
[----:B------:R-:W-:Y:S02]  /*80e0*/  @P0 IADD3 R25, R19, R16, RZ ;  /* 0x0000001013190210 */ /* 0x000fe40007ffe0ff */
[----:B------:R-:W-:Y:S02]  /*80f0*/  @P0 IADD3 R16, P1, R24, R208, RZ ;  /* 0x000000d018100210 */ /* 0x000fe40007f3e0ff */
[C---:B------:R-:W-:Y:S04]  /*8100*/  HMMA.16816.F32.BF16 R40, R136.reuse, R142, R40 ;  /* 0x0000008e8828723c */ /* 0x040fe80000041828 */
[----:B------:R-:W-:Y:S04]  /*8110*/  @P0 SHF.L.U64.HI R25, R18, 0x6, R25 ;  /* 0x0000000612190819 */ /* 0x000fe80000010219 */
[C---:B------:R-:W-:Y:S08]  /*8120*/  HMMA.16816.F32.BF16 R44, R136.reuse, R144, R44 ;  /* 0x00000090882c723c */ /* 0x040ff0000004182c */
[C---:B------:R-:W-:Y:S08]  /*8130*/  HMMA.16816.F32.BF16 R48, R136.reuse, R146, R48 ;  /* 0x000000928830723c */ /* 0x040ff00000041830 */
[C---:B--2---:R-:W-:Y:S07]  /*8140*/  HMMA.16816.F32.BF16 R52, R136.reuse, R4, R52 ;  /* 0x000000048834723c */ /* 0x044fee0000041834 */
[C---:B------:R-:W-:Y:S01]  /*8150*/  @P0 IADD3.X R5, R25.reuse, R213, RZ, P1, !PT ;  /* 0x000000d519050210 */ /* 0x040fe20000ffe4ff */
[C---:B------:R-:W-:Y:S04]  /*8160*/  HMMA.16816.F32.BF16 R56, R136.reuse, R6, R56 ;  /* 0x000000068838723c */ /* 0x040fe80000041838 */
[C---:B------:R-:W-:Y:S04]  /*8170*/  @P0 LEA R20, P1, R16.reuse, c[0x0][0x1c8], 0x1 ;  /* 0x0000720010140a11 */ /* 0x040fe800078208ff */
[C---:B----4-:R-:W-:Y:S04]  /*8180*/  HMMA.16816.F32.BF16 R60, R136.reuse, R8, R60 ;  /* 0x00000008883c723c */ /* 0x050fe8000004183c */
[----:B------:R-:W-:Y:S02]  /*8190*/  @P0 LEA.HI.X R21, R16, c[0x0][0x1cc], R5, 0x1, P1 ;  /* 0x0000730010150a11 */ /* 0x000fe400008f0c05 */
[----:B------:R-:W2:Y:S01]  /*81a0*/  LDSM.16.MT88.4 R16, [R133+0x5900] ;  /* 0x005900008510783b */ /* 0x000ea20000004200 */
[----:B------:R-:W-:Y:S01]  /*81b0*/  @P0 IADD3 R4, P1, R24, R225, RZ ;  /* 0x000000e118040210 */ /* 0x000fe20007f3e0ff */
[C---:B------:R-:W-:Y:S04]  /*81c0*/  HMMA.16816.F32.BF16 R64, R136.reuse, R10, R64 ;  /* 0x0000000a8840723c */ /* 0x040fe80000041840 */
[C---:B------:R-:W-:Y:S02]  /*81d0*/  @P0 IADD3.X R5, R25.reuse, R224, RZ, P1, !PT ;  /* 0x000000e019050210 */ /* 0x040fe40000ffe4ff */
[C---:B------:R-:W-:Y:S02]  /*81e0*/  @P0 LEA R22, P1, R4.reuse, c[0x0][0x1c8], 0x1 ;  /* 0x0000720004160a11 */ /* 0x040fe400078208ff */
[C---:B-1----:R-:W-:Y:S04]  /*81f0*/  HMMA.16816.F32.BF16 R68, R136.reuse, R12, R68 ;  /* 0x0000000c8844723c */ /* 0x042fe80000041844 */
[----:B------:R-:W-:Y:S02]  /*8200*/  @P0 LEA.HI.X R23, R4, c[0x0][0x1cc], R5, 0x1, P1 ;  /* 0x0000730004170a11 */ /* 0x000fe400008f0c05 */
[----:B------:R-:W-:Y:S02]  /*8210*/  @P0 IADD3 R5, P1, R24, R223, RZ ;  /* 0x000000df18050210 */ /* 0x000fe40007f3e0ff */
[C---:B------:R-:W-:Y:S04]  /*8220*/  HMMA.16816.F32.BF16 R72, R136.reuse, R14, R72 ;  /* 0x0000000e8848723c */ /* 0x040fe80000041848 */
[----:B------:R-:W-:Y:S02]  /*8230*/  @P0 IADD3.X R4, R25, R222, RZ, P1, !PT ;  /* 0x000000de19040210 */ /* 0x000fe40000ffe4ff */
[C---:B------:R-:W-:Y:S06]  /*8240*/  @P0 LEA R26, P1, R5.reuse, c[0x0][0x1c8], 0x1 ;  /* 0x00007200051a0a11 */ /* 0x040fec00078208ff */
[----:B------:R-:W-:Y:S02]  /*8250*/  @P0 LEA.HI.X R27, R5, c[0x0][0x1cc], R4, 0x1, P1 ;  /* 0x00007300051b0a11 */ /* 0x000fe400008f0c04 */
[----:B------:R-:W1:Y:S01]  /*8260*/  LDSM.16.MT88.4 R4, [R184+UR4+0x5900] ;  /* 0x00590004b804783b */ /* 0x000e620008004200 */
[----:B------:R-:W-:Y:S04]  /*8270*/  @P0 IADD3 R24, P1, R201, R24, RZ ;  /* 0x00000018c9180210 */ /* 0x000fe80007f3e0ff */
[----:B------:R-:W-:Y:S02]  /*8280*/  @P0 IADD3.X R25, R200, R25, RZ, P1, !PT ;  /* 0x00000019c8190210 */ /* 0x000fe40000ffe4ff */
[----:B------:R-:W-:Y:S01]  /*8290*/  @P0 IADD3 R8, P1, R24, R208, RZ ;  /* 0x000000d018080210 */ /* 0x000fe20007f3e0ff */
[C---:B--2---:R-:W-:Y:S03]  /*82a0*/  HMMA.16816.F32.BF16 R76, R136.reuse, R16, R76 ;  /* 0x00000010884c723c */ /* 0x044fe6000004184c */
[C---:B------:R-:W-:Y:S02]  /*82b0*/  @P0 IADD3.X R9, R25.reuse, R213, RZ, P1, !PT ;  /* 0x000000d519090210 */ /* 0x040fe40000ffe4ff */
[C---:B------:R-:W-:Y:S03]  /*82c0*/  @P0 LEA R12, P1, R8.reuse, c[0x0][0x1c8], 0x1 ;  /* 0x00007200080c0a11 */ /* 0x040fe600078208ff */
[C---:B------:R-:W-:Y:S04]  /*82d0*/  HMMA.16816.F32.BF16 R80, R136.reuse, R18, R80 ;  /* 0x000000128850723c */ /* 0x040fe80000041850 */
[----:B------:R-:W-:Y:S02]  /*82e0*/  @P0 LEA.HI.X R13, R8, c[0x0][0x1cc], R9, 0x1, P1 ;  /* 0x00007300080d0a11 */ /* 0x000fe400008f0c09 */
[----:B------:R-:W2:Y:S01]  /*82f0*/  LDSM.16.MT88.4 R8, [R135+0x5900] ;  /* 0x005900008708783b */ /* 0x000ea20000004200 */
[----:B------:R-:W-:Y:S01]  /*8300*/  @P0 IADD3 R3, P1, R24, R225, RZ ;  /* 0x000000e118030210 */ /* 0x000fe20007f3e0ff */
[----:B------:R-:W-:Y:S04]  /*8310*/  @P0 IMAD R18, R216, 0x3000, R202 ;  /* 0x00003000d8120824 */ /* 0x000fe800078e02ca */
[----:B------:R-:W-:Y:S02]  /*8320*/  @P0 IADD3.X R16, R25, R224, RZ, P1, !PT ;  /* 0x000000e019100210 */ /* 0x000fe40000ffe4ff */
[C---:B------:R-:W-:Y:S04]  /*8330*/  @P0 LEA R14, P1, R3.reuse, c[0x0][0x1c8], 0x1 ;  /* 0x00007200030e0a11 */ /* 0x040fe800078208ff */
[----:B------:R-:W-:Y:S02]  /*8340*/  @P0 LEA.HI.X R15, R3, c[0x0][0x1cc], R16, 0x1, P1 ;  /* 0x00007300030f0a11 */ /* 0x000fe400008f0c10 */
[----:B------:R-:W-:Y:S02]  /*8350*/  @P0 SHF.L.U32 R3, R18, 0x1, RZ ;  /* 0x0000000112030819 */ /* 0x000fe400000006ff */
[----:B------:R-:W-:Y:S01]  /*8360*/  @P0 IADD3 R24, P1, R24, R223, RZ ;  /* 0x000000df18180210 */ /* 0x000fe20007f3e0ff */
[C---:B-1----:R-:W-:Y:S02]  /*8370*/  HMMA.16816.F32.BF16 R84, R136.reuse, R4, R84 ;  /* 0x000000048854723c */ /* 0x042fe40000041854 */
[----:B------:R-:W-:Y:S01]  /*8380*/  @!PT LDS RZ, [RZ] ;  /* 0x00000000fffff984 */ /* 0x000fe20000000800 */
[----:B------:R-:W-:Y:S01]  /*8390*/  @!PT LDS RZ, [RZ] ;  /* 0x00000000fffff984 */ /* 0x000fe20000000800 */
[----:B------:R-:W-:Y:S01]  /*83a0*/  @!PT LDS RZ, [RZ] ;  /* 0x00000000fffff984 */ /* 0x000fe20000000800 */
[----:B------:R1:W-:Y:S01]  /*83b0*/  @P0 LDGSTS.E.BYPASS.LTC128B.128 [R3+0xc100], [R20.64], !P5 ;  /* 0x0c10000014030fae */ /* 0x0003e2000e901d48 */
[----:B------:R-:W-:Y:S02]  /*83c0*/  @P0 IADD3.X R25, R25, R222, RZ, P1, !PT ;  /* 0x000000de19190210 */ /* 0x000fe40000ffe4ff */
[C---:B------:R-:W-:Y:S03]  /*83d0*/  @P0 LEA R16, P1, R24.reuse, c[0x0][0x1c8], 0x1 ;  /* 0x0000720018100a11 */ /* 0x040fe600078208ff */
[C---:B------:R-:W-:Y:S02]  /*83e0*/  HMMA.16816.F32.BF16 R88, R136.reuse, R6, R88 ;  /* 0x000000068858723c */ /* 0x040fe40000041858 */
[----:B------:R1:W-:Y:S02]  /*83f0*/  @P0 LDGSTS.E.BYPASS.LTC128B.128 [R3+0xe100], [R22.64], !P4 ;  /* 0x0e10000016030fae */ /* 0x0003e4000e101d48 */
[----:B------:R-:W-:Y:S06]  /*8400*/  @P0 LEA.HI.X R17, R24, c[0x0][0x1cc], R25, 0x1, P1 ;  /* 0x0000730018110a11 */ /* 0x000fec00008f0c19 */
[----:B------:R1:W-:Y:S01]  /*8410*/  @P0 LDGSTS.E.BYPASS.LTC128B.128 [R3+0x10100], [R26.64], !P6 ;  /* 0x101000001a030fae */ /* 0x0003e2000f101d48 */
[C---:B--2---:R-:W-:Y:S07]  /*8420*/  HMMA.16816.F32.BF16 R92, R136.reuse, R8, R92 ;  /* 0x00000008885c723c */ /* 0x044fee000004185c */
[----:B------:R1:W-:Y:S01]  /*8430*/  @P0 LDGSTS.E.BYPASS.LTC128B.128 [R3+0xd100], [R12.64], !P5 ;  /* 0x0d1000000c030fae */ /* 0x0003e2000e901d48 */
[----:B------:R-:W-:Y:S07]  /*8440*/  HMMA.16816.F32.BF16 R96, R136, R10, R96 ;  /* 0x0000000a8860723c */ /* 0x000fee0000041860 */
[----:B------:R1:W-:Y:S08]  /*8450*/  @P0 LDGSTS.E.BYPASS.LTC128B.128 [R3+0xf100], [R14.64], !P4 ;  /* 0x0f1000000e030fae */ /* 0x0003f0000e101d48 */
[----:B------:R1:W-:Y:S01]  /*8460*/  @P0 LDGSTS.E.BYPASS.LTC128B.128 [R3+0x11100], [R16.64], !P6 ;  /* 0x1110000010030fae */ /* 0x0003e2000f101d48 */
[C---:B------:R-:W-:Y:S02]  /*8470*/  ISETP.GT.AND P0, PT, R219.reuse, R230, PT ;  /* 0x000000e6db00720c */ /* 0x040fe40003f04270 */
[----:B------:R-:W-:Y:S05]  /*8480*/  IADD3 R219, R219, -0x1, RZ ;  /* 0xffffffffdbdb7810 */ /* 0x000fea0007ffe0ff */
[----:B------:R-:W0:Y:S01]  /*8490*/  LDGDEPBAR ;  /* 0x00000000000079af */ /* 0x000e220000000000 */
[----:B-1----:R-:W-:Y:S05]  /*84a0*/  MOV R3, R0 ;  /* 0x0000000000037202 */ /* 0x002fea0000000f00 */
[----:B------:R-:W-:-:S05]  /*84b0*/  @P0 BRA `(.L_x_890) ;  /* 0xffffcb6000000947 */ /* 0x000fca000383ffff */
.L_x_881:
[----:B------:R-:W-:Y:S02]  /*84c0*/  ISETP.NE.AND P1, PT, R197, 0x1, PT ;  /* 0x00000001c500780c */ /* 0x000fe40003f25270 */
[----:B------:R-:W-:-:S02]  /*84d0*/  LEA R6, R220, 0x7f, 0x7 ;  /* 0x0000007fdc067811 */ /* 0x000fc400078e38ff */
[----:B------:R-:W-:Y:S02]  /*84e0*/  ISETP.GE.AND P0, PT, R196, 0x1, PT ;  /* 0x00000001c400780c */ /* 0x000fe40003f06270 */
[----:B------:R-:W-:-:S07]  /*84f0*/  IADD3 R3, R195, 0x1, -R204 ;  /* 0x00000001c3037810 */ /* 0x000fce0007ffe8cc */
[----:B------:R-:W-:-:S05]  /*8500*/  @P1 IMAD.HI.U32 R4, R6, c[0x0][0x2c8], RZ ;  /* 0x0000b20006041a27 */ /* 0x000fca00078e00ff */
[----:B------:R-:W-:-:S05]  /*8510*/  @P1 SHF.R.U32.HI R6, RZ, c[0x0][0x2cc], R4 ;  /* 0x0000b300ff061a19 */ /* 0x000fca0000011604 */
[----:B------:R-:W-:-:S05]  /*8520*/  IMAD.IADD R5, R3, 0x1, R6 ;  /* 0x0000000103057824 */ /* 0x000fca00078e0206 */
[----:B------:R-:W-:Y:S01]  /*8530*/  IADD3 R4, R5, -c[0x0][0x324], RZ ;  /* 0x8000c90005047a10 */ /* 0x000fe20007ffe0ff */
[----:B------:R-:W-:Y:S05]  /*8540*/  @!P0 BRA `(.L_x_891) ;  /* 0x000000f000008947 */ /* 0x000fea0003800000 */
        /* <DEDUP_REMOVED lines=9> */
.L_x_892:
[----:B------:R-:W-:-:S04]  /*85e0*/  MOV R3, c[0x0][0x32c] ;  /* 0x0000cb0000037a02 */ /* 0x000fc80000000f00 */
[----:B------:R-:W-:-:S13]  /*85f0*/  ISETP.NE.AND P0, PT, R3, 0x1, PT ;  /* 0x000000010300780c */ /* 0x000fda0003f05270 */
[----:B------:R-:W-:-:S05]  /*8600*/  @P0 IMAD.HI.U32 R3, R5, c[0x0][0x330], RZ ;  /* 0x0000cc0005030a27 */ /* 0x000fca00078e00ff */
[----:B------:R-:W-:-:S05]  /*8610*/  @P0 SHF.R.U32.HI R5, RZ, c[0x0][0x334], R3 ;  /* 0x0000cd00ff050a19 */ /* 0x000fca0000011603 */
.L_x_893:
[----:B------:R-:W-:-:S05]  /*8620*/  IMAD R5, R5, c[0x0][0x32c], RZ ;  /* 0x0000cb0005057a24 */ /* 0x000fca00078e02ff */
[----:B------:R-:W-:-:S04]  /*8630*/  IMNMX R4, R4, R5, !PT ;  /* 0x0000000504047217 */ /* 0x000fc80007800200 */
.L_x_891:
[----:B------:R-:W-:-:S04]  /*8640*/  IADD3 R4, R4, 0x3f, RZ ;  /* 0x0000003f04047810 */ /* 0x000fc80007ffe0ff */
[----:B------:R-:W-:-:S04]  /*8650*/  SHF.R.S32.HI R3, RZ, 0x1f, R4 ;  /* 0x0000001fff037819 */ /* 0x000fc80000011404 */
[----:B------:R-:W-:-:S04]  /*8660*/  LEA.HI R3, R3, R4, RZ, 0x6 ;  /* 0x0000000403037211 */ /* 0x000fc800078f30ff */
[----:B------:R-:W-:-:S04]  /*8670*/  SHF.R.S32.HI R3, RZ, 0x6, R3 ;  /* 0x00000006ff037819 */ /* 0x000fc80000011403 */
[----:B------:R-:W-:-:S04]  /*8680*/  IMNMX R220, R194, R3, !PT ;  /* 0x00000003c2dc7217 */ /* 0x000fc80007800200 */
[----:B------:R-:W-:-:S13]  /*8690*/  ISETP.GE.AND P0, PT, R219, R220, PT ;  /* 0x000000dcdb00720c */ /* 0x000fda0003f06270 */
[----:B------:R-:W-:Y:S05]  /*86a0*/  @!P0 BRA `(.L_x_894) ;  /* 0x00002b0000008947 */ /* 0x000fea0003800000 */
[----:B------:R-:W-:Y:S01]  /*86b0*/  IMAD.MOV.U32 R191, RZ, RZ, 0x20 ;  /* 0x00000020ffbf7424 */ /* 0x000fe200078e00ff */
[----:B------:R-:W-:Y:S01]  /*86c0*/  LOP3.LUT P0, RZ, R193, 0x2, RZ, 0xc0, !PT ;  /* 0x00000002c1ff7812 */ /* 0x000fe2000780c0ff */
[----:B------:R-:W-:Y:S01]  /*86d0*/  IMAD.MOV.U32 R3, RZ, RZ, R0 ;  /* 0x000000ffff037224 */ /* 0x000fe200078e0000 */
[C---:B------:R-:W-:Y:S01]  /*86e0*/  IADD3 R183, P1, R206.reuse, 0x40, RZ ;  /* 0x00000040ceb77810 */ /* 0x040fe20007f3e0ff */
[----:B------:R-:W-:Y:S01]  /*86f0*/  IMAD.MOV.U32 R221, RZ, RZ, R219 ;  /* 0x000000ffffdd7224 */ /* 0x000fe200078e00db */
[----:B------:R-:W-:Y:S02]  /*8700*/  SEL R191, R191, 0xffffffe0, !P0 ;  /* 0xffffffe0bfbf7807 */ /* 0x000fe40004000000 */
[----:B------:R-:W-:Y:S01]  /*8710*/  IADD3 R181, P0, R206, 0x80, RZ ;  /* 0x00000080ceb57810 */ /* 0x000fe20007f1e0ff */
[--C-:B------:R-:W-:Y:S01]  /*8720*/  IMAD.X R182, RZ, RZ, R211.reuse, P1 ;  /* 0x000000ffffb67224 */ /* 0x100fe200008e06d3 */
[C---:B------:R-:W-:Y:S02]  /*8730*/  IADD3 R179, P1, R208.reuse, 0x40, RZ ;  /* 0x00000040d0b37810 */ /* 0x040fe40007f3e0ff */
[----:B------:R-:W-:Y:S01]  /*8740*/  MOV R133, R2 ;  /* 0x0000000200857202 */ /* 0x000fe20000000f00 */
[----:B------:R-:W-:Y:S01]  /*8750*/  IMAD.X R180, RZ, RZ, R211, P0 ;  /* 0x000000ffffb47224 */ /* 0x000fe200000e06d3 */
[----:B------:R-:W-:Y:S01]  /*8760*/  IADD3 R177, P0, R208, 0x80, RZ ;  /* 0x00000080d0b17810 */ /* 0x000fe20007f1e0ff */
[----:B------:R-:W-:-:S03]  /*8770*/  IMAD.X R178, RZ, RZ, R213, P1 ;  /* 0x000000ffffb27224 */ /* 0x000fc600008e06d5 */
[----:B------:R-:W-:Y:S02]  /*8780*/  IADD3.X R176, RZ, R213, RZ, P0, !PT ;  /* 0x000000d5ffb07210 */ /* 0x000fe400007fe4ff */
.L_x_895:
[----:B------:R-:W-:Y:S04]  /*8790*/  DEPBAR.LE SB0, 0x2 ;  /* 0x000080800000791a */ /* 0x000fe80000000000 */
[----:B------:R-:W-:Y:S01]  /*87a0*/  BAR.SYNC.DEFER_BLOCKING 0x0 ;  /* 0x0000000000007b1d */ /* 0x000fe20000010000 */
[----:B------:R-:W-:Y:S01]  /*87b0*/  UIMAD UR4, UR5, 0x6000, URZ ;  /* 0x00006000050478a4 */ /* 0x000fe2000f8e023f */
[----:B------:R-:W-:Y:S01]  /*87c0*/  ISETP.GE.AND P0, PT, R194, R221, PT ;  /* 0x000000ddc200720c */ /* 0x000fe20003f06270 */
[----:B------:R-:W-:Y:S01]  /*87d0*/  UIADD3 UR7, UR5, 0x1, URZ ;  /* 0x0000000105077890 */ /* 0x000fe2000fffe03f */
[----:B------:R-:W-:Y:S01]  /*87e0*/  IADD3 R219, R221, -0x1, RZ ;  /* 0xffffffffdddb7810 */ /* 0x000fe20007ffe0ff */
[----:B------:R-:W-:Y:S04]  /*87f0*/  UISETP.GE.AND UP0, UPT, UR5, 0x1, UPT ;  /* 0x000000010500788c */ /* 0x000fe8000bf06270 */
[----:B------:R-:W-:Y:S06]  /*8800*/  USEL UR5, UR7, URZ, !UP0 ;  /* 0x0000003f07057287 */ /* 0x000fec000c000000 */
[----:B------:R-:W-:Y:S01]  /*8810*/  @!P0 SHF.R.S32.HI R153, RZ, 0x1f, R219 ;  /* 0x0000001fff998819 */ /* 0x000fe200000114db */
[----:B------:R-:W-:Y:S04]  /*8820*/  @!P0 IMAD.WIDE.U32 R4, R219, c[0x0][0x208], RZ ;  /* 0x00008200db048a25 */ /* 0x000fe800078e00ff */
[----:B------:R-:W-:Y:S01]  /*8830*/  @!P0 IMAD R153, R153, c[0x0][0x208], RZ ;  /* 0x0000820099998a24 */ /* 0x000fe200078e02ff */
[----:B------:R-:W-:Y:S01]  /*8840*/  @!P0 SHF.L.U32 R0, R4, 0x6, RZ ;  /* 0x0000000604008819 */ /* 0x000fe200000006ff */
[----:B------:R-:W-:Y:S01]  /*8850*/  @!P0 IMAD R171, R216, 0x6000, R215 ;  /* 0x00006000d8ab8824 */ /* 0x000fe200078e02d7 */
[----:B------:R-:W-:Y:S01]  /*8860*/  LDSM.16.M88.4 R32, [R192] ;  /* 0x00000000c020783b */ /* 0x000fe20000000200 */
[----:B------:R-:W-:Y:S05]  /*8870*/  @!P0 IMAD R153, R219, c[0x0][0x20c], R153 ;  /* 0x00008300db998a24 */ /* 0x000fea00078e0299 */
[----:B------:R-:W-:Y:S02]  /*8880*/  @!P0 IADD3 R153, R5, R153, RZ ;  /* 0x0000009905998210 */ /* 0x000fe40007ffe0ff */
[----:B------:R-:W1:Y:S01]  /*8890*/  LDSM.16.M88.4 R8, [R190+UR4+0xc100] ;  /* 0x00c10004be08783b */ /* 0x000e620008000200 */
[----:B------:R-:W-:Y:S02]  /*88a0*/  @!P0 IADD3 R5, P1, R0, R206, RZ ;  /* 0x000000ce00058210 */ /* 0x000fe40007f3e0ff */
[----:B------:R-:W-:Y:S04]  /*88b0*/  @!P0 SHF.L.U64.HI R153, R4, 0x6, R153 ;  /* 0x0000000604998819 */ /* 0x000fe80000010299 */
[----:B------:R-:W-:Y:S01]  /*88c0*/  @!P0 IADD3.X R2, R153, R211, RZ, P1, !PT ;  /* 0x000000d399028210 */ /* 0x000fe20000ffe4ff */
[----:B------:R-:W2:Y:S01]  /*88d0*/  LDSM.16.M88.4 R16, [R190+UR4+0xc900] ;  /* 0x00c90004be10783b */ /* 0x000ea20008000200 */
[C---:B------:R-:W-:Y:S04]  /*88e0*/  @!P0 LEA R160, P1, R5.reuse, c[0x0][0x1f8], 0x1 ;  /* 0x00007e0005a08a11 */ /* 0x040fe800078208ff */
[----:B------:R-:W-:Y:S02]  /*88f0*/  @!P0 LEA.HI.X R161, R5, c[0x0][0x1fc], R2, 0x1, P1 ;  /* 0x00007f0005a18a11 */ /* 0x000fe400008f0c02 */
[----:B------:R-:W-:Y:S01]  /*8900*/  IADD3 R2, R190, UR4, RZ ;  /* 0x00000004be027c10 */ /* 0x000fe2000fffe0ff */
[----:B------:R-:W3:Y:S01]  /*8910*/  LDSM.16.M88.4 R24, [R190+UR4+0xd100] ;  /* 0x00d10004be18783b */ /* 0x000ee20008000200 */
[----:B------:R-:W-:Y:S02]  /*8920*/  @!P0 IADD3 R12, P1, R0, R183, RZ ;  /* 0x000000b7000c8210 */ /* 0x000fe40007f3e0ff */
[----:B------:R-:W-:Y:S02]  /*8930*/  IADD3 R135, R191, R2, RZ ;  /* 0x00000002bf877210 */ /* 0x000fe40007ffe0ff */
[C---:B------:R-:W-:Y:S02]  /*8940*/  @!P0 IADD3.X R13, R153.reuse, R182, RZ, P1, !PT ;  /* 0x000000b6990d8210 */ /* 0x040fe40000ffe4ff */
[----:B------:R-:W-:Y:S01]  /*8950*/  IADD3 R172, R134, R135, RZ ;  /* 0x0000008786ac7210 */ /* 0x000fe20007ffe0ff */
[----:B------:R-:W4:Y:S01]  /*8960*/  LDSM.16.M88.4 R136, [R190+UR4+0xd900] ;  /* 0x00d90004be88783b */ /* 0x000f220008000200 */
[C---:B------:R-:W-:Y:S04]  /*8970*/  @!P0 LEA R164, P1, R12.reuse, c[0x0][0x1f8], 0x1 ;  /* 0x00007e000ca48a11 */ /* 0x040fe800078208ff */
[----:B------:R-:W-:Y:S02]  /*8980*/  @!P0 LEA.HI.X R165, R12, c[0x0][0x1fc], R13, 0x1, P1 ;  /* 0x00007f000ca58a11 */ /* 0x000fe400008f0c0d */
[----:B------:R-:W-:Y:S01]  /*8990*/  @!P0 IADD3 R21, P1, R0, R181, RZ ;  /* 0x000000b500158210 */ /* 0x000fe20007f3e0ff */
[----:B------:R-:W-:Y:S03]  /*89a0*/  LDSM.16.M88.4 R140, [R188] ;  /* 0x00000000bc8c783b */ /* 0x000fe60000000200 */
[----:B------:R-:W-:Y:S02]  /*89b0*/  @!P0 IADD3.X R20, R153, R180, RZ, P1, !PT ;  /* 0x000000b499148210 */ /* 0x000fe40000ffe4ff */
[C---:B------:R-:W-:Y:S01]  /*89c0*/  @!P0 LEA R166, P1, R21.reuse, c[0x0][0x1f8], 0x1 ;  /* 0x00007e0015a68a11 */ /* 0x040fe200078208ff */
[C---:B-1----:R-:W-:Y:S02]  /*89d0*/  HMMA.16816.F32.BF16 R4, R32.reuse, R8, RZ ;  /* 0x000000082004723c */ /* 0x042fe400000418ff */
[----:B------:R-:W1:Y:S01]  /*89e0*/  LDSM.16.M88.4 R144, [R135+0xc100] ;  /* 0x00c100008790783b */ /* 0x000e620000000200 */
[----:B------:R-:W-:Y:S02]  /*89f0*/  @!P0 LEA.HI.X R167, R21, c[0x0][0x1fc], R20, 0x1, P1 ;  /* 0x00007f0015a78a11 */ /* 0x000fe400008f0c14 */
[----:B------:R-:W-:Y:S03]  /*8a00*/  @!P0 IADD3 R0, P1, R199, R0, RZ ;  /* 0x00000000c7008210 */ /* 0x000fe60007f3e0ff */
[C---:B------:R-:W-:Y:S02]  /*8a10*/  HMMA.16816.F32.BF16 R8, R32.reuse, R10, RZ ;  /* 0x0000000a2008723c */ /* 0x040fe400000418ff */
[----:B------:R-:W5:Y:S02]  /*8a20*/  LDSM.16.M88.4 R148, [R135+0xc900] ;  /* 0x00c900008794783b */ /* 0x000f640000000200 */
[----:B------:R-:W-:Y:S02]  /*8a30*/  @!P0 IADD3.X R153, R198, R153, RZ, P1, !PT ;  /* 0x00000099c6998210 */ /* 0x000fe40000ffe4ff */
[----:B------:R-:W-:Y:S02]  /*8a40*/  @!P0 IADD3 R28, P1, R0, R206, RZ ;  /* 0x000000ce001c8210 */ /* 0x000fe40007f3e0ff */
[C---:B--2---:R-:W-:Y:S04]  /*8a50*/  HMMA.16816.F32.BF16 R12, R32.reuse, R16, RZ ;  /* 0x00000010200c723c */ /* 0x044fe800000418ff */
[C---:B------:R-:W-:Y:S02]  /*8a60*/  @!P0 IADD3.X R29, R153.reuse, R211, RZ, P1, !PT ;  /* 0x000000d3991d8210 */ /* 0x040fe40000ffe4ff */
[C---:B------:R-:W-:Y:S02]  /*8a70*/  @!P0 LEA R168, P1, R28.reuse, c[0x0][0x1f8], 0x1 ;  /* 0x00007e001ca88a11 */ /* 0x040fe400078208ff */
[C---:B------:R-:W-:Y:S04]  /*8a80*/  HMMA.16816.F32.BF16 R16, R32.reuse, R18, RZ ;  /* 0x000000122010723c */ /* 0x040fe800000418ff */
[----:B------:R-:W-:Y:S02]  /*8a90*/  @!P0 LEA.HI.X R169, R28, c[0x0][0x1fc], R29, 0x1, P1 ;  /* 0x00007f001ca98a11 */ /* 0x000fe400008f0c1d */
[C---:B------:R-:W-:Y:S02]  /*8aa0*/  @!P0 IADD3 R155, P1, R0.reuse, R183, RZ ;  /* 0x000000b7009b8210 */ /* 0x040fe40007f3e0ff */
[C---:B---3--:R-:W-:Y:S04]  /*8ab0*/  HMMA.16816.F32.BF16 R20, R32.reuse, R24, RZ ;  /* 0x000000182014723c */ /* 0x048fe800000418ff */
[----:B------:R-:W-:Y:S02]  /*8ac0*/  @!P0 IADD3.X R132, R153, R182, RZ, P1, !PT ;  /* 0x000000b699848210 */ /* 0x000fe40000ffe4ff */
[C---:B------:R-:W-:Y:S02]  /*8ad0*/  @!P0 LEA R174, P1, R155.reuse, c[0x0][0x1f8], 0x1 ;  /* 0x00007e009bae8a11 */ /* 0x040fe400078208ff */
[C---:B------:R-:W-:Y:S04]  /*8ae0*/  HMMA.16816.F32.BF16 R24, R32.reuse, R26, RZ ;  /* 0x0000001a2018723c */ /* 0x040fe800000418ff */
[----:B------:R-:W-:Y:S02]  /*8af0*/  @!P0 LEA.HI.X R175, R155, c[0x0][0x1fc], R132, 0x1, P1 ;  /* 0x00007f009baf8a11 */ /* 0x000fe400008f0c84 */
[----:B------:R-:W-:Y:S02]  /*8b00*/  @!P0 IADD3 R0, P1, R0, R181, RZ ;  /* 0x000000b500008210 */ /* 0x000fe40007f3e0ff */
[C---:B----4-:R-:W-:Y:S04]  /*8b10*/  HMMA.16816.F32.BF16 R28, R32.reuse, R136, RZ ;  /* 0x00000088201c723c */ /* 0x050fe800000418ff */
[----:B------:R-:W-:Y:S02]  /*8b20*/  @!P0 IADD3.X R153, R153, R180, RZ, P1, !PT ;  /* 0x000000b499998210 */ /* 0x000fe40000ffe4ff */
[C---:B------:R-:W-:Y:S02]  /*8b30*/  @!P0 LEA R222, P1, R0.reuse, c[0x0][0x1f8], 0x1 ;  /* 0x00007e0000de8a11 */ /* 0x040fe400078208ff */
[----:B------:R-:W-:Y:S01]  /*8b40*/  HMMA.16816.F32.BF16 R32, R32, R138, RZ ;  /* 0x0000008a2020723c */ /* 0x000fe200000418ff */
[----:B------:R-:W2:Y:S03]  /*8b50*/  LDSM.16.M88.4 R136, [R135+0xd100] ;  /* 0x00d100008788783b */ /* 0x000ea60000000200 */
[----:B------:R-:W-:Y:S02]  /*8b60*/  @!P0 LEA.HI.X R223, R0, c[0x0][0x1fc], R153, 0x1, P1 ;  /* 0x00007f0000df8a11 */ /* 0x000fe400008f0c99 */
[-C--:B------:R-:W-:Y:S02]  /*8b70*/  IADD3 R0, R134, R2.reuse, RZ ;  /* 0x0000000286007210 */ /* 0x080fe40007ffe0ff */
[C---:B-1----:R-:W-:Y:S01]  /*8b80*/  HMMA.16816.F32.BF16 R4, R140.reuse, R144, R4 ;  /* 0x000000908c04723c */ /* 0x042fe20000041804 */
[----:B------:R-:W1:Y:S04]  /*8b90*/  LDSM.16.M88.4 R152, [R135+0xd900] ;  /* 0x00d900008798783b */ /* 0x000e680000000200 */
[----:B------:R-:W-:Y:S03]  /*8ba0*/  IADD3 R2, R191, R2, R134 ;  /* 0x00000002bf027210 */ /* 0x000fe60007ffe086 */
[C---:B------:R-:W-:Y:S01]  /*8bb0*/  HMMA.16816.F32.BF16 R8, R140.reuse, R146, R8 ;  /* 0x000000928c08723c */ /* 0x040fe20000041808 */
[----:B------:R-:W-:Y:S01]  /*8bc0*/  @!PT LDS RZ, [RZ] ;  /* 0x00000000fffff984 */ /* 0x000fe20000000800 */
[----:B------:R-:W-:Y:S01]  /*8bd0*/  @!PT LDS RZ, [RZ] ;  /* 0x00000000fffff984 */ /* 0x000fe20000000800 */
[----:B------:R-:W-:Y:S01]  /*8be0*/  @!PT LDS RZ, [RZ] ;  /* 0x00000000fffff984 */ /* 0x000fe20000000800 */
[----:B------:R3:W-:Y:S07]  /*8bf0*/  @!P0 LDGSTS.E.BYPASS.LTC128B.128 [R171], [R160.64], !P5 ;  /* 0x00000000a0ab8fae */ /* 0x0007ee000e901d48 */
        /* <DEDUP_REMOVED lines=9> */
[----:B------:R2:W-:Y:S07]  /*8c90*/  @!P0 LDGSTS.E.BYPASS.LTC128B.128 [R171+0x5000], [R222.64], !P6 ;  /* 0x05000000deab8fae */ /* 0x0005ee000f101d48 */
[----:B------:R-:W-:Y:S01]  /*8ca0*/  HMMA.16816.F32.BF16 R32, R140, R154, R32 ;  /* 0x0000009a8c20723c */ /* 0x000fe20000041820 */
[----:B------:R-:W-:Y:S08]  /*8cb0*/  LDSM.16.M88.4 R144, [R187] ;  /* 0x00000000bb90783b */ /* 0x000ff00000000200 */
[----:B------:R-:W1:Y:S08]  /*8cc0*/  LDSM.16.M88.4 R156, [R0+0xc100] ;  /* 0x00c10000009c783b */ /* 0x000e700000000200 */
[----:B---3--:R-:W3:Y:S08]  /*8cd0*/  LDSM.16.M88.4 R160, [R0+0xc900] ;  /* 0x00c9000000a0783b */ /* 0x008ef00000000200 */
[----:B------:R-:W5:Y:S08]  /*8ce0*/  LDSM.16.M88.4 R148, [R0+0xd100] ;  /* 0x00d100000094783b */ /* 0x000f700000000200 */
[----:B------:R-:W0:Y:S08]  /*8cf0*/  LDGDEPBAR ;  /* 0x00000000000079af */ /* 0x000e300000000000 */
[----:B----4-:R-:W4:Y:S01]  /*8d00*/  LDSM.16.M88.4 R164, [R0+0xd900] ;  /* 0x00d9000000a4783b */ /* 0x010f220000000200 */
[C---:B-1----:R-:W-:Y:S07]  /*8d10*/  HMMA.16816.F32.BF16 R4, R144.reuse, R156, R4 ;  /* 0x0000009c9004723c */ /* 0x042fee0000041804 */
[----:B------:R-:W-:Y:S01]  /*8d20*/  LDSM.16.M88.4 R136, [R186] ;  /* 0x00000000ba88783b */ /* 0x000fe20000000200 */
[C---:B------:R-:W-:Y:S07]  /*8d30*/  HMMA.16816.F32.BF16 R8, R144.reuse, R158, R8 ;  /* 0x0000009e9008723c */ /* 0x040fee0000041808 */
[----:B--2---:R-:W1:Y:S01]  /*8d40*/  LDSM.16.M88.4 R168, [R172+0xc100] ;  /* 0x00c10000aca8783b */ /* 0x004e620000000200 */
[C---:B---3--:R-:W-:Y:S07]  /*8d50*/  HMMA.16816.F32.BF16 R12, R144.reuse, R160, R12 ;  /* 0x000000a0900c723c */ /* 0x048fee000004180c */
[----:B------:R-:W2:Y:S01]  /*8d60*/  LDSM.16.M88.4 R140, [R172+0xc900] ;  /* 0x00c90000ac8c783b */ /* 0x000ea20000000200 */
[C---:B------:R-:W-:Y:S07]  /*8d70*/  HMMA.16816.F32.BF16 R16, R144.reuse, R162, R16 ;  /* 0x000000a29010723c */ /* 0x040fee0000041810 */
[----:B------:R-:W3:Y:S01]  /*8d80*/  LDSM.16.M88.4 R152, [R172+0xd100] ;  /* 0x00d10000ac98783b */ /* 0x000ee20000000200 */
[C---:B-----5:R-:W-:Y:S07]  /*8d90*/  HMMA.16816.F32.BF16 R20, R144.reuse, R148, R20 ;  /* 0x000000949014723c */ /* 0x060fee0000041814 */
[----:B------:R-:W5:Y:S01]  /*8da0*/  LDSM.16.M88.4 R156, [R172+0xd900] ;  /* 0x00d90000ac9c783b */ /* 0x000f620000000200 */
[C---:B------:R-:W-:Y:S07]  /*8db0*/  HMMA.16816.F32.BF16 R24, R144.reuse, R150, R24 ;  /* 0x000000969018723c */ /* 0x040fee0000041818 */
[----:B------:R-:W-:Y:S01]  /*8dc0*/  LDSM.16.M88.4 R148, [R190+UR4+0xe100] ;  /* 0x00e10004be94783b */ /* 0x000fe20008000200 */
[C---:B----4-:R-:W-:Y:S07]  /*8dd0*/  HMMA.16816.F32.BF16 R28, R144.reuse, R164, R28 ;  /* 0x000000a4901c723c */ /* 0x050fee000004181c */
[----:B------:R-:W-:Y:S01]  /*8de0*/  LDSM.16.M88.4 R160, [R190+UR4+0xe900] ;  /* 0x00e90004bea0783b */ /* 0x000fe20008000200 */
[----:B------:R-:W-:Y:S07]  /*8df0*/  HMMA.16816.F32.BF16 R32, R144, R166, R32 ;  /* 0x000000a69020723c */ /* 0x000fee0000041820 */
[----:B------:R-:W4:Y:S01]  /*8e00*/  LDSM.16.M88.4 R144, [R192+0x4000] ;  /* 0x00400000c090783b */ /* 0x000f220000000200 */
[C---:B-1----:R-:W-:Y:S07]  /*8e10*/  HMMA.16816.F32.BF16 R4, R136.reuse, R168, R4 ;  /* 0x000000a88804723c */ /* 0x042fee0000041804 */
[----:B------:R-:W-:Y:S01]  /*8e20*/  LDSM.16.M88.4 R164, [R188+0x4000] ;  /* 0x00400000bca4783b */ /* 0x000fe20000000200 */
[C---:B------:R-:W-:Y:S07]  /*8e30*/  HMMA.16816.F32.BF16 R8, R136.reuse, R170, R8 ;  /* 0x000000aa8808723c */ /* 0x040fee0000041808 */
[----:B------:R-:W-:Y:S01]  /*8e40*/  LDSM.16.M88.4 R168, [R135+0xe100] ;  /* 0x00e1000087a8783b */ /* 0x000fe20000000200 */
[C---:B--2---:R-:W-:Y:S08]  /*8e50*/  HMMA.16816.F32.BF16 R12, R136.reuse, R140, R12 ;  /* 0x0000008c880c723c */ /* 0x044ff0000004180c */
[C---:B------:R-:W-:Y:S01]  /*8e60*/  HMMA.16816.F32.BF16 R16, R136.reuse, R142, R16 ;  /* 0x0000008e8810723c */ /* 0x040fe20000041810 */
[----:B------:R-:W1:Y:S07]  /*8e70*/  LDSM.16.M88.4 R140, [R190+UR4+0xf100] ;  /* 0x00f10004be8c783b */ /* 0x000e6e0008000200 */
[C---:B---3--:R-:W-:Y:S08]  /*8e80*/  HMMA.16816.F32.BF16 R20, R136.reuse, R152, R20 ;  /* 0x000000988814723c */ /* 0x048ff00000041814 */
[C---:B------:R-:W-:Y:S01]  /*8e90*/  HMMA.16816.F32.BF16 R24, R136.reuse, R154, R24 ;  /* 0x0000009a8818723c */ /* 0x040fe20000041818 */
[----:B------:R-:W2:Y:S07]  /*8ea0*/  LDSM.16.M88.4 R152, [R190+UR4+0xf900] ;  /* 0x00f90004be98783b */ /* 0x000eae0008000200 */
[C---:B-----5:R-:W-:Y:S08]  /*8eb0*/  HMMA.16816.F32.BF16 R28, R136.reuse, R156, R28 ;  /* 0x0000009c881c723c */ /* 0x060ff0000004181c */
        /* <DEDUP_REMOVED lines=76> */
[C---:B------:R-:W-:Y:S08]  /*9380*/  HMMA.16816.F32.BF16 R24, R144.reuse, R150, R24 ;  /* 0x000000969018723c */ /* 0x040ff00000041818 */
[C---:B------:R-:W-:Y:S08]  /*9390*/  HMMA.16816.F32.BF16 R28, R144.reuse, R152, R28 ;  /* 0x00000098901c723c */ /* 0x040ff0000004181c */
[----:B------:R-:W-:Y:S01]  /*93a0*/  HMMA.16816.F32.BF16 R32, R144, R154, R32 ;  /* 0x0000009a9020723c */ /* 0x000fe20000041820 */
[----:B------:R-:W3:Y:S07]  /*93b0*/  LDSM.16.M88.4 R144, [R2+0x10900] ;  /* 0x010900000290783b */ /* 0x000eee0000000200 */
[C---:B-----5:R-:W-:Y:S08]  /*93c0*/  HMMA.16816.F32.BF16 R4, R160.reuse, R164, R4 ;  /* 0x000000a4a004723c */ /* 0x060ff00000041804 */
[C---:B------:R-:W-:Y:S08]  /*93d0*/  HMMA.16816.F32.BF16 R8, R160.reuse, R166, R8 ;  /* 0x000000a6a008723c */ /* 0x040ff00000041808 */
[C---:B----4-:R-:W-:Y:S08]  /*93e0*/  HMMA.16816.F32.BF16 R12, R160.reuse, R140, R12 ;  /* 0x0000008ca00c723c */ /* 0x050ff0000004180c */
[C---:B------:R-:W-:Y:S01]  /*93f0*/  HMMA.16816.F32.BF16 R16, R160.reuse, R142, R16 ;  /* 0x0000008ea010723c */ /* 0x040fe20000041810 */
[----:B------:R-:W4:Y:S07]  /*9400*/  LDSM.16.M88.4 R140, [R2+0x11100] ;  /* 0x01110000028c783b */ /* 0x000f2e0000000200 */
[C---:B-1----:R-:W-:Y:S08]  /*9410*/  HMMA.16816.F32.BF16 R20, R160.reuse, R156, R20 ;  /* 0x0000009ca014723c */ /* 0x042ff00000041814 */
[C---:B------:R-:W-:Y:S08]  /*9420*/  HMMA.16816.F32.BF16 R24, R160.reuse, R158, R24 ;  /* 0x0000009ea018723c */ /* 0x040ff00000041818 */
[C---:B--2---:R-:W-:Y:S08]  /*9430*/  HMMA.16816.F32.BF16 R28, R160.reuse, R136, R28 ;  /* 0x00000088a01c723c */ /* 0x044ff0000004181c */
[----:B------:R-:W-:Y:S01]  /*9440*/  HMMA.16816.F32.BF16 R32, R160, R138, R32 ;  /* 0x0000008aa020723c */ /* 0x000fe20000041820 */
[----:B------:R1:W2:Y:S01]  /*9450*/  LDSM.16.M88.4 R136, [R2+0x11900] ;  /* 0x011900000288783b */ /* 0x0002a20000000200 */
[----:B------:R-:W-:Y:S06]  /*9460*/  DEPBAR.LE SB0, 0x2 ;  /* 0x000080800000791a */ /* 0x000fec0000000000 */
[C---:B------:R-:W-:Y:S01]  /*9470*/  HMMA.16816.F32.BF16 R4, R168.reuse, R172, R4 ;  /* 0x000000aca804723c */ /* 0x040fe20000041804 */
[----:B------:R-:W-:Y:S07]  /*9480*/  BAR.SYNC.DEFER_BLOCKING 0x0 ;  /* 0x0000000000007b1d */ /* 0x000fee0000010000 */
[C---:B------:R-:W-:Y:S08]  /*9490*/  HMMA.16816.F32.BF16 R8, R168.reuse, R174, R8 ;  /* 0x000000aea808723c */ /* 0x040ff00000041808 */
[C---:B---3--:R-:W-:Y:S08]  /*94a0*/  HMMA.16816.F32.BF16 R12, R168.reuse, R144, R12 ;  /* 0x00000090a80c723c */ /* 0x048ff0000004180c */
[C---:B------:R-:W-:Y:S01]  /*94b0*/  HMMA.16816.F32.BF16 R16, R168.reuse, R146, R16 ;  /* 0x00000092a810723c */ /* 0x040fe20000041810 */
[----:B------:R-:W-:Y:S03]  /*94c0*/  LDSM.16.MT88.4 R148, [R185+UR4+0x2900] ;  /* 0x00290004b994783b */ /* 0x000fe60008004200 */
[----:B------:R-:W-:Y:S02]  /*94d0*/  FMNMX.FTZ R0, R4, R133, !PT ;  /* 0x0000008504007209 */ /* 0x000fe40007810000 */
[----:B------:R-:W-:Y:S02]  /*94e0*/  FMNMX.FTZ R132, R6, R3, !PT ;  /* 0x0000000306847209 */ /* 0x000fe40007810000 */
[C---:B----4-:R-:W-:Y:S04]  /*94f0*/  HMMA.16816.F32.BF16 R20, R168.reuse, R140, R20 ;  /* 0x0000008ca814723c */ /* 0x050fe80000041814 */
[----:B------:R-:W-:Y:S03]  /*9500*/  FMNMX.FTZ R135, R5, R0, !PT ;  /* 0x0000000005877209 */ /* 0x000fe60007810000 */
[----:B------:R-:W-:Y:S01]  /*9510*/  FMNMX.FTZ R141, R7, R132, !PT ;  /* 0x00000084078d7209 */ /* 0x000fe20007810000 */
[C---:B------:R-:W-:Y:S04]  /*9520*/  HMMA.16816.F32.BF16 R24, R168.reuse, R142, R24 ;  /* 0x0000008ea818723c */ /* 0x040fe80000041818 */
[----:B------:R-:W-:Y:S02]  /*9530*/  FMNMX.FTZ R0, R8, R135, !PT ;  /* 0x0000008708007209 */ /* 0x000fe40007810000 */
[----:B-1----:R-:W-:Y:S02]  /*9540*/  FMNMX.FTZ R2, R10, R141, !PT ;  /* 0x0000008d0a027209 */ /* 0x002fe40007810000 */
        /* <DEDUP_REMOVED lines=34> */
[----:B-1----:R-:W-:Y:S07]  /*9770*/  FMNMX.FTZ R2, R137, R2, !PT ;  /* 0x0000000289027209 */ /* 0x002fee0007810000 */
[----:B------:R-:W1:Y:S01]  /*9780*/  LDSM.16.MT88.4 R136, [R185+UR4+0x100] ;  /* 0x00010004b988783b */ /* 0x000e620008004200 */
[C---:B------:R-:W-:Y:S02]  /*9790*/  FADD.FTZ R133, -R2.reuse, R133 ;  /* 0x0000008502857221 */ /* 0x040fe40000010100 */
[----:B------:R-:W-:Y:S01]  /*97a0*/  FMUL.FTZ R165, R2, c[0x0][0x2d0] ;  /* 0x0000b40002a57a20 */ /* 0x000fe20000410000 */
[----:B--2---:R-:W-:Y:S01]  /*97b0*/  FMNMX.FTZ R0, R135, R0, !PT ;  /* 0x0000000087007209 */ /* 0x004fe20007810000 */
[----:B------:R-:W-:Y:S02]  /*97c0*/  FMUL.FTZ R132, R133, c[0x0][0x2d0] ;  /* 0x0000b40085847a20 */ /* 0x000fe40000410000 */
[----:B------:R-:W-:Y:S02]  /*97d0*/  FFMA.FTZ R157, R8, c[0x0][0x2d0], -R165 ;  /* 0x0000b400089d7a23 */ /* 0x000fe400000108a5 */
[C---:B------:R-:W-:Y:S02]  /*97e0*/  FADD.FTZ R133, -R0.reuse, R3 ;  /* 0x0000000300857221 */ /* 0x040fe40000010100 */
[----:B------:R-:W-:Y:S01]  /*97f0*/  FMUL.FTZ R160, R0, c[0x0][0x2d0] ;  /* 0x0000b40000a07a20 */ /* 0x000fe20000410000 */
[----:B------:R-:W2:Y:S01]  /*9800*/  MUFU.EX2 R132, R132 ;  /* 0x0000008400847308 */ /* 0x000ea20000000800 */
[----:B------:R-:W-:Y:S02]  /*9810*/  FMUL.FTZ R3, R133, c[0x0][0x2d0] ;  /* 0x0000b40085037a20 */ /* 0x000fe40000410000 */
[--C-:B------:R-:W-:Y:S02]  /*9820*/  FFMA.FTZ R152, R9, c[0x0][0x2d0], -R165.reuse ;  /* 0x0000b40009987a23 */ /* 0x100fe400000108a5 */
[--C-:B------:R-:W-:Y:S02]  /*9830*/  FFMA.FTZ R155, R10, c[0x0][0x2d0], -R160.reuse ;  /* 0x0000b4000a9b7a23 */ /* 0x100fe400000108a0 */
[--C-:B------:R-:W-:Y:S02]  /*9840*/  FFMA.FTZ R156, R11, c[0x0][0x2d0], -R160.reuse ;  /* 0x0000b4000b9c7a23 */ /* 0x100fe400000108a0 */
[--C-:B------:R-:W-:Y:S01]  /*9850*/  FFMA.FTZ R153, R4, c[0x0][0x2d0], -R165.reuse ;  /* 0x0000b40004997a23 */ /* 0x100fe200000108a5 */
[----:B------:R-:W3:Y:S01]  /*9860*/  MUFU.EX2 R3, R3 ;  /* 0x0000000300037308 */ /* 0x000ee20000000800 */
[--C-:B------:R-:W-:Y:S01]  /*9870*/  FFMA.FTZ R154, R5, c[0x0][0x2d0], -R165.reuse ;  /* 0x0000b400059a7a23 */ /* 0x100fe200000108a5 */
[----:B------:R-:W-:Y:S01]  /*9880*/  IADD3 R4, R185, UR4, RZ ;  /* 0x00000004b9047c10 */ /* 0x000fe2000fffe0ff */
[--C-:B------:R-:W-:Y:S02]  /*9890*/  FFMA.FTZ R158, R6, c[0x0][0x2d0], -R160.reuse ;  /* 0x0000b400069e7a23 */ /* 0x100fe400000108a0 */
[--C-:B------:R-:W-:Y:S01]  /*98a0*/  FFMA.FTZ R159, R7, c[0x0][0x2d0], -R160.reuse ;  /* 0x0000b400079f7a23 */ /* 0x100fe200000108a0 */
[----:B------:R-:W-:Y:S01]  /*98b0*/  IADD3 R133, R189, R4, RZ ;  /* 0x00000004bd857210 */ /* 0x000fe20007ffe0ff */
[--C-:B------:R-:W-:Y:S02]  /*98c0*/  FFMA.FTZ R163, R16, c[0x0][0x2d0], -R165.reuse ;  /* 0x0000b40010a37a23 */ /* 0x100fe400000108a5 */
[--C-:B------:R-:W-:Y:S01]  /*98d0*/  FFMA.FTZ R164, R17, c[0x0][0x2d0], -R165.reuse ;  /* 0x0000b40011a47a23 */ /* 0x100fe200000108a5 */
[----:B------:R-:W-:Y:S01]  /*98e0*/  MUFU.EX2 R153, R153 ;  /* 0x0000009900997308 */ /* 0x000fe20000000800 */
[----:B------:R-:W4:Y:S01]  /*98f0*/  LDSM.16.MT88.4 R140, [R133+0x100] ;  /* 0x00010000858c783b */ /* 0x000f220000004200 */
[--C-:B------:R-:W-:Y:S02]  /*9900*/  FFMA.FTZ R168, R18, c[0x0][0x2d0], -R160.reuse ;  /* 0x0000b40012a87a23 */ /* 0x100fe400000108a0 */
[C---:B--2---:R-:W-:Y:S02]  /*9910*/  FMUL.FTZ R4, R132.reuse, R128 ;  /* 0x0000008084047220 */ /* 0x044fe40000410000 */
[C---:B------:R-:W-:Y:S02]  /*9920*/  FMUL.FTZ R5, R132.reuse, R129 ;  /* 0x0000008184057220 */ /* 0x040fe40000410000 */
[C---:B------:R-:W-:Y:S02]  /*9930*/  FMUL.FTZ R8, R132.reuse, R124 ;  /* 0x0000007c84087220 */ /* 0x040fe40000410000 */
[----:B------:R-:W2:Y:S01]  /*9940*/  MUFU.EX2 R154, R154 ;  /* 0x0000009a009a7308 */ /* 0x000ea20000000800 */
[C---:B------:R-:W-:Y:S02]  /*9950*/  FMUL.FTZ R9, R132.reuse, R125 ;  /* 0x0000007d84097220 */ /* 0x040fe40000410000 */
[C---:B------:R-:W-:Y:S02]  /*9960*/  FMUL.FTZ R100, R132.reuse, R100 ;  /* 0x0000006484647220 */ /* 0x040fe40000410000 */
[C---:B---3--:R-:W-:Y:S02]  /*9970*/  FMUL.FTZ R6, R3.reuse, R130 ;  /* 0x0000008203067220 */ /* 0x048fe40000410000 */
[C---:B------:R-:W-:Y:S02]  /*9980*/  FMUL.FTZ R7, R3.reuse, R131 ;  /* 0x0000008303077220 */ /* 0x040fe40000410000 */
[C---:B------:R-:W-:Y:S01]  /*9990*/  FMUL.FTZ R10, R3.reuse, R126 ;  /* 0x0000007e030a7220 */ /* 0x040fe20000410000 */
[----:B------:R-:W-:Y:S01]  /*99a0*/  MUFU.EX2 R157, R157 ;  /* 0x0000009d009d7308 */ /* 0x000fe20000000800 */
[C---:B------:R-:W-:Y:S02]  /*99b0*/  FMUL.FTZ R11, R3.reuse, R127 ;  /* 0x0000007f030b7220 */ /* 0x040fe40000410000 */
[----:B------:R-:W3:Y:S01]  /*99c0*/  LDSM.16.MT88.4 R124, [R184+UR4+0x100] ;  /* 0x00010004b87c783b */ /* 0x000ee20008004200 */
        /* <DEDUP_REMOVED lines=37> */
[----:B------:R-:W-:Y:S01]  /*9c20*/  LDSM.16.MT88.4 R16, [R133+0x900] ;  /* 0x000900008510783b */ /* 0x000fe20000004200 */
[--C-:B------:R-:W-:Y:S02]  /*9c30*/  FFMA.FTZ R170, R22, c[0x0][0x2d0], -R160.reuse ;  /* 0x0000b40016aa7a23 */ /* 0x100fe400000108a0 */
[--C-:B------:R-:W-:Y:S02]  /*9c40*/  FFMA.FTZ R171, R23, c[0x0][0x2d0], -R160.reuse ;  /* 0x0000b40017ab7a23 */ /* 0x100fe400000108a0 */
[--C-:B------:R-:W-:Y:S02]  /*9c50*/  FFMA.FTZ R172, R26, c[0x0][0x2d0], -R160.reuse ;  /* 0x0000b4001aac7a23 */ /* 0x100fe400000108a0 */
[--C-:B------:R-:W-:Y:S02]  /*9c60*/  FFMA.FTZ R173, R27, c[0x0][0x2d0], -R160.reuse ;  /* 0x0000b4001bad7a23 */ /* 0x100fe400000108a0 */
[C---:B------:R-:W-:Y:S01]  /*9c70*/  FMUL.FTZ R40, R132.reuse, R40 ;  /* 0x0000002884287220 */ /* 0x040fe20000410000 */
[----:B------:R-:W2:Y:S01]  /*9c80*/  MUFU.EX2 R164, R164 ;  /* 0x000000a400a47308 */ /* 0x000ea20000000800 */
[----:B------:R-:W-:Y:S01]  /*9c90*/  FMUL.FTZ R41, R132, R41 ;  /* 0x0000002984297220 */ /* 0x000fe20000410000 */
[----:B-----5:R-:W-:Y:S01]  /*9ca0*/  F2FP.BF16.PACK_AB R131, R156, R155 ;  /* 0x0000009b9c83723e */ /* 0x020fe200000010ff */
[C---:B------:R-:W-:Y:S02]  /*9cb0*/  FMUL.FTZ R42, R3.reuse, R42 ;  /* 0x0000002a032a7220 */ /* 0x040fe40000410000 */
[----:B------:R-:W-:Y:S02]  /*9cc0*/  FMUL.FTZ R43, R3, R43 ;  /* 0x0000002b032b7220 */ /* 0x000fe40000410000 */
[C---:B------:R-:W-:Y:S02]  /*9cd0*/  FMUL.FTZ R44, R132.reuse, R44 ;  /* 0x0000002c842c7220 */ /* 0x040fe40000410000 */
        /* <DEDUP_REMOVED lines=9> */
[C---:B----4-:R-:W-:Y:S01]  /*9d70*/  HMMA.16816.F32.BF16 R100, R128.reuse, R140, R100 ;  /* 0x0000008c8064723c */ /* 0x050fe20000041864 */
[----:B------:R-:W4:Y:S03]  /*9d80*/  LDSM.16.MT88.4 R136, [R135+0x100] ;  /* 0x000100008788783b */ /* 0x000f260000004200 */
        /* <DEDUP_REMOVED lines=8> */
[C---:B---3--:R-:W-:Y:S01]  /*9e10*/  HMMA.16816.F32.BF16 R108, R128.reuse, R124, R108 ;  /* 0x0000007c806c723c */ /* 0x048fe2000004186c */
[----:B------:R-:W-:Y:S03]  /*9e20*/  LDSM.16.MT88.4 R144, [R135+0x900] ;  /* 0x000900008790783b */ /* 0x000fe60000004200 */
[C---:B------:R-:W-:Y:S02]  /*9e30*/  FMUL.FTZ R52, R132.reuse, R52 ;  /* 0x0000003484347220 */ /* 0x040fe40000410000 */
[C---:B------:R-:W-:Y:S02]  /*9e40*/  FMUL.FTZ R53, R132.reuse, R53 ;  /* 0x0000003584357220 */ /* 0x040fe40000410000 */
[C---:B------:R-:W-:Y:S01]  /*9e50*/  HMMA.16816.F32.BF16 R112, R128.reuse, R126, R112 ;  /* 0x0000007e8070723c */ /* 0x040fe20000041870 */
[----:B------:R-:W3:Y:S01]  /*9e60*/  LDSM.16.MT88.4 R124, [R133+0x2100] ;  /* 0x00210000857c783b */ /* 0x000ee20000004200 */
        /* <DEDUP_REMOVED lines=8> */
[C---:B----4-:R-:W-:Y:S03]  /*9ef0*/  HMMA.16816.F32.BF16 R116, R128.reuse, R136, R116 ;  /* 0x000000888074723c */ /* 0x050fe60000041874 */
[C---:B------:R-:W-:Y:S02]  /*9f00*/  FMUL.FTZ R60, R132.reuse, R60 ;  /* 0x0000003c843c7220 */ /* 0x040fe40000410000 */
[C---:B------:R-:W-:Y:S02]  /*9f10*/  FMUL.FTZ R61, R132.reuse, R61 ;  /* 0x0000003d843d7220 */ /* 0x040fe40000410000 */
[C---:B------:R-:W-:Y:S01]  /*9f20*/  FMUL.FTZ R62, R3.reuse, R62 ;  /* 0x0000003e033e7220 */ /* 0x040fe20000410000 */
[C---:B------:R-:W-:Y:S01]  /*9f30*/  HMMA.16816.F32.BF16 R120, R128.reuse, R138, R120 ;  /* 0x0000008a8078723c */ /* 0x040fe20000041878 */
[----:B------:R-:W4:Y:S03]  /*9f40*/  LDSM.16.MT88.4 R136, [R184+UR4+0x2100] ;  /* 0x00210004b888783b */ /* 0x000f260008004200 */
[C---:B------:R-:W-:Y:S02]  /*9f50*/  FMUL.FTZ R63, R3.reuse, R63 ;  /* 0x0000003f033f7220 */ /* 0x040fe40000410000 */
[C---:B------:R-:W-:Y:S02]  /*9f60*/  FMUL.FTZ R64, R132.reuse, R64 ;  /* 0x0000004084407220 */ /* 0x040fe40000410000 */
[C---:B-----5:R-:W-:Y:S04]  /*9f70*/  HMMA.16816.F32.BF16 R36, R128.reuse, R140, R36 ;  /* 0x0000008c8024723c */ /* 0x060fe80000041824 */
[C---:B------:R-:W-:Y:S02]  /*9f80*/  FMUL.FTZ R65, R132.reuse, R65 ;  /* 0x0000004184417220 */ /* 0x040fe40000410000 */
[C---:B------:R-:W-:Y:S02]  /*9f90*/  FMUL.FTZ R66, R3.reuse, R66 ;  /* 0x0000004203427220 */ /* 0x040fe40000410000 */
[C---:B------:R-:W-:Y:S01]  /*9fa0*/  HMMA.16816.F32.BF16 R40, R128.reuse, R142, R40 ;  /* 0x0000008e8028723c */ /* 0x040fe20000041828 */
[----:B------:R-:W5:Y:S03]  /*9fb0*/  LDSM.16.MT88.4 R140, [R135+0x2100] ;  /* 0x00210000878c783b */ /* 0x000f660000004200 */
[C---:B------:R-:W-:Y:S02]  /*9fc0*/  FMUL.FTZ R67, R3.reuse, R67 ;  /* 0x0000004303437220 */ /* 0x040fe40000410000 */
[C---:B------:R-:W-:Y:S02]  /*9fd0*/  FMUL.FTZ R68, R132.reuse, R68 ;  /* 0x0000004484447220 */ /* 0x040fe40000410000 */
[C---:B---3--:R-:W-:Y:S04]  /*9fe0*/  HMMA.16816.F32.BF16 R44, R128.reuse, R124, R44 ;  /* 0x0000007c802c723c */ /* 0x048fe8000004182c */
[C---:B------:R-:W-:Y:S02]  /*9ff0*/  FMUL.FTZ R69, R132.reuse, R69 ;  /* 0x0000004584457220 */ /* 0x040fe40000410000 */
[C---:B------:R-:W-:Y:S02]  /*a000*/  FMUL.FTZ R70, R3.reuse, R70 ;  /* 0x0000004603467220 */ /* 0x040fe40000410000 */
[C---:B------:R-:W-:Y:S01]  /*a010*/  HMMA.16816.F32.BF16 R48, R128.reuse, R126, R48 ;  /* 0x0000007e8030723c */ /* 0x040fe20000041830 */
[----:B------:R-:W3:Y:S03]  /*a020*/  LDSM.16.MT88.4 R124, [R185+UR4+0x4100] ;  /* 0x00410004b97c783b */ /* 0x000ee60008004200 */
[C---:B------:R-:W-:Y:S02]  /*a030*/  FMUL.FTZ R71, R3.reuse, R71 ;  /* 0x0000004703477220 */ /* 0x040fe40000410000 */
[C---:B------:R-:W-:Y:S02]  /*a040*/  FMUL.FTZ R72, R132.reuse, R72 ;  /* 0x0000004884487220 */ /* 0x040fe40000410000 */
[C---:B------:R-:W-:Y:S01]  /*a050*/  FMUL.FTZ R73, R132.reuse, R73 ;  /* 0x0000004984497220 */ /* 0x040fe20000410000 */
[C---:B----4-:R-:W-:Y:S03]  /*a060*/  HMMA.16816.F32.BF16 R52, R128.reuse, R136, R52 ;  /* 0x000000888034723c */ /* 0x050fe60000041834 */
[C---:B------:R-:W-:Y:S02]  /*a070*/  FMUL.FTZ R74, R3.reuse, R74 ;  /* 0x0000004a034a7220 */ /* 0x040fe40000410000 */
[C---:B------:R-:W-:Y:S02]  /*a080*/  FMUL.FTZ R75, R3.reuse, R75 ;  /* 0x0000004b034b7220 */ /* 0x040fe40000410000 */
[C---:B------:R-:W-:Y:S01]  /*a090*/  FMUL.FTZ R76, R132.reuse, R76 ;  /* 0x0000004c844c7220 */ /* 0x040fe20000410000 */
[C---:B------:R-:W-:Y:S01]  /*a0a0*/  HMMA.16816.F32.BF16 R56, R128.reuse, R138, R56 ;  /* 0x0000008a8038723c */ /* 0x040fe20000041838 */
[----:B------:R-:W4:Y:S03]  /*a0b0*/  LDSM.16.MT88.4 R136, [R133+0x4100] ;  /* 0x004100008588783b */ /* 0x000f260000004200 */
        /* <DEDUP_REMOVED lines=17> */
[C---:B----4-:R-:W-:Y:S03]  /*a1d0*/  HMMA.16816.F32.BF16 R76, R128.reuse, R136, R76 ;  /* 0x00000088804c723c */ /* 0x050fe6000004184c */
[C---:B------:R-:W-:Y:S02]  /*a1e0*/  FMUL.FTZ R88, R132.reuse, R88 ;  /* 0x0000005884587220 */ /* 0x040fe40000410000 */
[----:B------:R-:W-:Y:S02]  /*a1f0*/  FMUL.FTZ R89, R132, R89 ;  /* 0x0000005984597220 */ /* 0x000fe40000410000 */
[----:B------:R-:W-:Y:S01]  /*a200*/  FMUL.FTZ R90, R3, R90 ;  /* 0x0000005a035a7220 */ /* 0x000fe20000410000 */
[C---:B------:R-:W-:Y:S01]  /*a210*/  HMMA.16816.F32.BF16 R80, R128.reuse, R138, R80 ;  /* 0x0000008a8050723c */ /* 0x040fe20000041850 */
[----:B------:R-:W4:Y:S03]  /*a220*/  LDSM.16.MT88.4 R136, [R185+UR4+0x900] ;  /* 0x00090004b988783b */ /* 0x000f260008004200 */
[--C-:B------:R-:W-:Y:S02]  /*a230*/  FFMA.FTZ R161, R12, c[0x0][0x2d0], -R165.reuse ;  /* 0x0000b4000ca17a23 */ /* 0x100fe400000108a5 */
[--C-:B------:R-:W-:Y:S02]  /*a240*/  FFMA.FTZ R162, R13, c[0x0][0x2d0], -R165.reuse ;  /* 0x0000b4000da27a23 */ /* 0x100fe400000108a5 */
[C---:B-----5:R-:W-:Y:S02]  /*a250*/  HMMA.16816.F32.BF16 R84, R128.reuse, R140, R84 ;  /* 0x0000008c8054723c */ /* 0x060fe40000041854 */
[----:B------:R-:W-:Y:S02]  /*a260*/  MUFU.EX2 R161, R161 ;  /* 0x000000a100a17308 */ /* 0x000fe40000000800 */
[--C-:B------:R-:W-:Y:S01]  /*a270*/  FFMA.FTZ R166, R14, c[0x0][0x2d0], -R160.reuse ;  /* 0x0000b4000ea67a23 */ /* 0x100fe200000108a0 */
[----:B--2---:R-:W-:Y:S01]  /*a280*/  F2FP.BF16.PACK_AB R14, R164, R163 ;  /* 0x000000a3a40e723e */ /* 0x004fe200000010ff */
[--C-:B------:R-:W-:Y:S01]  /*a290*/  FFMA.FTZ R167, R15, c[0x0][0x2d0], -R160.reuse ;  /* 0x0000b4000fa77a23 */ /* 0x100fe200000108a0 */
[----:B-1----:R-:W-:Y:S01]  /*a2a0*/  F2FP.BF16.PACK_AB R15, R169, R168 ;  /* 0x000000a8a90f723e */ /* 0x002fe200000010ff */
[C---:B------:R-:W-:Y:S04]  /*a2b0*/  FMUL.FTZ R91, R3.reuse, R91 ;  /* 0x0000005b035b7220 */ /* 0x040fe80000410000 */
[----:B------:R-:W-:Y:S01]  /*a2c0*/  MUFU.EX2 R166, R166 ;  /* 0x000000a600a67308 */ /* 0x000fe20000000800 */
[C---:B------:R-:W-:Y:S02]  /*a2d0*/  FMUL.FTZ R92, R132.reuse, R92 ;  /* 0x0000005c845c7220 */ /* 0x040fe40000410000 */
[C---:B------:R-:W-:Y:S01]  /*a2e0*/  HMMA.16816.F32.BF16 R88, R128.reuse, R142, R88 ;  /* 0x0000008e8058723c */ /* 0x040fe20000041858 */
[----:B------:R-:W1:Y:S02]  /*a2f0*/  LDSM.16.MT88.4 R140, [R184+UR4+0x900] ;  /* 0x00090004b88c783b */ /* 0x000e640008004200 */
[C---:B------:R-:W-:Y:S02]  /*a300*/  FMUL.FTZ R93, R132.reuse, R93 ;  /* 0x0000005d845d7220 */ /* 0x040fe40000410000 */
[C---:B------:R-:W-:Y:S02]  /*a310*/  FMUL.FTZ R94, R3.reuse, R94 ;  /* 0x0000005e035e7220 */ /* 0x040fe40000410000 */
[----:B------:R-:W2:Y:S01]  /*a320*/  MUFU.EX2 R162, R162 ;  /* 0x000000a200a27308 */ /* 0x000ea20000000800 */
[C---:B------:R-:W-:Y:S04]  /*a330*/  FMUL.FTZ R95, R3.reuse, R95 ;  /* 0x0000005f035f7220 */ /* 0x040fe80000410000 */
[C---:B------:R-:W-:Y:S02]  /*a340*/  FMUL.FTZ R96, R132.reuse, R96 ;  /* 0x0000006084607220 */ /* 0x040fe40000410000 */
[----:B------:R-:W-:Y:S01]  /*a350*/  FMUL.FTZ R97, R132, R97 ;  /* 0x0000006184617220 */ /* 0x000fe20000410000 */
[C---:B---3--:R-:W-:Y:S02]  /*a360*/  HMMA.16816.F32.BF16 R92, R128.reuse, R124, R92 ;  /* 0x0000007c805c723c */ /* 0x048fe4000004185c */
[----:B------:R-:W3:Y:S01]  /*a370*/  MUFU.EX2 R167, R167 ;  /* 0x000000a700a77308 */ /* 0x000ee20000000800 */
[C---:B------:R-:W-:Y:S02]  /*a380*/  FMUL.FTZ R98, R3.reuse, R98 ;  /* 0x0000006203627220 */ /* 0x040fe40000410000 */
[C---:B------:R-:W-:Y:S02]  /*a390*/  FMUL.FTZ R99, R3.reuse, R99 ;  /* 0x0000006303637220 */ /* 0x040fe40000410000 */
[----:B------:R-:W-:Y:S02]  /*a3a0*/  FFMA.FTZ R32, R32, c[0x0][0x2d0], -R165 ;  /* 0x0000b40020207a23 */ /* 0x000fe400000108a5 */
[----:B------:R-:W-:Y:S03]  /*a3b0*/  FFMA.FTZ R34, R34, c[0x0][0x2d0], -R160 ;  /* 0x0000b40022227a23 */ /* 0x000fe600000108a0 */
[----:B------:R-:W-:Y:S01]  /*a3c0*/  HMMA.16816.F32.BF16 R96, R128, R126, R96 ;  /* 0x0000007e8060723c */ /* 0x000fe20000041860 */
[----:B------:R-:W5:Y:S01]  /*a3d0*/  LDSM.16.MT88.4 R124, [R133+0x2900] ;  /* 0x00290000857c783b */ /* 0x000f620000004200 */
[----:B------:R-:W-:Y:S01]  /*a3e0*/  MUFU.EX2 R32, R32 ;  /* 0x0000002000207308 */ /* 0x000fe20000000800 */
[----:B------:R-:W-:Y:S01]  /*a3f0*/  FFMA.FTZ R158, R3, R218, R158 ;  /* 0x000000da039e7223 */ /* 0x000fe2000001009e */
[----:B--2---:R-:W-:Y:S01]  /*a400*/  F2FP.BF16.PACK_AB R12, R162, R161 ;  /* 0x000000a1a20c723e */ /* 0x004fe200000010ff */
[----:B------:R-:W-:Y:S02]  /*a410*/  FFMA.FTZ R153, R132, R217, R153 ;  /* 0x000000d984997223 */ /* 0x000fe40000010099 */
[----:B------:R-:W-:Y:S02]  /*a420*/  FADD.FTZ R158, R159, R158 ;  /* 0x0000009e9f9e7221 */ /* 0x000fe40000010000 */
[----:B------:R-:W2:Y:S03]  /*a430*/  LDSM.16.MT88.4 R128, [R184+UR4+0x2900] ;  /* 0x00290004b880783b */ /* 0x000ea60008004200 */
[----:B------:R-:W-:Y:S01]  /*a440*/  MUFU.EX2 R34, R34 ;  /* 0x0000002200227308 */ /* 0x000fe20000000800 */
[----:B------:R-:W-:Y:S01]  /*a450*/  FADD.FTZ R3, R155, R158 ;  /* 0x0000009e9b037221 */ /* 0x000fe20000010000 */
[----:B---3--:R-:W-:Y:S01]  /*a460*/  F2FP.BF16.PACK_AB R13, R167, R166 ;  /* 0x000000a6a70d723e */ /* 0x008fe200000010ff */
[----:B------:R-:W-:Y:S02]  /*a470*/  FADD.FTZ R154, R154, R153 ;  /* 0x000000999a9a7221 */ /* 0x000fe40000010000 */
[----:B------:R-:W-:Y:S02]  /*a480*/  FADD.FTZ R3, R156, R3 ;  /* 0x000000039c037221 */ /* 0x000fe40000010000 */
[----:B------:R-:W-:Y:S02]  /*a490*/  FADD.FTZ R157, R157, R154 ;  /* 0x0000009a9d9d7221 */ /* 0x000fe40000010000 */
[C---:B----4-:R-:W-:Y:S05]  /*a4a0*/  HMMA.16816.F32.BF16 R4, R12.reuse, R136, R4 ;  /* 0x000000880c04723c */ /* 0x050fea0000041804 */
[----:B------:R-:W-:Y:S02]  /*a4b0*/  FADD.FTZ R166, R166, R3 ;  /* 0x00000003a6a67221 */ /* 0x000fe40000010000 */
[----:B------:R-:W-:Y:S01]  /*a4c0*/  FADD.FTZ R152, R152, R157 ;  /* 0x0000009d98987221 */ /* 0x000fe20000010000 */
        /* <DEDUP_REMOVED lines=8> */
[----:B------:R-:W3:Y:S03]  /*a550*/  LDSM.16.MT88.4 R16, [R135+0x2900] ;  /* 0x002900008710783b */ /* 0x000ee60000004200 */
[----:B------:R-:W-:Y:S02]  /*a560*/  FADD.FTZ R163, R163, R162 ;  /* 0x000000a2a3a37221 */ /* 0x000fe40000010000 */
[----:B------:R-:W-:Y:S02]  /*a570*/  FADD.FTZ R169, R169, R168 ;  /* 0x000000a8a9a97221 */ /* 0x000fe40000010000 */
[C---:B-1----:R-:W-:Y:S04]  /*a580*/  HMMA.16816.F32.BF16 R108, R12.reuse, R140, R108 ;  /* 0x0000008c0c6c723c */ /* 0x042fe8000004186c */
[----:B------:R-:W-:Y:S04]  /*a590*/  FADD.FTZ R163, R164, R163 ;  /* 0x000000a3a4a37221 */ /* 0x000fe80000010000 */
[C---:B------:R-:W-:Y:S01]  /*a5a0*/  HMMA.16816.F32.BF16 R112, R12.reuse, R142, R112 ;  /* 0x0000008e0c70723c */ /* 0x040fe20000041870 */
[----:B------:R-:W-:Y:S07]  /*a5b0*/  LDSM.16.MT88.4 R140, [R135+0x4900] ;  /* 0x00490000878c783b */ /* 0x000fee0000004200 */
[C---:B------:R-:W-:Y:S08]  /*a5c0*/  HMMA.16816.F32.BF16 R116, R12.reuse, R144, R116 ;  /* 0x000000900c74723c */ /* 0x040ff00000041874 */
[C---:B------:R-:W-:Y:S01]  /*a5d0*/  HMMA.16816.F32.BF16 R120, R12.reuse, R146, R120 ;  /* 0x000000920c78723c */ /* 0x040fe20000041878 */
[----:B------:R-:W-:Y:S07]  /*a5e0*/  LDSM.16.MT88.4 R144, [R184+UR4+0x1100] ;  /* 0x00110004b890783b */ /* 0x000fee0008004200 */
[C---:B------:R-:W-:Y:S07]  /*a5f0*/  HMMA.16816.F32.BF16 R36, R12.reuse, R148, R36 ;  /* 0x000000940c24723c */ /* 0x040fee0000041824 */
[--C-:B------:R-:W-:Y:S01]  /*a600*/  FFMA.FTZ R148, R20, c[0x0][0x2d0], -R165.reuse ;  /* 0x0000b40014947a23 */ /* 0x100fe200000108a5 */
[C---:B------:R-:W-:Y:S04]  /*a610*/  HMMA.16816.F32.BF16 R40, R12.reuse, R150, R40 ;  /* 0x000000960c28723c */ /* 0x040fe80000041828 */
[--C-:B------:R-:W-:Y:S01]  /*a620*/  FFMA.FTZ R149, R21, c[0x0][0x2d0], -R165.reuse ;  /* 0x0000b40015957a23 */ /* 0x100fe200000108a5 */
[----:B------:R-:W-:Y:S01]  /*a630*/  MUFU.EX2 R148, R148 ;  /* 0x0000009400947308 */ /* 0x000fe20000000800 */
[----:B------:R-:W-:Y:S01]  /*a640*/  LDSM.16.MT88.4 R20, [R133+0x1100] ;  /* 0x001100008514783b */ /* 0x000fe20000004200 */
[--C-:B------:R-:W-:Y:S01]  /*a650*/  FFMA.FTZ R150, R24, c[0x0][0x2d0], -R165.reuse ;  /* 0x0000b40018967a23 */ /* 0x100fe200000108a5 */
[C---:B-----5:R-:W-:Y:S04]  /*a660*/  HMMA.16816.F32.BF16 R44, R12.reuse, R124, R44 ;  /* 0x0000007c0c2c723c */ /* 0x060fe8000004182c */
[----:B------:R-:W-:Y:S02]  /*a670*/  FFMA.FTZ R151, R25, c[0x0][0x2d0], -R165 ;  /* 0x0000b40019977a23 */ /* 0x000fe400000108a5 */
[----:B------:R-:W-:Y:S01]  /*a680*/  LDSM.16.MT88.4 R24, [R135+0x1100] ;  /* 0x001100008718783b */ /* 0x000fe20000004200 */
[----:B------:R-:W1:Y:S01]  /*a690*/  MUFU.EX2 R149, R149 ;  /* 0x0000009500957308 */ /* 0x000e620000000800 */
[C---:B------:R-:W-:Y:S06]  /*a6a0*/  HMMA.16816.F32.BF16 R48, R12.reuse, R126, R48 ;  /* 0x0000007e0c30723c */ /* 0x040fec0000041830 */
[----:B------:R-:W4:Y:S02]  /*a6b0*/  LDSM.16.MT88.4 R124, [R133+0x4900] ;  /* 0x00490000857c783b */ /* 0x000f240000004200 */
[C---:B--2---:R-:W-:Y:S01]  /*a6c0*/  HMMA.16816.F32.BF16 R52, R12.reuse, R128, R52 ;  /* 0x000000800c34723c */ /* 0x044fe20000041834 */
[----:B------:R-:W-:Y:S07]  /*a6d0*/  MUFU.EX2 R150, R150 ;  /* 0x0000009600967308 */ /* 0x000fee0000000800 */
[C---:B------:R-:W-:Y:S01]  /*a6e0*/  HMMA.16816.F32.BF16 R56, R12.reuse, R130, R56 ;  /* 0x000000820c38723c */ /* 0x040fe20000041838 */
[----:B------:R-:W2:Y:S02]  /*a6f0*/  LDSM.16.MT88.4 R128, [R184+UR4+0x4900] ;  /* 0x00490004b880783b */ /* 0x000ea40008004200 */
[----:B------:R-:W5:Y:S05]  /*a700*/  MUFU.EX2 R151, R151 ;  /* 0x0000009700977308 */ /* 0x000f6a0000000800 */
[C---:B---3--:R-:W-:Y:S08]  /*a710*/  HMMA.16816.F32.BF16 R60, R12.reuse, R16, R60 ;  /* 0x000000100c3c723c */ /* 0x048ff0000004183c */
[C---:B------:R-:W-:Y:S01]  /*a720*/  HMMA.16816.F32.BF16 R64, R12.reuse, R18, R64 ;  /* 0x000000120c40723c */ /* 0x040fe20000041840 */
[----:B------:R-:W3:Y:S07]  /*a730*/  LDSM.16.MT88.4 R16, [R185+UR4+0x1100] ;  /* 0x00110004b910783b */ /* 0x000eee0008004200 */
        /* <DEDUP_REMOVED lines=8> */
[----:B------:R-:W-:Y:S07]  /*a7c0*/  LDSM.16.MT88.4 R128, [R133+0x5100] ;  /* 0x005100008580783b */ /* 0x000fee0000004200 */
[C---:B------:R-:W-:Y:S08]  /*a7d0*/  HMMA.16816.F32.BF16 R92, R12.reuse, R140, R92 ;  /* 0x0000008c0c5c723c */ /* 0x040ff0000004185c */
[----:B------:R-:W-:Y:S01]  /*a7e0*/  HMMA.16816.F32.BF16 R96, R12, R142, R96 ;  /* 0x0000008e0c60723c */ /* 0x000fe20000041860 */
[----:B------:R-:W-:Y:S06]  /*a7f0*/  LDSM.16.MT88.4 R140, [R135+0x5100] ;  /* 0x00510000878c783b */ /* 0x000fec0000004200 */
[----:B-1----:R-:W-:Y:S01]  /*a800*/  F2FP.BF16.PACK_AB R12, R149, R148 ;  /* 0x00000094950c723e */ /* 0x002fe200000010ff */
[----:B------:R-:W-:Y:S01]  /*a810*/  FADD.FTZ R148, R148, R163 ;  /* 0x000000a394947221 */ /* 0x000fe20000010000 */
[----:B-----5:R-:W-:Y:S03]  /*a820*/  F2FP.BF16.PACK_AB R14, R151, R150 ;  /* 0x00000096970e723e */ /* 0x020fe600000010ff */
[----:B------:R-:W-:Y:S01]  /*a830*/  F2FP.BF16.PACK_AB R13, R171, R170 ;  /* 0x000000aaab0d723e */ /* 0x000fe200000010ff */
[----:B------:R-:W-:Y:S01]  /*a840*/  FADD.FTZ R170, R170, R169 ;  /* 0x000000a9aaaa7221 */ /* 0x000fe20000010000 */
[----:B------:R-:W-:Y:S01]  /*a850*/  F2FP.BF16.PACK_AB R15, R173, R172 ;  /* 0x000000acad0f723e */ /* 0x000fe200000010ff */
[----:B------:R-:W-:Y:S02]  /*a860*/  FADD.FTZ R149, R149, R148 ;  /* 0x0000009495957221 */ /* 0x000fe40000010000 */
[----:B------:R-:W-:Y:S02]  /*a870*/  FADD.FTZ R171, R171, R170 ;  /* 0x000000aaabab7221 */ /* 0x000fe40000010000 */
[----:B------:R-:W-:Y:S02]  /*a880*/  FADD.FTZ R150, R150, R149 ;  /* 0x0000009596967221 */ /* 0x000fe40000010000 */
[C---:B---3--:R-:W-:Y:S03]  /*a890*/  HMMA.16816.F32.BF16 R4, R12.reuse, R16, R4 ;  /* 0x000000100c04723c */ /* 0x048fe60000041804 */
[----:B------:R-:W-:Y:S02]  /*a8a0*/  FADD.FTZ R172, R172, R171 ;  /* 0x000000abacac7221 */ /* 0x000fe40000010000 */
[----:B------:R-:W-:Y:S02]  /*a8b0*/  FADD.FTZ R151, R151, R150 ;  /* 0x0000009697977221 */ /* 0x000fe40000010000 */
[----:B------:R-:W-:Y:S01]  /*a8c0*/  FADD.FTZ R172, R173, R172 ;  /* 0x000000acadac7221 */ /* 0x000fe20000010000 */
[C---:B------:R-:W-:Y:S01]  /*a8d0*/  HMMA.16816.F32.BF16 R8, R12.reuse, R18, R8 ;  /* 0x000000120c08723c */ /* 0x040fe20000041808 */
[----:B------:R-:W1:Y:S07]  /*a8e0*/  LDSM.16.MT88.4 R16, [R133+0x3100] ;  /* 0x003100008510783b */ /* 0x000e6e0000004200 */
[C---:B------:R-:W-:Y:S08]  /*a8f0*/  HMMA.16816.F32.BF16 R100, R12.reuse, R20, R100 ;  /* 0x000000140c64723c */ /* 0x040ff00000041864 */
[C---:B------:R-:W-:Y:S01]  /*a900*/  HMMA.16816.F32.BF16 R104, R12.reuse, R22, R104 ;  /* 0x000000160c68723c */ /* 0x040fe20000041868 */
[----:B------:R-:W2:Y:S07]  /*a910*/  LDSM.16.MT88.4 R20, [R184+UR4+0x3100] ;  /* 0x00310004b814783b */ /* 0x000eae0008004200 */
[C---:B------:R-:W-:Y:S07]  /*a920*/  HMMA.16816.F32.BF16 R108, R12.reuse, R144, R108 ;  /* 0x000000900c6c723c */ /* 0x040fee000004186c */
[--C-:B------:R-:W-:Y:S01]  /*a930*/  FFMA.FTZ R144, R28, c[0x0][0x2d0], -R165.reuse ;  /* 0x0000b4001c907a23 */ /* 0x100fe200000108a5 */
[C---:B------:R-:W-:Y:S04]  /*a940*/  HMMA.16816.F32.BF16 R112, R12.reuse, R146, R112 ;  /* 0x000000920c70723c */ /* 0x040fe80000041870 */
[--C-:B------:R-:W-:Y:S01]  /*a950*/  FFMA.FTZ R145, R29, c[0x0][0x2d0], -R165.reuse ;  /* 0x0000b4001d917a23 */ /* 0x100fe200000108a5 */
[----:B------:R-:W-:Y:S01]  /*a960*/  MUFU.EX2 R144, R144 ;  /* 0x0000009000907308 */ /* 0x000fe20000000800 */
[----:B------:R-:W-:Y:S02]  /*a970*/  FFMA.FTZ R165, R33, c[0x0][0x2d0], -R165 ;  /* 0x0000b40021a57a23 */ /* 0x000fe400000108a5 */
[C---:B------:R-:W-:Y:S04]  /*a980*/  HMMA.16816.F32.BF16 R116, R12.reuse, R24, R116 ;  /* 0x000000180c74723c */ /* 0x040fe80000041874 */
[--C-:B------:R-:W-:Y:S02]  /*a990*/  FFMA.FTZ R33, R30, c[0x0][0x2d0], -R160.reuse ;  /* 0x0000b4001e217a23 */ /* 0x100fe400000108a0 */
[--C-:B------:R-:W-:Y:S01]  /*a9a0*/  FFMA.FTZ R146, R31, c[0x0][0x2d0], -R160.reuse ;  /* 0x0000b4001f927a23 */ /* 0x100fe200000108a0 */
[----:B------:R-:W3:Y:S01]  /*a9b0*/  MUFU.EX2 R145, R145 ;  /* 0x0000009100917308 */ /* 0x000ee20000000800 */
[C---:B------:R-:W-:Y:S01]  /*a9c0*/  HMMA.16816.F32.BF16 R120, R12.reuse, R26, R120 ;  /* 0x0000001a0c78723c */ /* 0x040fe20000041878 */
[----:B------:R-:W5:Y:S03]  /*a9d0*/  LDSM.16.MT88.4 R24, [R135+0x3100] ;  /* 0x003100008718783b */ /* 0x000f660000004200 */
[----:B------:R-:W-:Y:S04]  /*a9e0*/  FFMA.FTZ R160, R35, c[0x0][0x2d0], -R160 ;  /* 0x0000b40023a07a23 */ /* 0x000fe800000108a0 */
[C---:B----4-:R-:W-:Y:S01]  /*a9f0*/  HMMA.16816.F32.BF16 R36, R12.reuse, R124, R36 ;  /* 0x0000007c0c24723c */ /* 0x050fe20000041824 */
[----:B------:R-:W-:Y:S01]  /*aa00*/  LDSM.16.MT88.4 R28, [R184+UR4+0x1900] ;  /* 0x00190004b81c783b */ /* 0x000fe20008004200 */
[----:B------:R-:W4:Y:S06]  /*aa10*/  MUFU.EX2 R165, R165 ;  /* 0x000000a500a57308 */ /* 0x000f2c0000000800 */
[C---:B------:R-:W-:Y:S01]  /*aa20*/  HMMA.16816.F32.BF16 R40, R12.reuse, R126, R40 ;  /* 0x0000007e0c28723c */ /* 0x040fe20000041828 */
[----:B------:R-:W3:Y:S03]  /*aa30*/  LDSM.16.MT88.4 R124, [R185+UR4+0x5100] ;  /* 0x00510004b97c783b */ /* 0x000ee60008004200 */
[----:B------:R-:W-:Y:S04]  /*aa40*/  MUFU.EX2 R33, R33 ;  /* 0x0000002100217308 */ /* 0x000fe80000000800 */
[C---:B-1----:R-:W-:Y:S06]  /*aa50*/  HMMA.16816.F32.BF16 R44, R12.reuse, R16, R44 ;  /* 0x000000100c2c723c */ /* 0x042fec000004182c */
[----:B------:R-:W1:Y:S02]  /*aa60*/  MUFU.EX2 R146, R146 ;  /* 0x0000009200927308 */ /* 0x000e640000000800 */
[C---:B------:R-:W-:Y:S01]  /*aa70*/  HMMA.16816.F32.BF16 R48, R12.reuse, R18, R48 ;  /* 0x000000120c30723c */ /* 0x040fe20000041830 */
[----:B------:R-:W1:Y:S07]  /*aa80*/  LDSM.16.MT88.4 R16, [R185+UR4+0x1900] ;  /* 0x00190004b910783b */ /* 0x000e6e0008004200 */
[C---:B--2---:R-:W-:Y:S01]  /*aa90*/  HMMA.16816.F32.BF16 R52, R12.reuse, R20, R52 ;  /* 0x000000140c34723c */ /* 0x044fe20000041834 */
[----:B------:R-:W2:Y:S07]  /*aaa0*/  MUFU.EX2 R35, R160 ;  /* 0x000000a000237308 */ /* 0x000eae0000000800 */
[C---:B------:R-:W-:Y:S01]  /*aab0*/  HMMA.16816.F32.BF16 R56, R12.reuse, R22, R56 ;  /* 0x000000160c38723c */ /* 0x040fe20000041838 */
[----:B------:R-:W1:Y:S07]  /*aac0*/  LDSM.16.MT88.4 R20, [R133+0x1900] ;  /* 0x001900008514783b */ /* 0x000e6e0000004200 */
[C---:B-----5:R-:W-:Y:S08]  /*aad0*/  HMMA.16816.F32.BF16 R60, R12.reuse, R24, R60 ;  /* 0x000000180c3c723c */ /* 0x060ff0000004183c */
[C---:B------:R-:W-:Y:S01]  /*aae0*/  HMMA.16816.F32.BF16 R64, R12.reuse, R26, R64 ;  /* 0x0000001a0c40723c */ /* 0x040fe20000041840 */
[----:B------:R-:W5:Y:S07]  /*aaf0*/  LDSM.16.MT88.4 R24, [R135+0x1900] ;  /* 0x001900008718783b */ /* 0x000f6e0000004200 */
[C---:B---3--:R-:W-:Y:S08]  /*ab00*/  HMMA.16816.F32.BF16 R68, R12.reuse, R124, R68 ;  /* 0x0000007c0c44723c */ /* 0x048ff00000041844 */
[C---:B------:R-:W-:Y:S08]  /*ab10*/  HMMA.16816.F32.BF16 R72, R12.reuse, R126, R72 ;  /* 0x0000007e0c48723c */ /* 0x040ff00000041848 */
[C---:B------:R-:W-:Y:S08]  /*ab20*/  HMMA.16816.F32.BF16 R76, R12.reuse, R128, R76 ;  /* 0x000000800c4c723c */ /* 0x040ff0000004184c */
[C---:B------:R-:W-:Y:S08]  /*ab30*/  HMMA.16816.F32.BF16 R80, R12.reuse, R130, R80 ;  /* 0x000000820c50723c */ /* 0x040ff00000041850 */
[C---:B------:R-:W-:Y:S08]  /*ab40*/  HMMA.16816.F32.BF16 R84, R12.reuse, R136, R84 ;  /* 0x000000880c54723c */ /* 0x040ff00000041854 */
[C---:B------:R-:W-:Y:S08]  /*ab50*/  HMMA.16816.F32.BF16 R88, R12.reuse, R138, R88 ;  /* 0x0000008a0c58723c */ /* 0x040ff00000041858 */
[C---:B------:R-:W-:Y:S08]  /*ab60*/  HMMA.16816.F32.BF16 R92, R12.reuse, R140, R92 ;  /* 0x0000008c0c5c723c */ /* 0x040ff0000004185c */
[----:B------:R-:W-:Y:S07]  /*ab70*/  HMMA.16816.F32.BF16 R96, R12, R142, R96 ;  /* 0x0000008e0c60723c */ /* 0x000fee0000041860 */
[----:B------:R-:W-:Y:S01]  /*ab80*/  F2FP.BF16.PACK_AB R12, R145, R144 ;  /* 0x00000090910c723e */ /* 0x000fe200000010ff */
[----:B------:R-:W-:Y:S01]  /*ab90*/  FADD.FTZ R144, R144, R151 ;  /* 0x0000009790907221 */ /* 0x000fe20000010000 */
[----:B----4-:R-:W-:Y:S03]  /*aba0*/  F2FP.BF16.PACK_AB R14, R165, R32 ;  /* 0x00000020a50e723e */ /* 0x010fe600000010ff */
[C---:B-1----:R-:W-:Y:S01]  /*abb0*/  F2FP.BF16.PACK_AB R13, R146.reuse, R33 ;  /* 0x00000021920d723e */ /* 0x042fe200000010ff */
[----:B------:R-:W-:Y:S01]  /*abc0*/  FADD.FTZ R33, R33, R172 ;  /* 0x000000ac21217221 */ /* 0x000fe20000010000 */
[----:B--2---:R-:W-:Y:S01]  /*abd0*/  F2FP.BF16.PACK_AB R15, R35, R34 ;  /* 0x00000022230f723e */ /* 0x004fe200000010ff */
[----:B------:R-:W-:Y:S02]  /*abe0*/  FADD.FTZ R145, R145, R144 ;  /* 0x0000009091917221 */ /* 0x000fe40000010000 */
[----:B------:R-:W-:Y:S02]  /*abf0*/  FADD.FTZ R33, R146, R33 ;  /* 0x0000002192217221 */ /* 0x000fe40000010000 */
[----:B------:R-:W-:Y:S02]  /*ac00*/  FADD.FTZ R32, R32, R145 ;  /* 0x0000009120207221 */ /* 0x000fe40000010000 */
[C---:B------:R-:W-:Y:S01]  /*ac10*/  HMMA.16816.F32.BF16 R128, R12.reuse, R16, R4 ;  /* 0x000000100c80723c */ /* 0x040fe20000041804 */
[----:B------:R-:W1:Y:S02]  /*ac20*/  LDSM.16.MT88.4 R4, [R185+UR4+0x3900] ;  /* 0x00390004b904783b */ /* 0x000e640008004200 */
[----:B------:R-:W-:Y:S02]  /*ac30*/  FADD.FTZ R34, R34, R33 ;  /* 0x0000002122227221 */ /* 0x000fe40000010000 */
[----:B------:R-:W-:Y:S02]  /*ac40*/  FADD.FTZ R217, R165, R32 ;  /* 0x00000020a5d97221 */ /* 0x000fe40000010000 */
[----:B------:R-:W-:Y:S01]  /*ac50*/  FADD.FTZ R218, R35, R34 ;  /* 0x0000002223da7221 */ /* 0x000fe20000010000 */
[C---:B------:R-:W-:Y:S01]  /*ac60*/  HMMA.16816.F32.BF16 R124, R12.reuse, R18, R8 ;  /* 0x000000120c7c723c */ /* 0x040fe20000041808 */
[----:B------:R-:W2:Y:S07]  /*ac70*/  LDSM.16.MT88.4 R8, [R133+0x3900] ;  /* 0x003900008508783b */ /* 0x000eae0000004200 */
[C---:B------:R-:W-:Y:S01]  /*ac80*/  HMMA.16816.F32.BF16 R100, R12.reuse, R20, R100 ;  /* 0x000000140c64723c */ /* 0x040fe20000041864 */
[----:B------:R-:W3:Y:S07]  /*ac90*/  LDSM.16.MT88.4 R16, [R184+UR4+0x3900] ;  /* 0x00390004b810783b */ /* 0x000eee0008004200 */
[C---:B------:R-:W-:Y:S08]  /*aca0*/  HMMA.16816.F32.BF16 R104, R12.reuse, R22, R104 ;  /* 0x000000160c68723c */ /* 0x040ff00000041868 */
[C---:B------:R-:W-:Y:S07]  /*acb0*/  HMMA.16816.F32.BF16 R108, R12.reuse, R28, R108 ;  /* 0x0000001c0c6c723c */ /* 0x040fee000004186c */
[----:B------:R-:W-:Y:S01]  /*acc0*/  IADD3 R29, R221, -0x2, RZ ;  /* 0xfffffffedd1d7810 */ /* 0x000fe20007ffe0ff */
[C---:B------:R-:W-:Y:S03]  /*acd0*/  HMMA.16816.F32.BF16 R112, R12.reuse, R30, R112 ;  /* 0x0000001e0c70723c */ /* 0x040fe60000041870 */
[C---:B------:R-:W-:Y:S05]  /*ace0*/  ISETP.GE.AND P0, PT, R29.reuse, R194, PT ;  /* 0x000000c21d00720c */ /* 0x040fea0003f06270 */
[C---:B-----5:R-:W-:Y:S08]  /*acf0*/  HMMA.16816.F32.BF16 R116, R12.reuse, R24, R116 ;  /* 0x000000180c74723c */ /* 0x060ff00000041874 */
[C---:B------:R-:W-:Y:S04]  /*ad00*/  HMMA.16816.F32.BF16 R120, R12.reuse, R26, R120 ;  /* 0x0000001a0c78723c */ /* 0x040fe80000041878 */
[----:B------:R-:W-:Y:S04]  /*ad10*/  @P0 SHF.R.S32.HI R20, RZ, 0x1f, R29 ;  /* 0x0000001fff140819 */ /* 0x000fe8000001141d */
[C---:B-1----:R-:W-:Y:S07]  /*ad20*/  HMMA.16816.F32.BF16 R36, R12.reuse, R4, R36 ;  /* 0x000000040c24723c */ /* 0x042fee0000041824 */
[----:B------:R-:W-:Y:S01]  /*ad30*/  @P0 IMAD R4, R20, c[0x0][0x1e0], RZ ;  /* 0x0000780014040a24 */ /* 0x000fe200078e02ff */
[C---:B------:R-:W-:Y:S01]  /*ad40*/  HMMA.16816.F32.BF16 R40, R12.reuse, R6, R40 ;  /* 0x000000060c28723c */ /* 0x040fe20000041828 */
[----:B------:R-:W1:Y:S03]  /*ad50*/  LDSM.16.MT88.4 R20, [R135+0x3900] ;  /* 0x003900008714783b */ /* 0x000e660000004200 */
[C---:B------:R-:W-:Y:S03]  /*ad60*/  @P0 IMAD R4, R29.reuse, c[0x0][0x1e4], R4 ;  /* 0x000079001d040a24 */ /* 0x040fe600078e0204 */
[----:B------:R-:W-:Y:S01]  /*ad70*/  @P0 IMAD.WIDE.U32 R6, R29, c[0x0][0x1e0], RZ ;  /* 0x000078001d060a25 */ /* 0x000fe200078e00ff */
[C---:B--2---:R-:W-:Y:S04]  /*ad80*/  HMMA.16816.F32.BF16 R44, R12.reuse, R8, R44 ;  /* 0x000000080c2c723c */ /* 0x044fe8000004182c */
[----:B------:R-:W-:Y:S02]  /*ad90*/  @P0 IADD3 R29, R7, R4, RZ ;  /* 0x00000004071d0210 */ /* 0x000fe40007ffe0ff */
[C---:B------:R-:W-:Y:S02]  /*ada0*/  @P0 SHF.L.U32 R28, R6.reuse, 0x6, RZ ;  /* 0x00000006061c0819 */ /* 0x040fe400000006ff */
[C---:B------:R-:W-:Y:S04]  /*adb0*/  HMMA.16816.F32.BF16 R48, R12.reuse, R10, R48 ;  /* 0x0000000a0c30723c */ /* 0x040fe80000041830 */
[----:B------:R-:W-:Y:S02]  /*adc0*/  @P0 SHF.L.U64.HI R29, R6, 0x6, R29 ;  /* 0x00000006061d0819 */ /* 0x000fe4000001021d */
[----:B------:R-:W-:Y:S01]  /*add0*/  @P0 IADD3 R8, P1, R28, R208, RZ ;  /* 0x000000d01c080210 */ /* 0x000fe20007f3e0ff */
[----:B------:R-:W2:Y:S01]  /*ade0*/  LDSM.16.MT88.4 R4, [R185+UR4+0x5900] ;  /* 0x00590004b904783b */ /* 0x000ea20008004200 */
[C---:B---3--:R-:W-:Y:S04]  /*adf0*/  HMMA.16816.F32.BF16 R52, R12.reuse, R16, R52 ;  /* 0x000000100c34723c */ /* 0x048fe80000041834 */
[C---:B------:R-:W-:Y:S02]  /*ae00*/  @P0 IADD3.X R9, R29.reuse, R213, RZ, P1, !PT ;  /* 0x000000d51d090210 */ /* 0x040fe40000ffe4ff */
[C---:B------:R-:W-:Y:S02]  /*ae10*/  @P0 LEA R24, P1, R8.reuse, c[0x0][0x1c8], 0x1 ;  /* 0x0000720008180a11 */ /* 0x040fe400078208ff */
[C---:B------:R-:W-:Y:S04]  /*ae20*/  HMMA.16816.F32.BF16 R56, R12.reuse, R18, R56 ;  /* 0x000000120c38723c */ /* 0x040fe80000041838 */
[----:B------:R-:W-:Y:S02]  /*ae30*/  @P0 LEA.HI.X R25, R8, c[0x0][0x1cc], R9, 0x1, P1 ;  /* 0x0000730008190a11 */ /* 0x000fe400008f0c09 */
[C---:B------:R-:W-:Y:S02]  /*ae40*/  @P0 IADD3 R9, P1, R28.reuse, R179, RZ ;  /* 0x000000b31c090210 */ /* 0x040fe40007f3e0ff */
[C---:B-1----:R-:W-:Y:S04]  /*ae50*/  HMMA.16816.F32.BF16 R60, R12.reuse, R20, R60 ;  /* 0x000000140c3c723c */ /* 0x042fe8000004183c */
[----:B------:R-:W-:Y:S02]  /*ae60*/  @P0 IADD3.X R8, R29, R178, RZ, P1, !PT ;  /* 0x000000b21d080210 */ /* 0x000fe40000ffe4ff */
[C---:B------:R-:W-:Y:S02]  /*ae70*/  @P0 LEA R26, P1, R9.reuse, c[0x0][0x1c8], 0x1 ;  /* 0x00007200091a0a11 */ /* 0x040fe400078208ff */
[C---:B------:R-:W-:Y:S04]  /*ae80*/  HMMA.16816.F32.BF16 R64, R12.reuse, R22, R64 ;  /* 0x000000160c40723c */ /* 0x040fe80000041840 */
[----:B------:R-:W-:Y:S02]  /*ae90*/  @P0 LEA.HI.X R27, R9, c[0x0][0x1cc], R8, 0x1, P1 ;  /* 0x00007300091b0a11 */ /* 0x000fe400008f0c08 */
[----:B------:R1:W3:Y:S01]  /*aea0*/  LDSM.16.MT88.4 R8, [R133+0x5900] ;  /* 0x005900008508783b */ /* 0x0002e20000004200 */
[----:B------:R-:W-:Y:S05]  /*aeb0*/  @P0 IADD3 R16, P1, R28, R177, RZ ;  /* 0x000000b11c100210 */ /* 0x000fea0007f3e0ff */
[----:B------:R-:W-:Y:S02]  /*aec0*/  @P0 IADD3.X R17, R29, R176, RZ, P1, !PT ;  /* 0x000000b01d110210 */ /* 0x000fe40000ffe4ff */
[C---:B------:R-:W-:Y:S01]  /*aed0*/  @P0 LEA R20, P1, R16.reuse, c[0x0][0x1c8], 0x1 ;  /* 0x0000720010140a11 */ /* 0x040fe200078208ff */
[C---:B--2---:R-:W-:Y:S03]  /*aee0*/  HMMA.16816.F32.BF16 R68, R12.reuse, R4, R68 ;  /* 0x000000040c44723c */ /* 0x044fe60000041844 */
[----:B------:R-:W-:Y:S02]  /*aef0*/  @P0 LEA.HI.X R21, R16, c[0x0][0x1cc], R17, 0x1, P1 ;  /* 0x0000730010150a11 */ /* 0x000fe400008f0c11 */
[----:B------:R-:W2:Y:S01]  /*af00*/  LDSM.16.MT88.4 R16, [R184+UR4+0x5900] ;  /* 0x00590004b810783b */ /* 0x000ea20008004200 */
[----:B------:R-:W-:Y:S02]  /*af10*/  @P0 IADD3 R28, P1, R201, R28, RZ ;  /* 0x0000001cc91c0210 */ /* 0x000fe40007f3e0ff */
[C---:B------:R-:W-:Y:S04]  /*af20*/  HMMA.16816.F32.BF16 R72, R12.reuse, R6, R72 ;  /* 0x000000060c48723c */ /* 0x040fe80000041848 */
[----:B------:R-:W-:Y:S02]  /*af30*/  @P0 IADD3.X R29, R200, R29, RZ, P1, !PT ;  /* 0x0000001dc81d0210 */ /* 0x000fe40000ffe4ff */
[C---:B------:R-:W-:Y:S02]  /*af40*/  @P0 IADD3 R23, P1, R28.reuse, R208, RZ ;  /* 0x000000d01c170210 */ /* 0x040fe40007f3e0ff */
[----:B-1----:R-:W-:Y:S04]  /*af50*/  MOV R133, R2 ;  /* 0x0000000200857202 */ /* 0x002fe80000000f00 */
[----:B------:R-:W-:Y:S02]  /*af60*/  @P0 IADD3.X R4, R29, R213, RZ, P1, !PT ;  /* 0x000000d51d040210 */ /* 0x000fe40000ffe4ff */
[C---:B------:R-:W-:Y:S04]  /*af70*/  @P0 LEA R22, P1, R23.reuse, c[0x0][0x1c8], 0x1 ;  /* 0x0000720017160a11 */ /* 0x040fe800078208ff */
[----:B------:R-:W-:Y:S02]  /*af80*/  @P0 LEA.HI.X R23, R23, c[0x0][0x1cc], R4, 0x1, P1 ;  /* 0x0000730017170a11 */ /* 0x000fe400008f0c04 */
[----:B------:R-:W-:Y:S01]  /*af90*/  @P0 IADD3 R4, P1, R28, R179, RZ ;  /* 0x000000b31c040210 */ /* 0x000fe20007f3e0ff */
[C---:B---3--:R-:W-:Y:S03]  /*afa0*/  HMMA.16816.F32.BF16 R76, R12.reuse, R8, R76 ;  /* 0x000000080c4c723c */ /* 0x048fe6000004184c */
[C---:B------:R-:W-:Y:S02]  /*afb0*/  @P0 IADD3.X R5, R29.reuse, R178, RZ, P1, !PT ;  /* 0x000000b21d050210 */ /* 0x040fe40000ffe4ff */
[C---:B------:R-:W-:Y:S03]  /*afc0*/  @P0 LEA R30, P1, R4.reuse, c[0x0][0x1c8], 0x1 ;  /* 0x00007200041e0a11 */ /* 0x040fe600078208ff */
[C---:B------:R-:W-:Y:S04]  /*afd0*/  HMMA.16816.F32.BF16 R80, R12.reuse, R10, R80 ;  /* 0x0000000a0c50723c */ /* 0x040fe80000041850 */
[----:B------:R-:W-:Y:S02]  /*afe0*/  @P0 LEA.HI.X R31, R4, c[0x0][0x1cc], R5, 0x1, P1 ;  /* 0x00007300041f0a11 */ /* 0x000fe400008f0c05 */
[----:B------:R-:W1:Y:S01]  /*aff0*/  LDSM.16.MT88.4 R4, [R135+0x5900] ;  /* 0x005900008704783b */ /* 0x000e620000004200 */
[C---:B------:R-:W-:Y:S01]  /*b000*/  ISETP.GE.AND P1, PT, R216.reuse, 0x1, PT ;  /* 0x00000001d800780c */ /* 0x040fe20003f26270 */
[C---:B--2---:R-:W-:Y:S04]  /*b010*/  HMMA.16816.F32.BF16 R84, R12.reuse, R16, R84 ;  /* 0x000000100c54723c */ /* 0x044fe80000041854 */
[----:B------:R-:W-:Y:S04]  /*b020*/  IADD3 R216, R216, 0x1, RZ ;  /* 0x00000001d8d87810 */ /* 0x000fe80007ffe0ff */
[----:B------:R-:W-:Y:S01]  /*b030*/  SEL R216, R216, RZ, !P1 ;  /* 0x000000ffd8d87207 */ /* 0x000fe20004800000 */
[C---:B------:R-:W-:Y:S03]  /*b040*/  HMMA.16816.F32.BF16 R88, R12.reuse, R18, R88 ;  /* 0x000000120c58723c */ /* 0x040fe60000041858 */
[----:B------:R-:W-:Y:S01]  /*b050*/  @P0 IADD3 R28, P1, R28, R177, RZ ;  /* 0x000000b11c1c0210 */ /* 0x000fe20007f3e0ff */
[----:B------:R-:W-:Y:S03]  /*b060*/  @P0 IMAD R10, R216, 0x3000, R202 ;  /* 0x00003000d80a0824 */ /* 0x000fe600078e02ca */
[----:B------:R-:W-:Y:S02]  /*b070*/  @P0 IADD3.X R29, R29, R176, RZ, P1, !PT ;  /* 0x000000b01d1d0210 */ /* 0x000fe40000ffe4ff */
[----:B------:R-:W-:Y:S03]  /*b080*/  @P0 SHF.L.U32 R3, R10, 0x1, RZ ;  /* 0x000000010a030819 */ /* 0x000fe600000006ff */
[C---:B------:R-:W-:Y:S02]  /*b090*/  @P0 LEA R8, P1, R28.reuse, c[0x0][0x1c8], 0x1 ;  /* 0x000072001c080a11 */ /* 0x040fe400078208ff */
[----:B------:R-:W-:Y:S01]  /*b0a0*/  @!PT LDS RZ, [RZ] ;  /* 0x00000000fffff984 */ /* 0x000fe20000000800 */
[----:B------:R-:W-:Y:S01]  /*b0b0*/  @!PT LDS RZ, [RZ] ;  /* 0x00000000fffff984 */ /* 0x000fe20000000800 */
[----:B------:R-:W-:Y:S01]  /*b0c0*/  @!PT LDS RZ, [RZ] ;  /* 0x00000000fffff984 */ /* 0x000fe20000000800 */
[----:B------:R2:W-:Y:S02]  /*b0d0*/  @P0 LDGSTS.E.BYPASS.LTC128B.128 [R3+0xc100], [R24.64], !P5 ;  /* 0x0c10000018030fae */ /* 0x0005e4000e901d48 */
[----:B------:R-:W-:Y:S06]  /*b0e0*/  @P0 LEA.HI.X R9, R28, c[0x0][0x1cc], R29, 0x1, P1 ;  /* 0x000073001c090a11 */ /* 0x000fec00008f0c1d */
[----:B------:R2:W-:Y:S01]  /*b0f0*/  @P0 LDGSTS.E.BYPASS.LTC128B.128 [R3+0xe100], [R26.64], !P4 ;  /* 0x0e1000001a030fae */ /* 0x0005e2000e101d48 */
[C---:B-1----:R-:W-:Y:S07]  /*b100*/  HMMA.16816.F32.BF16 R92, R12.reuse, R4, R92 ;  /* 0x000000040c5c723c */ /* 0x042fee000004185c */
[----:B------:R2:W-:Y:S01]  /*b110*/  @P0 LDGSTS.E.BYPASS.LTC128B.128 [R3+0x10100], [R20.64], !P6 ;  /* 0x1010000014030fae */ /* 0x0005e2000f101d48 */
[----:B------:R-:W-:Y:S07]  /*b120*/  HMMA.16816.F32.BF16 R96, R12, R6, R96 ;  /* 0x000000060c60723c */ /* 0x000fee0000041860 */
[----:B------:R2:W-:Y:S08]  /*b130*/  @P0 LDGSTS.E.BYPASS.LTC128B.128 [R3+0xd100], [R22.64], !P5 ;  /* 0x0d10000016030fae */ /* 0x0005f0000e901d48 */
[----:B------:R2:W-:Y:S08]  /*b140*/  @P0 LDGSTS.E.BYPASS.LTC128B.128 [R3+0xf100], [R30.64], !P4 ;  /* 0x0f1000001e030fae */ /* 0x0005f0000e101d48 */
[----:B------:R2:W-:Y:S01]  /*b150*/  @P0 LDGSTS.E.BYPASS.LTC128B.128 [R3+0x11100], [R8.64], !P6 ;  /* 0x1110000008030fae */ /* 0x0005e2000f101d48 */
[----:B------:R-:W-:Y:S02]  /*b160*/  ISETP.GT.AND P0, PT, R221, R220, PT ;  /* 0x000000dcdd00720c */ /* 0x000fe40003f04270 */
[----:B------:R-:W-:Y:S05]  /*b170*/  MOV R221, R219 ;  /* 0x000000db00dd7202 */ /* 0x000fea0000000f00 */
[----:B------:R-:W0:Y:S01]  /*b180*/  LDGDEPBAR ;  /* 0x00000000000079af */ /* 0x000e220000000000 */
[----:B--2---:R-:W-:Y:S05]  /*b190*/  MOV R3, R0 ;  /* 0x0000000000037202 */ /* 0x004fea0000000f00 */
[----:B------:R-:W-:-:S05]  /*b1a0*/  @P0 BRA `(.L_x_895) ;  /* 0xffffd5e000000947 */ /* 0x000fca000383ffff */
.L_x_894:
[----:B------:R-:W-:-:S13]  /*b1b0*/  ISETP.GE.AND P0, PT, R219, R194, PT ;  /* 0x000000c2db00720c */ /* 0x000fda0003f06270 */
[----:B------:R-:W-:Y:S05]  /*b1c0*/  @!P0 BRA `(.L_x_896) ;  /* 0x000035b000008947 */ /* 0x000fea0003800000 */
[----:B------:R-:W-:Y:S01]  /*b1d0*/  LOP3.LUT P0, RZ, R193, 0x4, RZ, 0xc0, !PT ;  /* 0x00000004c1ff7812 */ /* 0x000fe2000780c0ff */
[----:B------:R-:W-:Y:S01]  /*b1e0*/  IMAD.MOV.U32 R193, RZ, RZ, 0x40 ;  /* 0x00000040ffc17424 */ /* 0x000fe200078e00ff */
[----:B------:R-:W-:Y:S01]  /*b1f0*/  ISETP.NE.AND P2, PT, R197, 0x1, PT ;  /* 0x00000001c500780c */ /* 0x000fe20003f45270 */
[----:B------:R-:W-:Y:S01]  /*b200*/  IMAD.MOV.U32 R3, RZ, RZ, R0 ;  /* 0x000000ffff037224 */ /* 0x000fe200078e0000 */
[C---:B------:R-:W-:Y:S01]  /*b210*/  IADD3 R220, P1, R206.reuse, 0x40, RZ ;  /* 0x00000040cedc7810 */ /* 0x040fe20007f3e0ff */
[----:B------:R-:W-:Y:S01]  /*b220*/  IMAD.MOV.U32 R132, RZ, RZ, R2 ;  /* 0x000000ffff847224 */ /* 0x000fe200078e0002 */
[----:B------:R-:W-:Y:S02]  /*b230*/  SEL R193, R193, 0xffffffc0, !P0 ;  /* 0xffffffc0c1c17807 */ /* 0x000fe40004000000 */
[----:B------:R-:W-:Y:S01]  /*b240*/  IADD3 R227, P0, R206, 0x80, RZ ;  /* 0x00000080cee37810 */ /* 0x000fe20007f1e0ff */
[----:B------:R-:W-:Y:S01]  /*b250*/  IMAD.X R228, RZ, RZ, R211, P1 ;  /* 0x000000ffffe47224 */ /* 0x000fe200008e06d3 */
[----:B------:R-:W-:-:S03]  /*b260*/  IADD3 R225, P1, R208, 0x40, RZ ;  /* 0x00000040d0e17810 */ /* 0x000fc60007f3e0ff */
[----:B------:R-:W-:Y:S01]  /*b270*/  IMAD.X R226, RZ, RZ, R211, P0 ;  /* 0x000000ffffe27224 */ /* 0x000fe200000e06d3 */
[----:B------:R-:W-:Y:S01]  /*b280*/  IADD3 R223, P0, R208, 0x80, RZ ;  /* 0x00000080d0df7810 */ /* 0x000fe20007f1e0ff */
[----:B------:R-:W-:-:S04]  /*b290*/  @P2 IMAD.HI.U32 R221, R205, c[0x0][0x2c8], RZ ;  /* 0x0000b200cddd2a27 */ /* 0x000fc800078e00ff */
[----:B------:R-:W-:Y:S01]  /*b2a0*/  IMAD.X R224, RZ, RZ, R213, P1 ;  /* 0x000000ffffe07224 */ /* 0x000fe200008e06d5 */
[----:B------:R-:W-:Y:S01]  /*b2b0*/  @P2 SHF.R.U32.HI R221, RZ, c[0x0][0x2cc], R221 ;  /* 0x0000b300ffdd2a19 */ /* 0x000fe200000116dd */
[----:B------:R-:W-:Y:S02]  /*b2c0*/  IMAD.X R222, RZ, RZ, R213, P0 ;  /* 0x000000ffffde7224 */ /* 0x000fe400000e06d5 */
.L_x_905:
[----:B------:R-:W-:Y:S01]  /*b2d0*/  ISETP.GE.AND P0, PT, R194, R219, PT ;  /* 0x000000dbc200720c */ /* 0x000fe20003f06270 */
[----:B------:R-:W-:Y:S04]  /*b2e0*/  DEPBAR.LE SB0, 0x2 ;  /* 0x000080800000791a */ /* 0x000fe80000000000 */
[----:B------:R-:W-:Y:S01]  /*b2f0*/  BAR.SYNC.DEFER_BLOCKING 0x0 ;  /* 0x0000000000007b1d */ /* 0x000fe20000010000 */
[----:B------:R-:W-:Y:S01]  /*b300*/  UIMAD UR4, UR5, 0x6000, URZ ;  /* 0x00006000050478a4 */ /* 0x000fe2000f8e023f */
[----:B------:R-:W-:Y:S02]  /*b310*/  ISETP.NE.AND P2, PT, R197, 0x1, PT ;  /* 0x00000001c500780c */ /* 0x000fe40003f45270 */
[----:B------:R-:W-:Y:S04]  /*b320*/  ISETP.GE.AND P3, PT, R196, 0x1, PT ;  /* 0x00000001c400780c */ /* 0x000fe80003f66270 */
[----:B------:R-:W-:Y:S04]  /*b330*/  @!P0 IADD3 R0, R219, -0x1, RZ ;  /* 0xffffffffdb008810 */ /* 0x000fe80007ffe0ff */
[----:B------:R-:W-:Y:S01]  /*b340*/  @!P0 SHF.R.S32.HI R13, RZ, 0x1f, R0 ;  /* 0x0000001fff0d8819 */ /* 0x000fe20000011400 */
[----:B------:R-:W-:Y:S04]  /*b350*/  @!P0 IMAD.WIDE.U32 R6, R0, c[0x0][0x208], RZ ;  /* 0x0000820000068a25 */ /* 0x000fe800078e00ff */
[----:B------:R-:W-:Y:S02]  /*b360*/  @!P0 IMAD R13, R13, c[0x0][0x208], RZ ;  /* 0x000082000d0d8a24 */ /* 0x000fe400078e02ff */
[----:B------:R-:W-:Y:S02]  /*b370*/  @!P0 IMAD.SHL.U32 R5, R6, 0x40, RZ ;  /* 0x0000004006058824 */ /* 0x000fe400078e00ff */
[----:B------:R-:W-:Y:S03]  /*b380*/  @!P0 IMAD R13, R0, c[0x0][0x20c], R13 ;  /* 0x00008300000d8a24 */ /* 0x000fe600078e020d */
[----:B------:R-:W-:Y:S01]  /*b390*/  @!P0 IADD3 R9, P1, R5, R206, RZ ;  /* 0x000000ce05098210 */ /* 0x000fe20007f3e0ff */
[----:B------:R-:W-:Y:S01]  /*b3a0*/  @!P0 IMAD.IADD R13, R7, 0x1, R13 ;  /* 0x00000001070d8824 */ /* 0x000fe200078e020d */
[----:B------:R-:W-:Y:S04]  /*b3b0*/  LDSM.16.M88.4 R32, [R192] ;  /* 0x00000000c020783b */ /* 0x000fe80000000200 */
[----:B------:R-:W-:Y:S01]  /*b3c0*/  @!P0 SHF.L.U64.HI R13, R6, 0x6, R13 ;  /* 0x00000006060d8819 */ /* 0x000fe2000001020d */
[----:B------:R-:W-:Y:S04]  /*b3d0*/  LDSM.16.M88.4 R16, [R190+UR4+0xc900] ;  /* 0x00c90004be10783b */ /* 0x000fe80008000200 */
[----:B------:R-:W-:Y:S01]  /*b3e0*/  @!P0 IMAD.X R2, R13, 0x1, R211, P1 ;  /* 0x000000010d028824 */ /* 0x000fe200008e06d3 */
[----:B------:R-:W-:Y:S01]  /*b3f0*/  @!P0 IADD3 R7, P1, R5, R220, RZ ;  /* 0x000000dc05078210 */ /* 0x000fe20007f3e0ff */
[----:B------:R-:W-:Y:S04]  /*b400*/  LDSM.16.M88.4 R24, [R190+UR4+0xd100] ;  /* 0x00d10004be18783b */ /* 0x000fe80008000200 */
[----:B------:R-:W-:Y:S01]  /*b410*/  @!P0 IMAD.X R0, R13, 0x1, R228, P1 ;  /* 0x000000010d008824 */ /* 0x000fe200008e06e4 */
[C---:B------:R-:W-:Y:S01]  /*b420*/  @!P0 LEA R22, P1, R9.reuse, c[0x0][0x1f8], 0x1 ;  /* 0x00007e0009168a11 */ /* 0x040fe200078208ff */
[----:B------:R-:W-:Y:S03]  /*b430*/  LDSM.16.M88.4 R136, [R190+UR4+0xd900] ;  /* 0x00d90004be88783b */ /* 0x000fe60008000200 */
[----:B------:R-:W-:Y:S02]  /*b440*/  @!P0 LEA.HI.X R23, R9, c[0x0][0x1fc], R2, 0x1, P1 ;  /* 0x00007f0009178a11 */ /* 0x000fe400008f0c02 */
[C---:B------:R-:W-:Y:S01]  /*b450*/  @!P0 LEA R20, P1, R7.reuse, c[0x0][0x1f8], 0x1 ;  /* 0x00007e0007148a11 */ /* 0x040fe200078208ff */
[----:B------:R-:W1:Y:S03]  /*b460*/  LDSM.16.M88.4 R8, [R190+UR4+0xc100] ;  /* 0x00c10004be08783b */ /* 0x000e660008000200 */
[----:B------:R-:W-:Y:S02]  /*b470*/  @!P0 LEA.HI.X R21, R7, c[0x0][0x1fc], R0, 0x1, P1 ;  /* 0x00007f0007158a11 */ /* 0x000fe400008f0c00 */
[----:B------:R-:W-:Y:S01]  /*b480*/  @!P0 IADD3 R7, P1, R5, R227, RZ ;  /* 0x000000e305078210 */ /* 0x000fe20007f3e0ff */
[----:B------:R-:W-:Y:S04]  /*b490*/  LDSM.16.M88.4 R140, [R188] ;  /* 0x00000000bc8c783b */ /* 0x000fe80000000200 */
[----:B------:R-:W-:Y:S01]  /*b4a0*/  @!P0 IMAD.X R0, R13, 0x1, R226, P1 ;  /* 0x000000010d008824 */ /* 0x000fe200008e06e2 */
[C---:B------:R-:W-:Y:S04]  /*b4b0*/  @!P0 LEA R30, P1, R7.reuse, c[0x0][0x1f8], 0x1 ;  /* 0x00007e00071e8a11 */ /* 0x040fe800078208ff */
[----:B------:R-:W-:Y:S02]  /*b4c0*/  @!P0 LEA.HI.X R31, R7, c[0x0][0x1fc], R0, 0x1, P1 ;  /* 0x00007f00071f8a11 */ /* 0x000fe400008f0c00 */
[----:B------:R-:W-:Y:S05]  /*b4d0*/  @!P0 IADD3 R5, P1, R199, R5, RZ ;  /* 0x00000005c7058210 */ /* 0x000fea0007f3e0ff */
[----:B------:R-:W-:Y:S01]  /*b4e0*/  @!P0 IMAD.X R13, R198, 0x1, R13, P1 ;  /* 0x00000001c60d8824 */ /* 0x000fe200008e060d */
[----:B------:R-:W-:Y:S05]  /*b4f0*/  @!P0 IADD3 R7, P1, R5, R206, RZ ;  /* 0x000000ce05078210 */ /* 0x000fea0007f3e0ff */
[----:B------:R-:W-:Y:S01]  /*b500*/  @!P0 IMAD.X R0, R13, 0x1, R211, P1 ;  /* 0x000000010d008824 */ /* 0x000fe200008e06d3 */
[C---:B------:R-:W-:Y:S04]  /*b510*/  @!P0 LEA R28, P1, R7.reuse, c[0x0][0x1f8], 0x1 ;  /* 0x00007e00071c8a11 */ /* 0x040fe800078208ff */
[----:B------:R-:W-:Y:S02]  /*b520*/  @!P0 LEA.HI.X R29, R7, c[0x0][0x1fc], R0, 0x1, P1 ;  /* 0x00007f00071d8a11 */ /* 0x000fe400008f0c00 */
[----:B------:R-:W-:Y:S02]  /*b530*/  @!P0 IADD3 R7, P1, R5, R220, RZ ;  /* 0x000000dc05078210 */ /* 0x000fe40007f3e0ff */
[----:B------:R-:W-:Y:S03]  /*b540*/  IADD3 R0, R190, UR4, RZ ;  /* 0x00000004be007c10 */ /* 0x000fe6000fffe0ff */
[----:B------:R-:W-:Y:S01]  /*b550*/  @!P0 IMAD.X R2, R13, 0x1, R228, P1 ;  /* 0x000000010d028824 */ /* 0x000fe200008e06e4 */
[----:B------:R-:W-:Y:S01]  /*b560*/  @!P0 LEA R172, P1, R7, c[0x0][0x1f8], 0x1 ;  /* 0x00007e0007ac8a11 */ /* 0x000fe200078208ff */
[--C-:B------:R-:W-:Y:S02]  /*b570*/  IMAD.IADD R134, R191, 0x1, R0.reuse ;  /* 0x00000001bf867824 */ /* 0x100fe400078e0200 */
[----:B------:R-:W-:Y:S01]  /*b580*/  IMAD.IADD R0, R193, 0x1, R0 ;  /* 0x00000001c1007824 */ /* 0x000fe200078e0200 */
[----:B------:R-:W-:Y:S01]  /*b590*/  @!P0 LEA.HI.X R173, R7, c[0x0][0x1fc], R2, 0x1, P1 ;  /* 0x00007f0007ad8a11 */ /* 0x000fe200008f0c02 */
[----:B------:R-:W-:Y:S01]  /*b5a0*/  @!P0 IMAD R2, R216, 0x6000, R215 ;  /* 0x00006000d8028824 */ /* 0x000fe200078e02d7 */
[----:B------:R-:W-:Y:S01]  /*b5b0*/  @!P0 IADD3 R12, P1, R5, R227, RZ ;  /* 0x000000e3050c8210 */ /* 0x000fe20007f3e0ff */
[----:B------:R-:W2:Y:S01]  /*b5c0*/  LDSM.16.M88.4 R144, [R134+0xc100] ;  /* 0x00c100008690783b */ /* 0x000ea20000000200 */
[C---:B-1----:R-:W-:Y:S04]  /*b5d0*/  HMMA.16816.F32.BF16 R4, R32.reuse, R8, RZ ;  /* 0x000000082004723c */ /* 0x042fe800000418ff */
[----:B------:R-:W1:Y:S03]  /*b5e0*/  LDSM.16.M88.4 R148, [R134+0xc900] ;  /* 0x00c900008694783b */ /* 0x000e660000000200 */
[----:B------:R-:W-:Y:S01]  /*b5f0*/  @!P0 IMAD.X R9, R13, 0x1, R226, P1 ;  /* 0x000000010d098824 */ /* 0x000fe200008e06e2 */
[C---:B------:R-:W-:Y:S01]  /*b600*/  @!P0 LEA R174, P1, R12.reuse, c[0x0][0x1f8], 0x1 ;  /* 0x00007e000cae8a11 */ /* 0x040fe200078208ff */
[----:B------:R-:W3:Y:S03]  /*b610*/  LDSM.16.M88.4 R152, [R134+0xd100] ;  /* 0x00d100008698783b */ /* 0x000ee60000000200 */
[----:B------:R-:W-:Y:S02]  /*b620*/  @!P0 LEA.HI.X R175, R12, c[0x0][0x1fc], R9, 0x1, P1 ;  /* 0x00007f000caf8a11 */ /* 0x000fe400008f0c09 */
[C---:B------:R-:W-:Y:S01]  /*b630*/  HMMA.16816.F32.BF16 R8, R32.reuse, R10, RZ ;  /* 0x0000000a2008723c */ /* 0x040fe200000418ff */
[----:B------:R-:W4:Y:S05]  /*b640*/  LDSM.16.M88.4 R156, [R134+0xd900] ;  /* 0x00d90000869c783b */ /* 0x000f2a0000000200 */
[----:B------:R-:W-:Y:S01]  /*b650*/  @!PT LDS RZ, [RZ] ;  /* 0x00000000fffff984 */ /* 0x000fe20000000800 */
[----:B------:R-:W-:Y:S01]  /*b660*/  @!PT LDS RZ, [RZ] ;  /* 0x00000000fffff984 */ /* 0x000fe20000000800 */
[----:B------:R-:W-:Y:S01]  /*b670*/  @!PT LDS RZ, [RZ] ;  /* 0x00000000fffff984 */ /* 0x000fe20000000800 */
[----:B------:R5:W-:Y:S02]  /*b680*/  @!P0 LDGSTS.E.BYPASS.LTC128B.128 [R2], [R22.64], !P5 ;  /* 0x0000000016028fae */ /* 0x000be4000e901d48 */
[C---:B------:R-:W-:Y:S03]  /*b690*/  HMMA.16816.F32.BF16 R12, R32.reuse, R16, RZ ;  /* 0x00000010200c723c */ /* 0x040fe600000418ff */
[----:B------:R5:W-:Y:S05]  /*b6a0*/  @!P0 LDGSTS.E.BYPASS.LTC128B.128 [R2+0x2000], [R20.64], !P4 ;  /* 0x0200000014028fae */ /* 0x000bea000e101d48 */
[C---:B------:R-:W-:Y:S01]  /*b6b0*/  HMMA.16816.F32.BF16 R16, R32.reuse, R18, RZ ;  /* 0x000000122010723c */ /* 0x040fe200000418ff */
[----:B------:R1:W-:Y:S05]  /*b6c0*/  @!P0 LDGSTS.E.BYPASS.LTC128B.128 [R2+0x4000], [R30.64], !P6 ;  /* 0x040000001e028fae */ /* 0x0003ea000f101d48 */
[----:B------:R1:W-:Y:S05]  /*b6d0*/  @!P0 LDGSTS.E.BYPASS.LTC128B.128 [R2+0x1000], [R28.64], !P5 ;  /* 0x010000001c028fae */ /* 0x0003ea000e901d48 */
[----:B------:R1:W-:Y:S05]  /*b6e0*/  @!P0 LDGSTS.E.BYPASS.LTC128B.128 [R2+0x3000], [R172.64], !P4 ;  /* 0x03000000ac028fae */ /* 0x0003ea000e101d48 */
[----:B------:R2:W-:Y:S01]  /*b6f0*/  @!P0 LDGSTS.E.BYPASS.LTC128B.128 [R2+0x5000], [R174.64], !P6 ;  /* 0x05000000ae028fae */ /* 0x0005e2000f101d48 */
[C---:B------:R-:W-:Y:S02]  /*b700*/  ISETP.GE.AND P0, PT, R216.reuse, 0x1, PT ;  /* 0x00000001d800780c */ /* 0x040fe40003f06270 */
[----:B------:R-:W-:Y:S02]  /*b710*/  IADD3 R216, R216, 0x1, RZ ;  /* 0x00000001d8d87810 */ /* 0x000fe40007ffe0ff */
[----:B------:R-:W-:Y:S01]  /*b720*/  LDSM.16.M88.4 R160, [R187] ;  /* 0x00000000bba0783b */ /* 0x000fe20000000200 */
[C---:B-----5:R-:W-:Y:S01]  /*b730*/  HMMA.16816.F32.BF16 R20, R32.reuse, R24, RZ ;  /* 0x000000182014723c */ /* 0x060fe200000418ff */
[----:B------:R-:W-:Y:S03]  /*b740*/  SEL R216, R216, RZ, !P0 ;  /* 0x000000ffd8d87207 */ /* 0x000fe60004000000 */
[----:B------:R-:W5:Y:S04]  /*b750*/  LDSM.16.M88.4 R164, [R0+0xc100] ;  /* 0x00c1000000a4783b */ /* 0x000f680000000200 */
[C---:B------:R-:W-:Y:S01]  /*b760*/  HMMA.16816.F32.BF16 R24, R32.reuse, R26, RZ ;  /* 0x0000001a2018723c */ /* 0x040fe200000418ff */
[----:B------:R-:W3:Y:S05]  /*b770*/  LDSM.16.M88.4 R168, [R0+0xc900] ;  /* 0x00c9000000a8783b */ /* 0x000eea0000000200 */
[----:B------:R-:W0:Y:S02]  /*b780*/  LDGDEPBAR ;  /* 0x00000000000079af */ /* 0x000e240000000000 */
[C---:B-1----:R-:W-:Y:S03]  /*b790*/  HMMA.16816.F32.BF16 R28, R32.reuse, R136, RZ ;  /* 0x00000088201c723c */ /* 0x042fe600000418ff */
[----:B--2---:R-:W-:Y:S01]  /*b7a0*/  LDSM.16.M88.4 R172, [R186] ;  /* 0x00000000baac783b */ /* 0x004fe20000000200 */
[C---:B------:R-:W-:Y:S04]  /*b7b0*/  IMAD.IADD R2, R193.reuse, 0x1, R134 ;  /* 0x00000001c1027824 */ /* 0x040fe800078e0286 */
[----:B------:R-:W-:Y:S01]  /*b7c0*/  HMMA.16816.F32.BF16 R32, R32, R138, RZ ;  /* 0x0000008a2020723c */ /* 0x000fe200000418ff */
[----:B------:R-:W1:Y:S05]  /*b7d0*/  LDSM.16.M88.4 R136, [R0+0xd100] ;  /* 0x00d100000088783b */ /* 0x000e6a0000000200 */
[----:B------:R-:W-:Y:S02]  /*b7e0*/  LDSM.16.M88.4 R176, [R2+0xc100] ;  /* 0x00c1000002b0783b */ /* 0x000fe40000000200 */
[C---:B------:R-:W-:Y:S03]  /*b7f0*/  HMMA.16816.F32.BF16 R4, R140.reuse, R144, R4 ;  /* 0x000000908c04723c */ /* 0x040fe60000041804 */
[----:B------:R-:W-:Y:S05]  /*b800*/  LDSM.16.M88.4 R180, [R2+0xc900] ;  /* 0x00c9000002b4783b */ /* 0x000fea0000000200 */
[C---:B------:R-:W-:Y:S01]  /*b810*/  HMMA.16816.F32.BF16 R8, R140.reuse, R146, R8 ;  /* 0x000000928c08723c */ /* 0x040fe20000041808 */
[----:B------:R-:W2:Y:S07]  /*b820*/  LDSM.16.M88.4 R144, [R0+0xd900] ;  /* 0x00d900000090783b */ /* 0x000eae0000000200 */
[C---:B------:R-:W-:Y:S08]  /*b830*/  HMMA.16816.F32.BF16 R12, R140.reuse, R148, R12 ;  /* 0x000000948c0c723c */ /* 0x040ff0000004180c */
[C---:B------:R-:W-:Y:S01]  /*b840*/  HMMA.16816.F32.BF16 R16, R140.reuse, R150, R16 ;  /* 0x000000968c10723c */ /* 0x040fe20000041810 */
[----:B------:R-:W-:Y:S07]  /*b850*/  LDSM.16.M88.4 R148, [R2+0xd900] ;  /* 0x00d900000294783b */ /* 0x000fee0000000200 */
[C---:B---3--:R-:W-:Y:S08]  /*b860*/  HMMA.16816.F32.BF16 R20, R140.reuse, R152, R20 ;  /* 0x000000988c14723c */ /* 0x048ff00000041814 */
[C---:B------:R-:W-:Y:S01]  /*b870*/  HMMA.16816.F32.BF16 R24, R140.reuse, R154, R24 ;  /* 0x0000009a8c18723c */ /* 0x040fe20000041818 */
[----:B------:R-:W-:Y:S07]  /*b880*/  LDSM.16.M88.4 R152, [R190+UR4+0xe900] ;  /* 0x00e90004be98783b */ /* 0x000fee0008000200 */
[C---:B----4-:R-:W-:Y:S08]  /*b890*/  HMMA.16816.F32.BF16 R28, R140.reuse, R156, R28 ;  /* 0x0000009c8c1c723c */ /* 0x050ff0000004181c */
[----:B------:R-:W-:Y:S01]  /*b8a0*/  HMMA.16816.F32.BF16 R32, R140, R158, R32 ;  /* 0x0000009e8c20723c */ /* 0x000fe20000041820 */
[----:B------:R-:W3:Y:S05]  /*b8b0*/  LDSM.16.M88.4 R140, [R2+0xd100] ;  /* 0x00d10000028c783b */ /* 0x000eea0000000200 */
[----:B------:R-:W-:Y:S02]  /*b8c0*/  LDSM.16.M88.4 R156, [R190+UR4+0xf900] ;  /* 0x00f90004be9c783b */ /* 0x000fe40008000200 */
[C---:B-----5:R-:W-:Y:S08]  /*b8d0*/  HMMA.16816.F32.BF16 R4, R160.reuse, R164, R4 ;  /* 0x000000a4a004723c */ /* 0x060ff00000041804 */
[C---:B------:R-:W-:Y:S01]  /*b8e0*/  HMMA.16816.F32.BF16 R8, R160.reuse, R166, R8 ;  /* 0x000000a6a008723c */ /* 0x040fe20000041808 */
[----:B------:R-:W-:Y:S07]  /*b8f0*/  LDSM.16.M88.4 R164, [R134+0xe100] ;  /* 0x00e1000086a4783b */ /* 0x000fee0000000200 */
[C---:B------:R-:W-:Y:S08]  /*b900*/  HMMA.16816.F32.BF16 R12, R160.reuse, R168, R12 ;  /* 0x000000a8a00c723c */ /* 0x040ff0000004180c */
[C---:B------:R-:W-:Y:S01]  /*b910*/  HMMA.16816.F32.BF16 R16, R160.reuse, R170, R16 ;  /* 0x000000aaa010723c */ /* 0x040fe20000041810 */
[----:B------:R-:W-:Y:S07]  /*b920*/  LDSM.16.M88.4 R168, [R134+0xf900] ;  /* 0x00f9000086a8783b */ /* 0x000fee0000000200 */
[C---:B-1----:R-:W-:Y:S08]  /*b930*/  HMMA.16816.F32.BF16 R20, R160.reuse, R136, R20 ;  /* 0x00000088a014723c */ /* 0x042ff00000041814 */
[C---:B------:R-:W-:Y:S01]  /*b940*/  HMMA.16816.F32.BF16 R24, R160.reuse, R138, R24 ;  /* 0x0000008aa018723c */ /* 0x040fe20000041818 */
[----:B------:R-:W-:Y:S07]  /*b950*/  LDSM.16.M88.4 R136, [R192+0x4000] ;  /* 0x00400000c088783b */ /* 0x000fee0000000200 */
[C---:B--2---:R-:W-:Y:S08]  /*b960*/  HMMA.16816.F32.BF16 R28, R160.reuse, R144, R28 ;  /* 0x00000090a01c723c */ /* 0x044ff0000004181c */
[----:B------:R-:W-:Y:S01]  /*b970*/  HMMA.16816.F32.BF16 R32, R160, R146, R32 ;  /* 0x00000092a020723c */ /* 0x000fe20000041820 */
[----:B------:R-:W1:Y:S05]  /*b980*/  LDSM.16.M88.4 R144, [R190+UR4+0xe100] ;  /* 0x00e10004be90783b */ /* 0x000e6a0008000200 */
[----:B------:R-:W-:Y:S02]  /*b990*/  LDSM.16.M88.4 R160, [R188+0x4000] ;  /* 0x00400000bca0783b */ /* 0x000fe40000000200 */
[C---:B------:R-:W-:Y:S08]  /*b9a0*/  HMMA.16816.F32.BF16 R4, R172.reuse, R176, R4 ;  /* 0x000000b0ac04723c */ /* 0x040ff00000041804 */
[C---:B------:R-:W-:Y:S08]  /*b9b0*/  HMMA.16816.F32.BF16 R8, R172.reuse, R178, R8 ;  /* 0x000000b2ac08723c */ /* 0x040ff00000041808 */
[C---:B------:R-:W-:Y:S08]  /*b9c0*/  HMMA.16816.F32.BF16 R12, R172.reuse, R180, R12 ;  /* 0x000000b4ac0c723c */ /* 0x040ff0000004180c */
[C---:B------:R-:W-:Y:S08]  /*b9d0*/  HMMA.16816.F32.BF16 R16, R172.reuse, R182, R16 ;  /* 0x000000b6ac10723c */ /* 0x040ff00000041810 */
[C---:B---3--:R-:W-:Y:S08]  /*b9e0*/  HMMA.16816.F32.BF16 R20, R172.reuse, R140, R20 ;  /* 0x0000008cac14723c */ /* 0x048ff00000041814 */
[C---:B------:R-:W-:Y:S01]  /*b9f0*/  HMMA.16816.F32.BF16 R24, R172.reuse, R142, R24 ;  /* 0x0000008eac18723c */ /* 0x040fe20000041818 */
[----:B------:R-:W2:Y:S07]  /*ba00*/  LDSM.16.M88.4 R140, [R190+UR4+0xf100] ;  /* 0x00f10004be8c783b */ /* 0x000eae0008000200 */
[C---:B------:R-:W-:Y:S08]  /*ba10*/  HMMA.16816.F32.BF16 R28, R172.reuse, R148, R28 ;  /* 0x00000094ac1c723c */ /* 0x040ff0000004181c */
[----:B------:R-:W-:Y:S01]  /*ba20*/  HMMA.16816.F32.BF16 R32, R172, R150, R32 ;  /* 0x00000096ac20723c */ /* 0x000fe20000041820 */
[----:B------:R-:W3:Y:S07]  /*ba30*/  LDSM.16.M88.4 R148, [R134+0xe900] ;  /* 0x00e900008694783b */ /* 0x000eee0000000200 */
        /* <DEDUP_REMOVED lines=8> */
[----:B------:R-:W-:Y:S07]  /*bac0*/  LDSM.16.M88.4 R140, [R0+0xe100] ;  /* 0x00e10000008c783b */ /* 0x000fee0000000200 */
[C---:B------:R-:W-:Y:S08]  /*bad0*/  HMMA.16816.F32.BF16 R28, R136.reuse, R156, R28 ;  /* 0x0000009c881c723c */ /* 0x040ff0000004181c */
[----:B------:R-:W-:Y:S01]  /*bae0*/  HMMA.16816.F32.BF16 R32, R136, R158, R32 ;  /* 0x0000009e8820723c */ /* 0x000fe20000041820 */
[----:B------:R-:W2:Y:S05]  /*baf0*/  LDSM.16.M88.4 R136, [R187+0x4000] ;  /* 0x00400000bb88783b */ /* 0x000eaa0000000200 */
[----:B------:R-:W4:Y:S02]  /*bb00*/  LDSM.16.M88.4 R156, [R0+0xf100] ;  /* 0x00f10000009c783b */ /* 0x000f240000000200 */
[C---:B------:R-:W-:Y:S08]  /*bb10*/  HMMA.16816.F32.BF16 R4, R160.reuse, R164, R4 ;  /* 0x000000a4a004723c */ /* 0x040ff00000041804 */
[C---:B------:R-:W-:Y:S01]  /*bb20*/  HMMA.16816.F32.BF16 R8, R160.reuse, R166, R8 ;  /* 0x000000a6a008723c */ /* 0x040fe20000041808 */
[----:B------:R-:W5:Y:S07]  /*bb30*/  LDSM.16.M88.4 R164, [R0+0xf900] ;  /* 0x00f9000000a4783b */ /* 0x000f6e0000000200 */
[C---:B---3--:R-:W-:Y:S08]  /*bb40*/  HMMA.16816.F32.BF16 R12, R160.reuse, R148, R12 ;  /* 0x00000094a00c723c */ /* 0x048ff0000004180c */
[C---:B------:R-:W-:Y:S01]  /*bb50*/  HMMA.16816.F32.BF16 R16, R160.reuse, R150, R16 ;  /* 0x00000096a010723c */ /* 0x040fe20000041810 */
[----:B------:R-:W-:Y:S07]  /*bb60*/  LDSM.16.M88.4 R148, [R2+0xe100] ;  /* 0x00e100000294783b */ /* 0x000fee0000000200 */
[C---:B-1----:R-:W-:Y:S07]  /*bb70*/  HMMA.16816.F32.BF16 R20, R160.reuse, R144, R20 ;  /* 0x00000090a014723c */ /* 0x042fee0000041814 */
[----:B------:R-:W-:Y:S01]  /*bb80*/  IADD3 R144, R193, UR4, R190 ;  /* 0x00000004c1907c10 */ /* 0x000fe2000fffe0be */
[C---:B------:R-:W-:Y:S04]  /*bb90*/  HMMA.16816.F32.BF16 R24, R160.reuse, R146, R24 ;  /* 0x00000092a018723c */ /* 0x040fe80000041818 */
[----:B------:R-:W-:Y:S02]  /*bba0*/  IMAD.IADD R133, R191, 0x1, R144 ;  /* 0x00000001bf857824 */ /* 0x000fe400078e0290 */
[----:B------:R-:W1:Y:S02]  /*bbb0*/  LDSM.16.M88.4 R144, [R186+0x4000] ;  /* 0x00400000ba90783b */ /* 0x000e640000000200 */
[C---:B------:R-:W-:Y:S03]  /*bbc0*/  HMMA.16816.F32.BF16 R28, R160.reuse, R168, R28 ;  /* 0x000000a8a01c723c */ /* 0x040fe6000004181c */
[----:B------:R-:W3:Y:S05]  /*bbd0*/  LDSM.16.M88.4 R172, [R133+0xe900] ;  /* 0x00e9000085ac783b */ /* 0x000eea0000000200 */
[----:B------:R-:W-:Y:S01]  /*bbe0*/  HMMA.16816.F32.BF16 R32, R160, R170, R32 ;  /* 0x000000aaa020723c */ /* 0x000fe20000041820 */
[----:B------:R-:W1:Y:S05]  /*bbf0*/  LDSM.16.M88.4 R176, [R133+0xf100] ;  /* 0x00f1000085b0783b */ /* 0x000e6a0000000200 */
[----:B------:R-:W1:Y:S02]  /*bc00*/  LDSM.16.M88.4 R180, [R133+0xf900] ;  /* 0x00f9000085b4783b */ /* 0x000e640000000200 */
[C---:B--2---:R-:W-:Y:S03]  /*bc10*/  HMMA.16816.F32.BF16 R4, R136.reuse, R140, R4 ;  /* 0x0000008c8804723c */ /* 0x044fe60000041804 */
[----:B------:R-:W-:Y:S05]  /*bc20*/  LDSM.16.M88.4 R160, [R190+UR4+0x11100] ;  /* 0x01110004bea0783b */ /* 0x000fea0008000200 */
[C---:B------:R-:W-:Y:S01]  /*bc30*/  HMMA.16816.F32.BF16 R8, R136.reuse, R142, R8 ;  /* 0x0000008e8808723c */ /* 0x040fe20000041808 */
[----:B------:R-:W-:Y:S05]  /*bc40*/  LDSM.16.M88.4 R140, [R192+0x8000] ;  /* 0x00800000c08c783b */ /* 0x000fea0000000200 */
[----:B------:R-:W-:Y:S02]  /*bc50*/  LDSM.16.M88.4 R168, [R190+UR4+0x11900] ;  /* 0x01190004bea8783b */ /* 0x000fe40008000200 */
[C---:B------:R-:W-:Y:S08]  /*bc60*/  HMMA.16816.F32.BF16 R12, R136.reuse, R152, R12 ;  /* 0x00000098880c723c */ /* 0x040ff0000004180c */
[C---:B------:R-:W-:Y:S01]  /*bc70*/  HMMA.16816.F32.BF16 R16, R136.reuse, R154, R16 ;  /* 0x0000009a8810723c */ /* 0x040fe20000041810 */
[----:B------:R-:W2:Y:S07]  /*bc80*/  LDSM.16.M88.4 R152, [R190+UR4+0x10100] ;  /* 0x01010004be98783b */ /* 0x000eae0008000200 */
[C---:B----4-:R-:W-:Y:S08]  /*bc90*/  HMMA.16816.F32.BF16 R20, R136.reuse, R156, R20 ;  /* 0x0000009c8814723c */ /* 0x050ff00000041814 */
[C---:B------:R-:W-:Y:S01]  /*bca0*/  HMMA.16816.F32.BF16 R24, R136.reuse, R158, R24 ;  /* 0x0000009e8818723c */ /* 0x040fe20000041818 */
[----:B------:R-:W4:Y:S07]  /*bcb0*/  LDSM.16.M88.4 R156, [R190+UR4+0x10900] ;  /* 0x01090004be9c783b */ /* 0x000f2e0008000200 */
[C---:B-----5:R-:W-:Y:S08]  /*bcc0*/  HMMA.16816.F32.BF16 R28, R136.reuse, R164, R28 ;  /* 0x000000a4881c723c */ /* 0x060ff0000004181c */
[----:B------:R-:W-:Y:S01]  /*bcd0*/  HMMA.16816.F32.BF16 R32, R136, R166, R32 ;  /* 0x000000a68820723c */ /* 0x000fe20000041820 */
[----:B------:R-:W-:Y:S05]  /*bce0*/  LDSM.16.M88.4 R136, [R188+0x8000] ;  /* 0x00800000bc88783b */ /* 0x000fea0000000200 */
[----:B------:R-:W-:Y:S02]  /*bcf0*/  LDSM.16.M88.4 R164, [R134+0x10900] ;  /* 0x0109000086a4783b */ /* 0x000fe40000000200 */
[C---:B-1----:R-:W-:Y:S08]  /*bd00*/  HMMA.16816.F32.BF16 R4, R144.reuse, R148, R4 ;  /* 0x000000949004723c */ /* 0x042ff00000041804 */
[C---:B------:R-:W-:Y:S01]  /*bd10*/  HMMA.16816.F32.BF16 R8, R144.reuse, R150, R8 ;  /* 0x000000969008723c */ /* 0x040fe20000041808 */
[----:B------:R-:W1:Y:S07]  /*bd20*/  LDSM.16.M88.4 R148, [R134+0x10100] ;  /* 0x010100008694783b */ /* 0x000e6e0000000200 */
[C---:B---3--:R-:W-:Y:S08]  /*bd30*/  HMMA.16816.F32.BF16 R12, R144.reuse, R172, R12 ;  /* 0x000000ac900c723c */ /* 0x048ff0000004180c */
[C---:B------:R-:W-:Y:S01]  /*bd40*/  HMMA.16816.F32.BF16 R16, R144.reuse, R174, R16 ;  /* 0x000000ae9010723c */ /* 0x040fe20000041810 */
[----:B------:R-:W3:Y:S07]  /*bd50*/  LDSM.16.M88.4 R172, [R134+0x11100] ;  /* 0x0111000086ac783b */ /* 0x000eee0000000200 */
[C---:B------:R-:W-:Y:S08]  /*bd60*/  HMMA.16816.F32.BF16 R20, R144.reuse, R176, R20 ;  /* 0x000000b09014723c */ /* 0x040ff00000041814 */
[C---:B------:R-:W-:Y:S01]  /*bd70*/  HMMA.16816.F32.BF16 R24, R144.reuse, R178, R24 ;  /* 0x000000b29018723c */ /* 0x040fe20000041818 */
[----:B------:R-:W5:Y:S07]  /*bd80*/  LDSM.16.M88.4 R176, [R134+0x11900] ;  /* 0x0119000086b0783b */ /* 0x000f6e0000000200 */
[C---:B------:R-:W-:Y:S08]  /*bd90*/  HMMA.16816.F32.BF16 R28, R144.reuse, R180, R28 ;  /* 0x000000b4901c723c */ /* 0x040ff0000004181c */
[----:B------:R-:W-:Y:S01]  /*bda0*/  HMMA.16816.F32.BF16 R32, R144, R182, R32 ;  /* 0x000000b69020723c */ /* 0x000fe20000041820 */
[----:B------:R-:W-:Y:S07]  /*bdb0*/  LDSM.16.M88.4 R144, [R187+0x8000] ;  /* 0x00800000bb90783b */ /* 0x000fee0000000200 */
[C---:B--2---:R-:W-:Y:S08]  /*bdc0*/  HMMA.16816.F32.BF16 R4, R140.reuse, R152, R4 ;  /* 0x000000988c04723c */ /* 0x044ff00000041804 */
[C---:B------:R-:W-:Y:S01]  /*bdd0*/  HMMA.16816.F32.BF16 R8, R140.reuse, R154, R8 ;  /* 0x0000009a8c08723c */ /* 0x040fe20000041808 */
[----:B------:R-:W2:Y:S07]  /*bde0*/  LDSM.16.M88.4 R152, [R0+0x10100] ;  /* 0x010100000098783b */ /* 0x000eae0000000200 */
[C---:B----4-:R-:W-:Y:S08]  /*bdf0*/  HMMA.16816.F32.BF16 R12, R140.reuse, R156, R12 ;  /* 0x0000009c8c0c723c */ /* 0x050ff0000004180c */
[C---:B------:R-:W-:Y:S01]  /*be00*/  HMMA.16816.F32.BF16 R16, R140.reuse, R158, R16 ;  /* 0x0000009e8c10723c */ /* 0x040fe20000041810 */
[----:B------:R-:W4:Y:S07]  /*be10*/  LDSM.16.M88.4 R156, [R0+0x10900] ;  /* 0x01090000009c783b */ /* 0x000f2e0000000200 */
[C---:B------:R-:W-:Y:S08]  /*be20*/  HMMA.16816.F32.BF16 R20, R140.reuse, R160, R20 ;  /* 0x000000a08c14723c */ /* 0x040ff00000041814 */
[C---:B------:R-:W-:Y:S01]  /*be30*/  HMMA.16816.F32.BF16 R24, R140.reuse, R162, R24 ;  /* 0x000000a28c18723c */ /* 0x040fe20000041818 */
[----:B------:R-:W-:Y:S07]  /*be40*/  LDSM.16.M88.4 R160, [R133+0x10900] ;  /* 0x0109000085a0783b */ /* 0x000fee0000000200 */
[C---:B------:R-:W-:Y:S08]  /*be50*/  HMMA.16816.F32.BF16 R28, R140.reuse, R168, R28 ;  /* 0x000000a88c1c723c */ /* 0x040ff0000004181c */
[----:B------:R-:W-:Y:S01]  /*be60*/  HMMA.16816.F32.BF16 R32, R140, R170, R32 ;  /* 0x000000aa8c20723c */ /* 0x000fe20000041820 */
[----:B------:R-:W2:Y:S07]  /*be70*/  LDSM.16.M88.4 R140, [R0+0x11100] ;  /* 0x01110000008c783b */ /* 0x000eae0000000200 */
[C---:B-1----:R-:W-:Y:S08]  /*be80*/  HMMA.16816.F32.BF16 R4, R136.reuse, R148, R4 ;  /* 0x000000948804723c */ /* 0x042ff00000041804 */
[C---:B------:R-:W-:Y:S01]  /*be90*/  HMMA.16816.F32.BF16 R8, R136.reuse, R150, R8 ;  /* 0x000000968808723c */ /* 0x040fe20000041808 */
[----:B------:R-:W-:Y:S07]  /*bea0*/  LDSM.16.M88.4 R148, [R186+0x8000] ;  /* 0x00800000ba94783b */ /* 0x000fee0000000200 */
[C---:B------:R-:W-:Y:S08]  /*beb0*/  HMMA.16816.F32.BF16 R12, R136.reuse, R164, R12 ;  /* 0x000000a4880c723c */ /* 0x040ff0000004180c */
[C---:B------:R-:W-:Y:S01]  /*bec0*/  HMMA.16816.F32.BF16 R16, R136.reuse, R166, R16 ;  /* 0x000000a68810723c */ /* 0x040fe20000041810 */
[----:B------:R-:W-:Y:S07]  /*bed0*/  LDSM.16.M88.4 R164, [R133+0x11100] ;  /* 0x0111000085a4783b */ /* 0x000fee0000000200 */
[C---:B---3--:R-:W-:Y:S08]  /*bee0*/  HMMA.16816.F32.BF16 R20, R136.reuse, R172, R20 ;  /* 0x000000ac8814723c */ /* 0x048ff00000041814 */
[C---:B------:R-:W-:Y:S08]  /*bef0*/  HMMA.16816.F32.BF16 R24, R136.reuse, R174, R24 ;  /* 0x000000ae8818723c */ /* 0x040ff00000041818 */
[C---:B-----5:R-:W-:Y:S08]  /*bf00*/  HMMA.16816.F32.BF16 R28, R136.reuse, R176, R28 ;  /* 0x000000b0881c723c */ /* 0x060ff0000004181c */
[----:B------:R-:W-:Y:S01]  /*bf10*/  HMMA.16816.F32.BF16 R32, R136, R178, R32 ;  /* 0x000000b28820723c */ /* 0x000fe20000041820 */
[----:B------:R1:W3:Y:S07]  /*bf20*/  LDSM.16.M88.4 R136, [R0+0x11900] ;  /* 0x011900000088783b */ /* 0x0002ee0000000200 */
[C---:B--2---:R-:W-:Y:S08]  /*bf30*/  HMMA.16816.F32.BF16 R4, R144.reuse, R152, R4 ;  /* 0x000000989004723c */ /* 0x044ff00000041804 */
[C---:B------:R-:W-:Y:S01]  /*bf40*/  HMMA.16816.F32.BF16 R8, R144.reuse, R154, R8 ;  /* 0x0000009a9008723c */ /* 0x040fe20000041808 */
[----:B------:R-:W2:Y:S07]  /*bf50*/  LDSM.16.M88.4 R152, [R2+0x10100] ;  /* 0x010100000298783b */ /* 0x000eae0000000200 */
[C---:B----4-:R-:W-:Y:S04]  /*bf60*/  HMMA.16816.F32.BF16 R12, R144.reuse, R156, R12 ;  /* 0x0000009c900c723c */ /* 0x050fe8000004180c */
[----:B-1----:R-:W-:Y:S02]  /*bf70*/  IMAD.MOV.U32 R0, RZ, RZ, R205 ;  /* 0x000000ffff007224 */ /* 0x002fe400078e00cd */
[----:B------:R-:W-:Y:S02]  /*bf80*/  @P2 IMAD.MOV.U32 R0, RZ, RZ, R221 ;  /* 0x000000ffff002224 */ /* 0x000fe400078e00dd */
[C---:B------:R-:W-:Y:S01]  /*bf90*/  HMMA.16816.F32.BF16 R16, R144.reuse, R158, R16 ;  /* 0x0000009e9010723c */ /* 0x040fe20000041810 */
[----:B------:R1:W-:Y:S05]  /*bfa0*/  LDSM.16.M88.4 R156, [R133+0x11900] ;  /* 0x01190000859c783b */ /* 0x0003ea0000000200 */
[----:B------:R-:W4:Y:S02]  /*bfb0*/  SHFL.IDX PT, R134, R0, RZ, 0x1c1f ;  /* 0x001c1fff00867589 */ /* 0x000f2400000e0000 */
[C---:B------:R-:W-:Y:S08]  /*bfc0*/  HMMA.16816.F32.BF16 R20, R144.reuse, R140, R20 ;  /* 0x0000008c9014723c */ /* 0x040ff00000041814 */
[C---:B------:R-:W-:Y:S08]  /*bfd0*/  HMMA.16816.F32.BF16 R24, R144.reuse, R142, R24 ;  /* 0x0000008e9018723c */ /* 0x040ff00000041818 */
[C---:B---3--:R-:W-:Y:S04]  /*bfe0*/  HMMA.16816.F32.BF16 R28, R144.reuse, R136, R28 ;  /* 0x00000088901c723c */ /* 0x048fe8000004181c */
[----:B-1----:R-:W-:Y:S04]  /*bff0*/  IMAD.SHL.U32 R133, R219, 0x40, RZ ;  /* 0x00000040db857824 */ /* 0x002fe800078e00ff */
[----:B------:R-:W-:Y:S04]  /*c000*/  HMMA.16816.F32.BF16 R32, R144, R138, R32 ;  /* 0x0000008a9020723c */ /* 0x000fe80000041820 */
[----:B------:R-:W-:Y:S04]  /*c010*/  IADD3 R2, -R214, 0x1, -R133 ;  /* 0x00000001d6027810 */ /* 0x000fe80007ffe985 */
[C---:B--2---:R-:W-:Y:S05]  /*c020*/  HMMA.16816.F32.BF16 R4, R148.reuse, R152, R4 ;  /* 0x000000989404723c */ /* 0x044fea0000041804 */
[----:B------:R-:W-:Y:S03]  /*c030*/  IADD3 R2, -R204, R2, R195 ;  /* 0x00000002cc027210 */ /* 0x000fe60007ffe1c3 */
[C---:B------:R-:W-:Y:S04]  /*c040*/  HMMA.16816.F32.BF16 R8, R148.reuse, R154, R8 ;  /* 0x0000009a9408723c */ /* 0x040fe80000041808 */
[C---:B------:R-:W-:Y:S02]  /*c050*/  IADD3 R135, R2.reuse, c[0x0][0x328], RZ ;  /* 0x0000ca0002877a10 */ /* 0x040fe40007ffe0ff */
[----:B------:R-:W-:Y:S02]  /*c060*/  IADD3 R2, R2, UR6, RZ ;  /* 0x0000000602027c10 */ /* 0x000fe4000fffe0ff */
[C---:B------:R-:W-:Y:S04]  /*c070*/  HMMA.16816.F32.BF16 R12, R148.reuse, R160, R12 ;  /* 0x000000a0940c723c */ /* 0x040fe8000004180c */
[--C-:B----4-:R-:W-:Y:S02]  /*c080*/  IMAD.IADD R141, R135, 0x1, R134.reuse ;  /* 0x00000001878d7824 */ /* 0x110fe400078e0286 */
[----:B------:R-:W-:Y:S02]  /*c090*/  IMAD.IADD R137, R2, 0x1, R134 ;  /* 0x0000000102897824 */ /* 0x000fe400078e0286 */
[C---:B------:R-:W-:Y:S08]  /*c0a0*/  HMMA.16816.F32.BF16 R16, R148.reuse, R162, R16 ;  /* 0x000000a29410723c */ /* 0x040ff00000041810 */
[C---:B------:R-:W-:Y:S08]  /*c0b0*/  HMMA.16816.F32.BF16 R20, R148.reuse, R164, R20 ;  /* 0x000000a49414723c */ /* 0x040ff00000041814 */
[C---:B------:R-:W-:Y:S08]  /*c0c0*/  HMMA.16816.F32.BF16 R24, R148.reuse, R166, R24 ;  /* 0x000000a69418723c */ /* 0x040ff00000041818 */
[C---:B------:R-:W-:Y:S08]  /*c0d0*/  HMMA.16816.F32.BF16 R28, R148.reuse, R156, R28 ;  /* 0x0000009c941c723c */ /* 0x040ff0000004181c */
        /* <DEDUP_REMOVED lines=15> */
.L_x_899:
[----:B------:R-:W-:Y:S04]  /*c1d0*/  MOV R134, c[0x0][0x32c] ;  /* 0x0000cb0000867a02 */ /* 0x000fe80000000f00 */
[----:B------:R-:W-:Y:S11]  /*c1e0*/  ISETP.NE.AND P0, PT, R134, 0x1, PT ;  /* 0x000000018600780c */ /* 0x000ff60003f05270 */
[----:B------:R-:W-:Y:S02]  /*c1f0*/  @!UPT UIADD3 URZ, URZ, URZ, URZ ;  /* 0x0000003f3f3ff290 */ /* 0x000fe4000fffe03f */
[----:B------:R-:W-:Y:S05]  /*c200*/  @P0 IMAD.HI.U32 R134, R136, c[0x0][0x330], RZ ;  /* 0x0000cc0088860a27 */ /* 0x000fea00078e00ff */
[----:B------:R-:W-:Y:S02]  /*c210*/  @P0 SHF.R.U32.HI R136, RZ, c[0x0][0x334], R134 ;  /* 0x0000cd00ff880a19 */ /* 0x000fe40000011686 */
.L_x_900:
[----:B------:R-:W-:Y:S05]  /*c220*/  BSYNC B0 ;  /* 0x0000000000007941 */ /* 0x000fea0003800000 */
.L_x_898:
[----:B------:R-:W-:Y:S04]  /*c230*/  IMAD R139, R136, c[0x0][0x32c], -R133 ;  /* 0x0000cb00888b7a24 */ /* 0x000fe800078e0a85 */
[----:B------:R-:W-:Y:S05]  /*c240*/  IMAD.IADD R136, R139, 0x1, -R214 ;  /* 0x000000018b887824 */ /* 0x000fea00078e0ad6 */
[----:B------:R-:W-:Y:S02]  /*c250*/  IADD3 R134, R136, c[0x0][0x32c], RZ ;  /* 0x0000cb0088867a10 */ /* 0x000fe40007ffe0ff */
[----:B------:R-:W-:Y:S02]  /*c260*/  IMNMX R137, R137, R136, !PT ;  /* 0x0000008889897217 */ /* 0x000fe40007800200 */
[----:B------:R-:W-:Y:S02]  /*c270*/  IMNMX R141, R141, R134, PT ;  /* 0x000000868d8d7217 */ /* 0x000fe40003800200 */
.L_x_897:
[----:B------:R-:W-:Y:S01]  /*c280*/  ISETP.GT.AND P2, PT, R219, -0x1, PT ;  /* 0xffffffffdb00780c */ /* 0x000fe20003f44270 */
[----:B------:R-:W1:Y:S03]  /*c290*/  SHFL.IDX PT, R0, R0, 0x1, 0x1c1f ;  /* 0x003c1f0000007f89 */ /* 0x000e6600000e0000 */
[----:B------:R-:W-:Y:S04]  /*c2a0*/  ISETP.GT.AND P0, PT, R137, RZ, P2 ;  /* 0x000000ff8900720c */ /* 0x000fe80001704270 */
[----:B------:R-:W-:Y:S04]  /*c2b0*/  ISETP.LT.OR P0, PT, R141, 0x1, P0 ;  /* 0x000000018d00780c */ /* 0x000fe80000701670 */
[----:B------:R-:W-:Y:S02]  /*c2c0*/  FSEL R139, R4, -INF , !P0 ;  /* 0xff800000048b7808 */ /* 0x000fe40004000000 */
[----:B------:R-:W-:Y:S04]  /*c2d0*/  ISETP.GT.AND P0, PT, R137, 0x1, P2 ;  /* 0x000000018900780c */ /* 0x000fe80001704270 */
[----:B------:R-:W-:Y:S04]  /*c2e0*/  ISETP.LT.OR P0, PT, R141, 0x2, P0 ;  /* 0x000000028d00780c */ /* 0x000fe80000701670 */
[----:B------:R-:W-:Y:S02]  /*c2f0*/  FSEL R140, R5, -INF , !P0 ;  /* 0xff800000058c7808 */ /* 0x000fe40004000000 */
[----:B------:R-:W-:Y:S01]  /*c300*/  ISETP.GT.AND P0, PT, R137, 0x8, P2 ;  /* 0x000000088900780c */ /* 0x000fe20001704270 */
[--C-:B-1----:R-:W-:Y:S02]  /*c310*/  IMAD.IADD R5, R135, 0x1, R0.reuse ;  /* 0x0000000187057824 */ /* 0x102fe400078e0200 */
[----:B------:R-:W-:Y:S01]  /*c320*/  IMAD.IADD R2, R2, 0x1, R0 ;  /* 0x0000000102027824 */ /* 0x000fe200078e0200 */
[----:B------:R-:W-:Y:S04]  /*c330*/  ISETP.LT.OR P0, PT, R141, 0x9, P0 ;  /* 0x000000098d00780c */ /* 0x000fe80000701670 */
[----:B------:R-:W-:Y:S02]  /*c340*/  FSEL R8, R8, -INF , !P0 ;  /* 0xff80000008087808 */ /* 0x000fe40004000000 */
[----:B------:R-:W-:Y:S04]  /*c350*/  ISETP.GT.AND P0, PT, R137, 0x9, P2 ;  /* 0x000000098900780c */ /* 0x000fe80001704270 */
        /* <DEDUP_REMOVED lines=52> */
.L_x_903:
[----:B------:R-:W-:Y:S04]  /*c6a0*/  MOV R0, c[0x0][0x32c] ;  /* 0x0000cb0000007a02 */ /* 0x000fe80000000f00 */
[----:B------:R-:W-:Y:S11]  /*c6b0*/  ISETP.NE.AND P0, PT, R0, 0x1, PT ;  /* 0x000000010000780c */ /* 0x000ff60003f05270 */
[----:B------:R-:W-:Y:S02]  /*c6c0*/  @!UPT UIADD3 URZ, URZ, URZ, URZ ;  /* 0x0000003f3f3ff290 */ /* 0x000fe4000fffe03f */
[----:B------:R-:W-:Y:S05]  /*c6d0*/  @P0 IMAD.HI.U32 R0, R12, c[0x0][0x330], RZ ;  /* 0x0000cc000c000a27 */ /* 0x000fea00078e00ff */
[----:B------:R-:W-:Y:S02]  /*c6e0*/  @P0 SHF.R.U32.HI R12, RZ, c[0x0][0x334], R0 ;  /* 0x0000cd00ff0c0a19 */ /* 0x000fe40000011600 */
.L_x_904:
[----:B------:R-:W-:Y:S05]  /*c6f0*/  BSYNC B0 ;  /* 0x0000000000007941 */ /* 0x000fea0003800000 */
.L_x_902:
[----:B------:R-:W-:Y:S04]  /*c700*/  IMAD R133, R12, c[0x0][0x32c], -R133 ;  /* 0x0000cb000c857a24 */ /* 0x000fe800078e0a85 */
[----:B------:R-:W-:Y:S05]  /*c710*/  IMAD.IADD R133, R133, 0x1, -R214 ;  /* 0x0000000185857824 */ /* 0x000fea00078e0ad6 */
[----:B------:R-:W-:Y:S02]  /*c720*/  IADD3 R0, R133, c[0x0][0x32c], RZ ;  /* 0x0000cb0085007a10 */ /* 0x000fe40007ffe0ff */
[----:B------:R-:W-:Y:S02]  /*c730*/  IMNMX R2, R2, R133, !PT ;  /* 0x0000008502027217 */ /* 0x000fe40007800200 */
[----:B------:R-:W-:Y:S02]  /*c740*/  IMNMX R5, R5, R0, PT ;  /* 0x0000000005057217 */ /* 0x000fe40003800200 */
.L_x_901:
        /* <DEDUP_REMOVED lines=8> */
[----:B------:R-:W-:Y:S01]  /*c7d0*/  ISETP.GT.AND P0, PT, R2, 0x1, P2 ;  /* 0x000000010200780c */ /* 0x000fe20001704270 */
[----:B------:R-:W-:Y:S01]  /*c7e0*/  USEL UR5, UR7, URZ, !UP0 ;  /* 0x0000003f07057287 */ /* 0x000fe2000c000000 */
        /* <DEDUP_REMOVED lines=44> */
[----:B------:R-:W-:Y:S01]  /*cab0*/  ISETP.GT.AND P0, PT, R2, 0x28, P2 ;  /* 0x000000280200780c */ /* 0x000fe20001704270 */
[----:B------:R-:W-:Y:S01]  /*cac0*/  LDSM.16.MT88.4 R20, [R185+UR4+0x100] ;  /* 0x00010004b914783b */ /* 0x000fe20008004200 */
[----:B------:R-:W-:Y:S02]  /*cad0*/  FMNMX.FTZ R13, R152, R13, !PT ;  /* 0x0000000d980d7209 */ /* 0x000fe40007810000 */
[----:B------:R-:W-:Y:S02]  /*cae0*/  FMNMX.FTZ R10, R135, R10, !PT ;  /* 0x0000000a870a7209 */ /* 0x000fe40007810000 */
[----:B------:R-:W-:Y:S02]  /*caf0*/  ISETP.LT.OR P0, PT, R5, 0x29, P0 ;  /* 0x000000290500780c */ /* 0x000fe40000701670 */
[----:B------:R-:W-:Y:S02]  /*cb00*/  FMNMX.FTZ R0, R150, R13, !PT ;  /* 0x0000000d96007209 */ /* 0x000fe40007810000 */
[----:B------:R-:W-:Y:S02]  /*cb10*/  FSEL R169, R26, -INF , !P0 ;  /* 0xff8000001aa97808 */ /* 0x000fe40004000000 */
[----:B------:R-:W-:Y:S01]  /*cb20*/  FMNMX.FTZ R10, R33, R10, !PT ;  /* 0x0000000a210a7209 */ /* 0x000fe20007810000 */
[----:B------:R-:W1:Y:S01]  /*cb30*/  SHFL.BFLY PT, R13, R0, 0x2, 0x1f ;  /* 0x0c401f00000d7f89 */ /* 0x000e6200000e0000 */
[C---:B------:R-:W-:Y:S02]  /*cb40*/  ISETP.GT.AND P0, PT, R2.reuse, 0x29, P2 ;  /* 0x000000290200780c */ /* 0x040fe40001704270 */
        /* <DEDUP_REMOVED lines=12> */
[C---:B------:R-:W-:Y:S02]  /*cc10*/  ISETP.GT.AND P1, PT, R2.reuse, 0x38, P2 ;  /* 0x000000380200780c */ /* 0x040fe40001724270 */
[----:B------:R-:W-:Y:S02]  /*cc20*/  FSEL R151, R31, -INF , !P0 ;  /* 0xff8000001f977808 */ /* 0x000fe40004000000 */
[----:B------:R-:W-:Y:S01]  /*cc30*/  ISETP.LT.OR P1, PT, R5, 0x39, P1 ;  /* 0x000000390500780c */ /* 0x000fe20000f21670 */
[----:B------:R-:W-:Y:S01]  /*cc40*/  LDSM.16.MT88.4 R28, [R184+UR4+0x100] ;  /* 0x00010004b81c783b */ /* 0x000fe20008004200 */
[----:B------:R-:W-:Y:S02]  /*cc50*/  ISETP.GT.AND P0, PT, R2, 0x39, P2 ;  /* 0x000000390200780c */ /* 0x000fe40001704270 */
[----:B------:R-:W-:Y:S02]  /*cc60*/  FMNMX.FTZ R2, R153, R10, !PT ;  /* 0x0000000a99027209 */ /* 0x000fe40007810000 */
[----:B------:R-:W-:Y:S02]  /*cc70*/  FSEL R149, R34, -INF , !P1 ;  /* 0xff80000022957808 */ /* 0x000fe40004800000 */
[----:B------:R-:W-:Y:S04]  /*cc80*/  ISETP.LT.OR P0, PT, R5, 0x3a, P0 ;  /* 0x0000003a0500780c */ /* 0x000fe80000701670 */
        /* <DEDUP_REMOVED lines=9> */
[C---:B------:R-:W-:Y:S03]  /*cd20*/  FMUL.FTZ R157, R2.reuse, c[0x0][0x2d0] ;  /* 0x0000b400029d7a20 */ /* 0x040fe60000410000 */
[----:B------:R-:W-:Y:S02]  /*cd30*/  FSEL R5, R2, RZ, P0 ;  /* 0x000000ff02057208 */ /* 0x000fe40000000000 */
[----:B--2---:R-:W-:Y:S02]  /*cd40*/  FMNMX.FTZ R13, R15, R0, !PT ;  /* 0x000000000f0d7209 */ /* 0x004fe40007810000 */
[----:B------:R-:W-:Y:S03]  /*cd50*/  FSEL R157, R157, RZ, P0 ;  /* 0x000000ff9d9d7208 */ /* 0x000fe60000000000 */
[----:B------:R-:W1:Y:S02]  /*cd60*/  SHFL.BFLY PT, R0, R13, 0x1, 0x1f ;  /* 0x0c201f000d007f89 */ /* 0x000e6400000e0000 */
[--C-:B------:R-:W-:Y:S02]  /*cd70*/  FFMA.FTZ R142, R140, c[0x0][0x2d0], -R157.reuse ;  /* 0x0000b4008c8e7a23 */ /* 0x100fe4000001089d */
[--C-:B------:R-:W-:Y:S02]  /*cd80*/  FFMA.FTZ R140, R4, c[0x0][0x2d0], -R157.reuse ;  /* 0x0000b400048c7a23 */ /* 0x100fe4000001089d */
[----:B------:R-:W-:Y:S02]  /*cd90*/  FADD.FTZ R4, -R5, R132 ;  /* 0x0000008405047221 */ /* 0x000fe40000010100 */
[--C-:B------:R-:W-:Y:S01]  /*cda0*/  FFMA.FTZ R143, R139, c[0x0][0x2d0], -R157.reuse ;  /* 0x0000b4008b8f7a23 */ /* 0x100fe2000001089d */
[----:B------:R-:W-:Y:S01]  /*cdb0*/  MUFU.EX2 R142, R142 ;  /* 0x0000008e008e7308 */ /* 0x000fe20000000800 */
[----:B------:R-:W-:Y:S02]  /*cdc0*/  FMUL.FTZ R12, R4, c[0x0][0x2d0] ;  /* 0x0000b400040c7a20 */ /* 0x000fe40000410000 */
[--C-:B------:R-:W-:Y:S02]  /*cdd0*/  FFMA.FTZ R15, R8, c[0x0][0x2d0], -R157.reuse ;  /* 0x0000b400080f7a23 */ /* 0x100fe4000001089d */
        /* <DEDUP_REMOVED lines=16> */
[----:B------:R-:W-:Y:S02]  /*cee0*/  FFMA.FTZ R154, R154, c[0x0][0x2d0], -R157 ;  /* 0x0000b4009a9a7a23 */ /* 0x000fe4000001089d */
[----:B------:R-:W-:Y:S02]  /*cef0*/  FADD.FTZ R4, -R4, R3 ;  /* 0x0000000304047221 */ /* 0x000fe40000010100 */
[--C-:B------:R-:W-:Y:S01]  /*cf00*/  FFMA.FTZ R146, R6, c[0x0][0x2d0], -R148.reuse ;  /* 0x0000b40006927a23 */ /* 0x100fe20000010894 */
[----:B------:R-:W1:Y:S01]  /*cf10*/  MUFU.EX2 R143, R143 ;  /* 0x0000008f008f7308 */ /* 0x000e620000000800 */
[--C-:B------:R-:W-:Y:S02]  /*cf20*/  FFMA.FTZ R145, R9, c[0x0][0x2d0], -R148.reuse ;  /* 0x0000b40009917a23 */ /* 0x100fe40000010894 */
[--C-:B------:R-:W-:Y:S02]  /*cf30*/  FFMA.FTZ R141, R7, c[0x0][0x2d0], -R148.reuse ;  /* 0x0000b400078d7a23 */ /* 0x100fe40000010894 */
[--C-:B------:R-:W-:Y:S02]  /*cf40*/  FFMA.FTZ R144, R11, c[0x0][0x2d0], -R148.reuse ;  /* 0x0000b4000b907a23 */ /* 0x100fe40000010894 */
[----:B------:R-:W-:Y:S01]  /*cf50*/  FMUL.FTZ R3, R4, c[0x0][0x2d0] ;  /* 0x0000b40004037a20 */ /* 0x000fe20000410000 */
[----:B------:R-:W-:Y:S01]  /*cf60*/  IADD3 R4, R185, UR4, RZ ;  /* 0x00000004b9047c10 */ /* 0x000fe2000fffe0ff */
[C---:B--2---:R-:W-:Y:S01]  /*cf70*/  FMUL.FTZ R5, R12.reuse, R129 ;  /* 0x000000810c057220 */ /* 0x044fe20000410000 */
[----:B------:R-:W-:Y:S01]  /*cf80*/  MUFU.EX2 R146, R146 ;  /* 0x0000009200927308 */ /* 0x000fe20000000800 */
[C---:B------:R-:W-:Y:S01]  /*cf90*/  FMUL.FTZ R8, R12.reuse, R124 ;  /* 0x0000007c0c087220 */ /* 0x040fe20000410000 */
[----:B------:R-:W-:Y:S01]  /*cfa0*/  IADD3 R13, R189, R4, RZ ;  /* 0x00000004bd0d7210 */ /* 0x000fe20007ffe0ff */
[C---:B------:R-:W-:Y:S02]  /*cfb0*/  FMUL.FTZ R4, R12.reuse, R128 ;  /* 0x000000800c047220 */ /* 0x040fe40000410000 */
[C---:B------:R-:W-:Y:S02]  /*cfc0*/  FMUL.FTZ R9, R12.reuse, R125 ;  /* 0x0000007d0c097220 */ /* 0x040fe40000410000 */
[----:B------:R-:W2:Y:S01]  /*cfd0*/  LDSM.16.MT88.4 R24, [R13+0x100] ;  /* 0x000100000d18783b */ /* 0x000ea20000004200 */
[C---:B------:R-:W-:Y:S02]  /*cfe0*/  FMUL.FTZ R100, R12.reuse, R100 ;  /* 0x000000640c647220 */ /* 0x040fe40000410000 */
[----:B------:R-:W3:Y:S01]  /*cff0*/  MUFU.EX2 R3, R3 ;  /* 0x0000000300037308 */ /* 0x000ee20000000800 */
[C---:B------:R-:W-:Y:S02]  /*d000*/  FMUL.FTZ R101, R12.reuse, R101 ;  /* 0x000000650c657220 */ /* 0x040fe40000410000 */
[----:B------:R-:W-:Y:S01]  /*d010*/  FMUL.FTZ R104, R12, R104 ;  /* 0x000000680c687220 */ /* 0x000fe20000410000 */
[----:B-1----:R-:W-:Y:S01]  /*d020*/  F2FP.BF16.PACK_AB R16, R142, R143 ;  /* 0x0000008f8e10723e */ /* 0x002fe200000010ff */
        /* <DEDUP_REMOVED lines=9> */
[----:B------:R-:W4:Y:S01]  /*d0c0*/  MUFU.EX2 R145, R145 ;  /* 0x0000009100917308 */ /* 0x000f220000000800 */
[----:B------:R-:W-:Y:S02]  /*d0d0*/  FMUL.FTZ R121, R12, R121 ;  /* 0x000000790c797220 */ /* 0x000fe40000410000 */
[--C-:B------:R-:W-:Y:S02]  /*d0e0*/  FFMA.FTZ R160, R137, c[0x0][0x2d0], -R148.reuse ;  /* 0x0000b40089a07a23 */ /* 0x100fe40000010894 */
[C---:B---3--:R-:W-:Y:S01]  /*d0f0*/  FMUL.FTZ R6, R3.reuse, R130 ;  /* 0x0000008203067220 */ /* 0x048fe20000410000 */
[----:B------:R-:W-:Y:S01]  /*d100*/  LDSM.16.MT88.4 R136, [R184+UR4+0x2900] ;  /* 0x00290004b888783b */ /* 0x000fe20008004200 */
[C---:B------:R-:W-:Y:S02]  /*d110*/  FMUL.FTZ R7, R3.reuse, R131 ;  /* 0x0000008303077220 */ /* 0x040fe40000410000 */
[C---:B------:R-:W-:Y:S01]  /*d120*/  FMUL.FTZ R10, R3.reuse, R126 ;  /* 0x0000007e030a7220 */ /* 0x040fe20000410000 */
[----:B------:R-:W-:Y:S01]  /*d130*/  MUFU.EX2 R141, R141 ;  /* 0x0000008d008d7308 */ /* 0x000fe20000000800 */
[C---:B------:R-:W-:Y:S02]  /*d140*/  FMUL.FTZ R11, R3.reuse, R127 ;  /* 0x0000007f030b7220 */ /* 0x040fe40000410000 */
[C---:B------:R-:W-:Y:S01]  /*d150*/  FMUL.FTZ R102, R3.reuse, R102 ;  /* 0x0000006603667220 */ /* 0x040fe20000410000 */
[----:B-1----:R-:W-:Y:S01]  /*d160*/  F2FP.BF16.PACK_AB R18, R140, R15 ;  /* 0x0000000f8c12723e */ /* 0x002fe200000010ff */
[C---:B------:R-:W-:Y:S01]  /*d170*/  FMUL.FTZ R103, R3.reuse, R103 ;  /* 0x0000006703677220 */ /* 0x040fe20000410000 */
[----:B------:R-:W-:Y:S01]  /*d180*/  LDSM.16.MT88.4 R124, [R184+UR4+0x900] ;  /* 0x00090004b87c783b */ /* 0x000fe20008004200 */
[C---:B------:R-:W-:Y:S02]  /*d190*/  FMUL.FTZ R106, R3.reuse, R106 ;  /* 0x0000006a036a7220 */ /* 0x040fe40000410000 */
[C---:B------:R-:W-:Y:S01]  /*d1a0*/  FMUL.FTZ R107, R3.reuse, R107 ;  /* 0x0000006b036b7220 */ /* 0x040fe20000410000 */
[----:B------:R-:W1:Y:S01]  /*d1b0*/  MUFU.EX2 R144, R144 ;  /* 0x0000009000907308 */ /* 0x000e620000000800 */
[C---:B------:R-:W-:Y:S02]  /*d1c0*/  FMUL.FTZ R110, R3.reuse, R110 ;  /* 0x0000006e036e7220 */ /* 0x040fe40000410000 */
[----:B------:R-:W-:Y:S01]  /*d1d0*/  FMUL.FTZ R111, R3, R111 ;  /* 0x0000006f036f7220 */ /* 0x000fe20000410000 */
[----:B----4-:R-:W-:Y:S01]  /*d1e0*/  F2FP.BF16.PACK_AB R17, R145, R146 ;  /* 0x000000929111723e */ /* 0x010fe200000010ff */
[C---:B------:R-:W-:Y:S01]  /*d1f0*/  FMUL.FTZ R114, R3.reuse, R114 ;  /* 0x0000007203727220 */ /* 0x040fe20000410000 */
[----:B------:R-:W-:Y:S01]  /*d200*/  LDSM.16.MT88.4 R128, [R185+UR4+0x2900] ;  /* 0x00290004b980783b */ /* 0x000fe20008004200 */
[C---:B------:R-:W-:Y:S02]  /*d210*/  FMUL.FTZ R115, R3.reuse, R115 ;  /* 0x0000007303737220 */ /* 0x040fe40000410000 */
[C---:B------:R-:W-:Y:S01]  /*d220*/  FMUL.FTZ R118, R3.reuse, R118 ;  /* 0x0000007603767220 */ /* 0x040fe20000410000 */
[----:B------:R-:W-:Y:S01]  /*d230*/  MUFU.EX2 R156, R156 ;  /* 0x0000009c009c7308 */ /* 0x000fe20000000800 */
[C---:B------:R-:W-:Y:S02]  /*d240*/  FMUL.FTZ R119, R3.reuse, R119 ;  /* 0x0000007703777220 */ /* 0x040fe40000410000 */
[C---:B------:R-:W-:Y:S02]  /*d250*/  FMUL.FTZ R122, R3.reuse, R122 ;  /* 0x0000007a037a7220 */ /* 0x040fe40000410000 */
[----:B------:R-:W-:Y:S02]  /*d260*/  FMUL.FTZ R123, R3, R123 ;  /* 0x0000007b037b7220 */ /* 0x000fe40000410000 */
[--C-:B------:R-:W-:Y:S02]  /*d270*/  FFMA.FTZ R163, R135, c[0x0][0x2d0], -R148.reuse ;  /* 0x0000b40087a37a23 */ /* 0x100fe40000010894 */
[--C-:B------:R-:W-:Y:S01]  /*d280*/  FFMA.FTZ R162, R33, c[0x0][0x2d0], -R148.reuse ;  /* 0x0000b40021a27a23 */ /* 0x100fe20000010894 */
[----:B------:R-:W3:Y:S01]  /*d290*/  MUFU.EX2 R159, R159 ;  /* 0x0000009f009f7308 */ /* 0x000ee20000000800 */
[----:B------:R-:W-:Y:S01]  /*d2a0*/  LDSM.16.MT88.4 R32, [R13+0x900] ;  /* 0x000900000d20783b */ /* 0x000fe20000004200 */
[----:B------:R-:W-:Y:S01]  /*d2b0*/  FFMA.FTZ R165, R133, c[0x0][0x2d0], -R148 ;  /* 0x0000b40085a57a23 */ /* 0x000fe20000010894 */
[----:B-1----:R-:W-:Y:S01]  /*d2c0*/  F2FP.BF16.PACK_AB R19, R144, R141 ;  /* 0x0000008d9013723e */ /* 0x002fe200000010ff */
[C---:B------:R-:W-:Y:S02]  /*d2d0*/  FMUL.FTZ R36, R12.reuse, R36 ;  /* 0x000000240c247220 */ /* 0x040fe40000410000 */
[C---:B------:R-:W-:Y:S03]  /*d2e0*/  FMUL.FTZ R38, R3.reuse, R38 ;  /* 0x0000002603267220 */ /* 0x040fe60000410000 */
[----:B------:R-:W-:Y:S01]  /*d2f0*/  LDSM.16.MT88.4 R132, [R13+0x2900] ;  /* 0x002900000d84783b */ /* 0x000fe20000004200 */
[----:B------:R-:W-:Y:S01]  /*d300*/  FMUL.FTZ R37, R12, R37 ;  /* 0x000000250c257220 */ /* 0x000fe20000410000 */
[C---:B------:R-:W-:Y:S01]  /*d310*/  HMMA.16816.F32.BF16 R4, R16.reuse, R20, R4 ;  /* 0x000000141004723c */ /* 0x040fe20000041804 */
        /* <DEDUP_REMOVED lines=8> */
[C---:B--2---:R-:W-:Y:S01]  /*d3a0*/  HMMA.16816.F32.BF16 R100, R16.reuse, R24, R100 ;  /* 0x000000181064723c */ /* 0x044fe20000041864 */
[----:B------:R-:W2:Y:S03]  /*d3b0*/  LDSM.16.MT88.4 R20, [R14+0x100] ;  /* 0x000100000e14783b */ /* 0x000ea60000004200 */
[C---:B------:R-:W-:Y:S01]  /*d3c0*/  FMUL.FTZ R41, R12.reuse, R41 ;  /* 0x000000290c297220 */ /* 0x040fe20000410000 */
[----:B------:R-:W-:Y:S01]  /*d3d0*/  MUFU.EX2 R160, R160 ;  /* 0x000000a000a07308 */ /* 0x000fe20000000800 */
[C---:B------:R-:W-:Y:S02]  /*d3e0*/  FMUL.FTZ R43, R3.reuse, R43 ;  /* 0x0000002b032b7220 */ /* 0x040fe40000410000 */
[C---:B------:R-:W-:Y:S01]  /*d3f0*/  HMMA.16816.F32.BF16 R104, R16.reuse, R26, R104 ;  /* 0x0000001a1068723c */ /* 0x040fe20000041868 */
[----:B------:R-:W4:Y:S03]  /*d400*/  LDSM.16.MT88.4 R24, [R185+UR4+0x2100] ;  /* 0x00210004b918783b */ /* 0x000f260008004200 */
[C---:B------:R-:W-:Y:S02]  /*d410*/  FMUL.FTZ R44, R12.reuse, R44 ;  /* 0x0000002c0c2c7220 */ /* 0x040fe40000410000 */
[C---:B------:R-:W-:Y:S01]  /*d420*/  FMUL.FTZ R46, R3.reuse, R46 ;  /* 0x0000002e032e7220 */ /* 0x040fe20000410000 */
[----:B------:R-:W5:Y:S01]  /*d430*/  MUFU.EX2 R163, R163 ;  /* 0x000000a300a37308 */ /* 0x000f620000000800 */
        /* <DEDUP_REMOVED lines=8> */
[C---:B------:R-:W-:Y:S04]  /*d4c0*/  FMUL.FTZ R49, R12.reuse, R49 ;  /* 0x000000310c317220 */ /* 0x040fe80000410000 */
[C---:B------:R-:W-:Y:S01]  /*d4d0*/  FMUL.FTZ R51, R3.reuse, R51 ;  /* 0x0000003303337220 */ /* 0x040fe20000410000 */
[----:B------:R-:W1:Y:S01]  /*d4e0*/  MUFU.EX2 R165, R165 ;  /* 0x000000a500a57308 */ /* 0x000e620000000800 */
[C---:B------:R-:W-:Y:S02]  /*d4f0*/  FMUL.FTZ R52, R12.reuse, R52 ;  /* 0x000000340c347220 */ /* 0x040fe40000410000 */
[C---:B------:R-:W-:Y:S01]  /*d500*/  FMUL.FTZ R54, R3.reuse, R54 ;  /* 0x0000003603367220 */ /* 0x040fe20000410000 */
[C---:B--2---:R-:W-:Y:S03]  /*d510*/  HMMA.16816.F32.BF16 R116, R16.reuse, R20, R116 ;  /* 0x000000141074723c */ /* 0x044fe60000041874 */
[C---:B------:R-:W-:Y:S02]  /*d520*/  FMUL.FTZ R53, R12.reuse, R53 ;  /* 0x000000350c357220 */ /* 0x040fe40000410000 */
[C---:B------:R-:W-:Y:S01]  /*d530*/  FMUL.FTZ R55, R3.reuse, R55 ;  /* 0x0000003703377220 */ /* 0x040fe20000410000 */
[----:B------:R-:W-:Y:S01]  /*d540*/  MUFU.EX2 R170, R170 ;  /* 0x000000aa00aa7308 */ /* 0x000fe20000000800 */
[C---:B------:R-:W-:Y:S01]  /*d550*/  FMUL.FTZ R56, R12.reuse, R56 ;  /* 0x000000380c387220 */ /* 0x040fe20000410000 */
[C---:B------:R-:W-:Y:S01]  /*d560*/  HMMA.16816.F32.BF16 R120, R16.reuse, R22, R120 ;  /* 0x000000161078723c */ /* 0x040fe20000041878 */
[----:B------:R-:W2:Y:S03]  /*d570*/  LDSM.16.MT88.4 R20, [R184+UR4+0x2100] ;  /* 0x00210004b814783b */ /* 0x000ea60008004200 */
[C---:B------:R-:W-:Y:S02]  /*d580*/  FMUL.FTZ R58, R3.reuse, R58 ;  /* 0x0000003a033a7220 */ /* 0x040fe40000410000 */
[C---:B------:R-:W-:Y:S02]  /*d590*/  FMUL.FTZ R57, R12.reuse, R57 ;  /* 0x000000390c397220 */ /* 0x040fe40000410000 */
[C---:B----4-:R-:W-:Y:S01]  /*d5a0*/  HMMA.16816.F32.BF16 R36, R16.reuse, R24, R36 ;  /* 0x000000181024723c */ /* 0x050fe20000041824 */
[----:B------:R-:W4:Y:S03]  /*d5b0*/  MUFU.EX2 R175, R175 ;  /* 0x000000af00af7308 */ /* 0x000f260000000800 */
[C---:B------:R-:W-:Y:S02]  /*d5c0*/  FMUL.FTZ R59, R3.reuse, R59 ;  /* 0x0000003b033b7220 */ /* 0x040fe40000410000 */
[C---:B------:R-:W-:Y:S02]  /*d5d0*/  FMUL.FTZ R60, R12.reuse, R60 ;  /* 0x0000003c0c3c7220 */ /* 0x040fe40000410000 */
[C---:B------:R-:W-:Y:S01]  /*d5e0*/  HMMA.16816.F32.BF16 R40, R16.reuse, R26, R40 ;  /* 0x0000001a1028723c */ /* 0x040fe20000041828 */
[----:B------:R-:W3:Y:S02]  /*d5f0*/  LDSM.16.MT88.4 R24, [R14+0x2100] ;  /* 0x002100000e18783b */ /* 0x000ee40000004200 */
[----:B------:R-:W-:Y:S01]  /*d600*/  MUFU.EX2 R166, R166 ;  /* 0x000000a600a67308 */ /* 0x000fe20000000800 */
[C---:B------:R-:W-:Y:S02]  /*d610*/  FMUL.FTZ R62, R3.reuse, R62 ;  /* 0x0000003e033e7220 */ /* 0x040fe40000410000 */
[C---:B------:R-:W-:Y:S02]  /*d620*/  FMUL.FTZ R61, R12.reuse, R61 ;  /* 0x0000003d0c3d7220 */ /* 0x040fe40000410000 */
[C---:B-1----:R-:W-:Y:S04]  /*d630*/  HMMA.16816.F32.BF16 R44, R16.reuse, R28, R44 ;  /* 0x0000001c102c723c */ /* 0x042fe8000004182c */
[C---:B------:R-:W-:Y:S01]  /*d640*/  FMUL.FTZ R63, R3.reuse, R63 ;  /* 0x0000003f033f7220 */ /* 0x040fe20000410000 */
[----:B------:R-:W1:Y:S01]  /*d650*/  MUFU.EX2 R177, R177 ;  /* 0x000000b100b17308 */ /* 0x000e620000000800 */
[C---:B------:R-:W-:Y:S02]  /*d660*/  FMUL.FTZ R64, R12.reuse, R64 ;  /* 0x000000400c407220 */ /* 0x040fe40000410000 */
[C---:B------:R-:W-:Y:S01]  /*d670*/  HMMA.16816.F32.BF16 R48, R16.reuse, R30, R48 ;  /* 0x0000001e1030723c */ /* 0x040fe20000041830 */
[----:B------:R-:W1:Y:S03]  /*d680*/  LDSM.16.MT88.4 R28, [R185+UR4+0x4100] ;  /* 0x00410004b91c783b */ /* 0x000e660008004200 */
[C---:B------:R-:W-:Y:S02]  /*d690*/  FMUL.FTZ R66, R3.reuse, R66 ;  /* 0x0000004203427220 */ /* 0x040fe40000410000 */
[C---:B------:R-:W-:Y:S01]  /*d6a0*/  FMUL.FTZ R65, R12.reuse, R65 ;  /* 0x000000410c417220 */ /* 0x040fe20000410000 */
[----:B------:R-:W-:Y:S01]  /*d6b0*/  MUFU.EX2 R155, R155 ;  /* 0x0000009b009b7308 */ /* 0x000fe20000000800 */
[C---:B------:R-:W-:Y:S01]  /*d6c0*/  FMUL.FTZ R67, R3.reuse, R67 ;  /* 0x0000004303437220 */ /* 0x040fe20000410000 */
[C---:B--2---:R-:W-:Y:S03]  /*d6d0*/  HMMA.16816.F32.BF16 R52, R16.reuse, R20, R52 ;  /* 0x000000141034723c */ /* 0x044fe60000041834 */
[C---:B------:R-:W-:Y:S02]  /*d6e0*/  FMUL.FTZ R68, R12.reuse, R68 ;  /* 0x000000440c447220 */ /* 0x040fe40000410000 */
[C---:B------:R-:W-:Y:S02]  /*d6f0*/  FMUL.FTZ R70, R3.reuse, R70 ;  /* 0x0000004603467220 */ /* 0x040fe40000410000 */
[C---:B------:R-:W-:Y:S01]  /*d700*/  FMUL.FTZ R69, R12.reuse, R69 ;  /* 0x000000450c457220 */ /* 0x040fe20000410000 */
[C---:B------:R-:W-:Y:S01]  /*d710*/  HMMA.16816.F32.BF16 R56, R16.reuse, R22, R56 ;  /* 0x000000161038723c */ /* 0x040fe20000041838 */
[----:B------:R-:W2:Y:S01]  /*d720*/  LDSM.16.MT88.4 R20, [R13+0x4100] ;  /* 0x004100000d14783b */ /* 0x000ea20000004200 */
[----:B------:R-:W-:Y:S02]  /*d730*/  MUFU.EX2 R154, R154 ;  /* 0x0000009a009a7308 */ /* 0x000fe40000000800 */
        /* <DEDUP_REMOVED lines=23> */
[----:B------:R-:W2:Y:S02]  /*d8b0*/  LDSM.16.MT88.4 R20, [R185+UR4+0x900] ;  /* 0x00090004b914783b */ /* 0x000ea40008004200 */
        /* <DEDUP_REMOVED lines=18> */
[----:B------:R-:W-:Y:S02]  /*d9e0*/  FFMA.FTZ R143, R12, R217, R143 ;  /* 0x000000d90c8f7223 */ /* 0x000fe4000001008f */
[----:B------:R-:W-:Y:S03]  /*d9f0*/  FFMA.FTZ R146, R3, R218, R146 ;  /* 0x000000da03927223 */ /* 0x000fe60000010092 */
[----:B------:R-:W-:Y:S01]  /*da00*/  HMMA.16816.F32.BF16 R96, R16, R30, R96 ;  /* 0x0000001e1060723c */ /* 0x000fe20000041860 */
[----:B------:R-:W-:Y:S02]  /*da10*/  LDSM.16.MT88.4 R28, [R13+0x4900] ;  /* 0x004900000d1c783b */ /* 0x000fe40000004200 */
[--C-:B------:R-:W-:Y:S02]  /*da20*/  FFMA.FTZ R164, R173, c[0x0][0x2d0], -R148.reuse ;  /* 0x0000b400ada47a23 */ /* 0x100fe40000010894 */
[--C-:B------:R-:W-:Y:S02]  /*da30*/  FFMA.FTZ R171, R171, c[0x0][0x2d0], -R148.reuse ;  /* 0x0000b400abab7a23 */ /* 0x100fe40000010894 */
[----:B------:R-:W-:Y:S01]  /*da40*/  F2FP.BF16.PACK_AB R16, R159, R156 ;  /* 0x0000009c9f10723e */ /* 0x000fe200000010ff */
[--C-:B------:R-:W-:Y:S01]  /*da50*/  FFMA.FTZ R168, R169, c[0x0][0x2d0], -R148.reuse ;  /* 0x0000b400a9a87a23 */ /* 0x100fe20000010894 */
[----:B------:R-:W-:Y:S01]  /*da60*/  F2FP.BF16.PACK_AB R18, R161, R158 ;  /* 0x0000009ea112723e */ /* 0x000fe200000010ff */
[----:B------:R-:W-:Y:S02]  /*da70*/  MUFU.EX2 R164, R164 ;  /* 0x000000a400a47308 */ /* 0x000fe40000000800 */
[----:B-----5:R-:W-:Y:S01]  /*da80*/  F2FP.BF16.PACK_AB R17, R163, R160 ;  /* 0x000000a0a311723e */ /* 0x020fe200000010ff */
[--C-:B------:R-:W-:Y:S01]  /*da90*/  FFMA.FTZ R167, R167, c[0x0][0x2d0], -R148.reuse ;  /* 0x0000b400a7a77a23 */ /* 0x100fe20000010894 */
[----:B------:R-:W-:Y:S01]  /*daa0*/  F2FP.BF16.PACK_AB R19, R165, R162 ;  /* 0x000000a2a513723e */ /* 0x000fe200000010ff */
[--C-:B------:R-:W-:Y:S02]  /*dab0*/  FFMA.FTZ R152, R152, c[0x0][0x2d0], -R157.reuse ;  /* 0x0000b40098987a23 */ /* 0x100fe4000001089d */
[----:B------:R-:W-:Y:S02]  /*dac0*/  FFMA.FTZ R157, R150, c[0x0][0x2d0], -R157 ;  /* 0x0000b400969d7a23 */ /* 0x000fe4000001089d */
[--C-:B------:R-:W-:Y:S01]  /*dad0*/  FFMA.FTZ R150, R153, c[0x0][0x2d0], -R148.reuse ;  /* 0x0000b40099967a23 */ /* 0x100fe20000010894 */
[----:B------:R-:W1:Y:S01]  /*dae0*/  MUFU.EX2 R171, R171 ;  /* 0x000000ab00ab7308 */ /* 0x000e620000000800 */
[C---:B--2---:R-:W-:Y:S03]  /*daf0*/  HMMA.16816.F32.BF16 R4, R16.reuse, R20, R4 ;  /* 0x000000141004723c */ /* 0x044fe60000041804 */
[--C-:B------:R-:W-:Y:S02]  /*db00*/  FFMA.FTZ R151, R151, c[0x0][0x2d0], -R148.reuse ;  /* 0x0000b40097977a23 */ /* 0x100fe40000010894 */
[--C-:B------:R-:W-:Y:S02]  /*db10*/  FFMA.FTZ R149, R149, c[0x0][0x2d0], -R148.reuse ;  /* 0x0000b40095957a23 */ /* 0x100fe40000010894 */
[----:B------:R-:W-:Y:S01]  /*db20*/  FFMA.FTZ R148, R147, c[0x0][0x2d0], -R148 ;  /* 0x0000b40093947a23 */ /* 0x000fe20000010894 */
[C---:B------:R-:W-:Y:S01]  /*db30*/  HMMA.16816.F32.BF16 R8, R16.reuse, R22, R8 ;  /* 0x000000161008723c */ /* 0x040fe20000041808 */
[----:B------:R-:W2:Y:S01]  /*db40*/  LDSM.16.MT88.4 R20, [R14+0x2900] ;  /* 0x002900000e14783b */ /* 0x000ea20000004200 */
[----:B------:R-:W-:Y:S02]  /*db50*/  MUFU.EX2 R168, R168 ;  /* 0x000000a800a87308 */ /* 0x000fe40000000800 */
[----:B------:R-:W-:Y:S02]  /*db60*/  FADD.FTZ R142, R142, R143 ;  /* 0x0000008f8e8e7221 */ /* 0x000fe40000010000 */
[----:B------:R-:W-:Y:S02]  /*db70*/  FADD.FTZ R146, R145, R146 ;  /* 0x0000009291927221 */ /* 0x000fe40000010000 */
[C---:B------:R-:W-:Y:S04]  /*db80*/  HMMA.16816.F32.BF16 R100, R16.reuse, R32, R100 ;  /* 0x000000201064723c */ /* 0x040fe80000041864 */
[----:B------:R-:W5:Y:S01]  /*db90*/  MUFU.EX2 R167, R167 ;  /* 0x000000a700a77308 */ /* 0x000f620000000800 */
[----:B------:R-:W-:Y:S02]  /*dba0*/  FADD.FTZ R15, R15, R142 ;  /* 0x0000008e0f0f7221 */ /* 0x000fe40000010000 */
[----:B------:R-:W-:Y:S01]  /*dbb0*/  FADD.FTZ R141, R141, R146 ;  /* 0x000000928d8d7221 */ /* 0x000fe20000010000 */
[C---:B------:R-:W-:Y:S01]  /*dbc0*/  HMMA.16816.F32.BF16 R104, R16.reuse, R34, R104 ;  /* 0x000000221068723c */ /* 0x040fe20000041868 */
[----:B------:R-:W-:Y:S03]  /*dbd0*/  LDSM.16.MT88.4 R32, [R184+UR4+0x4900] ;  /* 0x00490004b820783b */ /* 0x000fe60008004200 */
[----:B------:R-:W-:Y:S02]  /*dbe0*/  FADD.FTZ R15, R140, R15 ;  /* 0x0000000f8c0f7221 */ /* 0x000fe40000010000 */
[----:B------:R-:W-:Y:S01]  /*dbf0*/  MUFU.EX2 R152, R152 ;  /* 0x0000009800987308 */ /* 0x000fe20000000800 */
[----:B------:R-:W-:Y:S01]  /*dc00*/  FADD.FTZ R141, R144, R141 ;  /* 0x0000008d908d7221 */ /* 0x000fe20000010000 */
[C---:B------:R-:W-:Y:S04]  /*dc10*/  HMMA.16816.F32.BF16 R108, R16.reuse, R124, R108 ;  /* 0x0000007c106c723c */ /* 0x040fe8000004186c */
[----:B------:R-:W-:Y:S02]  /*dc20*/  FADD.FTZ R156, R156, R15 ;  /* 0x0000000f9c9c7221 */ /* 0x000fe40000010000 */
[----:B------:R-:W-:Y:S02]  /*dc30*/  FADD.FTZ R160, R160, R141 ;  /* 0x0000008da0a07221 */ /* 0x000fe40000010000 */
[C---:B------:R-:W-:Y:S01]  /*dc40*/  HMMA.16816.F32.BF16 R112, R16.reuse, R126, R112 ;  /* 0x0000007e1070723c */ /* 0x040fe20000041870 */
[----:B------:R-:W-:Y:S01]  /*dc50*/  LDSM.16.MT88.4 R124, [R184+UR4+0x1100] ;  /* 0x00110004b87c783b */ /* 0x000fe20008004200 */
[----:B------:R-:W1:Y:S02]  /*dc60*/  MUFU.EX2 R157, R157 ;  /* 0x0000009d009d7308 */ /* 0x000e640000000800 */
[----:B------:R-:W-:Y:S02]  /*dc70*/  FADD.FTZ R159, R159, R156 ;  /* 0x0000009c9f9f7221 */ /* 0x000fe40000010000 */
[----:B------:R-:W-:Y:S02]  /*dc80*/  FADD.FTZ R163, R163, R160 ;  /* 0x000000a0a3a37221 */ /* 0x000fe40000010000 */
[C---:B---3--:R-:W-:Y:S04]  /*dc90*/  HMMA.16816.F32.BF16 R116, R16.reuse, R24, R116 ;  /* 0x000000181074723c */ /* 0x048fe80000041874 */
[----:B------:R-:W-:Y:S01]  /*dca0*/  MUFU.EX2 R150, R150 ;  /* 0x0000009600967308 */ /* 0x000fe20000000800 */
[----:B------:R-:W-:Y:S02]  /*dcb0*/  FADD.FTZ R158, R158, R159 ;  /* 0x0000009f9e9e7221 */ /* 0x000fe40000010000 */
[----:B------:R-:W-:Y:S01]  /*dcc0*/  FADD.FTZ R162, R162, R163 ;  /* 0x000000a3a2a27221 */ /* 0x000fe20000010000 */
[C---:B------:R-:W-:Y:S01]  /*dcd0*/  HMMA.16816.F32.BF16 R120, R16.reuse, R26, R120 ;  /* 0x0000001a1078723c */ /* 0x040fe20000041878 */
[----:B------:R-:W3:Y:S03]  /*dce0*/  LDSM.16.MT88.4 R24, [R185+UR4+0x4900] ;  /* 0x00490004b918783b */ /* 0x000ee60008004200 */
[----:B------:R-:W-:Y:S02]  /*dcf0*/  FADD.FTZ R161, R161, R158 ;  /* 0x0000009ea1a17221 */ /* 0x000fe40000010000 */
[----:B------:R-:W1:Y:S01]  /*dd00*/  MUFU.EX2 R151, R151 ;  /* 0x0000009700977308 */ /* 0x000e620000000800 */
[----:B------:R-:W-:Y:S01]  /*dd10*/  FADD.FTZ R165, R165, R162 ;  /* 0x000000a2a5a57221 */ /* 0x000fe20000010000 */
[C---:B------:R-:W-:Y:S08]  /*dd20*/  HMMA.16816.F32.BF16 R36, R16.reuse, R128, R36 ;  /* 0x000000801024723c */ /* 0x040ff00000041824 */
[C---:B------:R-:W-:Y:S01]  /*dd30*/  HMMA.16816.F32.BF16 R40, R16.reuse, R130, R40 ;  /* 0x000000821028723c */ /* 0x040fe20000041828 */
[----:B------:R-:W-:Y:S01]  /*dd40*/  LDSM.16.MT88.4 R128, [R185+UR4+0x3100] ;  /* 0x00310004b980783b */ /* 0x000fe20008004200 */
[----:B------:R-:W-:Y:S06]  /*dd50*/  MUFU.EX2 R149, R149 ;  /* 0x0000009500957308 */ /* 0x000fec0000000800 */
[C---:B------:R-:W-:Y:S04]  /*dd60*/  HMMA.16816.F32.BF16 R44, R16.reuse, R132, R44 ;  /* 0x00000084102c723c */ /* 0x040fe8000004182c */
[----:B------:R-:W1:Y:S04]  /*dd70*/  MUFU.EX2 R148, R148 ;  /* 0x0000009400947308 */ /* 0x000e680000000800 */
[C---:B------:R-:W-:Y:S01]  /*dd80*/  HMMA.16816.F32.BF16 R48, R16.reuse, R134, R48 ;  /* 0x000000861030723c */ /* 0x040fe20000041830 */
[----:B------:R-:W-:Y:S07]  /*dd90*/  LDSM.16.MT88.4 R132, [R13+0x3100] ;  /* 0x003100000d84783b */ /* 0x000fee0000004200 */
[C---:B------:R-:W-:Y:S08]  /*dda0*/  HMMA.16816.F32.BF16 R52, R16.reuse, R136, R52 ;  /* 0x000000881034723c */ /* 0x040ff00000041834 */
[C---:B------:R-:W-:Y:S01]  /*ddb0*/  HMMA.16816.F32.BF16 R56, R16.reuse, R138, R56 ;  /* 0x0000008a1038723c */ /* 0x040fe20000041838 */
[----:B------:R-:W-:Y:S07]  /*ddc0*/  LDSM.16.MT88.4 R136, [R184+UR4+0x3100] ;  /* 0x00310004b888783b */ /* 0x000fee0008004200 */
[C---:B--2---:R-:W-:Y:S08]  /*ddd0*/  HMMA.16816.F32.BF16 R60, R16.reuse, R20, R60 ;  /* 0x00000014103c723c */ /* 0x044ff0000004183c */
[C---:B------:R-:W-:Y:S01]  /*dde0*/  HMMA.16816.F32.BF16 R64, R16.reuse, R22, R64 ;  /* 0x000000161040723c */ /* 0x040fe20000041840 */
[----:B------:R-:W2:Y:S07]  /*ddf0*/  LDSM.16.MT88.4 R20, [R14+0x4900] ;  /* 0x004900000e14783b */ /* 0x000eae0000004200 */
[C---:B---3--:R-:W-:Y:S08]  /*de00*/  HMMA.16816.F32.BF16 R68, R16.reuse, R24, R68 ;  /* 0x000000181044723c */ /* 0x048ff00000041844 */
[C---:B------:R-:W-:Y:S01]  /*de10*/  HMMA.16816.F32.BF16 R72, R16.reuse, R26, R72 ;  /* 0x0000001a1048723c */ /* 0x040fe20000041848 */
[----:B------:R-:W3:Y:S07]  /*de20*/  LDSM.16.MT88.4 R24, [R185+UR4+0x1100] ;  /* 0x00110004b918783b */ /* 0x000eee0008004200 */
[C---:B------:R-:W-:Y:S08]  /*de30*/  HMMA.16816.F32.BF16 R76, R16.reuse, R28, R76 ;  /* 0x0000001c104c723c */ /* 0x040ff0000004184c */
[C---:B------:R-:W-:Y:S01]  /*de40*/  HMMA.16816.F32.BF16 R80, R16.reuse, R30, R80 ;  /* 0x0000001e1050723c */ /* 0x040fe20000041850 */
[----:B------:R-:W1:Y:S07]  /*de50*/  LDSM.16.MT88.4 R28, [R13+0x1100] ;  /* 0x001100000d1c783b */ /* 0x000e6e0000004200 */
[C---:B------:R-:W-:Y:S08]  /*de60*/  HMMA.16816.F32.BF16 R84, R16.reuse, R32, R84 ;  /* 0x000000201054723c */ /* 0x040ff00000041854 */
[C---:B------:R-:W-:Y:S01]  /*de70*/  HMMA.16816.F32.BF16 R88, R16.reuse, R34, R88 ;  /* 0x000000221058723c */ /* 0x040fe20000041858 */
[----:B------:R-:W3:Y:S07]  /*de80*/  LDSM.16.MT88.4 R32, [R14+0x1100] ;  /* 0x001100000e20783b */ /* 0x000eee0000004200 */
[C---:B--2---:R-:W-:Y:S08]  /*de90*/  HMMA.16816.F32.BF16 R92, R16.reuse, R20, R92 ;  /* 0x00000014105c723c */ /* 0x044ff0000004185c */
[----:B------:R-:W-:Y:S01]  /*dea0*/  HMMA.16816.F32.BF16 R96, R16, R22, R96 ;  /* 0x000000161060723c */ /* 0x000fe20000041860 */
[----:B------:R-:W2:Y:S06]  /*deb0*/  LDSM.16.MT88.4 R20, [R14+0x3100] ;  /* 0x003100000e14783b */ /* 0x000eac0000004200 */
[----:B----4-:R-:W-:Y:S01]  /*dec0*/  F2FP.BF16.PACK_AB R16, R175, R170 ;  /* 0x000000aaaf10723e */ /* 0x010fe200000010ff */
[----:B------:R-:W-:Y:S01]  /*ded0*/  FADD.FTZ R170, R170, R161 ;  /* 0x000000a1aaaa7221 */ /* 0x000fe20000010000 */
[----:B------:R-:W-:Y:S03]  /*dee0*/  F2FP.BF16.PACK_AB R18, R177, R166 ;  /* 0x000000a6b112723e */ /* 0x000fe600000010ff */
[----:B-1----:R-:W-:Y:S01]  /*def0*/  F2FP.BF16.PACK_AB R17, R171, R164 ;  /* 0x000000a4ab11723e */ /* 0x002fe200000010ff */
[----:B------:R-:W-:Y:S01]  /*df00*/  FADD.FTZ R164, R164, R165 ;  /* 0x000000a5a4a47221 */ /* 0x000fe20000010000 */
[----:B-----5:R-:W-:Y:S01]  /*df10*/  F2FP.BF16.PACK_AB R19, R167, R168 ;  /* 0x000000a8a713723e */ /* 0x020fe200000010ff */
        /* <DEDUP_REMOVED lines=14> */
[----:B------:R-:W-:Y:S07]  /*e000*/  LDSM.16.MT88.4 R124, [R185+UR4+0x1900] ;  /* 0x00190004b97c783b */ /* 0x000fee0008004200 */
[C---:B------:R-:W-:Y:S08]  /*e010*/  HMMA.16816.F32.BF16 R116, R16.reuse, R32, R116 ;  /* 0x000000201074723c */ /* 0x040ff00000041874 */
[C---:B------:R-:W-:Y:S01]  /*e020*/  HMMA.16816.F32.BF16 R120, R16.reuse, R34, R120 ;  /* 0x000000221078723c */ /* 0x040fe20000041878 */
[----:B------:R-:W4:Y:S07]  /*e030*/  LDSM.16.MT88.4 R32, [R184+UR4+0x5100] ;  /* 0x00510004b820783b */ /* 0x000f2e0008004200 */
[C---:B------:R-:W-:Y:S08]  /*e040*/  HMMA.16816.F32.BF16 R36, R16.reuse, R128, R36 ;  /* 0x000000801024723c */ /* 0x040ff00000041824 */
[C---:B------:R-:W-:Y:S08]  /*e050*/  HMMA.16816.F32.BF16 R40, R16.reuse, R130, R40 ;  /* 0x000000821028723c */ /* 0x040ff00000041828 */
[C---:B------:R-:W-:Y:S08]  /*e060*/  HMMA.16816.F32.BF16 R44, R16.reuse, R132, R44 ;  /* 0x00000084102c723c */ /* 0x040ff0000004182c */
[C---:B------:R-:W-:Y:S01]  /*e070*/  HMMA.16816.F32.BF16 R48, R16.reuse, R134, R48 ;  /* 0x000000861030723c */ /* 0x040fe20000041830 */
[----:B------:R-:W-:Y:S07]  /*e080*/  LDSM.16.MT88.4 R132, [R185+UR4+0x3900] ;  /* 0x00390004b984783b */ /* 0x000fee0008004200 */
[C---:B------:R-:W-:Y:S08]  /*e090*/  HMMA.16816.F32.BF16 R52, R16.reuse, R136, R52 ;  /* 0x000000881034723c */ /* 0x040ff00000041834 */
[C---:B------:R-:W-:Y:S01]  /*e0a0*/  HMMA.16816.F32.BF16 R56, R16.reuse, R138, R56 ;  /* 0x0000008a1038723c */ /* 0x040fe20000041838 */
[----:B------:R-:W-:Y:S07]  /*e0b0*/  LDSM.16.MT88.4 R136, [R13+0x3900] ;  /* 0x003900000d88783b */ /* 0x000fee0000004200 */
        /* <DEDUP_REMOVED lines=12> */
[C---:B--2---:R-:W-:Y:S07]  /*e180*/  HMMA.16816.F32.BF16 R92, R16.reuse, R20, R92 ;  /* 0x00000014105c723c */ /* 0x044fee000004185c */
[----:B------:R-:W-:Y:S01]  /*e190*/  IADD3 R21, R219, -0x2, RZ ;  /* 0xfffffffedb157810 */ /* 0x000fe20007ffe0ff */
[----:B------:R-:W-:Y:S03]  /*e1a0*/  HMMA.16816.F32.BF16 R96, R16, R22, R96 ;  /* 0x000000161060723c */ /* 0x000fe60000041860 */
[----:B------:R-:W-:Y:S04]  /*e1b0*/  ISETP.GE.AND P0, PT, R21, R194, PT ;  /* 0x000000c21500720c */ /* 0x000fe80003f06270 */
[----:B------:R-:W-:Y:S01]  /*e1c0*/  F2FP.BF16.PACK_AB R16, R154, R155 ;  /* 0x0000009b9a10723e */ /* 0x000fe200000010ff */
[----:B------:R-:W-:Y:S01]  /*e1d0*/  FADD.FTZ R155, R155, R166 ;  /* 0x000000a69b9b7221 */ /* 0x000fe20000010000 */
[----:B------:R-:W-:Y:S03]  /*e1e0*/  F2FP.BF16.PACK_AB R18, R157, R152 ;  /* 0x000000989d12723e */ /* 0x000fe600000010ff */
[C---:B------:R-:W-:Y:S01]  /*e1f0*/  F2FP.BF16.PACK_AB R17, R151.reuse, R150 ;  /* 0x000000969711723e */ /* 0x040fe200000010ff */
[----:B------:R-:W-:Y:S01]  /*e200*/  FADD.FTZ R150, R150, R167 ;  /* 0x000000a796967221 */ /* 0x000fe20000010000 */
[----:B------:R-:W-:Y:S01]  /*e210*/  F2FP.BF16.PACK_AB R19, R148, R149 ;  /* 0x000000959413723e */ /* 0x000fe200000010ff */
[----:B------:R-:W-:Y:S02]  /*e220*/  FADD.FTZ R155, R154, R155 ;  /* 0x0000009b9a9b7221 */ /* 0x000fe40000010000 */
[----:B------:R-:W-:Y:S02]  /*e230*/  FADD.FTZ R150, R151, R150 ;  /* 0x0000009697967221 */ /* 0x000fe40000010000 */
[----:B------:R-:W-:Y:S02]  /*e240*/  FADD.FTZ R152, R152, R155 ;  /* 0x0000009b98987221 */ /* 0x000fe40000010000 */
[C---:B------:R-:W-:Y:S01]  /*e250*/  HMMA.16816.F32.BF16 R128, R16.reuse, R124, R4 ;  /* 0x0000007c1080723c */ /* 0x040fe20000041804 */
[----:B------:R-:W2:Y:S02]  /*e260*/  LDSM.16.MT88.4 R4, [R184+UR4+0x3900] ;  /* 0x00390004b804783b */ /* 0x000ea40008004200 */
[----:B------:R-:W-:Y:S02]  /*e270*/  FADD.FTZ R149, R149, R150 ;  /* 0x0000009695957221 */ /* 0x000fe40000010000 */
[----:B------:R-:W-:Y:S02]  /*e280*/  FADD.FTZ R217, R157, R152 ;  /* 0x000000989dd97221 */ /* 0x000fe40000010000 */
[----:B------:R-:W-:Y:S01]  /*e290*/  FADD.FTZ R218, R148, R149 ;  /* 0x0000009594da7221 */ /* 0x000fe20000010000 */
[C---:B------:R-:W-:Y:S01]  /*e2a0*/  HMMA.16816.F32.BF16 R124, R16.reuse, R126, R8 ;  /* 0x0000007e107c723c */ /* 0x040fe20000041808 */
[----:B------:R-:W5:Y:S07]  /*e2b0*/  LDSM.16.MT88.4 R8, [R14+0x3900] ;  /* 0x003900000e08783b */ /* 0x000f6e0000004200 */
[C---:B-1----:R-:W-:Y:S07]  /*e2c0*/  HMMA.16816.F32.BF16 R100, R16.reuse, R24, R100 ;  /* 0x000000181064723c */ /* 0x042fee0000041864 */
[----:B------:R-:W-:Y:S01]  /*e2d0*/  @P0 SHF.R.S32.HI R24, RZ, 0x1f, R21 ;  /* 0x0000001fff180819 */ /* 0x000fe20000011415 */
[C---:B------:R-:W-:Y:S04]  /*e2e0*/  HMMA.16816.F32.BF16 R104, R16.reuse, R26, R104 ;  /* 0x0000001a1068723c */ /* 0x040fe80000041868 */
[----:B------:R-:W-:Y:S03]  /*e2f0*/  @P0 IMAD R24, R24, c[0x0][0x1e0], RZ ;  /* 0x0000780018180a24 */ /* 0x000fe600078e02ff */
[C---:B------:R-:W-:Y:S01]  /*e300*/  @P0 IMAD.WIDE.U32 R26, R21.reuse, c[0x0][0x1e0], RZ ;  /* 0x00007800151a0a25 */ /* 0x040fe200078e00ff */
[C---:B---3--:R-:W-:Y:S04]  /*e310*/  HMMA.16816.F32.BF16 R108, R16.reuse, R28, R108 ;  /* 0x0000001c106c723c */ /* 0x048fe8000004186c */
[----:B------:R-:W-:Y:S02]  /*e320*/  @P0 IMAD R24, R21, c[0x0][0x1e4], R24 ;  /* 0x0000790015180a24 */ /* 0x000fe400078e0218 */
[----:B------:R-:W1:Y:S02]  /*e330*/  LDSM.16.MT88.4 R20, [R185+UR4+0x5900] ;  /* 0x00590004b914783b */ /* 0x000e640008004200 */
[C---:B------:R-:W-:Y:S08]  /*e340*/  HMMA.16816.F32.BF16 R112, R16.reuse, R30, R112 ;  /* 0x0000001e1070723c */ /* 0x040ff00000041870 */
[C---:B----4-:R-:W-:Y:S07]  /*e350*/  HMMA.16816.F32.BF16 R116, R16.reuse, R32, R116 ;  /* 0x000000201074723c */ /* 0x050fee0000041874 */
[----:B------:R-:W-:Y:S01]  /*e360*/  @P0 IADD3 R33, R27, R24, RZ ;  /* 0x000000181b210210 */ /* 0x000fe20007ffe0ff */
[C---:B------:R-:W-:Y:S04]  /*e370*/  HMMA.16816.F32.BF16 R120, R16.reuse, R34, R120 ;  /* 0x000000221078723c */ /* 0x040fe80000041878 */
[C---:B------:R-:W-:Y:S02]  /*e380*/  @P0 SHF.L.U32 R32, R26.reuse, 0x6, RZ ;  /* 0x000000061a200819 */ /* 0x040fe400000006ff */
[----:B------:R-:W-:Y:S02]  /*e390*/  @P0 SHF.L.U64.HI R33, R26, 0x6, R33 ;  /* 0x000000061a210819 */ /* 0x000fe40000010221 */
[C---:B------:R-:W-:Y:S04]  /*e3a0*/  HMMA.16816.F32.BF16 R36, R16.reuse, R132, R36 ;  /* 0x000000841024723c */ /* 0x040fe80000041824 */
[----:B------:R-:W-:Y:S03]  /*e3b0*/  @P0 IADD3 R24, P1, R32, R208, RZ ;  /* 0x000000d020180210 */ /* 0x000fe60007f3e0ff */
[----:B------:R-:W-:Y:S01]  /*e3c0*/  MOV R132, R2 ;  /* 0x0000000200847202 */ /* 0x000fe20000000f00 */
[C---:B------:R-:W-:Y:S08]  /*e3d0*/  HMMA.16816.F32.BF16 R40, R16.reuse, R134, R40 ;  /* 0x000000861028723c */ /* 0x040ff00000041828 */
[C---:B------:R-:W-:Y:S08]  /*e3e0*/  HMMA.16816.F32.BF16 R44, R16.reuse, R136, R44 ;  /* 0x00000088102c723c */ /* 0x040ff0000004182c */
[C---:B------:R-:W-:Y:S08]  /*e3f0*/  HMMA.16816.F32.BF16 R48, R16.reuse, R138, R48 ;  /* 0x0000008a1030723c */ /* 0x040ff00000041830 */
[C---:B--2---:R-:W-:Y:S07]  /*e400*/  HMMA.16816.F32.BF16 R52, R16.reuse, R4, R52 ;  /* 0x000000041034723c */ /* 0x044fee0000041834 */
[C---:B------:R-:W-:Y:S01]  /*e410*/  @P0 IADD3.X R5, R33.reuse, R213, RZ, P1, !PT ;  /* 0x000000d521050210 */ /* 0x040fe20000ffe4ff */
[C---:B------:R-:W-:Y:S04]  /*e420*/  HMMA.16816.F32.BF16 R56, R16.reuse, R6, R56 ;  /* 0x000000061038723c */ /* 0x040fe80000041838 */
[C---:B------:R-:W-:Y:S04]  /*e430*/  @P0 LEA R28, P1, R24.reuse, c[0x0][0x1c8], 0x1 ;  /* 0x00007200181c0a11 */ /* 0x040fe800078208ff */
[C---:B-----5:R-:W-:Y:S04]  /*e440*/  HMMA.16816.F32.BF16 R60, R16.reuse, R8, R60 ;  /* 0x00000008103c723c */ /* 0x060fe8000004183c */
        /* <DEDUP_REMOVED lines=16> */
[C---:B------:R-:W-:Y:S01]  /*e550*/  @P0 IADD3 R9, P1, R32.reuse, R208, RZ ;  /* 0x000000d020090210 */ /* 0x040fe20007f3e0ff */
[C---:B--2---:R-:W-:Y:S03]  /*e560*/  HMMA.16816.F32.BF16 R76, R16.reuse, R24, R76 ;  /* 0x00000018104c723c */ /* 0x044fe6000004184c */
[----:B------:R-:W-:Y:S02]  /*e570*/  @P0 IADD3.X R8, R33, R213, RZ, P1, !PT ;  /* 0x000000d521080210 */ /* 0x000fe40000ffe4ff */
[C---:B------:R-:W-:Y:S03]  /*e580*/  @P0 LEA R20, P1, R9.reuse, c[0x0][0x1c8], 0x1 ;  /* 0x0000720009140a11 */ /* 0x040fe600078208ff */
[C---:B------:R-:W-:Y:S04]  /*e590*/  HMMA.16816.F32.BF16 R80, R16.reuse, R26, R80 ;  /* 0x0000001a1050723c */ /* 0x040fe80000041850 */
[----:B------:R-:W-:Y:S02]  /*e5a0*/  @P0 LEA.HI.X R21, R9, c[0x0][0x1cc], R8, 0x1, P1 ;  /* 0x0000730009150a11 */ /* 0x000fe400008f0c08 */
[----:B------:R2:W3:Y:S01]  /*e5b0*/  LDSM.16.MT88.4 R8, [R14+0x5900] ;  /* 0x005900000e08783b */ /* 0x0004e20000004200 */
[----:B------:R-:W-:Y:S05]  /*e5c0*/  @P0 IADD3 R3, P1, R32, R225, RZ ;  /* 0x000000e120030210 */ /* 0x000fea0007f3e0ff */
[----:B------:R-:W-:Y:S02]  /*e5d0*/  @P0 IADD3.X R22, R33, R224, RZ, P1, !PT ;  /* 0x000000e021160210 */ /* 0x000fe40000ffe4ff */
[C---:B------:R-:W-:Y:S04]  /*e5e0*/  @P0 LEA R12, P1, R3.reuse, c[0x0][0x1c8], 0x1 ;  /* 0x00007200030c0a11 */ /* 0x040fe800078208ff */
[----:B------:R-:W-:Y:S01]  /*e5f0*/  @P0 LEA.HI.X R13, R3, c[0x0][0x1cc], R22, 0x1, P1 ;  /* 0x00007300030d0a11 */ /* 0x000fe200008f0c16 */
[----:B------:R-:W-:Y:S01]  /*e600*/  @P0 IMAD R22, R216, 0x3000, R202 ;  /* 0x00003000d8160824 */ /* 0x000fe200078e02ca */
[----:B------:R-:W-:Y:S04]  /*e610*/  @P0 IADD3 R32, P1, R32, R223, RZ ;  /* 0x000000df20200210 */ /* 0x000fe80007f3e0ff */
[----:B------:R-:W-:Y:S01]  /*e620*/  @P0 SHF.L.U32 R3, R22, 0x1, RZ ;  /* 0x0000000116030819 */ /* 0x000fe200000006ff */
[C---:B-1----:R-:W-:Y:S03]  /*e630*/  HMMA.16816.F32.BF16 R84, R16.reuse, R4, R84 ;  /* 0x000000041054723c */ /* 0x042fe60000041854 */
[----:B------:R-:W-:Y:S01]  /*e640*/  @P0 IADD3.X R33, R33, R222, RZ, P1, !PT ;  /* 0x000000de21210210 */ /* 0x000fe20000ffe4ff */
[----:B------:R-:W-:Y:S01]  /*e650*/  @!PT LDS RZ, [RZ] ;  /* 0x00000000fffff984 */ /* 0x000fe20000000800 */
[----:B------:R-:W-:Y:S01]  /*e660*/  @!PT LDS RZ, [RZ] ;  /* 0x00000000fffff984 */ /* 0x000fe20000000800 */
[----:B------:R-:W-:Y:S01]  /*e670*/  @!PT LDS RZ, [RZ] ;  /* 0x00000000fffff984 */ /* 0x000fe20000000800 */
[----:B------:R1:W-:Y:S01]  /*e680*/  @P0 LDGSTS.E.BYPASS.LTC128B.128 [R3+0xc100], [R28.64], !P5 ;  /* 0x0c1000001c030fae */ /* 0x0003e2000e901d48 */
[C---:B--2---:R-:W-:Y:S03]  /*e690*/  @P0 LEA R14, P1, R32.reuse, c[0x0][0x1c8], 0x1 ;  /* 0x00007200200e0a11 */ /* 0x044fe600078208ff */
[C---:B------:R-:W-:Y:S04]  /*e6a0*/  HMMA.16816.F32.BF16 R88, R16.reuse, R6, R88 ;  /* 0x000000061058723c */ /* 0x040fe80000041858 */
[----:B------:R1:W-:Y:S01]  /*e6b0*/  @P0 LDGSTS.E.BYPASS.LTC128B.128 [R3+0xe100], [R30.64], !P4 ;  /* 0x0e1000001e030fae */ /* 0x0003e2000e101d48 */
[----:B------:R-:W-:Y:S07]  /*e6c0*/  @P0 LEA.HI.X R15, R32, c[0x0][0x1cc], R33, 0x1, P1 ;  /* 0x00007300200f0a11 */ /* 0x000fee00008f0c21 */
[----:B------:R1:W-:Y:S01]  /*e6d0*/  @P0 LDGSTS.E.BYPASS.LTC128B.128 [R3+0x10100], [R34.64], !P6 ;  /* 0x1010000022030fae */ /* 0x0003e2000f101d48 */
[C---:B---3--:R-:W-:Y:S07]  /*e6e0*/  HMMA.16816.F32.BF16 R92, R16.reuse, R8, R92 ;  /* 0x00000008105c723c */ /* 0x048fee000004185c */
[----:B------:R1:W-:Y:S01]  /*e6f0*/  @P0 LDGSTS.E.BYPASS.LTC128B.128 [R3+0xd100], [R20.64], !P5 ;  /* 0x0d10000014030fae */ /* 0x0003e2000e901d48 */
[----:B------:R-:W-:Y:S07]  /*e700*/  HMMA.16816.F32.BF16 R96, R16, R10, R96 ;  /* 0x0000000a1060723c */ /* 0x000fee0000041860 */
[----:B------:R1:W-:Y:S08]  /*e710*/  @P0 LDGSTS.E.BYPASS.LTC128B.128 [R3+0xf100], [R12.64], !P4 ;  /* 0x0f1000000c030fae */ /* 0x0003f0000e101d48 */
[----:B------:R1:W-:Y:S01]  /*e720*/  @P0 LDGSTS.E.BYPASS.LTC128B.128 [R3+0x11100], [R14.64], !P6 ;  /* 0x111000000e030fae */ /* 0x0003e2000f101d48 */
[----:B------:R-:W-:Y:S02]  /*e730*/  ISETP.GE.AND P0, PT, R194, R219, PT ;  /* 0x000000dbc200720c */ /* 0x000fe40003f06270 */
[----:B------:R-:W-:Y:S05]  /*e740*/  IADD3 R219, R219, -0x1, RZ ;  /* 0xffffffffdbdb7810 */ /* 0x000fea0007ffe0ff */
[----:B------:R-:W0:Y:S01]  /*e750*/  LDGDEPBAR ;  /* 0x00000000000079af */ /* 0x000e220000000000 */
[----:B-1----:R-:W-:Y:S05]  /*e760*/  MOV R3, R0 ;  /* 0x0000000000037202 */ /* 0x002fea0000000f00 */
[----:B------:R-:W-:-:S05]  /*e770*/  @!P0 BRA `(.L_x_905) ;  /* 0xffffcb5000008947 */ /* 0x000fca000383ffff */
.L_x_896:
[----:B------:R-:W1:Y:S01]  /*e780*/  SHFL.BFLY PT, R4, R217, 0x2, 0x1f ;  /* 0x0c401f00d9047f89 */ /* 0x000e6200000e0000 */
[----:B------:R-:W-:-:S02]  /*e790*/  MOV R9, 0xff800000 ;  /* 0xff80000000097802 */ /* 0x000fc40000000f00 */
[----:B------:R-:W-:Y:S01]  /*e7a0*/  PLOP3.LUT P2, PT, PT, PT, PT, 0x8, 0x0 ;  /* 0x000000000000781c */ /* 0x000fe20003f4e170 */
[----:B------:R-:W2:Y:S01]  /*e7b0*/  SHFL.BFLY PT, R3, R218, 0x2, 0x1f ;  /* 0x0c401f00da037f89 */ /* 0x000ea200000e0000 */
[----:B-1----:R-:W-:Y:S02]  /*e7c0*/  FADD.FTZ R7, R4, R217 ;  /* 0x000000d904077221 */ /* 0x002fe40000010000 */
[----:B------:R-:W-:Y:S01]  /*e7d0*/  CS2R R4, SRZ ;  /* 0x0000000000047805 */ /* 0x000fe2000001ff00 */
[----:B--2---:R-:W-:Y:S02]  /*e7e0*/  FADD.FTZ R8, R3, R218 ;  /* 0x000000da03087221 */ /* 0x004fe40000010000 */
[----:B------:R-:W1:Y:S04]  /*e7f0*/  SHFL.BFLY PT, R6, R7, 0x1, 0x1f ;  /* 0x0c201f0007067f89 */ /* 0x000e6800000e0000 */
[----:B------:R-:W2:Y:S01]  /*e800*/  SHFL.BFLY PT, R3, R8, 0x1, 0x1f ;  /* 0x0c201f0008037f89 */ /* 0x000ea200000e0000 */
[----:B-1----:R-:W-:-:S02]  /*e810*/  FADD.FTZ R6, R7, R6 ;  /* 0x0000000607067221 */ /* 0x002fc40000010000 */
[----:B--2---:R-:W-:-:S03]  /*e820*/  FADD.FTZ R3, R3, R8 ;  /* 0x0000000803037221 */ /* 0x004fc60000010000 */
[----:B------:R-:W-:Y:S02]  /*e830*/  FSETP.NE.FTZ.AND P1, PT, R6, RZ, PT ;  /* 0x000000ff0600720b */ /* 0x000fe40003f35000 */
[----:B------:R-:W-:-:S11]  /*e840*/  FSETP.NE.FTZ.AND P0, PT, R3, RZ, PT ;  /* 0x000000ff0300720b */ /* 0x000fd60003f15000 */
[----:B------:R-:W1:Y:S01]  /*e850*/  @P1 MUFU.RCP R5, R6 ;  /* 0x0000000600051308 */ /* 0x000e620000001000 */
[----:B------:R-:W-:Y:S02]  /*e860*/  @P1 MOV R12, 0x3f317218 ;  /* 0x3f317218000c1802 */ /* 0x000fe40000000f00 */
[----:B------:R-:W-:-:S05]  /*e870*/  @P0 MOV R13, 0x3f317218 ;  /* 0x3f317218000d0802 */ /* 0x000fca0000000f00 */
[----:B------:R-:W2:Y:S01]  /*e880*/  @P1 MUFU.LG2 R6, R6 ;  /* 0x0000000600061308 */ /* 0x000ea20000000c00 */
[----:B------:R-:W-:-:S07]  /*e890*/  @P0 FMUL.FTZ R13, R13, c[0x0][0x2d0] ;  /* 0x0000b4000d0d0a20 */ /* 0x000fce0000410000 */
[----:B------:R-:W3:Y:S01]  /*e8a0*/  @P0 MUFU.LG2 R10, R3 ;  /* 0x00000003000a0308 */ /* 0x000ee20000000c00 */
[C---:B-1----:R-:W-:Y:S02]  /*e8b0*/  FMUL.FTZ R128, R5.reuse, R128 ;  /* 0x0000008005807220 */ /* 0x042fe40000410000 */
[C---:B------:R-:W-:Y:S02]  /*e8c0*/  FMUL.FTZ R129, R5.reuse, R129 ;  /* 0x0000008105817220 */ /* 0x040fe40000410000 */
[C---:B------:R-:W-:Y:S02]  /*e8d0*/  FMUL.FTZ R124, R5.reuse, R124 ;  /* 0x0000007c057c7220 */ /* 0x040fe40000410000 */
[----:B------:R-:W-:Y:S01]  /*e8e0*/  FMUL.FTZ R125, R5, R125 ;  /* 0x0000007d057d7220 */ /* 0x000fe20000410000 */
[----:B------:R1:W4:Y:S01]  /*e8f0*/  @P0 MUFU.RCP R4, R3 ;  /* 0x0000000300040308 */ /* 0x0003220000001000 */
[----:B--2---:R-:W-:Y:S02]  /*e900*/  @P1 FMUL.FTZ R11, R6, 0.69314718246459960938 ;  /* 0x3f317218060b1820 */ /* 0x004fe40000410000 */
[----:B------:R-:W-:-:S02]  /*e910*/  @P1 FMUL.FTZ R6, R12, c[0x0][0x2d0] ;  /* 0x0000b4000c061a20 */ /* 0x000fc40000410000 */
[C---:B------:R-:W-:Y:S02]  /*e920*/  FMUL.FTZ R100, R5.reuse, R100 ;  /* 0x0000006405647220 */ /* 0x040fe40000410000 */
        /* <DEDUP_REMOVED lines=95> */
.L_x_863:
        /* <DEDUP_REMOVED lines=36> */
[----:B------:R-:W-:Y:S01]  /*f160*/  ISETP.NE.U32.AND P0, PT, R8, 0x1, PT ;  /* 0x000000010800780c */ /* 0x000fe20003f05070 */
[----:B------:R-:W-:Y:S01]  /*f170*/  IMAD.MOV.U32 R8, RZ, RZ, 0x20 ;  /* 0x00000020ff087424 */ /* 0x000fe200078e00ff */
[----:B------:R-:W-:Y:S02]  /*f180*/  LEA.HI R6, R6, R6, RZ, 0x1d ;  /* 0x0000000606067211 */ /* 0x000fe400078fe8ff */
[----:B------:R-:W-:Y:S02]  /*f190*/  R2P PR, R13, 0x6 ;  /* 0x000000060d007804 */ /* 0x000fe40000000000 */
        /* <DEDUP_REMOVED lines=15> */
[--C-:B------:R-:W-:Y:S01]  /*f290*/  IMAD.IADD R17, R8, 0x1, R5.reuse ;  /* 0x0000000108117824 */ /* 0x100fe200078e0205 */
[----:B------:R-:W-:Y:S01]  /*f2a0*/  SEL R6, R6, 0xffffffc0, !P2 ;  /* 0xffffffc006067807 */ /* 0x000fe20005000000 */
[----:B------:R-:W-:Y:S01]  /*f2b0*/  STS [R5], R124 ;  /* 0x0000007c05007388 */ /* 0x000fe20000000800 */
[----:B------:R-:W-:Y:S02]  /*f2c0*/  F2FP.BF16.PACK_AB R46, R47, R46 ;  /* 0x0000002e2f2e723e */ /* 0x000fe400000010ff */
[----:B------:R-:W-:Y:S01]  /*f2d0*/  F2FP.BF16.PACK_AB R48, R49, R48 ;  /* 0x000000303130723e */ /* 0x000fe200000010ff */
[--C-:B------:R-:W-:Y:S01]  /*f2e0*/  IMAD.IADD R19, R7, 0x1, R6.reuse ;  /* 0x0000000107137824 */ /* 0x100fe200078e0206 */
[----:B------:R-:W-:Y:S01]  /*f2f0*/  STS [R5+0x400], R126 ;  /* 0x0004007e05007388 */ /* 0x000fe20000000800 */
[C---:B------:R-:W-:Y:S01]  /*f300*/  IMAD.IADD R21, R6.reuse, 0x1, R5 ;  /* 0x0000000106157824 */ /* 0x040fe200078e0205 */
[----:B------:R-:W-:Y:S01]  /*f310*/  F2FP.BF16.PACK_AB R50, R51, R50 ;  /* 0x000000323332723e */ /* 0x000fe200000010ff */
[----:B------:R-:W-:Y:S01]  /*f320*/  IMAD.IADD R23, R6, 0x1, R13 ;  /* 0x0000000106177824 */ /* 0x000fe200078e020d */
[----:B------:R-:W-:Y:S01]  /*f330*/  STS [R13+0x80], R100 ;  /* 0x000080640d007388 */ /* 0x000fe20000000800 */
[----:B------:R-:W-:Y:S01]  /*f340*/  IMAD.IADD R25, R17, 0x1, R6 ;  /* 0x0000000111197824 */ /* 0x000fe200078e0206 */
[----:B------:R-:W-:Y:S01]  /*f350*/  F2FP.BF16.PACK_AB R52, R53, R52 ;  /* 0x000000343534723e */ /* 0x000fe200000010ff */
[----:B------:R-:W-:Y:S01]  /*f360*/  IMAD.MOV.U32 R6, RZ, RZ, 0x4 ;  /* 0x00000004ff067424 */ /* 0x000fe200078e00ff */
        /* <DEDUP_REMOVED lines=32> */
[----:B------:R-:W-:Y:S01]  /*f570*/  ISETP.NE.U32.AND P1, PT, RZ, c[0x0][0x508], PT ;  /* 0x00014200ff007a0c */ /* 0x000fe20003f25070 */
[----:B------:R-:W-:Y:S01]  /*f580*/  STS [R7+0x4080], R36 ;  /* 0x0040802407007388 */ /* 0x000fe20000000800 */
[----:B------:R-:W-:Y:S02]  /*f590*/  ISETP.NE.U32.AND P0, PT, RZ, c[0x0][0x500], PT ;  /* 0x00014000ff007a0c */ /* 0x000fe40003f05070 */
[----:B------:R-:W-:Y:S01]  /*f5a0*/  ISETP.NE.AND.EX P1, PT, RZ, c[0x0][0x50c], PT, P1 ;  /* 0x00014300ff007a0c */ /* 0x000fe20003f25310 */
[----:B------:R-:W-:Y:S01]  /*f5b0*/  STS [R7+0x4480], R38 ;  /* 0x0044802607007388 */ /* 0x000fe20000000800 */
[----:B------:R-:W-:-:S03]  /*f5c0*/  ISETP.NE.AND.EX P0, PT, RZ, c[0x0][0x504], PT, P0 ;  /* 0x00014100ff007a0c */ /* 0x000fc60003f05300 */
        /* <DEDUP_REMOVED lines=33> */
[----:B--2---:R-:W-:-:S03]  /*f7e0*/  @P1 IMAD.WIDE R16, R203, R6, c[0x0][0x508] ;  /* 0x00014200cb101625 */ /* 0x004fc600078e0206 */
[----:B------:R-:W2:Y:S04]  /*f7f0*/  @P0 LDG.E R7, [R12.64] ;  /* 0x000000080c070981 */ /* 0x000ea8000c1e1900 */
[----:B------:R1:W5:Y:S01]  /*f800*/  @P1 LDG.E R5, [R16.64] ;  /* 0x0000000810051981 */ /* 0x000362000c1e1900 */
[----:B---3--:R-:W-:Y:S02]  /*f810*/  CS2R R20, SRZ ;  /* 0x0000000000147805 */ /* 0x008fe4000001ff00 */
[--C-:B--2---:R-:W-:Y:S01]  /*f820*/  @P0 SHF.R.S32.HI R21, RZ, 0x1f, R7.reuse ;  /* 0x0000001fff150819 */ /* 0x104fe20000011407 */
[----:B------:R-:W-:Y:S01]  /*f830*/  @P0 IMAD.MOV.U32 R20, RZ, RZ, R7 ;  /* 0x000000ffff140224 */ /* 0x000fe200078e0007 */
[----:B------:R-:W-:Y:S05]  /*f840*/  @P1 BRA `(.L_x_907) ;  /* 0x0000004000001947 */ /* 0x000fea0003800000 */
[----:B-1----:R-:W-:Y:S05]  /*f850*/  @!P0 BRA `(.L_x_907) ;  /* 0x0000003000008947 */ /* 0x002fea0003800000 */
[----:B-----5:R-:W2:Y:S04]  /*f860*/  LDG.E R5, [R12.64] ;  /* 0x000000080c057981 */ /* 0x020ea8000c1e1900 */
[----:B------:R-:W2:Y:S02]  /*f870*/  LDG.E R6, [R12.64+0x4] ;  /* 0x000004080c067981 */ /* 0x000ea4000c1e1900 */
[----:B--2---:R-:W-:-:S02]  /*f880*/  IADD3 R5, -R5, R6, RZ ;  /* 0x0000000605057210 */ /* 0x004fc40007ffe1ff */
.L_x_907:
        /* <DEDUP_REMOVED lines=15> */
[----:B------:R-:W-:Y:S02]  /*f980*/  IADD3 R2, R2, -R7, RZ ;  /* 0x8000000702027210 */ /* 0x000fe40007ffe0ff */
[----:B------:R-:W-:Y:S02]  /*f990*/  LOP3.LUT R6, R6, 0x1ffffffe, RZ, 0xc0, !PT ;  /* 0x1ffffffe06067812 */ /* 0x000fe400078ec0ff */
[-C--:B------:R-:W-:Y:S02]  /*f9a0*/  LEA.HI R8, R11, R0.reuse, RZ, 0x3 ;  /* 0x000000000b087211 */ /* 0x080fe400078f18ff */
[----:B------:R-:W-:Y:S01]  /*f9b0*/  SHF.R.S32.HI R17, RZ, 0x2, R17 ;  /* 0x00000002ff117819 */ /* 0x000fe20000011411 */
[----:B------:R-:W-:Y:S01]  /*f9c0*/  IMAD.IADD R13, R15, 0x1, -R6 ;  /* 0x000000010f0d7824 */ /* 0x000fe200078e0a06 */
[----:B------:R-:W-:Y:S01]  /*f9d0*/  LOP3.LUT R7, R8, 0xfffffff8, RZ, 0xc0, !PT ;  /* 0xfffffff808077812 */ /* 0x000fe200078ec0ff */
[----:B------:R-:W-:Y:S01]  /*f9e0*/  IMAD R15, R21, c[0x0][0x3a0], RZ ;  /* 0x0000e800150f7a24 */ /* 0x000fe200078e02ff */
[-C--:B------:R-:W-:Y:S01]  /*f9f0*/  LEA.HI R11, R11, R0.reuse, RZ, 0x6 ;  /* 0x000000000b0b7211 */ /* 0x080fe200078f30ff */
[----:B------:R-:W-:Y:S01]  /*fa00*/  IMAD R2, R2, 0x10, R17 ;  /* 0x0000001002027824 */ /* 0x000fe200078e0211 */
[----:B------:R-:W-:Y:S01]  /*fa10*/  IADD3 R7, -R7, R0, RZ ;  /* 0x0000000007077210 */ /* 0x000fe20007ffe1ff */
[----:B------:R-:W-:Y:S01]  /*fa20*/  IMAD R15, R20, c[0x0][0x3a4], R15 ;  /* 0x0000e900140f7a24 */ /* 0x000fe200078e020f */
[----:B--2---:R-:W-:Y:S01]  /*fa30*/  SHF.R.S32.HI R17, RZ, 0x1f, R14 ;  /* 0x0000001fff117819 */ /* 0x004fe2000001140e */
[----:B------:R-:W-:Y:S01]  /*fa40*/  IMAD R0, R13, 0x8, R2 ;  /* 0x000000080d007824 */ /* 0x000fe200078e0202 */
[----:B------:R-:W-:Y:S01]  /*fa50*/  MOV R22, R20 ;  /* 0x0000001400167202 */ /* 0x000fe20000000f00 */
[----:B------:R-:W-:Y:S01]  /*fa60*/  IMAD.IADD R19, R19, 0x1, R15 ;  /* 0x0000000113137824 */ /* 0x000fe200078e020f */
[----:B------:R-:W-:Y:S01]  /*fa70*/  LOP3.LUT P2, RZ, R4, 0x3, RZ, 0xc0, !PT ;  /* 0x0000000304ff7812 */ /* 0x000fe2000784c0ff */
[----:B-1----:R-:W-:Y:S01]  /*fa80*/  IMAD R13, R57, 0x80, R0 ;  /* 0x00000080390d7824 */ /* 0x002fe200078e0200 */
[----:B------:R-:W-:Y:S01]  /*fa90*/  SHF.R.S32.HI R4, RZ, 0x1f, R203 ;  /* 0x0000001fff047819 */ /* 0x000fe200000114cb */
[----:B------:R-:W-:Y:S01]  /*faa0*/  IMAD R15, R17, c[0x0][0x490], RZ ;  /* 0x00012400110f7a24 */ /* 0x000fe200078e02ff */
[----:B------:R-:W-:Y:S01]  /*fab0*/  SEL R203, R203, RZ, !P0 ;  /* 0x000000ffcbcb7207 */ /* 0x000fe20004000000 */
[----:B------:R-:W-:Y:S01]  /*fac0*/  @P1 IMAD.HI.U32 R0, R13, c[0x0][0x4ec], RZ ;  /* 0x00013b000d001a27 */ /* 0x000fe200078e00ff */
[----:B------:R-:W-:-:S02]  /*fad0*/  MOV R20, R13 ;  /* 0x0000000d00147202 */ /* 0x000fc40000000f00 */
[----:B------:R-:W-:Y:S01]  /*fae0*/  SEL R4, R4, RZ, !P0 ;  /* 0x000000ff04047207 */ /* 0x000fe20004000000 */
[C---:B------:R-:W-:Y:S01]  /*faf0*/  IMAD.WIDE.U32 R22, R14.reuse, c[0x0][0x490], R22 ;  /* 0x000124000e167a25 */ /* 0x040fe200078e0016 */
[----:B------:R-:W-:Y:S02]  /*fb00*/  @P1 SHF.R.U32.HI R20, RZ, c[0x0][0x4f0], R0 ;  /* 0x00013c00ff141a19 */ /* 0x000fe40000011600 */
[----:B------:R-:W-:Y:S01]  /*fb10*/  SHF.R.S32.HI R8, RZ, 0x3, R8 ;  /* 0x00000003ff087819 */ /* 0x000fe20000011408 */
[----:B------:R-:W-:Y:S01]  /*fb20*/  IMAD R15, R14, c[0x0][0x494], R15 ;  /* 0x000125000e0f7a24 */ /* 0x000fe200078e020f */
[--C-:B------:R-:W-:Y:S01]  /*fb30*/  SHF.R.S32.HI R16, RZ, 0x1f, R20.reuse ;  /* 0x0000001fff107819 */ /* 0x100fe20000011414 */
[----:B------:R-:W-:Y:S01]  /*fb40*/  IMAD R17, R17, c[0x0][0x3e8], RZ ;  /* 0x0000fa0011117a24 */ /* 0x000fe200078e02ff */
[----:B------:R-:W-:Y:S01]  /*fb50*/  LEA R10, R7, R8, 0x5 ;  /* 0x00000008070a7211 */ /* 0x000fe200078e28ff */
[----:B------:R-:W-:Y:S02]  /*fb60*/  IMAD.IADD R23, R23, 0x1, R15 ;  /* 0x0000000117177824 */ /* 0x000fe400078e020f */
[----:B------:R-:W-:-:S02]  /*fb70*/  IMAD.MOV R12, RZ, RZ, -R20 ;  /* 0x000000ffff0c7224 */ /* 0x000fc400078e0a14 */
[C---:B------:R-:W-:Y:S02]  /*fb80*/  IMAD R17, R14.reuse, c[0x0][0x3ec], R17 ;  /* 0x0000fb000e117a24 */ /* 0x040fe400078e0211 */
[----:B------:R-:W-:Y:S01]  /*fb90*/  IMAD.WIDE.U32 R14, R14, c[0x0][0x3e8], R18 ;  /* 0x0000fa000e0e7a25 */ /* 0x000fe200078e0012 */
[----:B------:R-:W-:-:S03]  /*fba0*/  LEA R19, R57, R2, 0x7 ;  /* 0x0000000239137211 */ /* 0x000fc600078e38ff */
        /* <DEDUP_REMOVED lines=8> */
[----:B------:R-:W-:Y:S01]  /*fc30*/  IMAD.SHL.U32 R0, R8, 0x40, RZ ;  /* 0x0000004008007824 */ /* 0x000fe200078e00ff */
[----:B------:R-:W-:Y:S01]  /*fc40*/  IADD3.X R21, R16, R23, R13, P0, !PT ;  /* 0x0000001710157210 */ /* 0x000fe200007fe40d */
[----:B------:R-:W-:Y:S02]  /*fc50*/  IMAD R17, R12, c[0x0][0x48c], R17 ;  /* 0x000123000c117a24 */ /* 0x000fe400078e0211 */
[C---:B------:R-:W-:Y:S01]  /*fc60*/  IMAD R10, R57.reuse, 0x80, R10 ;  /* 0x00000080390a7824 */ /* 0x040fe200078e020a */
[----:B------:R-:W-:Y:S01]  /*fc70*/  LOP3.LUT R13, R0, 0x1c0, RZ, 0xc0, !PT ;  /* 0x000001c0000d7812 */ /* 0x000fe200078ec0ff */
[----:B------:R-:W-:Y:S01]  /*fc80*/  IMAD.WIDE.U32 R20, R12, c[0x0][0x488], R20 ;  /* 0x000122000c147a25 */ /* 0x000fe200078e0014 */
[----:B------:R-:W-:-:S03]  /*fc90*/  LEA R57, R57, R8, 0x7 ;  /* 0x0000000839397211 */ /* 0x000fc600078e38ff */
[----:B------:R-:W-:Y:S01]  /*fca0*/  IMAD.SHL.U32 R0, R7, 0x8, RZ ;  /* 0x0000000807007824 */ /* 0x000fe200078e00ff */
[----:B------:R-:W-:Y:S01]  /*fcb0*/  LEA R7, P0, R20, c[0x0][0x450], 0x2 ;  /* 0x0001140014077a11 */ /* 0x000fe200078010ff */
[----:B------:R-:W-:Y:S01]  /*fcc0*/  @P1 IMAD.HI.U32 R18, R10, c[0x0][0x4ec], RZ ;  /* 0x00013b000a121a27 */ /* 0x000fe200078e00ff */
[----:B------:R-:W-:-:S03]  /*fcd0*/  IADD3 R17, R21, R17, RZ ;  /* 0x0000001115117210 */ /* 0x000fc60007ffe0ff */
[----:B------:R-:W-:Y:S01]  /*fce0*/  IMAD R12, R4, c[0x0][0x3f0], RZ ;  /* 0x0000fc00040c7a24 */ /* 0x000fe200078e02ff */
[----:B------:R-:W-:Y:S01]  /*fcf0*/  LEA.HI.X R17, R20, c[0x0][0x454], R17, 0x2, P0 ;  /* 0x0001150014117a11 */ /* 0x000fe200000f1411 */
[----:B------:R-:W-:Y:S01]  /*fd00*/  IMAD.MOV.U32 R6, RZ, RZ, R10 ;  /* 0x000000ffff067224 */ /* 0x000fe200078e000a */
[----:B------:R-:W-:Y:S01]  /*fd10*/  SHF.R.U32.HI R4, RZ, 0x3, R13 ;  /* 0x00000003ff047819 */ /* 0x000fe2000001160d */
[----:B------:R-:W-:Y:S01]  /*fd20*/  SHFL.IDX PT, R34, R7, RZ, 0x1c1f ;  /* 0x001c1fff07227589 */ /* 0x000fe200000e0000 */
[----:B------:R-:W-:Y:S01]  /*fd30*/  @P1 SHF.R.U32.HI R6, RZ, c[0x0][0x4f0], R18 ;  /* 0x00013c00ff061a19 */ /* 0x000fe20000011612 */
[----:B------:R-:W-:Y:S01]  /*fd40*/  IMAD R12, R203, c[0x0][0x3f4], R12 ;  /* 0x0000fd00cb0c7a24 */ /* 0x000fe200078e020c */
[----:B------:R-:W-:Y:S01]  /*fd50*/  LOP3.LUT R13, R13, 0x38, R0, 0xf8, !PT ;  /* 0x000000380d0d7812 */ /* 0x000fe200078ef800 */
[----:B------:R-:W1:Y:S01]  /*fd60*/  SHFL.IDX PT, R35, R17, RZ, 0x1c1f ;  /* 0x001c1fff11237589 */ /* 0x000e6200000e0000 */
[----:B------:R-:W-:Y:S01]  /*fd70*/  SHF.R.S32.HI R16, RZ, 0x1f, R6 ;  /* 0x0000001fff107819 */ /* 0x000fe20000011406 */
[----:B------:R-:W-:Y:S01]  /*fd80*/  IMAD.WIDE.U32 R14, R203, c[0x0][0x3f0], R14 ;  /* 0x0000fc00cb0e7a25 */ /* 0x000fe200078e000e */
[----:B------:R-:W-:Y:S01]  /*fd90*/  LOP3.LUT R4, R13, R4, RZ, 0x3c, !PT ;  /* 0x000000040d047212 */ /* 0x000fe200078e3cff */
[----:B------:R-:W-:Y:S02]  /*fda0*/  SHFL.IDX PT, R48, R7, 0x1, 0x1c1f ;  /* 0x003c1f0007307f89 */ /* 0x000fe400000e0000 */
[----:B------:R-:W-:-:S02]  /*fdb0*/  IMAD.MOV R13, RZ, RZ, -R6 ;  /* 0x000000ffff0d7224 */ /* 0x000fc400078e0a06 */
[----:B------:R-:W2:Y:S01]  /*fdc0*/  SHFL.IDX PT, R49, R17, 0x1, 0x1c1f ;  /* 0x003c1f0011317f89 */ /* 0x000ea200000e0000 */
[----:B-----5:R-:W-:Y:S01]  /*fdd0*/  IMAD R2, R5, c[0x0][0x4e8], RZ ;  /* 0x00013a0005027a24 */ /* 0x020fe200078e02ff */
[----:B------:R-:W-:Y:S01]  /*fde0*/  IADD3 R5, R19, 0x8, RZ ;  /* 0x0000000813057810 */ /* 0x000fe20007ffe0ff */
[----:B------:R-:W-:Y:S02]  /*fdf0*/  IMAD.IADD R15, R15, 0x1, R12 ;  /* 0x000000010f0f7824 */ /* 0x000fe400078e020c */
[----:B------:R-:W-:Y:S01]  /*fe00*/  IMAD R13, R13, c[0x0][0x4e8], R10 ;  /* 0x00013a000d0d7a24 */ /* 0x000fe200078e020a */
[-C--:B------:R-:W-:Y:S01]  /*fe10*/  ISETP.GE.OR P1, PT, R19, R2.reuse, P2 ;  /* 0x000000021300720c */ /* 0x080fe20001726670 */
[----:B------:R-:W-:Y:S01]  /*fe20*/  IMAD R21, R16, c[0x0][0x3e0], RZ ;  /* 0x0000f80010157a24 */ /* 0x000fe200078e02ff */
[----:B------:R-:W-:Y:S01]  /*fe30*/  ISETP.GE.OR P0, PT, R5, R2, P2 ;  /* 0x000000020500720c */ /* 0x000fe20001706670 */
[----:B------:R-:W-:Y:S02]  /*fe40*/  IMAD.SHL.U32 R11, R11, 0x8, RZ ;  /* 0x000000080b0b7824 */ /* 0x000fe400078e00ff */
[----:B------:R-:W-:-:S02]  /*fe50*/  IMAD R21, R6, c[0x0][0x3e4], R21 ;  /* 0x0000f90006157a24 */ /* 0x000fc400078e0215 */
[----:B------:R-:W-:Y:S01]  /*fe60*/  IMAD.WIDE.U32 R14, R6, c[0x0][0x3e0], R14 ;  /* 0x0000f800060e7a25 */ /* 0x000fe200078e000e */
[----:B------:R-:W-:Y:S02]  /*fe70*/  SHF.R.S32.HI R6, RZ, 0x1f, R13 ;  /* 0x0000001fff067819 */ /* 0x000fe4000001140d */
[----:B------:R-:W-:Y:S01]  /*fe80*/  LOP3.LUT R4, R4, 0x7ffffe00, R11, 0xf8, !PT ;  /* 0x7ffffe0004047812 */ /* 0x000fe200078ef80b */
[----:B------:R-:W-:Y:S02]  /*fe90*/  IMAD.IADD R15, R15, 0x1, R21 ;  /* 0x000000010f0f7824 */ /* 0x000fe400078e0215 */
[----:B------:R-:W-:Y:S01]  /*fea0*/  IMAD R6, R6, c[0x0][0x3d8], RZ ;  /* 0x0000f60006067a24 */ /* 0x000fe200078e02ff */
[----:B------:R-:W-:Y:S01]  /*feb0*/  SHF.L.U32 R58, R4, 0x1, RZ ;  /* 0x00000001043a7819 */ /* 0x000fe200000006ff */
        /* <DEDUP_REMOVED lines=40> */
.L_x_909:
[----:B--2---:R-:W-:Y:S05]  /*10140*/  BSYNC B0 ;  /* 0x0000000000007941 */ /* 0x004fea0003800000 */
.L_x_908:
[----:B-1----:R-:W-:Y:S01]  /*10150*/  IADD3 R3, R57, 0x20, RZ ;  /* 0x0000002039037810 */ /* 0x002fe20007ffe0ff */
[----:B------:R1:W2:Y:S01]  /*10160*/  SHFL.IDX PT, R33, R55, 0x1, 0x181f ;  /* 0x00381f0037217f89 */ /* 0x0002a200000e0000 */
        /* <DEDUP_REMOVED lines=21> */
.L_x_911:
[----:B------:R-:W-:Y:S05]  /*102c0*/  BSYNC B0 ;  /* 0x0000000000007941 */ /* 0x000fea0003800000 */
.L_x_910:
        /* <DEDUP_REMOVED lines=23> */
.L_x_913:
[----:B------:R-:W-:Y:S05]  /*10440*/  BSYNC B0 ;  /* 0x0000000000007941 */ /* 0x000fea0003800000 */
.L_x_912:
        /* <DEDUP_REMOVED lines=24> */
.L_x_906:
        /* <DEDUP_REMOVED lines=18> */
.L_x_914:
        /* <DEDUP_REMOVED lines=17> */
[----:B------:R-:W-:Y:S01]  /*10800*/  ISETP.NE.AND P0, PT, R3, 0x1, PT ;  /* 0x000000010300780c */ /* 0x000fe20003f05270 */
[----:B------:R-:W-:-:S04]  /*10810*/  IMAD R8, R9, c[0x0][0x498], RZ ;  /* 0x0001260009087a24 */ /* 0x000fc800078e02ff */
[----:B------:R-:W-:-:S08]  /*10820*/  IMAD R8, R203, c[0x0][0x49c], R8 ;  /* 0x00012700cb087a24 */ /* 0x000fd000078e0208 */
[----:B------:R-:W-:-:S05]  /*10830*/  @P0 IMAD.HI.U32 R5, R7, c[0x0][0x4ec], RZ ;  /* 0x00013b0007050a27 */ /* 0x000fca00078e00ff */
[----:B------:R-:W-:Y:S01]  /*10840*/  @P0 SHF.R.U32.HI R6, RZ, c[0x0][0x4f0], R5 ;  /* 0x00013c00ff060a19 */ /* 0x000fe20000011605 */
[----:B-1----:R-:W-:Y:S01]  /*10850*/  IMAD.WIDE.U32 R10, R4, c[0x0][0x490], R10 ;  /* 0x00012400040a7a25 */ /* 0x002fe200078e000a */
[----:B------:R-:W-:-:S05]  /*10860*/  SHF.R.S32.HI R3, RZ, 0x1f, R4 ;  /* 0x0000001fff037819 */ /* 0x000fca0000011404 */
[----:B------:R-:W-:-:S04]  /*10870*/  IMAD R3, R3, c[0x0][0x490], RZ ;  /* 0x0001240003037a24 */ /* 0x000fc800078e02ff */
[----:B------:R-:W-:Y:S01]  /*10880*/  IMAD R3, R4, c[0x0][0x494], R3 ;  /* 0x0001250004037a24 */ /* 0x000fe200078e0203 */
[----:B------:R-:W-:-:S03]  /*10890*/  IADD3 R4, -R6, RZ, RZ ;  /* 0x000000ff06047210 */ /* 0x000fc60007ffe1ff */
[----:B------:R-:W-:Y:S01]  /*108a0*/  IMAD.IADD R11, R3, 0x1, R11 ;  /* 0x00000001030b7824 */ /* 0x000fe200078e020b */
[----:B------:R-:W-:Y:S01]  /*108b0*/  SHF.R.S32.HI R3, RZ, 0x1f, R6 ;  /* 0x0000001fff037819 */ /* 0x000fe20000011406 */
[----:B------:R-:W-:Y:S02]  /*108c0*/  IMAD R4, R4, c[0x0][0x4e8], R7 ;  /* 0x00013a0004047a24 */ /* 0x000fe400078e0207 */
[----:B------:R-:W-:-:S03]  /*108d0*/  IMAD.WIDE.U32 R10, R203, c[0x0][0x498], R10 ;  /* 0x00012600cb0a7a25 */ /* 0x000fc600078e000a */
[----:B------:R-:W-:Y:S02]  /*108e0*/  SHF.R.S32.HI R5, RZ, 0x1f, R4 ;  /* 0x0000001fff057819 */ /* 0x000fe40000011404 */
        /* <DEDUP_REMOVED lines=10> */
.L_x_916:
[----:B------:R-:W-:Y:S05]  /*10990*/  BSYNC B0 ;  /* 0x0000000000007941 */ /* 0x000fea0003800000 */
.L_x_915:
        /* <DEDUP_REMOVED lines=11> */
[----:B-----5:R-:W-:Y:S01]  /*10a50*/  IMAD R2, R2, c[0x0][0x4e8], RZ ;  /* 0x00013a0002027a24 */ /* 0x020fe200078e02ff */
[----:B------:R-:W-:Y:S01]  /*10a60*/  SHF.R.S32.HI R4, RZ, 0x3, R4 ;  /* 0x00000003ff047819 */ /* 0x000fe20000011404 */
[----:B------:R-:W-:Y:S01]  /*10a70*/  IMAD.IADD R5, R0, 0x1, -R5 ;  /* 0x0000000100057824 */ /* 0x000fe200078e0a05 */
[----:B------:R-:W-:-:S04]  /*10a80*/  IADD3 R13, R13, R10, RZ ;  /* 0x0000000a0d0d7210 */ /* 0x000fc80007ffe0ff */
        /* <DEDUP_REMOVED lines=8> */
[----:B------:R-:W-:Y:S01]  /*10b10*/  @P0 IMAD.HI.U32 R0, R3, c[0x0][0x4ec], RZ ;  /* 0x00013b0003000a27 */ /* 0x000fe200078e00ff */
[----:B------:R-:W-:Y:S02]  /*10b20*/  MOV R7, R3 ;  /* 0x0000000300077202 */ /* 0x000fe40000000f00 */
[----:B------:R-:W-:Y:S01]  /*10b30*/  IADD3 R13, R6, R13, RZ ;  /* 0x0000000d060d7210 */ /* 0x000fe20007ffe0ff */
[----:B------:R-:W-:Y:S01]  /*10b40*/  IMAD R6, R9, c[0x0][0x3f0], RZ ;  /* 0x0000fc0009067a24 */ /* 0x000fe200078e02ff */
[----:B------:R-:W-:-:S03]  /*10b50*/  @P0 SHF.R.U32.HI R7, RZ, c[0x0][0x4f0], R0 ;  /* 0x00013c00ff070a19 */ /* 0x000fc60000011600 */
[C---:B------:R-:W-:Y:S01]  /*10b60*/  IMAD R6, R203.reuse, c[0x0][0x3f4], R6 ;  /* 0x0000fd00cb067a24 */ /* 0x040fe200078e0206 */
[----:B------:R-:W-:Y:S01]  /*10b70*/  SHF.R.S32.HI R9, RZ, 0x1f, R7 ;  /* 0x0000001fff097819 */ /* 0x000fe20000011407 */
[----:B------:R-:W-:-:S04]  /*10b80*/  IMAD.WIDE.U32 R12, R203, c[0x0][0x3f0], R12 ;  /* 0x0000fc00cb0c7a25 */ /* 0x000fc800078e000c */
[----:B------:R-:W-:Y:S01]  /*10b90*/  IMAD.MOV R0, RZ, RZ, -R7 ;  /* 0x000000ffff007224 */ /* 0x000fe200078e0a07 */
[----:B------:R-:W-:Y:S01]  /*10ba0*/  IADD3 R13, R13, R6, RZ ;  /* 0x000000060d0d7210 */ /* 0x000fe20007ffe0ff */
[----:B------:R-:W-:Y:S01]  /*10bb0*/  IMAD R6, R9, c[0x0][0x3e0], RZ ;  /* 0x0000f80009067a24 */ /* 0x000fe200078e02ff */
[----:B------:R-:W-:Y:S01]  /*10bc0*/  LEA R9, R8, R4, 0x7 ;  /* 0x0000000408097211 */ /* 0x000fe200078e38ff */
        /* <DEDUP_REMOVED lines=31> */
.L_x_918:
[----:B------:R-:W-:Y:S05]  /*10dc0*/  BSYNC B0 ;  /* 0x0000000000007941 */ /* 0x000fea0003800000 */
.L_x_917:
        /* <DEDUP_REMOVED lines=21> */
.L_x_920:
[----:B------:R-:W-:Y:S05]  /*10f20*/  BSYNC B0 ;  /* 0x0000000000007941 */ /* 0x000fea0003800000 */
.L_x_919:
        /* <DEDUP_REMOVED lines=21> */
.L_x_922:
[----:B------:R-:W-:Y:S05]  /*11080*/  BSYNC B0 ;  /* 0x0000000000007941 */ /* 0x000fea0003800000 */
.L_x_921:
        /* <DEDUP_REMOVED lines=22> */
.L_x_923:
        /* <DEDUP_REMOVED lines=9> */
.L_x_1298:


//--------------------- .text._ZN7cutlass13device_kernelIN5flash19enable_sm80_to_sm89INS1_16FlashAttnFwdSm80INS1_25CollectiveMainloopFwdSm80ILi8ELi2ELb0EN4cute5tupleIJNS5_1CILi128EEENS7_ILi64EEENS7_ILi192EEEEEELi192ENS_10bfloat16_tEfNS_4arch4Sm80ELb0ELb1ELb0ELb1ELb0ELb1ELb1ELb0EEENS1_21CollectiveEpilogueFwdINS6_IJS8_SA_S9_EEENS6_IJNS7_ILi1EEESI_SI_EEESC_SE_Li256ELb1ELb1ELb0ELb0EEENS1_19SingleTileSchedulerILb1ELb0ELb1ELi128EEEEEEEEEvNT_6ParamsE --------------------------
	.section	.text._ZN7cutlass13device_kernelIN5flash19enable_sm80_to_sm89INS1_16FlashAttnFwdSm80INS1_25CollectiveMainloopFwdSm80ILi8ELi2ELb0EN4cute5tupleIJNS5_1CILi128EEENS7_ILi64EEENS7_ILi192EEEEEELi192ENS_10bfloat16_tEfNS_4arch4Sm80ELb0ELb1ELb0ELb1ELb0ELb1ELb1ELb0EEENS1_21CollectiveEpilogueFwdINS6_IJS8_SA_S9_EEENS6_IJNS7_ILi1EEESI_SI_EEESC_SE_Li256ELb1ELb1ELb0ELb0EEENS1_19SingleTileSchedulerILb1ELb0ELb1ELi128EEEEEEEEEvNT_6ParamsE,"ax",@progbits
	.sectioninfo	@"SHI_REGISTERS=236"
	.align	128
.text._ZN7cutlass13device_kernelIN5flash19enable_sm80_to_sm89INS1_16FlashAttnFwdSm80INS1_25CollectiveMainloopFwdSm80ILi8ELi2ELb0EN4cute5tupleIJNS5_1CILi128EEENS7_ILi64EEENS7_ILi192EEEEEELi192ENS_10bfloat16_tEfNS_4arch4Sm80ELb0ELb1ELb0ELb1ELb0ELb1ELb1ELb0EEENS1_21CollectiveEpilogueFwdINS6_IJS8_SA_S9_EEENS6_IJNS7_ILi1EEESI_SI_EEESC_SE_Li256ELb1ELb1ELb0ELb0EEENS1_19SingleTileSchedulerILb1ELb0ELb1ELi128EEEEEEEEEvNT_6ParamsE:
        .type           _ZN7cutlass13device_kernelIN5flash19enable_sm80_to_sm89INS1_16FlashAttnFwdSm80INS1_25CollectiveMainloopFwdSm80ILi8ELi2ELb0EN4cute5tupleIJNS5_1CILi128EEENS7_ILi64EEENS7_ILi192EEEEEELi192ENS_10bfloat16_tEfNS_4arch4Sm80ELb0ELb1ELb0ELb1ELb0ELb1ELb1ELb0EEENS1_21CollectiveEpilogueFwdINS6_IJS8_SA_S9_EEENS6_IJNS7_ILi1EEESI_SI_EEESC_SE_Li256ELb1ELb1ELb0ELb0EEENS1_19SingleTileSchedulerILb1ELb0ELb1ELi128EEEEEEEEEvNT_6ParamsE,@function
        .size           _ZN7cutlass13device_kernelIN5flash19enable_sm80_to_sm89INS1_16FlashAttnFwdSm80INS1_25CollectiveMainloopFwdSm80ILi8ELi2ELb0EN4cute5tupleIJNS5_1CILi128EEENS7_ILi64EEENS7_ILi192EEEEEELi192ENS_10bfloat16_tEfNS_4arch4Sm80ELb0ELb1ELb0ELb1ELb0ELb1ELb1ELb0EEENS1_21CollectiveEpilogueFwdINS6_IJS8_SA_S9_EEENS6_IJNS7_ILi1EEESI_SI_EEESC_SE_Li256ELb1ELb1ELb0ELb0EEENS1_19SingleTileSchedulerILb1ELb0ELb1ELi128EEEEEEEEEvNT_6ParamsE,(.L_x_1299 - _ZN7cutlass13device_kernelIN5flash19enable_sm80_to_sm89INS1_16FlashAttnFwdSm80INS1_25CollectiveMainloopFwdSm80ILi8ELi2ELb0EN4cute5tupleIJNS5_1CILi128EEENS7_ILi64EEENS7_ILi192EEEEEELi192ENS_10bfloat16_tEfNS_4arch4Sm80ELb0ELb1ELb0ELb1ELb0ELb1ELb1ELb0EEENS1_21CollectiveEpilogueFwdINS6_IJS8_SA_S9_EEENS6_IJNS7_ILi1EEESI_SI_EEESC_SE_Li256ELb1ELb1ELb0ELb0EEENS1_19SingleTileSchedulerILb1ELb0ELb1ELi128EEEEEEEEEvNT_6ParamsE)
        .other          _ZN7cutlass13device_kernelIN5flash19enable_sm80_to_sm89INS1_16FlashAttnFwdSm80INS1_25CollectiveMainloopFwdSm80ILi8ELi2ELb0EN4cute5tupleIJNS5_1CILi128EEENS7_ILi64EEENS7_ILi192EEEEEELi192ENS_10bfloat16_tEfNS_4arch4Sm80ELb0ELb1ELb0ELb1ELb0ELb1ELb1ELb0EEENS1_21CollectiveEpilogueFwdINS6_IJS8_SA_S9_EEENS6_IJNS7_ILi1EEESI_SI_EEESC_SE_Li256ELb1ELb1ELb0ELb0EEENS1_19SingleTileSchedulerILb1ELb0ELb1ELi128EEEEEEEEEvNT_6ParamsE,@"STO_CUDA_ENTRY STV_DEFAULT"
_ZN7cutlass13device_kernelIN5flash19enable_sm80_to_sm89INS1_16FlashAttnFwdSm80INS1_25CollectiveMainloopFwdSm80ILi8ELi2ELb0EN4cute5tupleIJNS5_1CILi128EEENS7_ILi64EEENS7_ILi192EEEEEELi192ENS_10bfloat16_tEfNS_4arch4Sm80ELb0ELb1ELb0ELb1ELb0ELb1ELb1ELb0EEENS1_21CollectiveEpilogueFwdINS6_IJS8_SA_S9_EEENS6_IJNS7_ILi1EEESI_SI_EEESC_SE_Li256ELb1ELb1ELb0ELb0EEENS1_19SingleTileSchedulerILb1ELb0ELb1ELi128EEEEEEEEEvNT_6ParamsE:
        /* <DEDUP_REMOVED lines=16> */
.L_x_925:
        /* <DEDUP_REMOVED lines=8> */
.L_x_927:
[----:B------:R-:W-:-:S05]  /*0180*/  MOV R0, c[0x0][0x54c] ;  /* 0x0001530000007a02 */ /* 0x000fca0000000f00 */
.L_x_926:
[----:B-----5:R-:W-:Y:S01]  /*0190*/  IMAD R0, R0, c[0x0][0x548], RZ ;  /* 0x0001520000007a24 */ /* 0x020fe200078e02ff */
[----:B------:R-:W-:-:S04]  /*01a0*/  SHF.L.U32 R133, R219, 0x7, RZ ;  /* 0x00000007db857819 */ /* 0x000fc800000006ff */
[----:B------:R-:W-:-:S04]  /*01b0*/  ISETP.GE.AND P0, PT, R133, R0, PT ;  /* 0x000000008500720c */ /* 0x000fc80003f06270 */
[----:B------:R-:W-:Y:S01]  /*01c0*/  SEL R196, R196, 0xffffffff, !P0 ;  /* 0xffffffffc4c47807 */ /* 0x000fe20004000000 */
[----:B------:R-:W-:Y:S05]  /*01d0*/  BRA `(.L_x_928) ;  /* 0x0000012000007947 */ /* 0x000fea0003800000 */
.L_x_924:
[----:B---3--:R-:W-:-:S04]  /*01e0*/  ISETP.NE.U32.AND P0, PT, RZ, c[0x0][0x568], PT ;  /* 0x00015a00ff007a0c */ /* 0x008fc80003f05070 */
[----:B------:R-:W-:-:S13]  /*01f0*/  ISETP.NE.AND.EX P0, PT, RZ, c[0x0][0x56c], PT, P0 ;  /* 0x00015b00ff007a0c */ /* 0x000fda0003f05300 */
[----:B------:R-:W-:Y:S05]  /*0200*/  @!P0 BRA `(.L_x_929) ;  /* 0x0000002000008947 */ /* 0x000fea0003800000 */
[----:B------:R1:W5:Y:S01]  /*0210*/  LDG.E R0, [R4.64] ;  /* 0x0000000604007981 */ /* 0x000362000c1e1900 */
[----:B------:R-:W-:Y:S05]  /*0220*/  BRA `(.L_x_930) ;  /* 0x0000009000007947 */ /* 0x000fea0003800000 */
.L_x_929:
        /* <DEDUP_REMOVED lines=8> */
.L_x_931:
[----:B------:R-:W-:-:S05]  /*02b0*/  MOV R0, c[0x0][0x54c] ;  /* 0x0001530000007a02 */ /* 0x000fca0000000f00 */
.L_x_930:
[----:B-----5:R-:W-:Y:S01]  /*02c0*/  IMAD R0, R0, c[0x0][0x548], RZ ;  /* 0x0001520000007a24 */ /* 0x020fe200078e02ff */
[----:B------:R-:W-:-:S04]  /*02d0*/  SHF.L.U32 R133, R219, 0x7, RZ ;  /* 0x00000007db857819 */ /* 0x000fc800000006ff */
[----:B------:R-:W-:-:S04]  /*02e0*/  ISETP.GE.AND P0, PT, R133, R0, PT ;  /* 0x000000008500720c */ /* 0x000fc80003f06270 */
[----:B------:R-:W-:-:S04]  /*02f0*/  SEL R196, R196, 0xffffffff, !P0 ;  /* 0xffffffffc4c47807 */ /* 0x000fc80004000000 */
.L_x_928:
        /* <DEDUP_REMOVED lines=35> */
.L_x_932:
[----:B--2---:R-:W-:-:S04]  /*0530*/  ISETP.NE.U32.AND P0, PT, RZ, c[0x0][0x368], PT ;  /* 0x0000da00ff007a0c */ /* 0x004fc80003f05070 */
[----:B------:R-:W-:-:S13]  /*0540*/  ISETP.NE.AND.EX P0, PT, RZ, c[0x0][0x36c], PT, P0 ;  /* 0x0000db00ff007a0c */ /* 0x000fda0003f05300 */
[----:B------:R-:W-:Y:S05]  /*0550*/  @!P0 BRA `(.L_x_933) ;  /* 0x0000003000008947 */ /* 0x000fea0003800000 */
[----:B------:R-:W-:-:S06]  /*0560*/  IMAD.WIDE R4, R196, R3, c[0x0][0x368] ;  /* 0x0000da00c4047625 */ /* 0x000fcc00078e0203 */
[----:B------:R1:W5:Y:S01]  /*0570*/  LDG.E R5, [R4.64] ;  /* 0x0000000604057981 */ /* 0x000362000c1e1900 */
[----:B------:R-:W-:Y:S05]  /*0580*/  BRA `(.L_x_934) ;  /* 0x0000004000007947 */ /* 0x000fea0003800000 */
.L_x_933:
[----:B------:R-:W-:Y:S05]  /*0590*/  @!P5 BRA `(.L_x_934) ;  /* 0x000000300000d947 */ /* 0x000fea0003800000 */
[----:B------:R-:W2:Y:S04]  /*05a0*/  LDG.E R5, [R6.64] ;  /* 0x0000000606057981 */ /* 0x000ea8000c1e1900 */
[----:B------:R-:W2:Y:S02]  /*05b0*/  LDG.E R0, [R6.64+0x4] ;  /* 0x0000040606007981 */ /* 0x000ea4000c1e1900 */
[----:B--2---:R-:W-:Y:S02]  /*05c0*/  IADD3 R5, -R5, R0, RZ ;  /* 0x0000000005057210 */ /* 0x004fe40007ffe1ff */
.L_x_934:
[----:B------:R-:W2:Y:S01]  /*05d0*/  @P4 LDG.E R0, [R10.64] ;  /* 0x000000060a004981 */ /* 0x000ea2000c1e1900 */
[----:B------:R-:W-:-:S03]  /*05e0*/  ISETP.NE.U32.AND P0, PT, RZ, c[0x0][0x378], PT ;  /* 0x0000de00ff007a0c */ /* 0x000fc60003f05070 */
[----:B------:R-:W2:Y:S01]  /*05f0*/  @P4 LDG.E R7, [R10.64+0x4] ;  /* 0x000004060a074981 */ /* 0x000ea2000c1e1900 */
[----:B------:R-:W-:Y:S01]  /*0600*/  ISETP.NE.AND.EX P0, PT, RZ, c[0x0][0x37c], PT, P0 ;  /* 0x0000df00ff007a0c */ /* 0x000fe20003f05300 */
[----:B-----5:R-:W-:-:S12]  /*0610*/  IMAD.MOV.U32 R90, RZ, RZ, R5 ;  /* 0x000000ffff5a7224 */ /* 0x020fd800078e0005 */
[----:B------:R-:W-:-:S05]  /*0620*/  @P0 IMAD.WIDE R8, R196, R3, c[0x0][0x378] ;  /* 0x0000de00c4080625 */ /* 0x000fca00078e0203 */
[----:B------:R3:W5:Y:S01]  /*0630*/  @P0 LDG.E R90, [R8.64] ;  /* 0x00000006085a0981 */ /* 0x000762000c1e1900 */
[----:B------:R-:W-:Y:S01]  /*0640*/  IMAD.MOV.U32 R193, RZ, RZ, c[0x0][0x2c4] ;  /* 0x0000b100ffc17624 */ /* 0x000fe200078e00ff */
[----:B-1----:R-:W-:Y:S01]  /*0650*/  IADD3 R4, R133, 0x7f, RZ ;  /* 0x0000007f85047810 */ /* 0x002fe20007ffe0ff */
[----:B------:R-:W-:Y:S01]  /*0660*/  IMAD.MOV.U32 R195, RZ, RZ, c[0x0][0x32c] ;  /* 0x0000cb00ffc37624 */ /* 0x000fe200078e00ff */
[----:B------:R-:W-:Y:S02]  /*0670*/  LOP3.LUT R93, R93, 0xfffffffb, RZ, 0xc0, !PT ;  /* 0xfffffffb5d5d7812 */ /* 0x000fe400078ec0ff */
[----:B------:R-:W-:Y:S02]  /*0680*/  ISETP.NE.AND P1, PT, R193, 0x1, PT ;  /* 0x00000001c100780c */ /* 0x000fe40003f25270 */
[----:B------:R-:W-:-:S11]  /*0690*/  ISETP.GE.AND P2, PT, R195, 0x1, PT ;  /* 0x00000001c300780c */ /* 0x000fd60003f46270 */
[----:B------:R-:W-:Y:S02]  /*06a0*/  @P1 IADD3 R2, R133, 0x7f, RZ ;  /* 0x0000007f85021810 */ /* 0x000fe40007ffe0ff */
[----:B------:R-:W-:-:S03]  /*06b0*/  @P2 LOP3.LUT R93, R93, 0x4, RZ, 0xfc, !PT ;  /* 0x000000045d5d2812 */ /* 0x000fc600078efcff */
[----:B------:R-:W-:-:S05]  /*06c0*/  @P1 IMAD.HI.U32 R2, R2, c[0x0][0x2c8], RZ ;  /* 0x0000b20002021a27 */ /* 0x000fca00078e00ff */
[----:B------:R-:W-:Y:S01]  /*06d0*/  @P1 SHF.R.U32.HI R4, RZ, c[0x0][0x2cc], R2 ;  /* 0x0000b300ff041a19 */ /* 0x000fe20000011602 */
[----:B--2---:R-:W-:Y:S02]  /*06e0*/  @P4 IMAD.IADD R99, R7, 0x1, -R0 ;  /* 0x0000000107634824 */ /* 0x004fe400078e0a00 */
[----:B------:R-:W-:-:S04]  /*06f0*/  IMAD.IADD R0, R5, 0x1, -R97 ;  /* 0x0000000105007824 */ /* 0x000fc800078e0a61 */
[----:B------:R-:W-:-:S05]  /*0700*/  IMAD.IADD R194, R0, 0x1, R99 ;  /* 0x0000000100c27824 */ /* 0x000fca00078e0263 */
[----:B------:R-:W-:-:S05]  /*0710*/  IADD3 R95, R194, 0x1, -R199 ;  /* 0x00000001c25f7810 */ /* 0x000fca0007ffe8c7 */
[----:B------:R-:W-:-:S05]  /*0720*/  IMAD.IADD R4, R95, 0x1, R4 ;  /* 0x000000015f047824 */ /* 0x000fca00078e0204 */
[----:B------:R-:W-:Y:S01]  /*0730*/  IADD3 R7, R4, c[0x0][0x328], RZ ;  /* 0x0000ca0004077a10 */ /* 0x000fe20007ffe0ff */
[----:B------:R-:W-:Y:S05]  /*0740*/  @!P2 BRA `(.L_x_935) ;  /* 0x000000e00000a947 */ /* 0x000fea0003800000 */
[C---:B---3--:R-:W-:Y:S02]  /*0750*/  ISETP.GT.AND P0, PT, R4.reuse, RZ, PT ;  /* 0x000000ff0400720c */ /* 0x048fe40003f04270 */
        /* <DEDUP_REMOVED lines=8> */
.L_x_936:
[----:B------:R-:W-:-:S13]  /*07e0*/  ISETP.NE.AND P0, PT, R195, 0x1, PT ;  /* 0x00000001c300780c */ /* 0x000fda0003f05270 */
[----:B------:R-:W-:-:S05]  /*07f0*/  @P0 IMAD.HI.U32 R4, R2, c[0x0][0x330], RZ ;  /* 0x0000cc0002040a27 */ /* 0x000fca00078e00ff */
[----:B------:R-:W-:-:S05]  /*0800*/  @P0 SHF.R.U32.HI R2, RZ, c[0x0][0x334], R4 ;  /* 0x0000cd00ff020a19 */ /* 0x000fca0000011604 */
.L_x_937:
[----:B------:R-:W-:-:S05]  /*0810*/  IMAD R2, R2, R195, c[0x0][0x32c] ;  /* 0x0000cb0002027624 */ /* 0x000fca00078e02c3 */
[----:B------:R-:W-:Y:S02]  /*0820*/  IMNMX R7, R7, R2, PT ;  /* 0x0000000207077217 */ /* 0x000fe40003800200 */
.L_x_935:
[----:B---3--:R-:W-:Y:S01]  /*0830*/  @P1 IMAD.HI.U32 R4, R133, c[0x0][0x2c8], RZ ;  /* 0x0000b20085041a27 */ /* 0x008fe200078e00ff */
[----:B------:R-:W-:-:S03]  /*0840*/  IADD3 R9, R194, 0x3f, RZ ;  /* 0x0000003fc2097810 */ /* 0x000fc60007ffe0ff */
[----:B------:R-:W-:Y:S01]  /*0850*/  IMAD.MOV.U32 R11, RZ, RZ, R133 ;  /* 0x000000ffff0b7224 */ /* 0x000fe200078e0085 */
[----:B------:R-:W-:Y:S01]  /*0860*/  @P1 SHF.R.U32.HI R11, RZ, c[0x0][0x2cc], R4 ;  /* 0x0000b300ff0b1a19 */ /* 0x000fe20000011604 */
[----:B------:R-:W-:Y:S01]  /*0870*/  IMAD.IADD R132, R194, 0x1, -R199 ;  /* 0x00000001c2847824 */ /* 0x000fe200078e0ac7 */
[----:B------:R-:W-:-:S03]  /*0880*/  SHF.R.S32.HI R2, RZ, 0x1f, R9 ;  /* 0x0000001fff027819 */ /* 0x000fc60000011409 */
[----:B------:R-:W-:Y:S01]  /*0890*/  IMAD.IADD R4, R132, 0x1, R11 ;  /* 0x0000000184047824 */ /* 0x000fe200078e020b */
[----:B------:R-:W-:-:S04]  /*08a0*/  LEA.HI R2, R2, R9, RZ, 0x6 ;  /* 0x0000000902027211 */ /* 0x000fc800078f30ff */
[----:B------:R-:W-:Y:S02]  /*08b0*/  SHF.R.S32.HI R94, RZ, 0x6, R2 ;  /* 0x00000006ff5e7819 */ /* 0x000fe40000011402 */
[----:B------:R-:W-:Y:S01]  /*08c0*/  IADD3 R9, R4, -c[0x0][0x324], RZ ;  /* 0x8000c90004097a10 */ /* 0x000fe20007ffe0ff */
        /* <DEDUP_REMOVED lines=9> */
.L_x_939:
[----:B------:R-:W-:-:S13]  /*0960*/  ISETP.NE.AND P0, PT, R195, 0x1, PT ;  /* 0x00000001c300780c */ /* 0x000fda0003f05270 */
[----:B------:R-:W-:-:S05]  /*0970*/  @P0 IMAD.HI.U32 R2, R4, c[0x0][0x330], RZ ;  /* 0x0000cc0004020a27 */ /* 0x000fca00078e00ff */
[----:B------:R-:W-:-:S05]  /*0980*/  @P0 SHF.R.U32.HI R4, RZ, c[0x0][0x334], R2 ;  /* 0x0000cd00ff040a19 */ /* 0x000fca0000011602 */
.L_x_940:
[----:B------:R-:W-:-:S05]  /*0990*/  IMAD R4, R4, c[0x0][0x32c], RZ ;  /* 0x0000cb0004047a24 */ /* 0x000fca00078e02ff */
[----:B------:R-:W-:Y:S02]  /*09a0*/  IMNMX R9, R9, R4, !PT ;  /* 0x0000000409097217 */ /* 0x000fe40007800200 */
.L_x_938:
[----:B------:R-:W-:Y:S02]  /*09b0*/  IADD3 R7, R7, 0x3f, RZ ;  /* 0x0000003f07077810 */ /* 0x000fe40007ffe0ff */
[----:B------:R-:W-:Y:S02]  /*09c0*/  SHF.R.S32.HI R2, RZ, 0x1f, R9 ;  /* 0x0000001fff027819 */ /* 0x000fe40000011409 */
[----:B------:R-:W-:Y:S02]  /*09d0*/  SHF.R.S32.HI R4, RZ, 0x1f, R7 ;  /* 0x0000001fff047819 */ /* 0x000fe40000011407 */
[----:B------:R-:W-:Y:S02]  /*09e0*/  LEA.HI R2, R2, R9, RZ, 0x6 ;  /* 0x0000000902027211 */ /* 0x000fe400078f30ff */
[----:B------:R-:W-:Y:S02]  /*09f0*/  LEA.HI R4, R4, R7, RZ, 0x6 ;  /* 0x0000000704047211 */ /* 0x000fe400078f30ff */
[----:B------:R-:W-:-:S02]  /*0a00*/  SHF.R.S32.HI R2, RZ, 0x6, R2 ;  /* 0x00000006ff027819 */ /* 0x000fc40000011402 */
[----:B------:R-:W-:Y:S02]  /*0a10*/  SHF.R.S32.HI R7, RZ, 0x6, R4 ;  /* 0x00000006ff077819 */ /* 0x000fe40000011404 */
[----:B------:R-:W-:Y:S02]  /*0a20*/  IMNMX R9, RZ, R2, !PT ;  /* 0x00000002ff097217 */ /* 0x000fe40007800200 */
[----:B------:R-:W-:-:S03]  /*0a30*/  IMNMX R7, R7, R94, PT ;  /* 0x0000005e07077217 */ /* 0x000fc60003800200 */
[--C-:B------:R-:W-:Y:S02]  /*0a40*/  IMAD R9, R9, 0x40, -R0.reuse ;  /* 0x0000004009097824 */ /* 0x100fe400078e0a00 */
[----:B------:R-:W-:-:S03]  /*0a50*/  IMAD R0, R7, 0x40, -R0 ;  /* 0x0000004007007824 */ /* 0x000fc600078e0a00 */
[----:B------:R-:W-:Y:S02]  /*0a60*/  IMNMX R11, RZ, R9, !PT ;  /* 0x00000009ff0b7217 */ /* 0x000fe40007800200 */
        /* <DEDUP_REMOVED lines=10> */
[----:B------:R-:W-:-:S04]  /*0b10*/  ISETP.NE.U32.AND P3, PT, RZ, c[0x0][0x340], PT ;  /* 0x0000d000ff007a0c */ /* 0x000fc80003f65070 */
[----:B------:R-:W-:-:S13]  /*0b20*/  ISETP.NE.AND.EX P3, PT, RZ, c[0x0][0x344], PT, P3 ;  /* 0x0000d100ff007a0c */ /* 0x000fda0003f65330 */
[----:B------:R-:W-:-:S05]  /*0b30*/  @P3 IMAD.WIDE R16, R196, R3, c[0x0][0x340] ;  /* 0x0000d000c4103625 */ /* 0x000fca00078e0203 */
[----:B------:R1:W2:Y:S01]  /*0b40*/  @P3 LDG.E R4, [R16.64] ;  /* 0x0000000610043981 */ /* 0x0002a2000c1e1900 */
[----:B------:R-:W-:Y:S01]  /*0b50*/  SHF.R.S32.HI R2, RZ, 0x1f, R89 ;  /* 0x0000001fff027819 */ /* 0x000fe20000011459 */
[----:B------:R-:W-:Y:S01]  /*0b60*/  IMAD.MOV.U32 R98, RZ, RZ, c[0x0][0x238] ;  /* 0x00008e00ff627624 */ /* 0x000fe200078e00ff */
[----:B------:R-:W-:Y:S01]  /*0b70*/  SHF.R.S32.HI R3, RZ, 0x1f, R15 ;  /* 0x0000001fff037819 */ /* 0x000fe2000001140f */
[----:B------:R-:W-:Y:S01]  /*0b80*/  IMAD.MOV.U32 R137, RZ, RZ, 0x6 ;  /* 0x00000006ff897424 */ /* 0x000fe200078e00ff */
[----:B------:R-:W-:Y:S01]  /*0b90*/  LEA.HI R6, R2, R89, RZ, 0x3 ;  /* 0x0000005902067211 */ /* 0x000fe200078f18ff */
[----:B------:R-:W-:Y:S01]  /*0ba0*/  IMAD.MOV.U32 R110, RZ, RZ, c[0x0][0x258] ;  /* 0x00009600ff6e7624 */ /* 0x000fe200078e00ff */
[----:B------:R-:W-:Y:S01]  /*0bb0*/  IADD3 R18, R0, -0x1, RZ ;  /* 0xffffffff00127810 */ /* 0x000fe20007ffe0ff */
[----:B------:R-:W-:Y:S01]  /*0bc0*/  IMAD R154, R91, c[0x0][0x240], RZ ;  /* 0x000090005b9a7a24 */ /* 0x000fe200078e02ff */
[----:B------:R-:W-:Y:S01]  /*0bd0*/  SHF.R.S32.HI R8, RZ, 0x3, R6 ;  /* 0x00000003ff087819 */ /* 0x000fe20000011406 */
[----:B------:R-:W-:Y:S01]  /*0be0*/  IMAD.SHL.U32 R103, R98, 0x40, RZ ;  /* 0x0000004062677824 */ /* 0x000fe200078e00ff */
[----:B------:R-:W-:Y:S01]  /*0bf0*/  LOP3.LUT R6, R6, 0x1ffffff8, RZ, 0xc0, !PT ;  /* 0x1ffffff806067812 */ /* 0x000fe200078ec0ff */
[----:B------:R-:W-:Y:S01]  /*0c00*/  IMAD R154, R197, c[0x0][0x244], R154 ;  /* 0x00009100c59a7a24 */ /* 0x000fe200078e029a */
[----:B------:R-:W-:Y:S01]  /*0c10*/  IADD3 R15, P0, R8, R15, RZ ;  /* 0x0000000f080f7210 */ /* 0x000fe20007f1e0ff */
[----:B------:R-:W-:Y:S01]  /*0c20*/  IMAD.SHL.U32 R102, R110, 0x40, RZ ;  /* 0x000000406e667824 */ /* 0x000fe200078e00ff */
[----:B------:R-:W-:Y:S01]  /*0c30*/  SHF.L.U64.HI R101, R98, R137, c[0x0][0x23c] ;  /* 0x00008f0062657619 */ /* 0x000fe20000010289 */
[----:B------:R-:W-:Y:S01]  /*0c40*/  IMAD.IADD R6, R89, 0x1, -R6 ;  /* 0x0000000159067824 */ /* 0x000fe200078e0a06 */
[----:B------:R-:W-:Y:S01]  /*0c50*/  LEA.HI.X.SX32 R20, R8, R3, 0x1, P0 ;  /* 0x0000000308147211 */ /* 0x000fe200000f0eff */
[----:B------:R-:W-:Y:S01]  /*0c60*/  IMAD.IADD R9, R99, 0x1, -R8 ;  /* 0x0000000163097824 */ /* 0x000fe200078e0a08 */
[----:B------:R-:W-:Y:S01]  /*0c70*/  SHF.L.U64.HI R100, R110, R137, c[0x0][0x25c] ;  /* 0x000097006e647619 */ /* 0x000fe20000010289 */
[----:B------:R-:W-:Y:S01]  /*0c80*/  IMAD.SHL.U32 R6, R6, 0x8, RZ ;  /* 0x0000000806067824 */ /* 0x000fe200078e00ff */
[----:B------:R-:W-:Y:S01]  /*0c90*/  SEL R152, R196, RZ, !P4 ;  /* 0x000000ffc4987207 */ /* 0x000fe20006000000 */
[C---:B------:R-:W-:Y:S01]  /*0ca0*/  IMAD R12, R20.reuse, c[0x0][0x238], RZ ;  /* 0x00008e00140c7a24 */ /* 0x040fe200078e02ff */
[----:B-----5:R-:W-:Y:S01]  /*0cb0*/  SHF.R.S32.HI R121, RZ, 0x1f, R90 ;  /* 0x0000001fff797819 */ /* 0x020fe2000001145a */
[----:B------:R-:W-:Y:S01]  /*0cc0*/  IMAD R20, R20, c[0x0][0x258], RZ ;  /* 0x0000960014147a24 */ /* 0x000fe200078e02ff */
[----:B------:R-:W-:Y:S01]  /*0cd0*/  SHF.R.S32.HI R7, RZ, 0x1f, R6 ;  /* 0x0000001fff077819 */ /* 0x000fe20000011406 */
[C---:B------:R-:W-:Y:S01]  /*0ce0*/  IMAD R12, R15.reuse, c[0x0][0x23c], R12 ;  /* 0x00008f000f0c7a24 */ /* 0x040fe200078e020c */
[----:B------:R-:W-:Y:S01]  /*0cf0*/  ULDC.U8 UR4, c[0x0][0x298] ;  /* 0x0000a60000047ab9 */ /* 0x000fe20000000000 */
[----:B------:R-:W-:-:S02]  /*0d00*/  IMAD R20, R15, c[0x0][0x25c], R20 ;  /* 0x000097000f147a24 */ /* 0x000fc400078e0214 */
[----:B-1----:R-:W-:-:S04]  /*0d10*/  IMAD.WIDE.U32 R16, R15, c[0x0][0x238], R6 ;  /* 0x00008e000f107a25 */ /* 0x002fc800078e0006 */
[----:B------:R-:W-:Y:S02]  /*0d20*/  IMAD.IADD R13, R17, 0x1, R12 ;  /* 0x00000001110d7824 */ /* 0x000fe400078e020c */
[----:B------:R-:W-:Y:S01]  /*0d30*/  IMAD.WIDE.U32 R14, R15, c[0x0][0x258], R6 ;  /* 0x000096000f0e7a25 */ /* 0x000fe200078e0006 */
[----:B------:R-:W-:-:S03]  /*0d40*/  SHF.R.S32.HI R7, RZ, 0x1f, R18 ;  /* 0x0000001fff077819 */ /* 0x000fc60000011412 */
[----:B------:R-:W-:Y:S02]  /*0d50*/  IMAD.MOV.U32 R12, RZ, RZ, R16 ;  /* 0x000000ffff0c7224 */ /* 0x000fe400078e0010 */
[----:B------:R-:W-:Y:S01]  /*0d60*/  IMAD.IADD R21, R15, 0x1, R20 ;  /* 0x000000010f157824 */ /* 0x000fe200078e0214 */
[----:B------:R-:W-:Y:S01]  /*0d70*/  SHF.R.S32.HI R15, RZ, 0x1f, R196 ;  /* 0x0000001fff0f7819 */ /* 0x000fe200000114c4 */
[----:B------:R-:W-:-:S03]  /*0d80*/  IMAD.WIDE.U32 R12, R197, c[0x0][0x240], R12 ;  /* 0x00009000c50c7a25 */ /* 0x000fc600078e000c */
[----:B------:R-:W-:Y:S01]  /*0d90*/  SEL R157, R15, RZ, !P4 ;  /* 0x000000ff0f9d7207 */ /* 0x000fe20006000000 */
[-C--:B------:R-:W-:Y:S02]  /*0da0*/  IMAD R10, R101, R18.reuse, RZ ;  /* 0x00000012650a7224 */ /* 0x080fe400078e02ff */
[----:B------:R-:W-:Y:S02]  /*0db0*/  IMAD R3, R100, R18, RZ ;  /* 0x0000001264037224 */ /* 0x000fe400078e02ff */
[----:B------:R-:W-:Y:S02]  /*0dc0*/  IMAD.IADD R155, R13, 0x1, R154 ;  /* 0x000000010d9b7824 */ /* 0x000fe400078e029a */
[C---:B------:R-:W-:Y:S02]  /*0dd0*/  IMAD R13, R7.reuse, R103, R10 ;  /* 0x00000067070d7224 */ /* 0x040fe400078e020a */
[----:B------:R-:W-:Y:S02]  /*0de0*/  IMAD R7, R7, R102, R3 ;  /* 0x0000006607077224 */ /* 0x000fe400078e0203 */
[----:B------:R-:W-:-:S02]  /*0df0*/  IMAD.SHL.U32 R3, R8, 0x40, RZ ;  /* 0x0000004008037824 */ /* 0x000fc400078e00ff */
[----:B------:R-:W-:Y:S02]  /*0e00*/  IMAD R8, R18, -0x40, R9 ;  /* 0xffffffc012087824 */ /* 0x000fe400078e0209 */
[----:B------:R-:W-:Y:S01]  /*0e10*/  IMAD.MOV.U32 R154, RZ, RZ, R12 ;  /* 0x000000ffff9a7224 */ /* 0x000fe200078e000c */
[----:B------:R-:W-:Y:S01]  /*0e20*/  LOP3.LUT R3, R3, 0x1c0, RZ, 0xc0, !PT ;  /* 0x000001c003037812 */ /* 0x000fe200078ec0ff */
[----:B------:R-:W-:Y:S01]  /*0e30*/  IMAD R159, R157, c[0x0][0x248], RZ ;  /* 0x000092009d9f7a24 */ /* 0x000fe200078e02ff */
[C---:B------:R-:W-:Y:S01]  /*0e40*/  ISETP.GE.AND P1, PT, R8.reuse, 0x21, PT ;  /* 0x000000210800780c */ /* 0x040fe20003f26270 */
[----:B------:R-:W-:Y:S01]  /*0e50*/  IMAD.MOV.U32 R20, RZ, RZ, R14 ;  /* 0x000000ffff147224 */ /* 0x000fe200078e000e */
[----:B------:R-:W-:Y:S01]  /*0e60*/  ISETP.GE.AND P2, PT, R8, 0x1, PT ;  /* 0x000000010800780c */ /* 0x000fe20003f46270 */
[----:B------:R-:W-:Y:S01]  /*0e70*/  IMAD R16, R91, c[0x0][0x260], RZ ;  /* 0x000098005b107a24 */ /* 0x000fe200078e02ff */
[----:B------:R-:W-:Y:S01]  /*0e80*/  LOP3.LUT R10, R3, 0x38, R6, 0xf8, !PT ;  /* 0x00000038030a7812 */ /* 0x000fe200078ef806 */
[C---:B------:R-:W-:Y:S01]  /*0e90*/  IMAD R159, R152.reuse, c[0x0][0x24c], R159 ;  /* 0x00009300989f7a24 */ /* 0x040fe200078e029f */
[----:B------:R-:W-:Y:S01]  /*0ea0*/  SHF.R.U32.HI R3, RZ, 0x3, R3 ;  /* 0x00000003ff037819 */ /* 0x000fe20000011603 */
[----:B------:R-:W-:Y:S01]  /*0eb0*/  IMAD.WIDE.U32 R154, R152, c[0x0][0x248], R154 ;  /* 0x00009200989a7a25 */ /* 0x000fe200078e009a */
[----:B------:R-:W-:-:S02]  /*0ec0*/  LEA.HI R14, R2, R89, RZ, 0x6 ;  /* 0x00000059020e7211 */ /* 0x000fc400078f30ff */
[----:B------:R-:W-:Y:S01]  /*0ed0*/  LOP3.LUT R3, R10, R3, RZ, 0x3c, !PT ;  /* 0x000000030a037212 */ /* 0x000fe200078e3cff */
[C---:B------:R-:W-:Y:S01]  /*0ee0*/  IMAD R16, R197.reuse, c[0x0][0x264], R16 ;  /* 0x00009900c5107a24 */ /* 0x040fe200078e0210 */
[C---:B------:R-:W-:Y:S01]  /*0ef0*/  IADD3 R10, R6.reuse, 0x80, RZ ;  /* 0x00000080060a7810 */ /* 0x040fe20007ffe0ff */
[----:B------:R-:W-:Y:S01]  /*0f00*/  IMAD.WIDE.U32 R20, R197, c[0x0][0x260], R20 ;  /* 0x00009800c5147a25 */ /* 0x000fe200078e0014 */
[----:B------:R-:W-:-:S03]  /*0f10*/  IADD3 R12, R6, 0x40, RZ ;  /* 0x00000040060c7810 */ /* 0x000fc60007ffe0ff */
[----:B------:R-:W-:Y:S02]  /*0f20*/  IMAD.IADD R159, R155, 0x1, R159 ;  /* 0x000000019b9f7824 */ /* 0x000fe400078e029f */
[----:B------:R-:W-:Y:S02]  /*0f30*/  IMAD.MOV.U32 R158, RZ, RZ, R154 ;  /* 0x000000ffff9e7224 */ /* 0x000fe400078e009a */
[----:B------:R-:W-:Y:S02]  /*0f40*/  IMAD.IADD R17, R21, 0x1, R16 ;  /* 0x0000000115117824 */ /* 0x000fe400078e0210 */
[----:B------:R-:W-:Y:S02]  /*0f50*/  IMAD R157, R157, c[0x0][0x268], RZ ;  /* 0x00009a009d9d7a24 */ /* 0x000fe400078e02ff */
[----:B------:R-:W-:-:S04]  /*0f60*/  IMAD.WIDE.U32 R8, R18, R103, R158 ;  /* 0x0000006712087225 */ /* 0x000fc800078e009e */
[----:B------:R-:W-:Y:S02]  /*0f70*/  IMAD.SHL.U32 R105, R98, 0x20, RZ ;  /* 0x0000002062697824 */ /* 0x000fe400078e00ff */
[----:B------:R-:W-:Y:S02]  /*0f80*/  IMAD.MOV.U32 R109, RZ, RZ, 0x5 ;  /* 0x00000005ff6d7424 */ /* 0x000fe400078e00ff */
[----:B------:R-:W-:Y:S01]  /*0f90*/  IMAD.MOV.U32 R16, RZ, RZ, R20 ;  /* 0x000000ffff107224 */ /* 0x000fe200078e0014 */
[----:B------:R-:W-:Y:S01]  /*0fa0*/  @P2 LEA R20, P0, R8, c[0x0][0x220], 0x1 ;  /* 0x0000880008142a11 */ /* 0x000fe200078008ff */
[----:B------:R-:W-:Y:S01]  /*0fb0*/  IMAD R157, R152, c[0x0][0x26c], R157 ;  /* 0x00009b00989d7a24 */ /* 0x000fe200078e029d */
[-C--:B------:R-:W-:Y:S01]  /*0fc0*/  SHF.L.U64.HI R98, R98, R109.reuse, c[0x0][0x23c] ;  /* 0x00008f0062627619 */ /* 0x080fe2000001026d */
[----:B------:R-:W-:Y:S01]  /*0fd0*/  IMAD.IADD R9, R9, 0x1, R13 ;  /* 0x0000000109097824 */ /* 0x000fe200078e020d */
[----:B------:R-:W-:Y:S01]  /*0fe0*/  @P1 IADD3 R13, P4, R105, R8, RZ ;  /* 0x00000008690d1210 */ /* 0x000fe20007f9e0ff */
[----:B------:R-:W-:Y:S01]  /*0ff0*/  IMAD.WIDE.U32 R152, R152, c[0x0][0x268], R16 ;  /* 0x00009a0098987a25 */ /* 0x000fe200078e0010 */
[----:B------:R-:W-:-:S02]  /*1000*/  SHF.L.U64.HI R109, R110, R109, c[0x0][0x25c] ;  /* 0x000097006e6d7619 */ /* 0x000fc4000001026d */
[----:B------:R-:W-:Y:S01]  /*1010*/  @P2 LEA.HI.X R21, R8, c[0x0][0x224], R9, 0x1, P0 ;  /* 0x0000890008152a11 */ /* 0x000fe200000f0c09 */
[----:B------:R-:W-:Y:S01]  /*1020*/  IMAD.IADD R157, R153, 0x1, R157 ;  /* 0x00000001999d7824 */ /* 0x000fe200078e029d */
[----:B------:R-:W-:Y:S01]  /*1030*/  @P1 LEA R16, P0, R13, c[0x0][0x220], 0x1 ;  /* 0x000088000d101a11 */ /* 0x000fe200078008ff */
[----:B------:R-:W-:Y:S02]  /*1040*/  IMAD.MOV.U32 R156, RZ, RZ, R152 ;  /* 0x000000ffff9c7224 */ /* 0x000fe400078e0098 */
[----:B------:R-:W-:Y:S02]  /*1050*/  IMAD.IADD R162, R96, 0x1, R5 ;  /* 0x0000000160a27824 */ /* 0x000fe400078e0205 */
[----:B------:R-:W-:Y:S02]  /*1060*/  IMAD.SHL.U32 R110, R110, 0x20, RZ ;  /* 0x000000206e6e7824 */ /* 0x000fe400078e00ff */
[----:B------:R-:W-:Y:S02]  /*1070*/  IMAD.MOV.U32 R108, RZ, RZ, 0x1 ;  /* 0x00000001ff6c7424 */ /* 0x000fe400078e00ff */
[----:B------:R-:W-:-:S02]  /*1080*/  IMAD R160, R91, c[0x0][0x1e8], RZ ;  /* 0x00007a005ba07a24 */ /* 0x000fc400078e02ff */
[----:B------:R-:W-:Y:S02]  /*1090*/  IMAD.MOV.U32 R67, RZ, RZ, 0x1 ;  /* 0x00000001ff437424 */ /* 0x000fe400078e00ff */
[----:B------:R-:W-:Y:S02]  /*10a0*/  IMAD R160, R197, c[0x0][0x1ec], R160 ;  /* 0x00007b00c5a07a24 */ /* 0x000fe400078e02a0 */
[----:B------:R-:W-:Y:S01]  /*10b0*/  IMAD.MOV.U32 R55, RZ, RZ, RZ ;  /* 0x000000ffff377224 */ /* 0x000fe200078e00ff */
[--C-:B--2---:R-:W-:Y:S01]  /*10c0*/  @P3 SHF.R.S32.HI R23, RZ, 0x1f, R4.reuse ;  /* 0x0000001fff173819 */ /* 0x104fe20000011404 */
[----:B------:R-:W-:Y:S02]  /*10d0*/  @P3 IMAD.MOV.U32 R22, RZ, RZ, R4 ;  /* 0x000000ffff163224 */ /* 0x000fe400078e0004 */
[----:B------:R-:W-:Y:S02]  /*10e0*/  @!P3 IMAD.MOV.U32 R22, RZ, RZ, R196 ;  /* 0x000000ffff16b224 */ /* 0x000fe400078e00c4 */
[----:B------:R-:W-:Y:S01]  /*10f0*/  @!P3 IMAD.MOV.U32 R23, RZ, RZ, R15 ;  /* 0x000000ffff17b224 */ /* 0x000fe200078e000f */
[----:B------:R-:W-:Y:S01]  /*1100*/  ISETP.GE.AND P3, PT, R10, c[0x0][0x1d4], PT ;  /* 0x000075000a007a0c */ /* 0x000fe20003f66270 */
[----:B------:R-:W-:Y:S01]  /*1110*/  IMAD.SHL.U32 R10, R14, 0x8, RZ ;  /* 0x000000080e0a7824 */ /* 0x000fe200078e00ff */
[----:B------:R-:W-:-:S02]  /*1120*/  SEL R174, R22, RZ, !P5 ;  /* 0x000000ff16ae7207 */ /* 0x000fc40006800000 */
[----:B------:R-:W-:Y:S02]  /*1130*/  SEL R4, R23, RZ, !P5 ;  /* 0x000000ff17047207 */ /* 0x000fe40006800000 */
[----:B------:R-:W-:Y:S01]  /*1140*/  ISETP.GE.AND P5, PT, R6, c[0x0][0x1d4], PT ;  /* 0x0000750006007a0c */ /* 0x000fe20003fa6270 */
[----:B------:R-:W-:Y:S01]  /*1150*/  @P1 IMAD.X R6, R98, 0x1, R9, P4 ;  /* 0x0000000162061824 */ /* 0x000fe200020e0609 */
[----:B------:R-:W-:Y:S01]  /*1160*/  ISETP.GE.AND P4, PT, R12, c[0x0][0x1d4], PT ;  /* 0x000075000c007a0c */ /* 0x000fe20003f86270 */
[----:B------:R-:W-:Y:S01]  /*1170*/  IMAD.WIDE.U32 R8, R18, R102, R156 ;  /* 0x0000006612087225 */ /* 0x000fe200078e009c */
[----:B------:R-:W-:Y:S02]  /*1180*/  LOP3.LUT R10, R3, 0xfffffe00, R10, 0xf8, !PT ;  /* 0xfffffe00030a7812 */ /* 0x000fe400078ef80a */
[----:B------:R-:W-:Y:S01]  /*1190*/  @P1 LEA.HI.X R17, R13, c[0x0][0x224], R6, 0x1, P0 ;  /* 0x000089000d111a11 */ /* 0x000fe200000f0c06 */
[----:B------:R-:W-:Y:S01]  /*11a0*/  IMAD.IADD R6, R9, 0x1, R7 ;  /* 0x0000000109067824 */ /* 0x000fe200078e0207 */
[----:B------:R-:W-:Y:S01]  /*11b0*/  @P2 LEA R12, P0, R8, c[0x0][0x250], 0x1 ;  /* 0x00009400080c2a11 */ /* 0x000fe200078008ff */
[----:B------:R-:W-:-:S02]  /*11c0*/  @P2 IMAD.SHL.U32 R7, R10, 0x2, RZ ;  /* 0x000000020a072824 */ /* 0x000fc400078e00ff */
[----:B------:R-:W-:Y:S01]  /*11d0*/  @P1 IMAD.SHL.U32 R3, R10, 0x2, RZ ;  /* 0x000000020a031824 */ /* 0x000fe200078e00ff */
[----:B------:R-:W-:Y:S01]  /*11e0*/  @P2 LEA.HI.X R13, R8, c[0x0][0x254], R6, 0x1, P0 ;  /* 0x00009500080d2a11 */ /* 0x000fe200000f0c06 */
[----:B------:R-:W-:Y:S01]  /*11f0*/  @P2 IMAD.SHL.U32 R5, R10, 0x2, RZ ;  /* 0x000000020a052824 */ /* 0x000fe200078e00ff */
[----:B------:R-:W-:Y:S01]  /*1200*/  @!PT LDS RZ, [RZ] ;  /* 0x00000000fffff984 */ /* 0x000fe20000000800 */
[----:B------:R-:W-:Y:S01]  /*1210*/  @!PT LDS RZ, [RZ] ;  /* 0x00000000fffff984 */ /* 0x000fe20000000800 */
[----:B------:R-:W-:Y:S01]  /*1220*/  @!PT LDS RZ, [RZ] ;  /* 0x00000000fffff984 */ /* 0x000fe20000000800 */
[----:B------:R1:W-:Y:S01]  /*1230*/  @P2 LDGSTS.E.BYPASS.LTC128B.128 [R7+0xc100], [R20.64], !P5 ;  /* 0x0c10000014072fae */ /* 0x0003e2000e901d46 */
[----:B------:R-:W-:Y:S01]  /*1240*/  ISETP.GT.AND P0, PT, R18, R11, PT ;  /* 0x0000000b1200720c */ /* 0x000fe20003f04270 */
[C---:B------:R-:W-:Y:S02]  /*1250*/  IMAD R107, R4.reuse, c[0x0][0x1f0], RZ ;  /* 0x00007c00046b7a24 */ /* 0x040fe400078e02ff */
[----:B------:R1:W-:Y:S01]  /*1260*/  @P2 LDGSTS.E.BYPASS.LTC128B.128 [R7+0xe100], [R20.64+0x80], !P4 ;  /* 0x0e10008014072fae */ /* 0x0003e2000e101d46 */
[----:B------:R-:W-:Y:S02]  /*1270*/  IMAD R125, R4, c[0x0][0x218], RZ ;  /* 0x00008600047d7a24 */ /* 0x000fe400078e02ff */
[----:B------:R-:W-:Y:S01]  /*1280*/  IMAD R107, R174, c[0x0][0x1f4], R107 ;  /* 0x00007d00ae6b7a24 */ /* 0x000fe200078e026b */
[----:B------:R1:W-:Y:S01]  /*1290*/  @P2 LDGSTS.E.BYPASS.LTC128B.128 [R7+0x10100], [R20.64+0x100], !P3 ;  /* 0x1010010014072fae */ /* 0x0003e2000d901d46 */
[----:B------:R-:W-:-:S02]  /*12a0*/  IMAD.MOV.U32 R4, RZ, RZ, c[0x0][0x280] ;  /* 0x0000a000ff047624 */ /* 0x000fc400078e00ff */
[----:B------:R-:W-:Y:S01]  /*12b0*/  IMAD R125, R174, c[0x0][0x21c], R125 ;  /* 0x00008700ae7d7a24 */ /* 0x000fe200078e027d */
[----:B------:R2:W-:Y:S01]  /*12c0*/  @P1 LDGSTS.E.BYPASS.LTC128B.128 [R3+0xd100], [R16.64], !P5 ;  /* 0x0d10000010031fae */ /* 0x0005e2000e901d46 */
[----:B------:R-:W-:Y:S01]  /*12d0*/  IMAD.SHL.U32 R135, R4, 0x40, RZ ;  /* 0x0000004004877824 */ /* 0x000fe200078e00ff */
[----:B------:R-:W-:Y:S02]  /*12e0*/  @P0 IADD3 R14, R0, -0x2, RZ ;  /* 0xfffffffe000e0810 */ /* 0x000fe40007ffe0ff */
[----:B------:R2:W-:Y:S01]  /*12f0*/  @P1 LDGSTS.E.BYPASS.LTC128B.128 [R3+0xf100], [R16.64+0x80], !P4 ;  /* 0x0f10008010031fae */ /* 0x0005e2000e101d46 */
[----:B------:R-:W-:Y:S02]  /*1300*/  SHF.R.S32.HI R0, RZ, 0x1f, R162 ;  /* 0x0000001fff007819 */ /* 0x000fe400000114a2 */
[----:B------:R-:W-:Y:S01]  /*1310*/  @P0 SHF.R.S32.HI R9, RZ, 0x1f, R14 ;  /* 0x0000001fff090819 */ /* 0x000fe2000001140e */
[----:B------:R2:W-:Y:S01]  /*1320*/  @P1 LDGSTS.E.BYPASS.LTC128B.128 [R3+0x11100], [R16.64+0x100], !P3 ;  /* 0x1110010010031fae */ /* 0x0005e2000d901d46 */
[----:B------:R-:W-:-:S03]  /*1330*/  SHF.L.U64.HI R131, R4, R137, c[0x0][0x284] ;  /* 0x0000a10004837619 */ /* 0x000fc60000010289 */
[----:B------:R-:W0:Y:S04]  /*1340*/  LDGDEPBAR ;  /* 0x00000000000079af */ /* 0x000e280000000000 */
[----:B------:R-:W-:Y:S01]  /*1350*/  BAR.SYNC.DEFER_BLOCKING 0x0 ;  /* 0x0000000000007b1d */ /* 0x000fe20000010000 */
[----:B-1----:R-:W-:Y:S02]  /*1360*/  @P0 IMAD R20, R101, R14, RZ ;  /* 0x0000000e65140224 */ /* 0x002fe400078e02ff */
[----:B------:R-:W-:-:S04]  /*1370*/  @P0 IMAD.WIDE.U32 R14, R14, R103, R158 ;  /* 0x000000670e0e0225 */ /* 0x000fc800078e009e */
[----:B------:R-:W-:-:S04]  /*1380*/  @P0 IMAD R9, R9, R103, R20 ;  /* 0x0000006709090224 */ /* 0x000fc800078e0214 */
[----:B------:R-:W-:Y:S02]  /*1390*/  @P0 IMAD.IADD R9, R15, 0x1, R9 ;  /* 0x000000010f090824 */ /* 0x000fe400078e0209 */
[----:B--2---:R-:W-:Y:S02]  /*13a0*/  IMAD R3, R0, c[0x0][0x1e0], RZ ;  /* 0x0000780000037a24 */ /* 0x004fe400078e02ff */
[----:B------:R-:W-:Y:S01]  /*13b0*/  IMAD.WIDE.U32 R16, R162, c[0x0][0x1e0], RZ ;  /* 0x00007800a2107a25 */ /* 0x000fe200078e00ff */
[----:B------:R-:W-:Y:S01]  /*13c0*/  @!PT LDS RZ, [RZ] ;  /* 0x00000000fffff984 */ /* 0x000fe20000000800 */
[----:B------:R-:W-:Y:S01]  /*13d0*/  @!PT LDS RZ, [RZ] ;  /* 0x00000000fffff984 */ /* 0x000fe20000000800 */
[----:B------:R-:W-:Y:S01]  /*13e0*/  @!PT LDS RZ, [RZ] ;  /* 0x00000000fffff984 */ /* 0x000fe20000000800 */
[----:B------:R1:W-:Y:S04]  /*13f0*/  @P2 LDGSTS.E.BYPASS.LTC128B.128 [R5+0x100], [R12.64], !P5 ;  /* 0x001000000c052fae */ /* 0x0003e8000e901d46 */
[----:B------:R1:W-:Y:S04]  /*1400*/  @P2 LDGSTS.E.BYPASS.LTC128B.128 [R5+0x2100], [R12.64+0x80], !P4 ;  /* 0x021000800c052fae */ /* 0x0003e8000e101d46 */
[----:B------:R1:W-:Y:S01]  /*1410*/  @P2 LDGSTS.E.BYPASS.LTC128B.128 [R5+0x4100], [R12.64+0x100], !P3 ;  /* 0x041001000c052fae */ /* 0x0003e2000d901d46 */
[----:B------:R-:W-:-:S05]  /*1420*/  @P1 IADD3 R8, P2, R110, R8, RZ ;  /* 0x000000086e081210 */ /* 0x000fca0007f5e0ff */
[----:B------:R-:W-:Y:S01]  /*1430*/  @P1 IMAD.X R7, R109, 0x1, R6, P2 ;  /* 0x000000016d071824 */ /* 0x000fe200010e0606 */
[----:B------:R-:W-:Y:S01]  /*1440*/  @P1 LEA R20, P2, R8, c[0x0][0x250], 0x1 ;  /* 0x0000940008141a11 */ /* 0x000fe200078408ff */
[----:B------:R-:W-:Y:S02]  /*1450*/  IMAD R6, R162, c[0x0][0x1e4], R3 ;  /* 0x00007900a2067a24 */ /* 0x000fe400078e0203 */
[----:B------:R-:W-:Y:S01]  /*1460*/  @P1 IMAD.SHL.U32 R3, R10, 0x2, RZ ;  /* 0x000000020a031824 */ /* 0x000fe200078e00ff */
[----:B------:R-:W-:Y:S02]  /*1470*/  @P1 LEA.HI.X R21, R8, c[0x0][0x254], R7, 0x1, P2 ;  /* 0x0000950008151a11 */ /* 0x000fe400010f0c07 */
[----:B------:R-:W-:Y:S02]  /*1480*/  @P0 LEA R24, P2, R14, c[0x0][0x220], 0x1 ;  /* 0x000088000e180a11 */ /* 0x000fe400078408ff */
[----:B------:R-:W-:Y:S01]  /*1490*/  LEA.HI R8, R2, R89, RZ, 0x2 ;  /* 0x0000005902087211 */ /* 0x000fe200078f10ff */
[----:B------:R2:W-:Y:S01]  /*14a0*/  @P1 LDGSTS.E.BYPASS.LTC128B.128 [R3+0x1100], [R20.64], !P5 ;  /* 0x0110000014031fae */ /* 0x0005e2000e901d46 */
[----:B------:R-:W-:-:S02]  /*14b0*/  @P0 LEA.HI.X R25, R14, c[0x0][0x224], R9, 0x1, P2 ;  /* 0x000089000e190a11 */ /* 0x000fc400010f0c09 */
[----:B------:R-:W-:Y:S01]  /*14c0*/  LOP3.LUT R14, R8, 0xfffffffc, RZ, 0xc0, !PT ;  /* 0xfffffffc080e7812 */ /* 0x000fe200078ec0ff */
[----:B------:R2:W-:Y:S01]  /*14d0*/  @P1 LDGSTS.E.BYPASS.LTC128B.128 [R3+0x3100], [R20.64+0x80], !P4 ;  /* 0x0310008014031fae */ /* 0x0005e2000e101d46 */
[--C-:B------:R-:W-:Y:S02]  /*14e0*/  SHF.R.S32.HI R117, RZ, 0x2, R8.reuse ;  /* 0x00000002ff757819 */ /* 0x100fe40000011408 */
[----:B------:R-:W-:Y:S01]  /*14f0*/  SHF.R.S32.HI R8, RZ, 0x1f, R8 ;  /* 0x0000001fff087819 */ /* 0x000fe20000011408 */
[----:B------:R2:W-:Y:S01]  /*1500*/  @P1 LDGSTS.E.BYPASS.LTC128B.128 [R3+0x5100], [R20.64+0x100], !P3 ;  /* 0x0510010014031fae */ /* 0x0005e2000d901d46 */
[----:B------:R-:W-:Y:S01]  /*1510*/  ISETP.LE.AND P1, PT, R108, c[0x0][0x27c], PT ;  /* 0x00009f006c007a0c */ /* 0x000fe20003f23270 */
[----:B------:R-:W-:Y:S01]  /*1520*/  IMAD.WIDE.U32 R164, R117, c[0x0][0x1e0], RZ ;  /* 0x0000780075a47a25 */ /* 0x000fe200078e00ff */
[----:B------:R-:W-:Y:S01]  /*1530*/  SHF.R.S32.HI R9, RZ, 0x1f, R117 ;  /* 0x0000001fff097819 */ /* 0x000fe20000011475 */
[----:B------:R-:W0:Y:S01]  /*1540*/  LDGDEPBAR ;  /* 0x00000000000079af */ /* 0x000e220000000000 */
[----:B------:R-:W-:Y:S01]  /*1550*/  LEA.HI R8, R8, R117, RZ, 0x3 ;  /* 0x0000007508087211 */ /* 0x000fe200078f18ff */
[----:B-1----:R-:W-:Y:S01]  /*1560*/  @P0 IMAD.SHL.U32 R5, R10, 0x2, RZ ;  /* 0x000000020a050824 */ /* 0x002fe200078e00ff */
[----:B------:R-:W-:Y:S01]  /*1570*/  LEA.HI R2, R2, R89, RZ, 0x5 ;  /* 0x0000005902027211 */ /* 0x000fe200078f28ff */
[----:B------:R-:W-:Y:S01]  /*1580*/  IMAD.IADD R13, R17, 0x1, R6 ;  /* 0x00000001110d7824 */ /* 0x000fe200078e0206 */
[----:B------:R-:W-:Y:S01]  /*1590*/  LOP3.LUT R8, R8, 0xfffffff8, RZ, 0xc0, !PT ;  /* 0xfffffff808087812 */ /* 0x000fe200078ec0ff */
[----:B------:R-:W-:Y:S01]  /*15a0*/  IMAD.MOV.U32 R6, RZ, RZ, c[0x0][0x27c] ;  /* 0x00009f00ff067624 */ /* 0x000fe200078e00ff */
[----:B------:R1:W-:Y:S01]  /*15b0*/  @P0 LDGSTS.E.BYPASS.LTC128B.128 [R5+0x12100], [R24.64], !P5 ;  /* 0x1210000018050fae */ /* 0x0003e2000e901d46 */
[----:B------:R-:W-:-:S02]  /*15c0*/  IMAD.MOV.U32 R12, RZ, RZ, R16 ;  /* 0x000000ffff0c7224 */ /* 0x000fc400078e0010 */
[----:B------:R-:W-:Y:S01]  /*15d0*/  IMAD.SHL.U32 R6, R6, 0x2, RZ ;  /* 0x0000000206067824 */ /* 0x000fe200078e00ff */
[----:B------:R1:W-:Y:S01]  /*15e0*/  @P0 LDGSTS.E.BYPASS.LTC128B.128 [R5+0x14100], [R24.64+0x80], !P4 ;  /* 0x1410008018050fae */ /* 0x0003e2000e101d46 */
[C---:B------:R-:W-:Y:S02]  /*15f0*/  IMAD R168, R9.reuse, c[0x0][0x290], RZ ;  /* 0x0000a40009a87a24 */ /* 0x040fe400078e02ff */
[----:B------:R-:W-:Y:S01]  /*1600*/  IMAD R166, R9, c[0x0][0x280], RZ ;  /* 0x0000a00009a67a24 */ /* 0x000fe200078e02ff */
[----:B------:R1:W-:Y:S01]  /*1610*/  @P0 LDGSTS.E.BYPASS.LTC128B.128 [R5+0x16100], [R24.64+0x100], !P3 ;  /* 0x1610010018050fae */ /* 0x0003e2000d901d46 */
[----:B------:R-:W-:Y:S02]  /*1620*/  IMAD.SHL.U32 R2, R2, 0x10, RZ ;  /* 0x0000001002027824 */ /* 0x000fe400078e00ff */
[----:B------:R-:W-:-:S03]  /*1630*/  IMAD.WIDE.U32 R12, R197, c[0x0][0x1e8], R12 ;  /* 0x00007a00c50c7a25 */ /* 0x000fc600078e000c */
[----:B------:R-:W-:Y:S01]  /*1640*/  LOP3.LUT R2, R2, 0xfffffe00, RZ, 0xc0, !PT ;  /* 0xfffffe0002027812 */ /* 0x000fe200078ec0ff */
[----:B------:R-:W-:Y:S01]  /*1650*/  IMAD.IADD R161, R13, 0x1, R160 ;  /* 0x000000010da17824 */ /* 0x000fe200078e02a0 */
[----:B--2---:R-:W-:Y:S01]  /*1660*/  P2R R3, PR, RZ, 0x2 ;  /* 0x00000002ff037803 */ /* 0x004fe20000000000 */
[----:B------:R-:W-:Y:S01]  /*1670*/  IMAD.IADD R20, R89, 0x1, -R14 ;  /* 0x0000000159147824 */ /* 0x000fe200078e0a0e */
[C---:B------:R-:W-:Y:S01]  /*1680*/  @P0 LEA R26, P1, R105.reuse, R24, 0x1 ;  /* 0x00000018691a0211 */ /* 0x040fe200078208ff */
[----:B------:R-:W-:Y:S01]  /*1690*/  IMAD.MOV.U32 R160, RZ, RZ, R12 ;  /* 0x000000ffffa07224 */ /* 0x000fe200078e000c */
[----:B------:R-:W-:Y:S01]  /*16a0*/  IADD3 R3, -R6, c[0x0][0x1d4], RZ ;  /* 0x0000750006037a10 */ /* 0x000fe20007ffe1ff */
[C---:B------:R-:W-:Y:S01]  /*16b0*/  IMAD.SHL.U32 R22, R20.reuse, 0x8, RZ ;  /* 0x0000000814167824 */ /* 0x040fe200078e00ff */
[----:B------:R-:W-:Y:S01]  /*16c0*/  @P0 LEA.HI.X R27, R105, R25, R98, 0x1, P1 ;  /* 0x00000019691b0211 */ /* 0x000fe200008f0c62 */
[----:B------:R-:W-:Y:S02]  /*16d0*/  IMAD.SHL.U32 R20, R20, 0x4, RZ ;  /* 0x0000000414147824 */ /* 0x000fe400078e00ff */
[----:B------:R-:W-:Y:S01]  /*16e0*/  IMAD R12, R91, c[0x0][0x210], RZ ;  /* 0x000084005b0c7a24 */ /* 0x000fe200078e02ff */
[----:B------:R-:W-:Y:S01]  /*16f0*/  SHF.R.S32.HI R23, RZ, 0x1f, R22 ;  /* 0x0000001fff177819 */ /* 0x000fe20000011416 */
[----:B------:R2:W-:Y:S01]  /*1700*/  @P0 LDGSTS.E.BYPASS.LTC128B.128 [R5+0x13100], [R26.64], !P5 ;  /* 0x131000001a050fae */ /* 0x0005e2000e901d46 */
[----:B------:R-:W-:Y:S01]  /*1710*/  IADD3 R19, R20, 0x20, RZ ;  /* 0x0000002014137810 */ /* 0x000fe20007ffe0ff */
[----:B------:R-:W-:Y:S01]  /*1720*/  IMAD.WIDE.U32 R160, R174, c[0x0][0x1f0], R160 ;  /* 0x00007c00aea07a25 */ /* 0x000fe200078e00a0 */
[C---:B------:R-:W-:Y:S01]  /*1730*/  IADD3 R17, R20.reuse, 0x40, RZ ;  /* 0x0000004014117810 */ /* 0x040fe20007ffe0ff */
[----:B------:R2:W-:Y:S01]  /*1740*/  @P0 LDGSTS.E.BYPASS.LTC128B.128 [R5+0x15100], [R26.64+0x80], !P4 ;  /* 0x151000801a050fae */ /* 0x0005e2000e101d46 */
[----:B------:R-:W-:Y:S01]  /*1750*/  SHF.R.S32.HI R21, RZ, 0x1f, R20 ;  /* 0x0000001fff157819 */ /* 0x000fe20000011414 */
[----:B------:R-:W-:Y:S01]  /*1760*/  IMAD.IADD R16, R20, 0x1, R19 ;  /* 0x0000000114107824 */ /* 0x000fe200078e0213 */
[C---:B------:R-:W-:Y:S01]  /*1770*/  IADD3 R146, R22.reuse, 0x60, RZ ;  /* 0x0000006016927810 */ /* 0x040fe20007ffe0ff */
[----:B------:R2:W-:Y:S01]  /*1780*/  @P0 LDGSTS.E.BYPASS.LTC128B.128 [R5+0x17100], [R26.64+0x100], !P3 ;  /* 0x171001001a050fae */ /* 0x0005e2000d901d46 */
[----:B------:R-:W-:Y:S01]  /*1790*/  ISETP.GE.AND P0, PT, R22, c[0x0][0x27c], PT ;  /* 0x00009f0016007a0c */ /* 0x000fe20003f06270 */
[----:B------:R-:W-:Y:S01]  /*17a0*/  IMAD.IADD R15, R20, 0x1, R17 ;  /* 0x00000001140f7824 */ /* 0x000fe200078e0211 */
[----:B------:R-:W-:Y:S01]  /*17b0*/  ISETP.GE.AND P1, PT, R16, c[0x0][0x27c], PT ;  /* 0x00009f0010007a0c */ /* 0x000fe20003f26270 */
[----:B------:R-:W0:Y:S01]  /*17c0*/  LDGDEPBAR ;  /* 0x00000000000079af */ /* 0x000e220000000000 */
[CC--:B------:R-:W-:Y:S01]  /*17d0*/  SEL R7, R6.reuse, R3.reuse, !P0 ;  /* 0x0000000306077207 */ /* 0x0c0fe20004000000 */
[C---:B------:R-:W-:Y:S01]  /*17e0*/  IMAD R168, R117.reuse, c[0x0][0x294], R168 ;  /* 0x0000a50075a87a24 */ /* 0x040fe200078e02a8 */
[----:B------:R-:W-:Y:S01]  /*17f0*/  SEL R14, R6, R3, !P1 ;  /* 0x00000003060e7207 */ /* 0x000fe20004800000 */
[C---:B------:R-:W-:Y:S01]  /*1800*/  IMAD R166, R117.reuse, c[0x0][0x284], R166 ;  /* 0x0000a10075a67a24 */ /* 0x040fe200078e02a6 */
[----:B------:R-:W-:Y:S01]  /*1810*/  SHF.R.S32.HI R112, RZ, 0x1f, R7 ;  /* 0x0000001fff707819 */ /* 0x000fe20000011407 */
[----:B------:R-:W-:Y:S01]  /*1820*/  IMAD.WIDE.U32 R172, R117, c[0x0][0x290], R22 ;  /* 0x0000a40075ac7a25 */ /* 0x000fe200078e0016 */
[----:B------:R-:W-:-:S02]  /*1830*/  IADD3 R145, R22, 0x80, RZ ;  /* 0x0000008016917810 */ /* 0x000fc40007ffe0ff */
[----:B------:R-:W-:Y:S01]  /*1840*/  LEA.HI R112, R112, R7, RZ, 0x4 ;  /* 0x0000000770707211 */ /* 0x000fe200078f20ff */
[C---:B------:R-:W-:Y:S01]  /*1850*/  IMAD.WIDE.U32 R170, R117.reuse, c[0x0][0x280], R22 ;  /* 0x0000a00075aa7a25 */ /* 0x040fe200078e0016 */
[----:B------:R-:W-:Y:S02]  /*1860*/  SHF.R.S32.HI R7, RZ, 0x1f, R14 ;  /* 0x0000001fff077819 */ /* 0x000fe4000001140e */
[----:B------:R-:W-:Y:S01]  /*1870*/  SHF.R.S32.HI R112, RZ, 0x4, R112 ;  /* 0x00000004ff707819 */ /* 0x000fe20000011470 */
[----:B------:R-:W-:Y:S01]  /*1880*/  IMAD.WIDE.U32 R28, R117, c[0x0][0x290], R20 ;  /* 0x0000a400751c7a25 */ /* 0x000fe200078e0014 */
[----:B------:R-:W-:Y:S02]  /*1890*/  LEA.HI R7, R7, R14, RZ, 0x4 ;  /* 0x0000000e07077211 */ /* 0x000fe400078f20ff */
[----:B------:R-:W-:Y:S01]  /*18a0*/  IADD3 R144, R22, 0xa0, RZ ;  /* 0x000000a016907810 */ /* 0x000fe20007ffe0ff */
[C---:B------:R-:W-:Y:S01]  /*18b0*/  IMAD R12, R197.reuse, c[0x0][0x214], R12 ;  /* 0x00008500c50c7a24 */ /* 0x040fe200078e020c */
[----:B------:R-:W-:Y:S01]  /*18c0*/  SHF.R.S32.HI R7, RZ, 0x4, R7 ;  /* 0x00000004ff077819 */ /* 0x000fe20000011407 */
[----:B-1----:R-:W-:Y:S01]  /*18d0*/  IMAD.WIDE.U32 R24, R197, c[0x0][0x210], R22 ;  /* 0x00008400c5187a25 */ /* 0x002fe200078e0016 */
[----:B--2---:R-:W-:-:S03]  /*18e0*/  SEL R5, RZ, c[0x0][0x27c], !P0 ;  /* 0x00009f00ff057a07 */ /* 0x004fc60004000000 */
[----:B------:R-:W-:Y:S01]  /*18f0*/  IMAD.WIDE.U32 R26, R117, c[0x0][0x280], R20 ;  /* 0x0000a000751a7a25 */ /* 0x000fe200078e0014 */
[----:B------:R-:W-:-:S03]  /*1900*/  ISETP.GE.AND P0, PT, R15, c[0x0][0x27c], PT ;  /* 0x00009f000f007a0c */ /* 0x000fc60003f06270 */
[----:B------:R-:W-:Y:S01]  /*1910*/  IMAD.IADD R5, R22, 0x1, R5 ;  /* 0x0000000116057824 */ /* 0x000fe200078e0205 */
[----:B------:R-:W-:Y:S01]  /*1920*/  SEL R3, R6, R3, !P0 ;  /* 0x0000000306037207 */ /* 0x000fe20004000000 */
[----:B------:R-:W-:Y:S02]  /*1930*/  IMAD.IADD R107, R161, 0x1, R107 ;  /* 0x00000001a16b7824 */ /* 0x000fe400078e026b */
[----:B------:R-:W-:Y:S01]  /*1940*/  IMAD.IADD R173, R173, 0x1, R168 ;  /* 0x00000001adad7824 */ /* 0x000fe200078e02a8 */
[----:B------:R-:W-:Y:S01]  /*1950*/  SHF.R.S32.HI R6, RZ, 0x1f, R5 ;  /* 0x0000001fff067819 */ /* 0x000fe20000011405 */
[----:B------:R-:W-:Y:S01]  /*1960*/  IMAD.IADD R171, R171, 0x1, R166 ;  /* 0x00000001abab7824 */ /* 0x000fe200078e02a6 */
[----:B------:R-:W-:Y:S01]  /*1970*/  SHF.R.S32.HI R116, RZ, 0x1f, R3 ;  /* 0x0000001fff747819 */ /* 0x000fe20000011403 */
[----:B------:R-:W-:Y:S01]  /*1980*/  IMAD.IADD R169, R168, 0x1, R29 ;  /* 0x00000001a8a97824 */ /* 0x000fe200078e021d */
[-C--:B------:R-:W-:Y:S01]  /*1990*/  LEA.HI R143, R6, R5.reuse, RZ, 0x3 ;  /* 0x00000005068f7211 */ /* 0x080fe200078f18ff */
[----:B------:R-:W-:Y:S01]  /*19a0*/  IMAD.IADD R167, R166, 0x1, R27 ;  /* 0x00000001a6a77824 */ /* 0x000fe200078e021b */
[----:B------:R-:W-:Y:S01]  /*19b0*/  LEA.HI R6, R6, R5, RZ, 0x6 ;  /* 0x0000000506067211 */ /* 0x000fe200078f30ff */
[----:B------:R-:W-:Y:S01]  /*19c0*/  IMAD.IADD R13, R25, 0x1, R12 ;  /* 0x00000001190d7824 */ /* 0x000fe200078e020c */
[----:B------:R-:W-:Y:S01]  /*19d0*/  SEL R5, RZ, c[0x0][0x27c], !P1 ;  /* 0x00009f00ff057a07 */ /* 0x000fe20004800000 */
[----:B------:R-:W-:Y:S01]  /*19e0*/  IMAD.MOV.U32 R168, RZ, RZ, R28 ;  /* 0x000000ffffa87224 */ /* 0x000fe200078e001c */
[----:B------:R-:W-:Y:S01]  /*19f0*/  IADD3 R162, P1, R162, R117, RZ ;  /* 0x00000075a2a27210 */ /* 0x000fe20007f3e0ff */
[----:B------:R-:W-:Y:S01]  /*1a00*/  IMAD.SHL.U32 R6, R6, 0x40, RZ ;  /* 0x0000004006067824 */ /* 0x000fe200078e00ff */
[----:B------:R-:W-:Y:S01]  /*1a10*/  LEA.HI R116, R116, R3, RZ, 0x4 ;  /* 0x0000000374747211 */ /* 0x000fe200078f20ff */
[----:B------:R-:W-:Y:S01]  /*1a20*/  IMAD.IADD R5, R5, 0x1, R16 ;  /* 0x0000000105057824 */ /* 0x000fe200078e0210 */
[----:B------:R-:W-:Y:S01]  /*1a30*/  LEA.HI.SX32 R112, R143, R112, 0x1d ;  /* 0x000000708f707211 */ /* 0x000fe200078feaff */
[----:B------:R-:W-:Y:S01]  /*1a40*/  IMAD.X R163, R0, 0x1, R9, P1 ;  /* 0x0000000100a37824 */ /* 0x000fe200008e0609 */
[----:B------:R-:W-:Y:S01]  /*1a50*/  SHF.R.S32.HI R116, RZ, 0x4, R116 ;  /* 0x00000004ff747819 */ /* 0x000fe20000011474 */
[----:B------:R-:W-:Y:S01]  /*1a60*/  IMAD R0, R9, c[0x0][0x1e0], RZ ;  /* 0x0000780009007a24 */ /* 0x000fe200078e02ff */
[----:B------:R-:W-:Y:S01]  /*1a70*/  SHF.R.S32.HI R114, RZ, 0x1f, R5 ;  /* 0x0000001fff727819 */ /* 0x000fe20000011405 */
[C---:B------:R-:W-:Y:S01]  /*1a80*/  IMAD.IADD R9, R117.reuse, 0x1, -R8 ;  /* 0x0000000175097824 */ /* 0x040fe200078e0a08 */
[----:B------:R-:W-:Y:S01]  /*1a90*/  LOP3.LUT R6, R6, 0xfffff000, RZ, 0xc0, !PT ;  /* 0xfffff00006067812 */ /* 0x000fe200078ec0ff */
[----:B------:R-:W-:Y:S01]  /*1aa0*/  IMAD R111, R117, c[0x0][0x1e4], R0 ;  /* 0x00007900756f7a24 */ /* 0x000fe200078e0200 */
[----:B------:R-:W-:Y:S01]  /*1ab0*/  SEL R0, RZ, c[0x0][0x27c], !P0 ;  /* 0x00009f00ff007a07 */ /* 0x000fe20004000000 */
[----:B------:R-:W-:Y:S01]  /*1ac0*/  IMAD.MOV.U32 R166, RZ, RZ, R26 ;  /* 0x000000ffffa67224 */ /* 0x000fe200078e001a */
[C---:B------:R-:W-:Y:S01]  /*1ad0*/  LOP3.LUT P6, RZ, R9.reuse, 0x4, RZ, 0xc0, !PT ;  /* 0x0000000409ff7812 */ /* 0x040fe200078cc0ff */
[----:B------:R-:W-:Y:S01]  /*1ae0*/  IMAD.SHL.U32 R9, R9, 0x40, RZ ;  /* 0x0000004009097824 */ /* 0x000fe200078e00ff */
[-C--:B------:R-:W-:Y:S01]  /*1af0*/  LEA.HI R142, R114, R5.reuse, RZ, 0x3 ;  /* 0x00000005728e7211 */ /* 0x080fe200078f18ff */
[----:B------:R-:W-:Y:S01]  /*1b00*/  IMAD.IADD R3, R0, 0x1, R15 ;  /* 0x0000000100037824 */ /* 0x000fe200078e020f */
[----:B------:R-:W-:Y:S01]  /*1b10*/  LEA.HI R114, R114, R5, RZ, 0x6 ;  /* 0x0000000572727211 */ /* 0x000fe200078f30ff */
[----:B------:R-:W-:Y:S01]  /*1b20*/  IMAD.IADD R111, R165, 0x1, R111 ;  /* 0x00000001a56f7824 */ /* 0x000fe200078e026f */
[----:B------:R-:W-:Y:S01]  /*1b30*/  LOP3.LUT R9, R9, 0x1c0, RZ, 0xc0, !PT ;  /* 0x000001c009097812 */ /* 0x000fe200078ec0ff */
[----:B------:R-:W-:Y:S01]  /*1b40*/  IMAD.MOV.U32 R12, RZ, RZ, R24 ;  /* 0x000000ffff0c7224 */ /* 0x000fe200078e0018 */
[----:B------:R-:W-:Y:S01]  /*1b50*/  SHF.R.S32.HI R0, RZ, 0x1f, R3 ;  /* 0x0000001fff007819 */ /* 0x000fe20000011403 */
[----:B------:R-:W-:Y:S01]  /*1b60*/  IMAD.SHL.U32 R114, R114, 0x40, RZ ;  /* 0x0000004072727824 */ /* 0x000fe200078e00ff */
[----:B------:R-:W-:Y:S01]  /*1b70*/  LOP3.LUT R14, R9, 0x38, R142, 0xf8, !PT ;  /* 0x00000038090e7812 */ /* 0x000fe200078ef88e */
[----:B------:R-:W-:Y:S01]  /*1b80*/  IMAD.WIDE.U32 R170, R90, c[0x0][0x280], R170 ;  /* 0x0000a0005aaa7a25 */ /* 0x000fe200078e00aa */
[----:B------:R-:W-:-:S02]  /*1b90*/  LEA.HI R141, R0, R3, RZ, 0x3 ;  /* 0x00000003008d7211 */ /* 0x000fc400078f18ff */
[----:B------:R-:W-:Y:S01]  /*1ba0*/  LEA.HI R0, R0, R3, RZ, 0x6 ;  /* 0x0000000300007211 */ /* 0x000fe200078f30ff */
[----:B------:R-:W-:Y:S01]  /*1bb0*/  IMAD.WIDE.U32 R174, R174, c[0x0][0x218], R12 ;  /* 0x00008600aeae7a25 */ /* 0x000fe200078e000c */
[----:B------:R-:W-:Y:S02]  /*1bc0*/  SHF.R.U32.HI R3, RZ, 0x3, R9 ;  /* 0x00000003ff037819 */ /* 0x000fe40000011609 */
[----:B------:R-:W-:Y:S01]  /*1bd0*/  LOP3.LUT R114, R114, 0xfffff000, RZ, 0xc0, !PT ;  /* 0xfffff00072727812 */ /* 0x000fe200078ec0ff */
[----:B------:R-:W-:Y:S01]  /*1be0*/  IMAD.SHL.U32 R0, R0, 0x40, RZ ;  /* 0x0000004000007824 */ /* 0x000fe200078e00ff */
[----:B------:R-:W-:Y:S01]  /*1bf0*/  LOP3.LUT R5, R14, R3, RZ, 0x3c, !PT ;  /* 0x000000030e057212 */ /* 0x000fe200078e3cff */
[C---:B------:R-:W-:Y:S01]  /*1c00*/  IMAD.WIDE.U32 R172, R90.reuse, c[0x0][0x290], R172 ;  /* 0x0000a4005aac7a25 */ /* 0x040fe200078e00ac */
[----:B------:R-:W-:Y:S02]  /*1c10*/  LOP3.LUT R8, R9, 0x38, R143, 0xf8, !PT ;  /* 0x0000003809087812 */ /* 0x000fe400078ef88f */
[----:B------:R-:W-:Y:S01]  /*1c20*/  IADD3 R114, R5, R114, R2 ;  /* 0x0000007205727210 */ /* 0x000fe20007ffe002 */
[----:B------:R-:W-:Y:S01]  /*1c30*/  IMAD.WIDE.U32 R168, R90, c[0x0][0x290], R168 ;  /* 0x0000a4005aa87a25 */ /* 0x000fe200078e00a8 */
[----:B------:R-:W-:-:S02]  /*1c40*/  SHF.R.S32.HI R5, RZ, 0x1f, R112 ;  /* 0x0000001fff057819 */ /* 0x000fc40000011470 */
[----:B------:R-:W-:Y:S01]  /*1c50*/  LEA.HI.SX32 R118, R142, R7, 0x1d ;  /* 0x000000078e767211 */ /* 0x000fe200078feaff */
[----:B------:R-:W-:Y:S01]  /*1c60*/  IMAD.WIDE.U32 R166, R90, c[0x0][0x280], R166 ;  /* 0x0000a0005aa67a25 */ /* 0x000fe200078e00a6 */
[----:B------:R-:W-:Y:S02]  /*1c70*/  LEA.HI.SX32 R116, R141, R116, 0x1d ;  /* 0x000000748d747211 */ /* 0x000fe400078feaff */
[----:B------:R-:W-:Y:S01]  /*1c80*/  LEA.HI R120, R5, R112, RZ, 0x3 ;  /* 0x0000007005787211 */ /* 0x000fe200078f18ff */
[----:B------:R-:W-:Y:S01]  /*1c90*/  IMAD.SHL.U32 R112, R112, 0x8, RZ ;  /* 0x0000000870707824 */ /* 0x000fe200078e00ff */
[----:B------:R-:W-:Y:S01]  /*1ca0*/  LOP3.LUT R115, R8, R3, RZ, 0x3c, !PT ;  /* 0x0000000308737212 */ /* 0x000fe200078e3cff */
[----:B------:R-:W-:Y:S01]  /*1cb0*/  IMAD.IADD R125, R175, 0x1, R125 ;  /* 0x00000001af7d7824 */ /* 0x000fe200078e027d */
[----:B------:R-:W-:Y:S01]  /*1cc0*/  SHF.R.S32.HI R5, RZ, 0x1f, R118 ;  /* 0x0000001fff057819 */ /* 0x000fe20000011476 */
[----:B------:R-:W-:Y:S01]  /*1cd0*/  IMAD.SHL.U32 R120, R120, 0x200, RZ ;  /* 0x0000020078787824 */ /* 0x000fe200078e00ff */
[----:B------:R-:W-:-:S02]  /*1ce0*/  LOP3.LUT R8, R9, 0x38, R141, 0xf8, !PT ;  /* 0x0000003809087812 */ /* 0x000fc400078ef88d */
[----:B------:R-:W-:Y:S02]  /*1cf0*/  SHF.R.S32.HI R7, RZ, 0x1f, R116 ;  /* 0x0000001fff077819 */ /* 0x000fe40000011474 */
[----:B------:R-:W-:Y:S01]  /*1d00*/  LEA.HI R5, R5, R118, RZ, 0x3 ;  /* 0x0000007605057211 */ /* 0x000fe200078f18ff */
[----:B------:R-:W-:Y:S01]  /*1d10*/  IMAD.SHL.U32 R118, R118, 0x8, RZ ;  /* 0x0000000876767824 */ /* 0x000fe200078e00ff */
[----:B------:R-:W-:Y:S02]  /*1d20*/  LOP3.LUT R0, R0, 0xfffff000, RZ, 0xc0, !PT ;  /* 0xfffff00000007812 */ /* 0x000fe400078ec0ff */
[----:B------:R-:W-:Y:S01]  /*1d30*/  LOP3.LUT R113, R8, R3, RZ, 0x3c, !PT ;  /* 0x0000000308717212 */ /* 0x000fe200078e3cff */
[----:B------:R-:W-:Y:S01]  /*1d40*/  IMAD.SHL.U32 R5, R5, 0x200, RZ ;  /* 0x0000020005057824 */ /* 0x000fe200078e00ff */
[----:B------:R-:W-:Y:S02]  /*1d50*/  IADD3 R115, R115, R6, R2 ;  /* 0x0000000673737210 */ /* 0x000fe40007ffe002 */
[----:B------:R-:W-:Y:S01]  /*1d60*/  LEA.HI R140, R7, R116, RZ, 0x3 ;  /* 0x00000074078c7211 */ /* 0x000fe200078f18ff */
[----:B------:R-:W-:Y:S01]  /*1d70*/  IMAD.SHL.U32 R116, R116, 0x8, RZ ;  /* 0x0000000874747824 */ /* 0x000fe200078e00ff */
[----:B------:R-:W-:-:S02]  /*1d80*/  LOP3.LUT R6, R9, 0x38, R112, 0xf8, !PT ;  /* 0x0000003809067812 */ /* 0x000fc400078ef870 */
[----:B------:R-:W-:Y:S01]  /*1d90*/  IADD3 R113, R113, R0, R2 ;  /* 0x0000000071717210 */ /* 0x000fe20007ffe002 */
[----:B------:R-:W-:Y:S01]  /*1da0*/  IMAD.SHL.U32 R140, R140, 0x200, RZ ;  /* 0x000002008c8c7824 */ /* 0x000fe200078e00ff */
[C---:B------:R-:W-:Y:S02]  /*1db0*/  LOP3.LUT R0, R9.reuse, 0x18, R22, 0xf8, !PT ;  /* 0x0000001809007812 */ /* 0x040fe400078ef816 */
[C---:B------:R-:W-:Y:S02]  /*1dc0*/  LOP3.LUT R8, R9.reuse, 0x38, R118, 0xf8, !PT ;  /* 0x0000003809087812 */ /* 0x040fe400078ef876 */
[----:B------:R-:W-:Y:S02]  /*1dd0*/  LOP3.LUT R7, R6, R3, RZ, 0x3c, !PT ;  /* 0x0000000306077212 */ /* 0x000fe400078e3cff */
[----:B------:R-:W-:Y:S02]  /*1de0*/  LOP3.LUT R6, R9, 0x38, R116, 0xf8, !PT ;  /* 0x0000003809067812 */ /* 0x000fe400078ef874 */
[----:B------:R-:W-:-:S02]  /*1df0*/  LOP3.LUT R0, R2, R0, R3, 0xf6, !PT ;  /* 0x0000000002007212 */ /* 0x000fc400078ef603 */
[-C--:B------:R-:W-:Y:S02]  /*1e00*/  LOP3.LUT R119, R8, R3.reuse, RZ, 0x3c, !PT ;  /* 0x0000000308777212 */ /* 0x080fe400078e3cff */
[----:B------:R-:W-:Y:S01]  /*1e10*/  LOP3.LUT R3, R6, R3, RZ, 0x3c, !PT ;  /* 0x0000000306037212 */ /* 0x000fe200078e3cff */
[----:B------:R-:W-:Y:S01]  /*1e20*/  IMAD.MOV.U32 R6, RZ, RZ, c[0x0][0x290] ;  /* 0x0000a400ff067624 */ /* 0x000fe200078e00ff */
[----:B------:R-:W-:Y:S02]  /*1e30*/  LOP3.LUT R140, R140, 0xfffff000, RZ, 0xc0, !PT ;  /* 0xfffff0008c8c7812 */ /* 0x000fe400078ec0ff */
[----:B------:R-:W-:Y:S01]  /*1e40*/  LOP3.LUT R120, R120, 0xfffff000, RZ, 0xc0, !PT ;  /* 0xfffff00078787812 */ /* 0x000fe200078ec0ff */
[----:B------:R-:W-:Y:S01]  /*1e50*/  IMAD.SHL.U32 R129, R6, 0x40, RZ ;  /* 0x0000004006817824 */ /* 0x000fe200078e00ff */
[----:B------:R-:W-:Y:S01]  /*1e60*/  IADD3 R140, R3, R140, R2 ;  /* 0x0000008c038c7210 */ /* 0x000fe20007ffe002 */
[----:B------:R-:W-:Y:S01]  /*1e70*/  IMAD R3, R121, c[0x0][0x290], RZ ;  /* 0x0000a40079037a24 */ /* 0x000fe200078e02ff */
[----:B------:R-:W-:Y:S01]  /*1e80*/  LOP3.LUT R5, R5, 0xfffff000, RZ, 0xc0, !PT ;  /* 0xfffff00005057812 */ /* 0x000fe200078ec0ff */
[----:B------:R-:W-:Y:S01]  /*1e90*/  IMAD R121, R121, c[0x0][0x280], RZ ;  /* 0x0000a00079797a24 */ /* 0x000fe200078e02ff */
[----:B------:R-:W-:Y:S01]  /*1ea0*/  IADD3 R106, P1, P0, R160, R164, R22 ;  /* 0x000000a4a06a7210 */ /* 0x000fe2000783e016 */
[C---:B------:R-:W-:Y:S01]  /*1eb0*/  IMAD R3, R90.reuse, c[0x0][0x294], R3 ;  /* 0x0000a5005a037a24 */ /* 0x040fe200078e0203 */
[--C-:B------:R-:W-:Y:S01]  /*1ec0*/  IADD3 R120, R7, R120, R2.reuse ;  /* 0x0000007807787210 */ /* 0x100fe20007ffe002 */
[----:B------:R-:W-:Y:S01]  /*1ed0*/  IMAD R121, R90, c[0x0][0x284], R121 ;  /* 0x0000a1005a797a24 */ /* 0x000fe200078e0279 */
[----:B------:R-:W-:Y:S01]  /*1ee0*/  IADD3 R119, R119, R5, R2 ;  /* 0x0000000577777210 */ /* 0x000fe20007ffe002 */
[----:B------:R-:W-:Y:S01]  /*1ef0*/  IMAD.MOV.U32 R2, RZ, RZ, c[0x0][0x1e0] ;  /* 0x00007800ff027624 */ /* 0x000fe200078e00ff */
[----:B------:R-:W-:Y:S01]  /*1f00*/  IADD3.X R104, R107, R111, R23, P1, P0 ;  /* 0x0000006f6b687210 */ /* 0x000fe20000fe0417 */
[----:B------:R-:W-:Y:S01]  /*1f10*/  IMAD.IADD R123, R171, 0x1, R121 ;  /* 0x00000001ab7b7824 */ /* 0x000fe200078e0279 */
[----:B------:R-:W-:Y:S01]  /*1f20*/  ISETP.NE.AND P0, PT, RZ, UR4, PT ;  /* 0x00000004ff007c0c */ /* 0x000fe2000bf05270 */
[----:B------:R-:W-:Y:S01]  /*1f30*/  IMAD.SHL.U32 R139, R2, 0x40, RZ ;  /* 0x00000040028b7824 */ /* 0x000fe200078e00ff */
[----:B------:R-:W-:Y:S01]  /*1f40*/  LOP3.LUT R143, R143, 0xfffffff8, RZ, 0xc0, !PT ;  /* 0xfffffff88f8f7812 */ /* 0x000fe200078ec0ff */
[----:B------:R-:W-:Y:S01]  /*1f50*/  IMAD.IADD R124, R173, 0x1, R3 ;  /* 0x00000001ad7c7824 */ /* 0x000fe200078e0203 */
[----:B------:R-:W-:Y:S01]  /*1f60*/  LOP3.LUT R142, R142, 0xfffffff8, RZ, 0xc0, !PT ;  /* 0xfffffff88e8e7812 */ /* 0x000fe200078ec0ff */
[----:B------:R-:W-:Y:S01]  /*1f70*/  IMAD.IADD R122, R3, 0x1, R169 ;  /* 0x00000001037a7824 */ /* 0x000fe200078e02a9 */
[----:B------:R-:W-:Y:S01]  /*1f80*/  LOP3.LUT R141, R141, 0xfffffff8, RZ, 0xc0, !PT ;  /* 0xfffffff88d8d7812 */ /* 0x000fe200078ec0ff */
[----:B------:R-:W-:Y:S01]  /*1f90*/  IMAD.IADD R121, R121, 0x1, R167 ;  /* 0x0000000179797824 */ /* 0x000fe200078e02a7 */
[----:B------:R-:W-:-:S02]  /*1fa0*/  SHF.L.U64.HI R127, R6, R137, c[0x0][0x294] ;  /* 0x0000a500067f7619 */ /* 0x000fc40000010289 */
[----:B------:R-:W-:Y:S02]  /*1fb0*/  SHF.L.U64.HI R137, R2, R137, c[0x0][0x1e4] ;  /* 0x0000790002897619 */ /* 0x000fe40000010289 */
[----:B------:R-:W-:Y:S02]  /*1fc0*/  P2R R147, PR, RZ, 0x1 ;  /* 0x00000001ff937803 */ /* 0x000fe40000000000 */
[C---:B------:R-:W-:Y:S02]  /*1fd0*/  IADD3 R14, R20.reuse, 0x30, RZ ;  /* 0x00000030140e7810 */ /* 0x040fe40007ffe0ff */
[C---:B------:R-:W-:Y:S02]  /*1fe0*/  IADD3 R13, R20.reuse, 0x50, RZ ;  /* 0x00000050140d7810 */ /* 0x040fe40007ffe0ff */
[----:B------:R-:W-:Y:S02]  /*1ff0*/  IADD3 R12, R20, 0x10, RZ ;  /* 0x00000010140c7810 */ /* 0x000fe40007ffe0ff */
[----:B------:R-:W-:-:S02]  /*2000*/  SHF.R.S32.HI R138, RZ, 0x1f, R143 ;  /* 0x0000001fff8a7819 */ /* 0x000fc4000001148f */
[----:B------:R-:W-:Y:S02]  /*2010*/  SHF.R.S32.HI R130, RZ, 0x1f, R112 ;  /* 0x0000001fff827819 */ /* 0x000fe40000011470 */
[----:B------:R-:W-:Y:S02]  /*2020*/  SHF.R.S32.HI R136, RZ, 0x1f, R142 ;  /* 0x0000001fff887819 */ /* 0x000fe4000001148e */
[----:B------:R-:W-:Y:S02]  /*2030*/  SHF.R.S32.HI R134, RZ, 0x1f, R141 ;  /* 0x0000001fff867819 */ /* 0x000fe4000001148d */
[----:B------:R-:W-:Y:S02]  /*2040*/  SHF.R.S32.HI R128, RZ, 0x1f, R118 ;  /* 0x0000001fff807819 */ /* 0x000fe40000011476 */
[----:B------:R-:W-:Y:S02]  /*2050*/  SHF.R.S32.HI R126, RZ, 0x1f, R116 ;  /* 0x0000001fff7e7819 */ /* 0x000fe40000011474 */
.L_x_966:
        /* <DEDUP_REMOVED lines=20> */
[----:B------:R-:W-:Y:S01]  /*21a0*/  ISETP.NE.AND P1, PT, R147, RZ, PT ;  /* 0x000000ff9300720c */ /* 0x000fe20003f25270 */
        /* <DEDUP_REMOVED lines=69> */
.L_x_946:
[----:B------:R-:W-:Y:S05]  /*2600*/  BSYNC B0 ;  /* 0x0000000000007941 */ /* 0x000fea0003800000 */
.L_x_945:
        /* <DEDUP_REMOVED lines=99> */
.L_x_949:
[----:B------:R-:W-:Y:S05]  /*2c40*/  BSYNC B0 ;  /* 0x0000000000007941 */ /* 0x000fea0003800000 */
.L_x_948:
        /* <DEDUP_REMOVED lines=56> */
.L_x_951:
[----:B------:R-:W-:Y:S05]  /*2fd0*/  BSYNC B0 ;  /* 0x0000000000007941 */ /* 0x000fea0003800000 */
.L_x_950:
        /* <DEDUP_REMOVED lines=56> */
.L_x_953:
[----:B------:R-:W-:Y:S05]  /*3360*/  BSYNC B0 ;  /* 0x0000000000007941 */ /* 0x000fea0003800000 */
.L_x_952:
        /* <DEDUP_REMOVED lines=56> */
.L_x_955:
[----:B------:R-:W-:Y:S05]  /*36f0*/  BSYNC B0 ;  /* 0x0000000000007941 */ /* 0x000fea0003800000 */
.L_x_954:
        /* <DEDUP_REMOVED lines=56> */
.L_x_957:
[----:B------:R-:W-:Y:S05]  /*3a80*/  BSYNC B0 ;  /* 0x0000000000007941 */ /* 0x000fea0003800000 */
.L_x_956:
        /* <DEDUP_REMOVED lines=56> */
.L_x_944:
        /* <DEDUP_REMOVED lines=47> */
.L_x_959:
[----:B------:R-:W-:Y:S05]  /*4100*/  BSYNC B0 ;  /* 0x0000000000007941 */ /* 0x000fea0003800000 */
.L_x_958:
        /* <DEDUP_REMOVED lines=44> */
[----:B------:R-:W-:Y:S01]  /*43d0*/  IMAD.SHL.U32 R183, R185, 0x2, RZ ;  /* 0x00000002b9b77824 */ /* 0x000fe200078e00ff */
[C---:B------:R-:W-:Y:S01]  /*43e0*/  IADD3.X R178, R107.reuse, R151, R138, P1, P0 ;  /* 0x000000976bb27210 */ /* 0x040fe20000fe048a */
[----:B------:R-:W-:Y:S02]  /*43f0*/  IMAD.MOV.U32 R52, RZ, RZ, R57 ;  /* 0x000000ffff347224 */ /* 0x000fe400078e0039 */
[----:B------:R-:W-:Y:S01]  /*4400*/  IMAD.MOV.U32 R50, RZ, RZ, R42 ;  /* 0x000000ffff327224 */ /* 0x000fe200078e002a */
[----:B------:R-:W1:Y:S01]  /*4410*/  LDS.128 R28, [R183+0xc100] ;  /* 0x00c10000b71c7984 */ /* 0x000e620000000c00 */
[----:B------:R-:W-:Y:S02]  /*4420*/  IMAD.MOV.U32 R54, RZ, RZ, R56 ;  /* 0x000000ffff367224 */ /* 0x000fe400078e0038 */
[----:B------:R-:W-:Y:S01]  /*4430*/  @!P2 IADD3 R182, P1, P0, R160, R177, R112 ;  /* 0x000000b1a0b6a210 */ /* 0x000fe2000783e070 */
[----:B------:R-:W-:Y:S02]  /*4440*/  IMAD.MOV.U32 R49, RZ, RZ, R40 ;  /* 0x000000ffff317224 */ /* 0x000fe400078e0028 */
[----:B------:R-:W-:Y:S01]  /*4450*/  IMAD.MOV.U32 R60, RZ, RZ, R58 ;  /* 0x000000ffff3c7224 */ /* 0x000fe200078e003a */
[----:B------:R-:W-:Y:S01]  /*4460*/  @!P2 IADD3.X R179, R107, R151, R130, P1, P0 ;  /* 0x000000976bb3a210 */ /* 0x000fe20000fe0482 */
[----:B------:R-:W-:Y:S01]  /*4470*/  IMAD.MOV.U32 R66, RZ, RZ, R59 ;  /* 0x000000ffff427224 */ /* 0x000fe200078e003b */
[C---:B------:R-:W-:Y:S04]  /*4480*/  LEA R180, P0, R181.reuse, c[0x0][0x1c8], 0x1 ;  /* 0x00007200b5b47a11 */ /* 0x040fe800078008ff */
[----:B------:R-:W-:Y:S02]  /*4490*/  LEA.HI.X R181, R181, c[0x0][0x1cc], R178, 0x1, P0 ;  /* 0x00007300b5b57a11 */ /* 0x000fe400000f0cb2 */
[C---:B------:R-:W-:Y:S04]  /*44a0*/  @!P2 LEA R178, P0, R182.reuse, c[0x0][0x1c8], 0x1 ;  /* 0x00007200b6b2aa11 */ /* 0x040fe800078008ff */
[----:B------:R-:W-:Y:S02]  /*44b0*/  @!P2 LEA.HI.X R179, R182, c[0x0][0x1cc], R179, 0x1, P0 ;  /* 0x00007300b6b3aa11 */ /* 0x000fe400000f0cb3 */
[----:B------:R-:W-:Y:S02]  /*44c0*/  SHF.L.U32 R182, R184, 0x1, RZ ;  /* 0x00000001b8b67819 */ /* 0x000fe400000006ff */
[----:B------:R-:W-:Y:S03]  /*44d0*/  ISETP.GE.AND P0, PT, R22, c[0x0][0x27c], PT ;  /* 0x00009f0016007a0c */ /* 0x000fe60003f06270 */
[----:B------:R-:W2:Y:S10]  /*44e0*/  LDS.128 R80, [R182+0xc100] ;  /* 0x00c10000b6507984 */ /* 0x000eb40000000c00 */
[----:B------:R-:W-:Y:S02]  /*44f0*/  @!P0 SHF.R.U64 R61, R56, 0x10, R57 ;  /* 0x00000010383d8819 */ /* 0x000fe40000001239 */
[----:B------:R-:W-:Y:S02]  /*4500*/  @!P0 SHF.R.U64 R63, R58, 0x10, R59 ;  /* 0x000000103a3f8819 */ /* 0x000fe4000000123b */
[----:B------:R-:W-:Y:S02]  /*4510*/  @!P0 PRMT R58, R54, 0x5410, R61 ;  /* 0x00005410363a8816 */ /* 0x000fe4000000003d */
[----:B------:R-:W-:Y:S02]  /*4520*/  @!P0 SHF.R.U32.HI R51, RZ, 0x10, R41 ;  /* 0x00000010ff338819 */ /* 0x000fe40000011629 */
[----:B------:R-:W-:Y:S02]  /*4530*/  @!P0 SHF.R.U32.HI R59, RZ, 0x10, R59 ;  /* 0x00000010ff3b8819 */ /* 0x000fe4000001163b */
[----:B------:R-:W-:Y:S01]  /*4540*/  @!P0 PRMT R48, R48, 0x5410, R51 ;  /* 0x0000541030308816 */ /* 0x000fe20000000033 */
[----:B-1----:R-:W-:Y:S01]  /*4550*/  @!P0 IMAD.U32 R51, R29, 0x10000, RZ ;  /* 0x000100001d338824 */ /* 0x002fe200078e00ff */
[----:B------:R-:W-:Y:S02]  /*4560*/  @!P0 PRMT R66, R66, 0x5410, R59 ;  /* 0x0000541042428816 */ /* 0x000fe4000000003b */
[----:B------:R-:W-:Y:S02]  /*4570*/  @!P0 PRMT R60, R60, 0x5410, R63 ;  /* 0x000054103c3c8816 */ /* 0x000fe4000000003f */
[----:B------:R-:W-:Y:S01]  /*4580*/  @!P0 SHF.R.U32.HI R57, RZ, 0x10, R57 ;  /* 0x00000010ff398819 */ /* 0x000fe20000011639 */
[----:B------:R-:W-:Y:S01]  /*4590*/  @!P0 IMAD.U32 R64, R66, 0x10000, RZ ;  /* 0x0001000042408824 */ /* 0x000fe200078e00ff */
[----:B------:R-:W-:Y:S02]  /*45a0*/  @!P0 SHF.R.U64 R53, R42, 0x10, R43 ;  /* 0x000000102a358819 */ /* 0x000fe4000000122b */
[----:B------:R-:W-:Y:S01]  /*45b0*/  @!P0 PRMT R56, R52, 0x5410, R57 ;  /* 0x0000541034388816 */ /* 0x000fe20000000039 */
[----:B------:R-:W-:Y:S01]  /*45c0*/  @!P0 IMAD.U32 R57, R58, 0x10000, RZ ;  /* 0x000100003a398824 */ /* 0x000fe200078e00ff */
[----:B------:R-:W-:Y:S02]  /*45d0*/  @!P0 SHF.R.U32.HI R42, RZ, 0x10, R43 ;  /* 0x00000010ff2a8819 */ /* 0x000fe4000001162b */
[C---:B------:R-:W-:Y:S02]  /*45e0*/  @!P0 SHF.L.U32 R54, R56.reuse, 0x10, RZ ;  /* 0x0000001038368819 */ /* 0x040fe400000006ff */
[----:B------:R-:W-:Y:S02]  /*45f0*/  @!P0 LOP3.LUT R56, R56, 0xffff0000, RZ, 0xc0, !PT ;  /* 0xffff000038388812 */ /* 0x000fe400078ec0ff */
[----:B------:R-:W-:Y:S01]  /*4600*/  @!P0 LOP3.LUT R66, R66, 0xffff0000, RZ, 0xc0, !PT ;  /* 0xffff000042428812 */ /* 0x000fe200078ec0ff */
[----:B------:R-:W-:Y:S01]  /*4610*/  @!P0 FMUL.FTZ R183, R51, R54 ;  /* 0x0000003633b78220 */ /* 0x000fe20000410000 */
[C---:B--2---:R-:W-:Y:S01]  /*4620*/  @!P0 SHF.L.U32 R59, R81.reuse, 0x10, RZ ;  /* 0x00000010513b8819 */ /* 0x044fe200000006ff */
[----:B------:R-:W-:Y:S01]  /*4630*/  @!P0 IMAD.U32 R52, R80, 0x10000, RZ ;  /* 0x0001000050348824 */ /* 0x000fe200078e00ff */
[----:B------:R-:W-:Y:S01]  /*4640*/  @!P0 LOP3.LUT R61, R81, 0xffff0000, RZ, 0xc0, !PT ;  /* 0xffff0000513d8812 */ /* 0x000fe200078ec0ff */
[C---:B------:R-:W-:Y:S01]  /*4650*/  @!P0 IMAD.U32 R63, R82.reuse, 0x10000, RZ ;  /* 0x00010000523f8824 */ /* 0x040fe200078e00ff */
[----:B------:R-:W-:Y:S01]  /*4660*/  @!P0 LOP3.LUT R62, R82, 0xffff0000, RZ, 0xc0, !PT ;  /* 0xffff0000523e8812 */ /* 0x000fe200078ec0ff */
[C---:B------:R-:W-:Y:S01]  /*4670*/  @!P0 IMAD.U32 R65, R83.reuse, 0x10000, RZ ;  /* 0x0001000053418824 */ /* 0x040fe200078e00ff */
[----:B------:R-:W-:Y:S02]  /*4680*/  @!P0 SHF.R.U64 R40, R40, 0x10, R41 ;  /* 0x0000001028288819 */ /* 0x000fe40000001229 */
        /* <DEDUP_REMOVED lines=32> */
[----:B------:R-:W-:Y:S01]  /*4890*/  @!P0 FMUL.FTZ R188, R42, R60 ;  /* 0x0000003c2abc8220 */ /* 0x000fe20000410000 */
[----:B------:R-:W-:Y:S01]  /*48a0*/  @!P0 F2FP.BF16.PACK_AB R183, R184, R183 ;  /* 0x000000b7b8b7823e */ /* 0x000fe200000010ff */
[----:B------:R-:W-:Y:S01]  /*48b0*/  @!P0 FMUL.FTZ R187, R49, R58 ;  /* 0x0000003a31bb8220 */ /* 0x000fe20000410000 */
[----:B------:R-:W-:Y:S01]  /*48c0*/  @!P0 F2FP.BF16.PACK_AB R182, R185, R182 ;  /* 0x000000b6b9b6823e */ /* 0x000fe200000010ff */
[-C--:B------:R-:W-:Y:S01]  /*48d0*/  @!P0 FMUL.FTZ R7, R42, R43.reuse ;  /* 0x0000002b2a078220 */ /* 0x080fe20000410000 */
[C---:B------:R-:W-:Y:S01]  /*48e0*/  @!P0 LOP3.LUT R42, R31.reuse, 0xffff0000, RZ, 0xc0, !PT ;  /* 0xffff00001f2a8812 */ /* 0x040fe200078ec0ff */
[----:B------:R-:W-:Y:S01]  /*48f0*/  @!P0 FFMA.FTZ R188, R62, R43, -R188 ;  /* 0x0000002b3ebc8223 */ /* 0x000fe200000108bc */
[----:B------:R-:W-:Y:S01]  /*4900*/  @!P0 SHF.L.U32 R43, R31, 0x10, RZ ;  /* 0x000000101f2b8819 */ /* 0x000fe200000006ff */
[----:B------:R-:W-:Y:S01]  /*4910*/  @!P0 FMUL.FTZ R6, R49, R40 ;  /* 0x0000002831068220 */ /* 0x000fe20000410000 */
        /* <DEDUP_REMOVED lines=32> */
.L_x_961:
[----:B------:R-:W-:Y:S05]  /*4b20*/  BSYNC B0 ;  /* 0x0000000000007941 */ /* 0x000fea0003800000 */
.L_x_960:
        /* <DEDUP_REMOVED lines=118> */
.L_x_963:
[----:B------:R-:W-:Y:S05]  /*5290*/  BSYNC B0 ;  /* 0x0000000000007941 */ /* 0x000fea0003800000 */
.L_x_962:
[----:B------:R-:W-:Y:S11]  /*52a0*/  ISETP.GE.AND P0, PT, R15, c[0x0][0x1d4], PT ;  /* 0x000075000f007a0c */ /* 0x000ff60003f06270 */
[----:B------:R-:W-:Y:S02]  /*52b0*/  @!UPT UIADD3 URZ, URZ, URZ, URZ ;  /* 0x0000003f3f3ff290 */ /* 0x000fe4000fffe03f */
[----:B------:R-:W-:-:S05]  /*52c0*/  @P0 BRA `(.L_x_947) ;  /* 0x0000092000000947 */ /* 0x000fca0003800000 */
[----:B------:R-:W-:Y:S04]  /*52d0*/  IADD3 R54, P1, P0, R160, R177, R141 ;  /* 0x000000b1a0367210 */ /* 0x000fe8000783e08d */
[----:B------:R-:W-:Y:S02]  /*52e0*/  IADD3.X R53, R107, R151, R134, P1, P0 ;  /* 0x000000976b357210 */ /* 0x000fe40000fe0486 */
[C---:B------:R-:W-:Y:S04]  /*52f0*/  LEA R52, P0, R54.reuse, c[0x0][0x1c8], 0x1 ;  /* 0x0000720036347a11 */ /* 0x040fe800078008ff */
[----:B------:R-:W-:Y:S01]  /*5300*/  LEA.HI.X R53, R54, c[0x0][0x1cc], R53, 0x1, P0 ;  /* 0x0000730036357a11 */ /* 0x000fe200000f0c35 */
[--C-:B------:R-:W-:Y:S01]  /*5310*/  IMAD.IADD R54, R140, 0x1, R176.reuse ;  /* 0x000000018c367824 */ /* 0x100fe200078e02b0 */
[----:B------:R-:W-:Y:S01]  /*5320*/  ISETP.GE.AND P0, PT, R15, c[0x0][0x27c], PT ;  /* 0x00009f000f007a0c */ /* 0x000fe20003f06270 */
[----:B------:R-:W-:Y:S02]  /*5330*/  IMAD.IADD R176, R113, 0x1, R176 ;  /* 0x0000000171b07824 */ /* 0x000fe400078e02b0 */
[----:B------:R-:W-:Y:S03]  /*5340*/  IMAD.SHL.U32 R60, R54, 0x2, RZ ;  /* 0x00000002363c7824 */ /* 0x000fe600078e00ff */
[----:B------:R-:W-:Y:S02]  /*5350*/  SHF.L.U32 R50, R176, 0x1, RZ ;  /* 0x00000001b0327819 */ /* 0x000fe400000006ff */
[----:B-1----:R-:W1:Y:S05]  /*5360*/  LDS.128 R28, [R60+0xc100] ;  /* 0x00c100003c1c7984 */ /* 0x002e6a0000000c00 */
[----:B------:R-:W-:Y:S02]  /*5370*/  @!P0 SHF.R.U32.HI R41, RZ, 0x10, R75 ;  /* 0x00000010ff298819 */ /* 0x000fe4000001164b */
[----:B------:R-:W-:Y:S01]  /*5380*/  @!P0 SHF.R.U64 R24, R24, 0x10, R25 ;  /* 0x0000001018188819 */ /* 0x000fe20000001219 */
[----:B------:R2:W3:Y:S01]  /*5390*/  LDS.128 R56, [R50+0xc100] ;  /* 0x00c1000032387984 */ /* 0x0004e20000000c00 */
[----:B------:R-:W-:Y:S02]  /*53a0*/  @!P0 PRMT R70, R70, 0x5410, R41 ;  /* 0x0000541046468816 */ /* 0x000fe40000000029 */
[----:B------:R-:W-:Y:S02]  /*53b0*/  @!P0 SHF.R.U64 R35, R72, 0x10, R73 ;  /* 0x0000001048238819 */ /* 0x000fe40000001249 */
[----:B------:R-:W-:Y:S01]  /*53c0*/  @!P0 PRMT R37, R37, 0x5410, R24 ;  /* 0x0000541025258816 */ /* 0x000fe20000000018 */
[----:B------:R-:W-:Y:S01]  /*53d0*/  @!P0 IMAD.U32 R49, R70, 0x10000, RZ ;  /* 0x0001000046318824 */ /* 0x000fe200078e00ff */
[----:B------:R-:W-:Y:S02]  /*53e0*/  @!P0 SHF.R.U32.HI R25, RZ, 0x10, R25 ;  /* 0x00000010ff198819 */ /* 0x000fe40000011619 */
[C---:B------:R-:W-:Y:S02]  /*53f0*/  @!P0 LOP3.LUT R24, R37.reuse, 0xffff0000, RZ, 0xc0, !PT ;  /* 0xffff000025188812 */ /* 0x040fe400078ec0ff */
[----:B------:R-:W-:Y:S02]  /*5400*/  @!P0 PRMT R84, R84, 0x5410, R35 ;  /* 0x0000541054548816 */ /* 0x000fe40000000023 */
[----:B------:R-:W-:Y:S01]  /*5410*/  @!P0 PRMT R36, R36, 0x5410, R25 ;  /* 0x0000541024248816 */ /* 0x000fe20000000019 */
[----:B------:R-:W-:Y:S01]  /*5420*/  @!P0 IMAD.U32 R25, R37, 0x10000, RZ ;  /* 0x0001000025198824 */ /* 0x000fe200078e00ff */
[C---:B------:R-:W-:Y:S01]  /*5430*/  @!P0 LOP3.LUT R34, R84.reuse, 0xffff0000, RZ, 0xc0, !PT ;  /* 0xffff000054228812 */ /* 0x040fe200078ec0ff */
[----:B------:R-:W-:Y:S01]  /*5440*/  @!P0 IMAD.U32 R35, R84, 0x10000, RZ ;  /* 0x0001000054238824 */ /* 0x000fe200078e00ff */
[----:B------:R-:W-:Y:S02]  /*5450*/  @!P0 LOP3.LUT R48, R70, 0xffff0000, RZ, 0xc0, !PT ;  /* 0xffff000046308812 */ /* 0x000fe400078ec0ff */
[--C-:B------:R-:W-:Y:S02]  /*5460*/  @!P0 SHF.R.U64 R26, R26, 0x10, R27.reuse ;  /* 0x000000101a1a8819 */ /* 0x100fe4000000121b */
[----:B------:R-:W-:Y:S02]  /*5470*/  @!P0 SHF.R.U32.HI R33, RZ, 0x10, R27 ;  /* 0x00000010ff218819 */ /* 0x000fe4000001161b */
[----:B------:R-:W-:Y:S02]  /*5480*/  @!P0 PRMT R39, R39, 0x5410, R26 ;  /* 0x0000541027278816 */ /* 0x000fe4000000001a */
[----:B------:R-:W-:Y:S02]  /*5490*/  @!P0 PRMT R38, R38, 0x5410, R33 ;  /* 0x0000541026268816 */ /* 0x000fe40000000021 */
[----:B------:R-:W-:Y:S02]  /*54a0*/  @!P0 SHF.R.U32.HI R72, RZ, 0x10, R73 ;  /* 0x00000010ff488819 */ /* 0x000fe40000011649 */
[----:B------:R-:W-:Y:S02]  /*54b0*/  @!P0 SHF.R.U64 R74, R74, 0x10, R75 ;  /* 0x000000104a4a8819 */ /* 0x000fe4000000124b */
[----:B------:R-:W-:Y:S01]  /*54c0*/  @!P0 PRMT R71, R71, 0x5410, R72 ;  /* 0x0000541047478816 */ /* 0x000fe20000000048 */
[C---:B-1----:R-:W-:Y:S01]  /*54d0*/  @!P0 IMAD.U32 R26, R28.reuse, 0x10000, RZ ;  /* 0x000100001c1a8824 */ /* 0x042fe200078e00ff */
[----:B------:R-:W-:Y:S02]  /*54e0*/  @!P0 LOP3.LUT R27, R28, 0xffff0000, RZ, 0xc0, !PT ;  /* 0xffff00001c1b8812 */ /* 0x000fe400078ec0ff */
[----:B------:R-:W-:Y:S01]  /*54f0*/  @!P0 LOP3.LUT R40, R71, 0xffff0000, RZ, 0xc0, !PT ;  /* 0xffff000047288812 */ /* 0x000fe200078ec0ff */
[C---:B------:R-:W-:Y:S01]  /*5500*/  @!P0 FMUL.FTZ R2, R26.reuse, R25 ;  /* 0x000000191a028220 */ /* 0x040fe20000410000 */
[----:B------:R-:W-:Y:S01]  /*5510*/  @!P0 PRMT R69, R69, 0x5410, R74 ;  /* 0x0000541045458816 */ /* 0x000fe2000000004a */
[----:B--2---:R-:W-:Y:S02]  /*5520*/  @!P0 FMUL.FTZ R50, R26, R35 ;  /* 0x000000231a328220 */ /* 0x004fe40000410000 */
[C---:B------:R-:W-:Y:S01]  /*5530*/  @!P0 FMUL.FTZ R61, R27.reuse, R34 ;  /* 0x000000221b3d8220 */ /* 0x040fe20000410000 */
[C---:B---3--:R-:W-:Y:S01]  /*5540*/  @!P0 SHF.L.U32 R32, R56.reuse, 0x10, RZ ;  /* 0x0000001038208819 */ /* 0x048fe200000006ff */
[----:B------:R-:W-:Y:S01]  /*5550*/  @!P0 FMUL.FTZ R3, R27, R24 ;  /* 0x000000181b038220 */ /* 0x000fe20000410000 */
[----:B------:R-:W-:Y:S01]  /*5560*/  @!P0 LOP3.LUT R41, R56, 0xffff0000, RZ, 0xc0, !PT ;  /* 0xffff000038298812 */ /* 0x000fe200078ec0ff */
[----:B------:R-:W-:Y:S01]  /*5570*/  @!P0 IMAD.U32 R26, R29, 0x10000, RZ ;  /* 0x000100001d1a8824 */ /* 0x000fe200078e00ff */
[----:B------:R-:W-:Y:S01]  /*5580*/  @!P0 LOP3.LUT R43, R57, 0xffff0000, RZ, 0xc0, !PT ;  /* 0xffff0000392b8812 */ /* 0x000fe200078ec0ff */
[----:B------:R-:W-:Y:S01]  /*5590*/  @!P0 FFMA.FTZ R2, R35, R32, R2 ;  /* 0x0000002023028223 */ /* 0x000fe20000010002 */
[----:B------:R-:W-:Y:S01]  /*55a0*/  @!P0 LOP3.LUT R51, R59, 0xffff0000, RZ, 0xc0, !PT ;  /* 0xffff00003b338812 */ /* 0x000fe200078ec0ff */
[----:B------:R-:W-:Y:S01]  /*55b0*/  @!P0 IMAD.U32 R35, R71, 0x10000, RZ ;  /* 0x0001000047238824 */ /* 0x000fe200078e00ff */
[----:B------:R-:W-:Y:S01]  /*55c0*/  @!P0 LOP3.LUT R47, R58, 0xffff0000, RZ, 0xc0, !PT ;  /* 0xffff00003a2f8812 */ /* 0x000fe200078ec0ff */
[----:B------:R-:W-:Y:S01]  /*55d0*/  @!P0 FFMA.FTZ R50, R32, R25, -R50 ;  /* 0x0000001920328223 */ /* 0x000fe20000010832 */
[----:B------:R-:W-:Y:S01]  /*55e0*/  @!P0 SHF.L.U32 R32, R57, 0x10, RZ ;  /* 0x0000001039208819 */ /* 0x000fe200000006ff */
[----:B------:R-:W-:Y:S01]  /*55f0*/  @!P0 FFMA.FTZ R61, R41, R24, -R61 ;  /* 0x00000018293d8223 */ /* 0x000fe2000001083d */
[C---:B------:R-:W-:Y:S01]  /*5600*/  @!P0 LOP3.LUT R24, R36.reuse, 0xffff0000, RZ, 0xc0, !PT ;  /* 0xffff000024188812 */ /* 0x040fe200078ec0ff */
[----:B------:R-:W-:Y:S01]  /*5610*/  @!P0 IMAD.U32 R25, R36, 0x10000, RZ ;  /* 0x0001000024198824 */ /* 0x000fe200078e00ff */
[----:B------:R-:W-:Y:S01]  /*5620*/  @!P0 LOP3.LUT R27, R29, 0xffff0000, RZ, 0xc0, !PT ;  /* 0xffff00001d1b8812 */ /* 0x000fe200078ec0ff */
[C---:B------:R-:W-:Y:S01]  /*5630*/  @!P0 FMUL.FTZ R54, R26.reuse, R35 ;  /* 0x000000231a368220 */ /* 0x040fe20000410000 */
[----:B------:R-:W-:Y:S01]  /*5640*/  @!P0 F2FP.BF16.PACK_AB R50, R61, R50 ;  /* 0x000000323d32823e */ /* 0x000fe200000010ff */
[-C--:B------:R-:W-:Y:S01]  /*5650*/  @!P0 FMUL.FTZ R4, R26, R25.reuse ;  /* 0x000000191a048220 */ /* 0x080fe20000410000 */
[----:B------:R-:W-:Y:S01]  /*5660*/  @!P0 LOP3.LUT R44, R69, 0xffff0000, RZ, 0xc0, !PT ;  /* 0xffff0000452c8812 */ /* 0x000fe200078ec0ff */
[C---:B------:R-:W-:Y:S01]  /*5670*/  @!P0 FMUL.FTZ R63, R27.reuse, R40 ;  /* 0x000000281b3f8220 */ /* 0x040fe20000410000 */
[----:B------:R-:W-:Y:S01]  /*5680*/  @!P0 MOV R56, R50 ;  /* 0x0000003200388202 */ /* 0x000fe20000000f00 */
[----:B------:R-:W-:Y:S01]  /*5690*/  @!P0 FFMA.FTZ R54, R32, R25, -R54 ;  /* 0x0000001920368223 */ /* 0x000fe20000010836 */
[C---:B------:R-:W-:Y:S01]  /*56a0*/  @!P0 SHF.L.U32 R25, R38.reuse, 0x10, RZ ;  /* 0x0000001026198819 */ /* 0x040fe200000006ff */
[-C--:B------:R-:W-:Y:S01]  /*56b0*/  @!P0 FMUL.FTZ R5, R27, R24.reuse ;  /* 0x000000181b058220 */ /* 0x080fe20000410000 */
[----:B------:R-:W-:Y:S01]  /*56c0*/  @!P0 LOP3.LUT R27, R31, 0xffff0000, RZ, 0xc0, !PT ;  /* 0xffff00001f1b8812 */ /* 0x000fe200078ec0ff */
[----:B------:R-:W-:Y:S01]  /*56d0*/  @!P0 FFMA.FTZ R63, R43, R24, -R63 ;  /* 0x000000182b3f8223 */ /* 0x000fe2000001083f */
[----:B------:R-:W-:Y:S01]  /*56e0*/  @!P0 LOP3.LUT R24, R38, 0xffff0000, RZ, 0xc0, !PT ;  /* 0xffff000026188812 */ /* 0x000fe200078ec0ff */
[----:B------:R-:W-:Y:S02]  /*56f0*/  @!P0 IMAD.U32 R26, R31, 0x10000, RZ ;  /* 0x000100001f1a8824 */ /* 0x000fe400078e00ff */
[----:B------:R-:W-:Y:S01]  /*5700*/  @!P0 FMUL.FTZ R65, R27, R48 ;  /* 0x000000301b418220 */ /* 0x000fe20000410000 */
[----:B------:R-:W-:Y:S01]  /*5710*/  @!P0 F2FP.BF16.PACK_AB R63, R63, R54 ;  /* 0x000000363f3f823e */ /* 0x000fe200000010ff */
[C---:B------:R-:W-:Y:S02]  /*5720*/  @!P0 FMUL.FTZ R60, R26.reuse, R49 ;  /* 0x000000311a3c8220 */ /* 0x040fe40000410000 */
[-C--:B------:R-:W-:Y:S01]  /*5730*/  @!P0 FMUL.FTZ R8, R26, R25.reuse ;  /* 0x000000191a088220 */ /* 0x080fe20000410000 */
[C---:B------:R-:W-:Y:S01]  /*5740*/  @!P0 SHF.L.U32 R26, R30.reuse, 0x10, RZ ;  /* 0x000000101e1a8819 */ /* 0x040fe200000006ff */
[-C--:B------:R-:W-:Y:S01]  /*5750*/  @!P0 FMUL.FTZ R9, R27, R24.reuse ;  /* 0x000000181b098220 */ /* 0x080fe20000410000 */
[----:B------:R-:W-:Y:S01]  /*5760*/  @!P0 LOP3.LUT R27, R30, 0xffff0000, RZ, 0xc0, !PT ;  /* 0xffff00001e1b8812 */ /* 0x000fe200078ec0ff */
[----:B------:R-:W-:Y:S02]  /*5770*/  @!P0 IMAD.U32 R46, R59, 0x10000, RZ ;  /* 0x000100003b2e8824 */ /* 0x000fe400078e00ff */
[----:B------:R-:W-:Y:S02]  /*5780*/  @!P0 IMAD.U32 R45, R69, 0x10000, RZ ;  /* 0x00010000452d8824 */ /* 0x000fe400078e00ff */
[----:B------:R-:W-:Y:S01]  /*5790*/  @!P0 FFMA.FTZ R65, R51, R24, -R65 ;  /* 0x0000001833418223 */ /* 0x000fe20000010841 */
[C---:B------:R-:W-:Y:S01]  /*57a0*/  @!P0 LOP3.LUT R24, R39.reuse, 0xffff0000, RZ, 0xc0, !PT ;  /* 0xffff000027188812 */ /* 0x040fe200078ec0ff */
[----:B------:R-:W-:Y:S02]  /*57b0*/  @!P0 FFMA.FTZ R60, R46, R25, -R60 ;  /* 0x000000192e3c8223 */ /* 0x000fe4000001083c */
[----:B------:R-:W-:Y:S02]  /*57c0*/  @!P0 IMAD.U32 R25, R39, 0x10000, RZ ;  /* 0x0001000027198824 */ /* 0x000fe400078e00ff */
[----:B------:R-:W-:Y:S01]  /*57d0*/  @!P0 IMAD.U32 R42, R58, 0x10000, RZ ;  /* 0x000100003a2a8824 */ /* 0x000fe200078e00ff */
[----:B------:R-:W-:Y:S01]  /*57e0*/  @!P0 F2FP.BF16.PACK_AB R60, R65, R60 ;  /* 0x0000003c413c823e */ /* 0x000fe200000010ff */
[----:B------:R-:W-:Y:S02]  /*57f0*/  @!P0 FMUL.FTZ R62, R26, R45 ;  /* 0x0000002d1a3e8220 */ /* 0x000fe40000410000 */
[----:B------:R-:W-:Y:S01]  /*5800*/  @!P0 FMUL.FTZ R77, R27, R44 ;  /* 0x0000002c1b4d8220 */ /* 0x000fe20000410000 */
[----:B------:R-:W-:Y:S01]  /*5810*/  @!P0 MOV R59, R60 ;  /* 0x0000003c003b8202 */ /* 0x000fe20000000f00 */
[----:B------:R-:W-:Y:S02]  /*5820*/  @!P0 FFMA.FTZ R3, R34, R41, R3 ;  /* 0x0000002922038223 */ /* 0x000fe40000010003 */
[-C--:B------:R-:W-:Y:S02]  /*5830*/  @!P0 FMUL.FTZ R6, R26, R25.reuse ;  /* 0x000000191a068220 */ /* 0x080fe40000410000 */
[----:B------:R-:W-:Y:S01]  /*5840*/  @!P0 FFMA.FTZ R62, R42, R25, -R62 ;  /* 0x000000192a3e8223 */ /* 0x000fe2000001083e */
[----:B------:R-:W-:Y:S01]  /*5850*/  @!P0 F2FP.BF16.PACK_AB R54, R3, R2 ;  /* 0x000000020336823e */ /* 0x000fe200000010ff */
[----:B------:R-:W-:Y:S02]  /*5860*/  @!P0 FFMA.FTZ R77, R47, R24, -R77 ;  /* 0x000000182f4d8223 */ /* 0x000fe4000001084d */
[----:B------:R-:W-:Y:S02]  /*5870*/  @!P0 FFMA.FTZ R4, R35, R32, R4 ;  /* 0x0000002023048223 */ /* 0x000fe40000010004 */
[----:B------:R-:W-:Y:S01]  /*5880*/  @!P0 FMUL.FTZ R7, R27, R24 ;  /* 0x000000181b078220 */ /* 0x000fe20000410000 */
[----:B------:R-:W-:Y:S01]  /*5890*/  @!P0 F2FP.BF16.PACK_AB R77, R77, R62 ;  /* 0x0000003e4d4d823e */ /* 0x000fe200000010ff */
[----:B------:R-:W-:Y:S02]  /*58a0*/  @!P0 FFMA.FTZ R5, R40, R43, R5 ;  /* 0x0000002b28058223 */ /* 0x000fe40000010005 */
[----:B------:R-:W-:Y:S02]  /*58b0*/  @!P0 FFMA.FTZ R6, R45, R42, R6 ;  /* 0x0000002a2d068223 */ /* 0x000fe40000010006 */
[----:B------:R-:W-:Y:S01]  /*58c0*/  @!P0 FFMA.FTZ R7, R44, R47, R7 ;  /* 0x0000002f2c078223 */ /* 0x000fe20000010007 */
[----:B------:R-:W-:Y:S01]  /*58d0*/  @!P0 F2FP.BF16.PACK_AB R61, R5, R4 ;  /* 0x00000004053d823e */ /* 0x000fe200000010ff */
        /* <DEDUP_REMOVED lines=20> */
.L_x_943:
        /* <DEDUP_REMOVED lines=29> */
.L_x_947:
[----:B------:R-:W-:Y:S05]  /*5bf0*/  BSYNC B1 ;  /* 0x0000000000017941 */ /* 0x000fea0003800000 */
.L_x_942:
[C---:B------:R-:W-:Y:S01]  /*5c00*/  ISETP.GT.AND P0, PT, R18.reuse, R11, PT ;  /* 0x0000000b1200720c */ /* 0x040fe20003f04270 */
[----:B------:R-:W-:Y:S01]  /*5c10*/  BSSY B0, `(.L_x_964) ;  /* 0x0000042000007945 */ /* 0x000fe20003800000 */
[C---:B------:R-:W-:Y:S02]  /*5c20*/  ISETP.GE.AND P1, PT, R67.reuse, 0x1, PT ;  /* 0x000000014300780c */ /* 0x040fe40003f26270 */
[C---:B-1----:R-:W-:Y:S09]  /*5c30*/  IADD3 R3, R67.reuse, 0x1, RZ ;  /* 0x0000000143037810 */ /* 0x042ff20007ffe0ff */
[----:B--2---:R-:W-:Y:S01]  /*5c40*/  @P0 IADD3 R5, R18, -0x1, RZ ;  /* 0xffffffff12050810 */ /* 0x004fe20007ffe0ff */
[----:B------:R-:W-:Y:S01]  /*5c50*/  @P0 IMAD R2, R67, 0x3000, R10 ;  /* 0x0000300043020824 */ /* 0x000fe200078e020a */
[----:B------:R-:W-:Y:S01]  /*5c60*/  SEL R67, R3, RZ, !P1 ;  /* 0x000000ff03437207 */ /* 0x000fe20004800000 */
[----:B------:R-:W-:Y:S01]  /*5c70*/  @P0 IMAD.MOV.U32 R6, RZ, RZ, R152 ;  /* 0x000000ffff060224 */ /* 0x000fe200078e0098 */
[----:B------:R-:W-:Y:S01]  /*5c80*/  @P0 SHF.R.S32.HI R4, RZ, 0x1f, R5 ;  /* 0x0000001fff040819 */ /* 0x000fe20000011405 */
[----:B------:R-:W-:Y:S02]  /*5c90*/  @P0 IMAD R3, R100, R5, RZ ;  /* 0x0000000564030224 */ /* 0x000fe400078e02ff */
[----:B------:R-:W-:Y:S02]  /*5ca0*/  @P0 IMAD.MOV.U32 R7, RZ, RZ, R157 ;  /* 0x000000ffff070224 */ /* 0x000fe400078e009d */
[-C--:B------:R-:W-:Y:S02]  /*5cb0*/  @P0 IMAD R3, R4, R102.reuse, R3 ;  /* 0x0000006604030224 */ /* 0x080fe400078e0203 */
[----:B------:R-:W-:Y:S04]  /*5cc0*/  @P0 IMAD.WIDE.U32 R6, R5, R102, R6 ;  /* 0x0000006605060225 */ /* 0x000fe800078e0006 */
[----:B------:R-:W-:Y:S01]  /*5cd0*/  @P0 IMAD.IADD R3, R7, 0x1, R3 ;  /* 0x0000000107030824 */ /* 0x000fe200078e0203 */
[----:B------:R-:W-:Y:S01]  /*5ce0*/  @P0 LEA R8, P1, R6, c[0x0][0x250], 0x1 ;  /* 0x0000940006080a11 */ /* 0x000fe200078208ff */
[----:B------:R-:W-:Y:S03]  /*5cf0*/  @P0 IMAD.SHL.U32 R4, R2, 0x2, RZ ;  /* 0x0000000202040824 */ /* 0x000fe600078e00ff */
        /* <DEDUP_REMOVED lines=51> */
.L_x_965:
[----:B-1----:R-:W-:Y:S05]  /*6030*/  BSYNC B0 ;  /* 0x0000000000007941 */ /* 0x002fea0003800000 */
.L_x_964:
[C---:B------:R-:W-:Y:S02]  /*6040*/  ISETP.GE.AND P0, PT, R55.reuse, 0x1, PT ;  /* 0x000000013700780c */ /* 0x040fe40003f06270 */
[----:B------:R-:W-:Y:S02]  /*6050*/  IADD3 R2, R18, -0x2, RZ ;  /* 0xfffffffe12027810 */ /* 0x000fe40007ffe0ff */
[----:B------:R-:W-:Y:S04]  /*6060*/  IADD3 R4, R55, 0x1, RZ ;  /* 0x0000000137047810 */ /* 0x000fe80007ffe0ff */
[----:B------:R-:W-:Y:S02]  /*6070*/  SEL R55, R4, RZ, !P0 ;  /* 0x000000ff04377207 */ /* 0x000fe40004000000 */
        /* <DEDUP_REMOVED lines=13> */
[C---:B------:R-:W-:Y:S04]  /*6150*/  @P0 LEA R6, P1, R105.reuse, R8, 0x1 ;  /* 0x0000000869060211 */ /* 0x040fe800078208ff */
        /* <DEDUP_REMOVED lines=10> */
[C---:B------:R-:W-:Y:S02]  /*6200*/  ISETP.GT.AND P0, PT, R18.reuse, R11, PT ;  /* 0x0000000b1200720c */ /* 0x040fe40003f04270 */
[----:B------:R-:W-:Y:S01]  /*6210*/  IADD3 R18, R18, -0x1, RZ ;  /* 0xffffffff12127810 */ /* 0x000fe20007ffe0ff */
[----:B------:R-:W0:Y:S10]  /*6220*/  LDGDEPBAR ;  /* 0x00000000000079af */ /* 0x000e340000000000 */
[----:B------:R-:W-:-:S05]  /*6230*/  @P0 BRA `(.L_x_966) ;  /* 0xffffbe2000000947 */ /* 0x000fca000383ffff */
[----:B------:R-:W-:Y:S06]  /*6240*/  BAR.SYNC.DEFER_BLOCKING 0x0 ;  /* 0x0000000000007b1d */ /* 0x000fec0000010000 */
.L_x_941:
[----:B------:R-:W-:Y:S01]  /*6250*/  ISETP.NE.AND P1, PT, R193, 0x1, PT ;  /* 0x00000001c100780c */ /* 0x000fe20003f25270 */
[----:B------:R-:W-:Y:S01]  /*6260*/  IMAD.IADD R97, R96, 0x1, R97 ;  /* 0x0000000160617824 */ /* 0x000fe200078e0261 */
[----:B------:R-:W-:-:S02]  /*6270*/  IADD3 R2, R133, 0x7f, RZ ;  /* 0x0000007f85027810 */ /* 0x000fc40007ffe0ff */
[----:B------:R-:W-:Y:S02]  /*6280*/  ISETP.GE.AND P2, PT, R195, 0x1, PT ;  /* 0x00000001c300780c */ /* 0x000fe40003f46270 */
[----:B------:R-:W-:-:S07]  /*6290*/  LOP3.LUT R93, R93, 0xfffffff7, RZ, 0xc0, !PT ;  /* 0xfffffff75d5d7812 */ /* 0x000fce00078ec0ff */
[----:B------:R-:W-:Y:S01]  /*62a0*/  @P1 IMAD.HI.U32 R0, R2, c[0x0][0x2c8], RZ ;  /* 0x0000b20002001a27 */ /* 0x000fe200078e00ff */
[----:B------:R-:W-:-:S04]  /*62b0*/  @P1 LOP3.LUT R93, R93, 0x8, RZ, 0xfc, !PT ;  /* 0x000000085d5d1812 */ /* 0x000fc800078efcff */
[----:B------:R-:W-:-:S05]  /*62c0*/  @P1 SHF.R.U32.HI R2, RZ, c[0x0][0x2cc], R0 ;  /* 0x0000b300ff021a19 */ /* 0x000fca0000011600 */
[----:B------:R-:W-:-:S05]  /*62d0*/  IMAD.IADD R2, R95, 0x1, R2 ;  /* 0x000000015f027824 */ /* 0x000fca00078e0202 */
[----:B-1----:R-:W-:Y:S01]  /*62e0*/  IADD3 R5, R2, c[0x0][0x328], RZ ;  /* 0x0000ca0002057a10 */ /* 0x002fe20007ffe0ff */
[----:B------:R-:W-:Y:S05]  /*62f0*/  @!P2 BRA `(.L_x_967) ;  /* 0x000001100000a947 */ /* 0x000fea0003800000 */
[C---:B------:R-:W-:Y:S02]  /*6300*/  ISETP.GT.AND P0, PT, R2.reuse, RZ, PT ;  /* 0x000000ff0200720c */ /* 0x040fe40003f04270 */
[----:B------:R-:W-:-:S11]  /*6310*/  IADD3 R0, R2, -0x1, RZ ;  /* 0xffffffff02007810 */ /* 0x000fd60007ffe0ff */
[----:B------:R-:W-:Y:S05]  /*6320*/  @P0 BRA `(.L_x_968) ;  /* 0x0000007000000947 */ /* 0x000fea0003800000 */
[----:B------:R-:W-:Y:S02]  /*6330*/  IMAD.MOV.U32 R0, RZ, RZ, 0x1 ;  /* 0x00000001ff007424 */ /* 0x000fe400078e00ff */
[----:B------:R-:W-:-:S03]  /*6340*/  IMAD.MOV R2, RZ, RZ, -R2 ;  /* 0x000000ffff027224 */ /* 0x000fc600078e0a02 */
[----:B------:R-:W-:-:S13]  /*6350*/  ISETP.NE.AND P0, PT, R0, c[0x0][0x32c], PT ;  /* 0x0000cb0000007a0c */ /* 0x000fda0003f05270 */
[----:B------:R-:W-:-:S05]  /*6360*/  @P0 IMAD.HI.U32 R0, R2, c[0x0][0x330], RZ ;  /* 0x0000cc0002000a27 */ /* 0x000fca00078e00ff */
[----:B------:R-:W-:-:S04]  /*6370*/  @P0 SHF.R.U32.HI R2, RZ, c[0x0][0x334], R0 ;  /* 0x0000cd00ff020a19 */ /* 0x000fc80000011600 */
[----:B------:R-:W-:Y:S01]  /*6380*/  LOP3.LUT R0, RZ, R2, RZ, 0x33, !PT ;  /* 0x00000002ff007212 */ /* 0x000fe200078e33ff */
[----:B------:R-:W-:Y:S05]  /*6390*/  BRA `(.L_x_969) ;  /* 0x0000004000007947 */ /* 0x000fea0003800000 */
.L_x_968:
[----:B------:R-:W-:-:S04]  /*63a0*/  MOV R2, 0x1 ;  /* 0x0000000100027802 */ /* 0x000fc80000000f00 */
[----:B------:R-:W-:-:S13]  /*63b0*/  ISETP.NE.AND P0, PT, R2, c[0x0][0x32c], PT ;  /* 0x0000cb0002007a0c */ /* 0x000fda0003f05270 */
[----:B------:R-:W-:-:S05]  /*63c0*/  @P0 IMAD.HI.U32 R2, R0, c[0x0][0x330], RZ ;  /* 0x0000cc0000020a27 */ /* 0x000fca00078e00ff */
[----:B------:R-:W-:Y:S02]  /*63d0*/  @P0 SHF.R.U32.HI R0, RZ, c[0x0][0x334], R2 ;  /* 0x0000cd00ff000a19 */ /* 0x000fe40000011602 */
.L_x_969:
[----:B------:R-:W-:-:S05]  /*63e0*/  MOV R3, c[0x0][0x32c] ;  /* 0x0000cb0000037a02 */ /* 0x000fca0000000f00 */
[----:B------:R-:W-:-:S05]  /*63f0*/  IMAD R0, R0, R3, c[0x0][0x32c] ;  /* 0x0000cb0000007624 */ /* 0x000fca00078e0203 */
[----:B------:R-:W-:-:S04]  /*6400*/  IMNMX R5, R5, R0, PT ;  /* 0x0000000005057217 */ /* 0x000fc80003800200 */
.L_x_967:
[----:B------:R-:W-:Y:S01]  /*6410*/  IADD3 R5, R5, 0x3f, RZ ;  /* 0x0000003f05057810 */ /* 0x000fe20007ffe0ff */
[----:B------:R-:W-:-:S03]  /*6420*/  @P1 IMAD.HI.U32 R0, R133, c[0x0][0x2c8], RZ ;  /* 0x0000b20085001a27 */ /* 0x000fc600078e00ff */
[----:B------:R-:W-:Y:S01]  /*6430*/  SHF.R.S32.HI R2, RZ, 0x1f, R5 ;  /* 0x0000001fff027819 */ /* 0x000fe20000011405 */
[----:B------:R-:W-:Y:S01]  /*6440*/  IMAD.MOV.U32 R3, RZ, RZ, R133 ;  /* 0x000000ffff037224 */ /* 0x000fe200078e0085 */
[----:B------:R-:W-:Y:S02]  /*6450*/  @P1 SHF.R.U32.HI R3, RZ, c[0x0][0x2cc], R0 ;  /* 0x0000b300ff031a19 */ /* 0x000fe40000011600 */
[----:B------:R-:W-:-:S03]  /*6460*/  LEA.HI R145, R2, R5, RZ, 0x6 ;  /* 0x0000000502917211 */ /* 0x000fc600078f30ff */
[----:B------:R-:W-:Y:S01]  /*6470*/  IMAD.IADD R2, R132, 0x1, R3 ;  /* 0x0000000184027824 */ /* 0x000fe200078e0203 */
[----:B------:R-:W-:-:S04]  /*6480*/  SHF.R.S32.HI R145, RZ, 0x6, R145 ;  /* 0x00000006ff917819 */ /* 0x000fc80000011491 */
[----:B------:R-:W-:Y:S02]  /*6490*/  IADD3 R198, R2, -c[0x0][0x324], RZ ;  /* 0x8000c90002c67a10 */ /* 0x000fe40007ffe0ff */
[----:B------:R-:W-:Y:S01]  /*64a0*/  IMNMX R145, R145, R94, PT ;  /* 0x0000005e91917217 */ /* 0x000fe20003800200 */
        /* <DEDUP_REMOVED lines=10> */
.L_x_971:
[----:B------:R-:W-:-:S04]  /*6550*/  MOV R0, c[0x0][0x32c] ;  /* 0x0000cb0000007a02 */ /* 0x000fc80000000f00 */
[----:B------:R-:W-:-:S13]  /*6560*/  ISETP.NE.AND P0, PT, R0, 0x1, PT ;  /* 0x000000010000780c */ /* 0x000fda0003f05270 */
[----:B------:R-:W-:-:S05]  /*6570*/  @P0 IMAD.HI.U32 R0, R2, c[0x0][0x330], RZ ;  /* 0x0000cc0002000a27 */ /* 0x000fca00078e00ff */
[----:B------:R-:W-:-:S05]  /*6580*/  @P0 SHF.R.U32.HI R2, RZ, c[0x0][0x334], R0 ;  /* 0x0000cd00ff020a19 */ /* 0x000fca0000011600 */
.L_x_972:
[----:B------:R-:W-:-:S05]  /*6590*/  IMAD R3, R2, c[0x0][0x32c], RZ ;  /* 0x0000cb0002037a24 */ /* 0x000fca00078e02ff */
[----:B------:R-:W-:-:S04]  /*65a0*/  IMNMX R198, R198, R3, !PT ;  /* 0x00000003c6c67217 */ /* 0x000fc80007800200 */
.L_x_970:
        /* <DEDUP_REMOVED lines=10> */
[----:B------:R-:W-:Y:S01]  /*6650*/  IMAD.MOV.U32 R7, RZ, RZ, RZ ;  /* 0x000000ffff077224 */ /* 0x000fe200078e00ff */
[----:B------:R-:W-:Y:S01]  /*6660*/  CS2R R86, SRZ ;  /* 0x0000000000567805 */ /* 0x000fe2000001ff00 */
[----:B------:R-:W-:Y:S01]  /*6670*/  IMNMX R198, RZ, R198, !PT ;  /* 0x000000c6ffc67217 */ /* 0x000fe20007800200 */
[----:B------:R-:W-:Y:S01]  /*6680*/  IMAD.MOV.U32 R88, RZ, RZ, RZ ;  /* 0x000000ffff587224 */ /* 0x000fe200078e00ff */
[----:B------:R-:W-:Y:S01]  /*6690*/  CS2R R84, SRZ ;  /* 0x0000000000547805 */ /* 0x000fe2000001ff00 */
[----:B------:R-:W-:Y:S01]  /*66a0*/  CS2R R82, SRZ ;  /* 0x0000000000527805 */ /* 0x000fe2000001ff00 */
[----:B------:R-:W-:Y:S01]  /*66b0*/  ISETP.GT.AND P0, PT, R145, R198, PT ;  /* 0x000000c69100720c */ /* 0x000fe20003f04270 */
        /* <DEDUP_REMOVED lines=39> */
[----:B------:R-:W-:-:S02]  /*6930*/  IMAD.MOV.U32 R12, RZ, RZ, RZ ;  /* 0x000000ffff0c7224 */ /* 0x000fc400078e00ff */
[----:B------:R-:W-:Y:S01]  /*6940*/  IMAD.MOV.U32 R3, RZ, RZ, RZ ;  /* 0x000000ffff037224 */ /* 0x000fe200078e00ff */
[----:B------:R-:W-:Y:S05]  /*6950*/  @!P0 BRA `(.L_x_973) ;  /* 0x00015a6000008947 */ /* 0x000fea0003800000 */
[----:B------:R-:W-:-:S04]  /*6960*/  ISETP.NE.U32.AND P0, PT, RZ, c[0x0][0x340], PT ;  /* 0x0000d000ff007a0c */ /* 0x000fc80003f05070 */
[----:B------:R-:W-:-:S13]  /*6970*/  ISETP.NE.AND.EX P2, PT, RZ, c[0x0][0x344], PT, P0 ;  /* 0x0000d100ff007a0c */ /* 0x000fda0003f45300 */
[----:B------:R-:W-:-:S04]  /*6980*/  @P2 IMAD.MOV.U32 R13, RZ, RZ, 0x4 ;  /* 0x00000004ff0d2424 */ /* 0x000fc800078e00ff */
[----:B------:R-:W-:-:S06]  /*6990*/  @P2 IMAD.WIDE R12, R196, R13, c[0x0][0x340] ;  /* 0x0000d000c40c2625 */ /* 0x000fcc00078e020d */
[----:B------:R-:W2:Y:S01]  /*69a0*/  @P2 LDG.E R12, [R12.64] ;  /* 0x000000060c0c2981 */ /* 0x000ea2000c1e1900 */
[----:B------:R-:W-:Y:S01]  /*69b0*/  SHF.R.S32.HI R80, RZ, 0x1f, R89 ;  /* 0x0000001fff507819 */ /* 0x000fe20000011459 */
[----:B------:R-:W-:Y:S01]  /*69c0*/  IMAD.WIDE.U32 R16, R92, c[0x0][0x178], RZ ;  /* 0x00005e005c107a25 */ /* 0x000fe200078e00ff */
[----:B------:R-:W-:Y:S01]  /*69d0*/  SHF.R.S32.HI R3, RZ, 0x1f, R92 ;  /* 0x0000001fff037819 */ /* 0x000fe2000001145c */
[----:B------:R-:W-:Y:S01]  /*69e0*/  BSSY B0, `(.L_x_974) ;  /* 0x000009f000007945 */ /* 0x000fe20003800000 */
[----:B------:R-:W-:Y:S01]  /*69f0*/  LEA.HI R4, R80, R89, RZ, 0x3 ;  /* 0x0000005950047211 */ /* 0x000fe200078f18ff */
[----:B------:R-:W-:Y:S01]  /*6a00*/  IMAD R2, R91, c[0x0][0x1b8], RZ ;  /* 0x00006e005b027a24 */ /* 0x000fe200078e02ff */
[----:B------:R-:W-:Y:S01]  /*6a10*/  ISETP.NE.U32.AND P0, PT, RZ, c[0x0][0x348], PT ;  /* 0x0000d200ff007a0c */ /* 0x000fe20003f05070 */
[----:B------:R-:W-:Y:S01]  /*6a20*/  IMAD R3, R3, c[0x0][0x178], RZ ;  /* 0x00005e0003037a24 */ /* 0x000fe200078e02ff */
[----:B------:R-:W-:Y:S01]  /*6a30*/  LOP3.LUT R0, R4, 0xfffffff8, RZ, 0xc0, !PT ;  /* 0xfffffff804007812 */ /* 0x000fe200078ec0ff */
[----:B------:R-:W-:Y:S01]  /*6a40*/  IMAD R5, R197, c[0x0][0x1bc], R2 ;  /* 0x00006f00c5057a24 */ /* 0x000fe200078e0202 */
[----:B------:R-:W-:Y:S01]  /*6a50*/  SHF.R.S32.HI R14, RZ, 0x3, R4 ;  /* 0x00000003ff0e7819 */ /* 0x000fe20000011404 */
[----:B------:R-:W-:Y:S01]  /*6a60*/  IMAD R3, R92, c[0x0][0x17c], R3 ;  /* 0x00005f005c037a24 */ /* 0x000fe200078e0203 */
[----:B------:R-:W-:Y:S01]  /*6a70*/  SHF.R.S32.HI R11, RZ, 0x1f, R196 ;  /* 0x0000001fff0b7819 */ /* 0x000fe200000114c4 */
[----:B------:R-:W-:Y:S01]  /*6a80*/  IMAD.IADD R135, R89, 0x1, -R0 ;  /* 0x0000000159877824 */ /* 0x000fe200078e0a00 */
[----:B------:R-:W-:Y:S01]  /*6a90*/  ISETP.NE.AND.EX P0, PT, RZ, c[0x0][0x34c], PT, P0 ;  /* 0x0000d300ff007a0c */ /* 0x000fe20003f05300 */
[----:B------:R-:W-:Y:S01]  /*6aa0*/  IMAD.IADD R17, R17, 0x1, R3 ;  /* 0x0000000111117824 */ /* 0x000fe200078e0203 */
[----:B------:R-:W-:Y:S01]  /*6ab0*/  LOP3.LUT R93, R93, 0xffffffef, RZ, 0xc0, !PT ;  /* 0xffffffef5d5d7812 */ /* 0x000fe200078ec0ff */
[----:B------:R-:W-:Y:S01]  /*6ac0*/  IMAD R0, R135, 0x20, R14 ;  /* 0x0000002087007824 */ /* 0x000fe200078e020e */
[----:B------:R-:W-:Y:S01]  /*6ad0*/  SEL R7, R11, RZ, !P0 ;  /* 0x000000ff0b077207 */ /* 0x000fe20004000000 */
[----:B------:R-:W-:Y:S01]  /*6ae0*/  IMAD.WIDE.U32 R16, R197, c[0x0][0x1b8], R16 ;  /* 0x00006e00c5107a25 */ /* 0x000fe200078e0010 */
[----:B------:R-:W-:-:S02]  /*6af0*/  SEL R8, R196, RZ, !P0 ;  /* 0x000000ffc4087207 */ /* 0x000fc40004000000 */
[----:B------:R-:W-:Y:S01]  /*6b00*/  LOP3.LUT P0, RZ, R135, 0x2, RZ, 0xc0, !PT ;  /* 0x0000000287ff7812 */ /* 0x000fe2000780c0ff */
[----:B------:R-:W-:Y:S01]  /*6b10*/  IMAD.IADD R3, R133, 0x1, R0 ;  /* 0x0000000185037824 */ /* 0x000fe200078e0200 */
[CC--:B------:R-:W-:Y:S01]  /*6b20*/  LEA.HI R0, R80.reuse, R89.reuse, RZ, 0x4 ;  /* 0x0000005950007211 */ /* 0x0c0fe200078f20ff */
[----:B------:R-:W-:Y:S01]  /*6b30*/  IMAD R7, R7, c[0x0][0x1c0], RZ ;  /* 0x0000700007077a24 */ /* 0x000fe200078e02ff */
[CC--:B------:R-:W-:Y:S01]  /*6b40*/  LEA.HI R10, R80.reuse, R89.reuse, RZ, 0x6 ;  /* 0x00000059500a7211 */ /* 0x0c0fe200078f30ff */
[----:B------:R-:W-:Y:S01]  /*6b50*/  IMAD.IADD R17, R17, 0x1, R5 ;  /* 0x0000000111117824 */ /* 0x000fe200078e0205 */
[----:B------:R-:W-:Y:S01]  /*6b60*/  SHF.R.S32.HI R5, RZ, 0x4, R0 ;  /* 0x00000004ff057819 */ /* 0x000fe20000011400 */
[----:B------:R-:W-:Y:S01]  /*6b70*/  @P1 IMAD.HI.U32 R2, R3, c[0x0][0x2c8], RZ ;  /* 0x0000b20003021a27 */ /* 0x000fe200078e00ff */
[----:B------:R-:W-:-:S03]  /*6b80*/  LEA.HI R82, R80, R89, RZ, 0x5 ;  /* 0x0000005950527211 */ /* 0x000fc600078f28ff */
[C---:B------:R-:W-:Y:S01]  /*6b90*/  IMAD R7, R8.reuse, c[0x0][0x1c4], R7 ;  /* 0x0000710008077a24 */ /* 0x040fe200078e0207 */
[----:B------:R-:W-:Y:S01]  /*6ba0*/  SHF.R.S32.HI R83, RZ, 0x5, R82 ;  /* 0x00000005ff537819 */ /* 0x000fe20000011452 */
[----:B------:R-:W-:Y:S01]  /*6bb0*/  IMAD.MOV.U32 R20, RZ, RZ, R3 ;  /* 0x000000ffff147224 */ /* 0x000fe200078e0003 */
[----:B------:R-:W-:Y:S01]  /*6bc0*/  @P1 SHF.R.U32.HI R20, RZ, c[0x0][0x2cc], R2 ;  /* 0x0000b300ff141a19 */ /* 0x000fe20000011602 */
[----:B------:R-:W-:Y:S01]  /*6bd0*/  IMAD.WIDE.U32 R8, R8, c[0x0][0x1c0], R16 ;  /* 0x0000700008087a25 */ /* 0x000fe200078e0010 */
[----:B------:R-:W-:Y:S02]  /*6be0*/  LEA.HI R2, R0, R5, RZ, 0x1 ;  /* 0x0000000500027211 */ /* 0x000fe400078f08ff */
[----:B------:R-:W-:Y:S01]  /*6bf0*/  @P0 LOP3.LUT R93, R93, 0x10, RZ, 0xfc, !PT ;  /* 0x000000105d5d0812 */ /* 0x000fe200078efcff */
[----:B------:R-:W-:Y:S01]  /*6c00*/  IMAD.IADD R9, R9, 0x1, R7 ;  /* 0x0000000109097824 */ /* 0x000fe200078e0207 */
[--C-:B------:R-:W-:Y:S01]  /*6c10*/  SHF.R.S32.HI R7, RZ, 0x1f, R20.reuse ;  /* 0x0000001fff077819 */ /* 0x100fe20000011414 */
[----:B------:R-:W-:Y:S01]  /*6c20*/  IMAD.MOV R26, RZ, RZ, -R20 ;  /* 0x000000ffff1a7224 */ /* 0x000fe200078e0a14 */
[----:B------:R-:W-:Y:S01]  /*6c30*/  IADD3 R23, P0, R14, R97, RZ ;  /* 0x000000610e177210 */ /* 0x000fe20007f1e0ff */
[----:B------:R-:W-:Y:S01]  /*6c40*/  IMAD.SHL.U32 R18, R135, 0x8, RZ ;  /* 0x0000000887127824 */ /* 0x000fe200078e00ff */
[----:B------:R-:W-:Y:S01]  /*6c50*/  LOP3.LUT R2, R2, 0xfffffffe, RZ, 0xc0, !PT ;  /* 0xfffffffe02027812 */ /* 0x000fe200078ec0ff */
[----:B------:R-:W-:Y:S01]  /*6c60*/  IMAD R7, R7, c[0x0][0x1b0], RZ ;  /* 0x00006c0007077a24 */ /* 0x000fe200078e02ff */
[----:B------:R-:W-:Y:S01]  /*6c70*/  LOP3.LUT R0, R0, 0xfffffff0, RZ, 0xc0, !PT ;  /* 0xfffffff000007812 */ /* 0x000fe200078ec0ff */
[----:B------:R-:W-:Y:S01]  /*6c80*/  IMAD R26, R26, c[0x0][0x2c4], R3 ;  /* 0x0000b1001a1a7a24 */ /* 0x000fe200078e0203 */
[----:B------:R-:W-:Y:S01]  /*6c90*/  SHF.R.S32.HI R3, RZ, 0x1f, R97 ;  /* 0x0000001fff037819 */ /* 0x000fe20000011461 */
[C---:B------:R-:W-:Y:S01]  /*6ca0*/  IMAD R7, R20.reuse, c[0x0][0x1b4], R7 ;  /* 0x00006d0014077a24 */ /* 0x040fe200078e0207 */
[----:B------:R-:W-:Y:S01]  /*6cb0*/  SHF.R.S32.HI R19, RZ, 0x1f, R18 ;  /* 0x0000001fff137819 */ /* 0x000fe20000011412 */
[----:B------:R-:W-:Y:S01]  /*6cc0*/  IMAD.WIDE.U32 R20, R20, c[0x0][0x1b0], R8 ;  /* 0x00006c0014147a25 */ /* 0x000fe200078e0008 */
[----:B------:R-:W-:-:S02]  /*6cd0*/  SHF.R.S32.HI R9, RZ, 0x1f, R26 ;  /* 0x0000001fff097819 */ /* 0x000fc4000001141a */
[C---:B------:R-:W-:Y:S01]  /*6ce0*/  LEA.HI.X.SX32 R16, R14.reuse, R3, 0x1, P0 ;  /* 0x000000030e107211 */ /* 0x040fe200000f0eff */
[----:B------:R-:W-:Y:S01]  /*6cf0*/  IMAD.SHL.U32 R205, R14, 0x40, RZ ;  /* 0x000000400ecd7824 */ /* 0x000fe200078e00ff */
[----:B------:R-:W-:Y:S01]  /*6d00*/  IADD3 R3, R18, 0x80, RZ ;  /* 0x0000008012037810 */ /* 0x000fe20007ffe0ff */
[----:B------:R-:W-:Y:S01]  /*6d10*/  IMAD.IADD R2, R5, 0x1, -R2 ;  /* 0x0000000105027824 */ /* 0x000fe200078e0a02 */
[----:B------:R-:W-:Y:S01]  /*6d20*/  SHF.L.U32 R5, R135, 0x6, RZ ;  /* 0x0000000687057819 */ /* 0x000fe200000006ff */
[----:B------:R-:W-:Y:S01]  /*6d30*/  IMAD R9, R9, c[0x0][0x1a8], RZ ;  /* 0x00006a0009097a24 */ /* 0x000fe200078e02ff */
[----:B------:R-:W-:Y:S01]  /*6d40*/  LOP3.LUT R205, R205, 0x1c0, RZ, 0xc0, !PT ;  /* 0x000001c0cdcd7812 */ /* 0x000fe200078ec0ff */
[----:B------:R-:W-:Y:S01]  /*6d50*/  IMAD.IADD R21, R21, 0x1, R7 ;  /* 0x0000000115157824 */ /* 0x000fe200078e0207 */
[C---:B------:R-:W-:Y:S01]  /*6d60*/  ISETP.GE.AND P6, PT, R3.reuse, c[0x0][0x1d4], PT ;  /* 0x0000750003007a0c */ /* 0x040fe20003fc6270 */
[C---:B------:R-:W-:Y:S01]  /*6d70*/  IMAD R9, R26.reuse, c[0x0][0x1ac], R9 ;  /* 0x00006b001a097a24 */ /* 0x040fe200078e0209 */
[----:B------:R-:W-:Y:S01]  /*6d80*/  ISETP.GE.AND P0, PT, R3, c[0x0][0x198], PT ;  /* 0x0000660003007a0c */ /* 0x000fe20003f06270 */
[----:B------:R-:W-:Y:S01]  /*6d90*/  IMAD.IADD R3, R89, 0x1, -R0 ;  /* 0x0000000159037824 */ /* 0x000fe200078e0a00 */
[----:B------:R-:W-:Y:S01]  /*6da0*/  LOP3.LUT R6, R205, 0x38, R18, 0xf8, !PT ;  /* 0x00000038cd067812 */ /* 0x000fe200078ef812 */
[----:B------:R-:W-:Y:S01]  /*6db0*/  IMAD.WIDE.U32 R26, R26, c[0x0][0x1a8], R20 ;  /* 0x00006a001a1a7a25 */ /* 0x000fe200078e0014 */
[----:B------:R-:W-:-:S02]  /*6dc0*/  SHF.R.U32.HI R205, RZ, 0x3, R205 ;  /* 0x00000003ffcd7819 */ /* 0x000fc400000116cd */
[----:B------:R-:W-:Y:S01]  /*6dd0*/  LOP3.LUT R5, R5, 0x1c0, RZ, 0xc0, !PT ;  /* 0x000001c005057812 */ /* 0x000fe200078ec0ff */
[----:B------:R-:W-:Y:S01]  /*6de0*/  IMAD.IADD R0, R27, 0x1, R9 ;  /* 0x000000011b007824 */ /* 0x000fe200078e0209 */
[----:B------:R-:W-:Y:S01]  /*6df0*/  SHF.R.S32.HI R8, RZ, 0x1f, R3 ;  /* 0x0000001fff087819 */ /* 0x000fe20000011403 */
[----:B------:R-:W-:Y:S01]  /*6e00*/  IMAD R20, R16, c[0x0][0x1e0], RZ ;  /* 0x0000780010147a24 */ /* 0x000fe200078e02ff */
[----:B------:R-:W-:Y:S01]  /*6e10*/  LOP3.LUT R205, R6, R205, RZ, 0x3c, !PT ;  /* 0x000000cd06cd7212 */ /* 0x000fe200078e3cff */
[----:B------:R-:W-:Y:S01]  /*6e20*/  IMAD R16, R16, c[0x0][0x208], RZ ;  /* 0x0000820010107a24 */ /* 0x000fe200078e02ff */
[----:B------:R-:W-:Y:S01]  /*6e30*/  LOP3.LUT R4, R5, 0x8, R4, 0xf8, !PT ;  /* 0x0000000805047812 */ /* 0x000fe200078ef804 */
[C---:B------:R-:W-:Y:S01]  /*6e40*/  IMAD R20, R23.reuse, c[0x0][0x1e4], R20 ;  /* 0x0000790017147a24 */ /* 0x040fe200078e0214 */
[----:B------:R-:W-:Y:S01]  /*6e50*/  P2R R7, PR, RZ, 0x1 ;  /* 0x00000001ff077803 */ /* 0x000fe20000000000 */
[C---:B------:R-:W-:Y:S01]  /*6e60*/  IMAD R16, R23.reuse, c[0x0][0x20c], R16 ;  /* 0x0000830017107a24 */ /* 0x040fe200078e0210 */
[----:B------:R-:W-:Y:S01]  /*6e70*/  SHF.R.U32.HI R5, RZ, 0x3, R5 ;  /* 0x00000003ff057819 */ /* 0x000fe20000011605 */
[----:B------:R-:W-:Y:S01]  /*6e80*/  IMAD.WIDE.U32 R24, R23, c[0x0][0x1e0], R18 ;  /* 0x0000780017187a25 */ /* 0x000fe200078e0012 */
[----:B------:R-:W-:-:S02]  /*6e90*/  LEA R6, P0, R26, c[0x0][0x160], 0x1 ;  /* 0x000058001a067a11 */ /* 0x000fc400078008ff */
[----:B------:R-:W-:Y:S01]  /*6ea0*/  LEA.HI R8, R8, R3, RZ, 0x3 ;  /* 0x0000000308087211 */ /* 0x000fe200078f18ff */
[----:B------:R-:W-:Y:S01]  /*6eb0*/  IMAD.WIDE.U32 R22, R23, c[0x0][0x208], R18 ;  /* 0x0000820017167a25 */ /* 0x000fe200078e0012 */
[----:B------:R-:W-:Y:S02]  /*6ec0*/  LOP3.LUT R5, R4, R5, RZ, 0x3c, !PT ;  /* 0x0000000504057212 */ /* 0x000fe400078e3cff */
[----:B------:R-:W-:Y:S01]  /*6ed0*/  LEA.HI.X R0, R26, c[0x0][0x164], R0, 0x1, P0 ;  /* 0x000059001a007a11 */ /* 0x000fe200000f0c00 */
[----:B------:R-:W-:Y:S01]  /*6ee0*/  IMAD.IADD R17, R23, 0x1, R16 ;  /* 0x0000000117117824 */ /* 0x000fe200078e0210 */
[----:B------:R-:W-:Y:S01]  /*6ef0*/  ISETP.NE.U32.AND P0, PT, RZ, c[0x0][0x350], PT ;  /* 0x0000d400ff007a0c */ /* 0x000fe20003f05070 */
[----:B------:R-:W-:Y:S01]  /*6f00*/  IMAD R5, R2, 0x200, R5 ;  /* 0x0000020002057824 */ /* 0x000fe200078e0205 */
[----:B------:R-:W-:Y:S01]  /*6f10*/  LOP3.LUT R4, R8, 0xfffffff8, RZ, 0xc0, !PT ;  /* 0xfffffff808047812 */ /* 0x000fe200078ec0ff */
[----:B------:R-:W-:Y:S01]  /*6f20*/  IMAD.MOV.U32 R16, RZ, RZ, R22 ;  /* 0x000000ffff107224 */ /* 0x000fe200078e0016 */
[----:B------:R-:W-:Y:S01]  /*6f30*/  ISETP.NE.AND.EX P0, PT, RZ, c[0x0][0x354], PT, P0 ;  /* 0x0000d500ff007a0c */ /* 0x000fe20003f05300 */
[----:B------:R-:W-:Y:S01]  /*6f40*/  IMAD.SHL.U32 R2, R2, 0x8, RZ ;  /* 0x0000000802027824 */ /* 0x000fe200078e00ff */
[----:B------:R-:W-:Y:S01]  /*6f50*/  IADD3 R4, R3, -R4, RZ ;  /* 0x8000000403047210 */ /* 0x000fe20007ffe0ff */
[----:B------:R-:W-:Y:S01]  /*6f60*/  IMAD R22, R91, c[0x0][0x210], RZ ;  /* 0x000084005b167a24 */ /* 0x000fe200078e02ff */
[----:B------:R-:W-:Y:S01]  /*6f70*/  LOP3.LUT P1, RZ, R135, 0x4, RZ, 0xc0, !PT ;  /* 0x0000000487ff7812 */ /* 0x000fe2000782c0ff */
[----:B------:R-:W-:Y:S01]  /*6f80*/  IMAD.SHL.U32 R10, R10, 0x8, RZ ;  /* 0x000000080a0a7824 */ /* 0x000fe200078e00ff */
[----:B------:R-:W-:Y:S01]  /*6f90*/  ISETP.GE.AND P5, PT, R18, c[0x0][0x1d4], PT ;  /* 0x0000750012007a0c */ /* 0x000fe20003fa6270 */
[----:B------:R-:W-:-:S02]  /*6fa0*/  IMAD R9, R197, c[0x0][0x214], R22 ;  /* 0x00008500c5097a24 */ /* 0x000fc400078e0216 */
[----:B------:R-:W-:Y:S01]  /*6fb0*/  IMAD.WIDE.U32 R16, R197, c[0x0][0x210], R16 ;  /* 0x00008400c5107a25 */ /* 0x000fe200078e0010 */
[----:B------:R-:W-:-:S03]  /*6fc0*/  LOP3.LUT R205, R205, 0xfffffe00, R10, 0xf8, !PT ;  /* 0xfffffe00cdcd7812 */ /* 0x000fc600078ef80a */
[----:B------:R-:W-:Y:S02]  /*6fd0*/  IMAD.IADD R21, R25, 0x1, R20 ;  /* 0x0000000119157824 */ /* 0x000fe400078e0214 */
[----:B------:R-:W-:Y:S02]  /*6fe0*/  IMAD.MOV.U32 R20, RZ, RZ, R24 ;  /* 0x000000ffff147224 */ /* 0x000fe400078e0018 */
[----:B------:R-:W-:Y:S02]  /*6ff0*/  IMAD R10, R91, c[0x0][0x1e8], RZ ;  /* 0x00007a005b0a7a24 */ /* 0x000fe400078e02ff */
[----:B------:R-:W-:Y:S01]  /*7000*/  IMAD.IADD R17, R9, 0x1, R17 ;  /* 0x0000000109117824 */ /* 0x000fe200078e0211 */
[----:B------:R-:W-:Y:S01]  /*7010*/  SHF.L.U32 R9, R8, 0x6, RZ ;  /* 0x0000000608097819 */ /* 0x000fe200000006ff */
[C---:B------:R-:W-:Y:S02]  /*7020*/  IMAD R10, R197.reuse, c[0x0][0x1ec], R10 ;  /* 0x00007b00c50a7a24 */ /* 0x040fe400078e020a */
[----:B------:R-:W-:-:S04]  /*7030*/  IMAD.WIDE.U32 R20, R197, c[0x0][0x1e8], R20 ;  /* 0x00007a00c5147a25 */ /* 0x000fc800078e0014 */
[----:B------:R-:W-:Y:S02]  /*7040*/  IMAD R8, R199, c[0x0][0x2c4], RZ ;  /* 0x0000b100c7087a24 */ /* 0x000fe400078e02ff */
[----:B------:R-:W-:Y:S01]  /*7050*/  IMAD.IADD R21, R10, 0x1, R21 ;  /* 0x000000010a157824 */ /* 0x000fe200078e0215 */
[----:B------:R-:W-:-:S04]  /*7060*/  LEA.HI R10, R80, R89, RZ, 0x3 ;  /* 0x00000059500a7211 */ /* 0x000fc800078f18ff */
[----:B------:R-:W-:-:S05]  /*7070*/  LOP3.LUT R10, R10, 0xfffffff8, RZ, 0xc0, !PT ;  /* 0xfffffff80a0a7812 */ /* 0x000fca00078ec0ff */
[----:B------:R-:W-:-:S04]  /*7080*/  IMAD.IADD R10, R89, 0x1, -R10 ;  /* 0x00000001590a7824 */ /* 0x000fc800078e0a0a */
[----:B------:R-:W-:Y:S01]  /*7090*/  IMAD.SHL.U32 R10, R10, 0x8, RZ ;  /* 0x000000080a0a7824 */ /* 0x000fe200078e00ff */
[----:B--2---:R-:W-:Y:S01]  /*70a0*/  @P2 SHF.R.S32.HI R13, RZ, 0x1f, R12 ;  /* 0x0000001fff0d2819 */ /* 0x004fe2000001140c */
[----:B------:R-:W-:Y:S02]  /*70b0*/  @!P2 IMAD.MOV.U32 R12, RZ, RZ, R196 ;  /* 0x000000ffff0ca224 */ /* 0x000fe400078e00c4 */
[----:B------:R-:W-:Y:S01]  /*70c0*/  @!P2 IMAD.MOV.U32 R13, RZ, RZ, R11 ;  /* 0x000000ffff0da224 */ /* 0x000fe200078e000b */
[----:B------:R-:W-:Y:S01]  /*70d0*/  ISETP.GE.AND P2, PT, R10, c[0x0][0x198], PT ;  /* 0x000066000a007a0c */ /* 0x000fe20003f46270 */
[----:B------:R-:W-:Y:S01]  /*70e0*/  IMAD.MOV.U32 R11, RZ, RZ, 0x10 ;  /* 0x00000010ff0b7424 */ /* 0x000fe200078e00ff */
[----:B------:R-:W-:Y:S01]  /*70f0*/  SEL R206, R12, RZ, !P0 ;  /* 0x000000ff0cce7207 */ /* 0x000fe20004000000 */
[C---:B------:R-:W-:Y:S01]  /*7100*/  IMAD.SHL.U32 R12, R4.reuse, 0x40, RZ ;  /* 0x00000040040c7824 */ /* 0x040fe200078e00ff */
[----:B------:R-:W-:Y:S02]  /*7110*/  SEL R3, R13, RZ, !P0 ;  /* 0x000000ff0d037207 */ /* 0x000fe40004000000 */
[----:B------:R-:W-:Y:S01]  /*7120*/  LOP3.LUT P0, RZ, R4, 0x2, RZ, 0xc0, !PT ;  /* 0x0000000204ff7812 */ /* 0x000fe2000780c0ff */
[----:B------:R-:W-:Y:S01]  /*7130*/  IMAD.WIDE.U32 R208, R206, c[0x0][0x1f0], R20 ;  /* 0x00007c00ced07a25 */ /* 0x000fe200078e0014 */
[----:B------:R-:W-:Y:S01]  /*7140*/  LOP3.LUT R13, R12, 0x1c0, RZ, 0xc0, !PT ;  /* 0x000001c00c0d7812 */ /* 0x000fe200078ec0ff */
[----:B------:R1:W2:Y:S02]  /*7150*/  SHFL.IDX PT, R20, R6, RZ, 0x181f ;  /* 0x00181fff06147589 */ /* 0x0002a400000e0000 */
[----:B------:R-:W-:Y:S01]  /*7160*/  IMAD R215, R3, c[0x0][0x1f0], RZ ;  /* 0x00007c0003d77a24 */ /* 0x000fe200078e02ff */
[----:B------:R-:W-:Y:S01]  /*7170*/  LOP3.LUT R12, R13, 0x8, R2, 0xf8, !PT ;  /* 0x000000080d0c7812 */ /* 0x000fe200078ef802 */
[----:B------:R-:W-:Y:S01]  /*7180*/  IMAD R211, R3, c[0x0][0x218], RZ ;  /* 0x0000860003d37a24 */ /* 0x000fe200078e02ff */
[----:B------:R-:W-:Y:S01]  /*7190*/  SHF.R.U32.HI R13, RZ, 0x3, R13 ;  /* 0x00000003ff0d7819 */ /* 0x000fe2000001160d */
[----:B------:R-:W-:Y:S01]  /*71a0*/  IMAD.MOV.U32 R3, RZ, RZ, 0x20 ;  /* 0x00000020ff037424 */ /* 0x000fe200078e00ff */
[----:B------:R-:W-:Y:S01]  /*71b0*/  SEL R2, R11, 0xfffffff0, !P0 ;  /* 0xfffffff00b027807 */ /* 0x000fe20004000000 */
[----:B------:R-:W-:Y:S01]  /*71c0*/  IMAD R215, R206, c[0x0][0x1f4], R215 ;  /* 0x00007d00ced77a24 */ /* 0x000fe200078e02d7 */
[----:B------:R-:W-:Y:S01]  /*71d0*/  LOP3.LUT P0, RZ, R4, 0x4, RZ, 0xc0, !PT ;  /* 0x0000000404ff7812 */ /* 0x000fe2000780c0ff */
[----:B------:R-:W-:Y:S01]  /*71e0*/  IMAD R211, R206, c[0x0][0x21c], R211 ;  /* 0x00008700ced37a24 */ /* 0x000fe200078e02d3 */
[----:B------:R-:W-:Y:S01]  /*71f0*/  LOP3.LUT R4, R12, R13, RZ, 0x3c, !PT ;  /* 0x0000000d0c047212 */ /* 0x000fe200078e3cff */
[----:B------:R-:W-:Y:S01]  /*7200*/  IMAD.WIDE.U32 R206, R206, c[0x0][0x218], R16 ;  /* 0x00008600cece7a25 */ /* 0x000fe200078e0010 */
[----:B------:R-:W-:Y:S01]  /*7210*/  SEL R3, R3, 0xffffffe0, !P0 ;  /* 0xffffffe003037807 */ /* 0x000fe20004000000 */
[----:B------:R1:W3:Y:S01]  /*7220*/  SHFL.IDX PT, R21, R0, RZ, 0x181f ;  /* 0x00181fff00157589 */ /* 0x0002e200000e0000 */
[----:B------:R-:W-:Y:S01]  /*7230*/  LOP3.LUT R4, R4, 0xfffffe00, R9, 0xf8, !PT ;  /* 0xfffffe0004047812 */ /* 0x000fe200078ef809 */
[----:B------:R-:W-:Y:S01]  /*7240*/  IMAD.IADD R9, R133, 0x1, R14 ;  /* 0x0000000185097824 */ /* 0x000fe200078e020e */
[----:B------:R-:W-:Y:S01]  /*7250*/  IADD3 R12, R18, 0x40, RZ ;  /* 0x00000040120c7810 */ /* 0x000fe20007ffe0ff */
[----:B------:R-:W-:-:S02]  /*7260*/  IMAD.IADD R215, R209, 0x1, R215 ;  /* 0x00000001d1d77824 */ /* 0x000fc400078e02d7 */
[----:B------:R-:W-:Y:S01]  /*7270*/  IMAD.IADD R211, R207, 0x1, R211 ;  /* 0x00000001cfd37824 */ /* 0x000fe200078e02d3 */
[----:B------:R-:W-:Y:S02]  /*7280*/  ISETP.GE.AND P0, PT, R9, R8, PT ;  /* 0x000000080900720c */ /* 0x000fe40003f06270 */
[C---:B------:R-:W-:Y:S02]  /*7290*/  ISETP.GE.AND P4, PT, R12.reuse, c[0x0][0x1d4], PT ;  /* 0x000075000c007a0c */ /* 0x040fe40003f86270 */
[----:B------:R-:W-:-:S09]  /*72a0*/  ISETP.GE.AND P3, PT, R12, c[0x0][0x198], PT ;  /* 0x000066000c007a0c */ /* 0x000fd20003f66270 */
[----:B------:R-:W-:Y:S05]  /*72b0*/  @P0 BRA `(.L_x_975) ;  /* 0x0000011000000947 */ /* 0x000fea0003800000 */
[C---:B--2---:R-:W-:Y:S02]  /*72c0*/  IADD3 R11, R10.reuse, 0x80, RZ ;  /* 0x000000800a0b7810 */ /* 0x044fe40007ffe0ff */
[----:B------:R-:W-:Y:S02]  /*72d0*/  SHF.R.S32.HI R13, RZ, 0x1f, R12 ;  /* 0x0000001fff0d7819 */ /* 0x000fe4000001140c */
[C---:B------:R-:W-:Y:S02]  /*72e0*/  LEA R22, P0, R10.reuse, R20, 0x1 ;  /* 0x000000140a167211 */ /* 0x040fe400078008ff */
[----:B------:R-:W-:Y:S02]  /*72f0*/  SHF.R.S32.HI R16, RZ, 0x1f, R11 ;  /* 0x0000001fff107819 */ /* 0x000fe4000001140b */
[----:B------:R-:W-:Y:S02]  /*7300*/  LEA.HI R13, R13, R12, RZ, 0x3 ;  /* 0x0000000c0d0d7211 */ /* 0x000fe400078f18ff */
[----:B---3--:R-:W-:-:S02]  /*7310*/  LEA.HI.X R23, R10, R21, R19, 0x1, P0 ;  /* 0x000000150a177211 */ /* 0x008fc400000f0c13 */
        /* <DEDUP_REMOVED lines=11> */
.L_x_975:
[----:B--2---:R-:W-:Y:S05]  /*73d0*/  BSYNC B0 ;  /* 0x0000000000007941 */ /* 0x004fea0003800000 */
.L_x_974:
[----:B------:R-:W-:Y:S01]  /*73e0*/  IADD3 R11, R9, 0x20, RZ ;  /* 0x00000020090b7810 */ /* 0x000fe20007ffe0ff */
[----:B---3--:R2:W3:Y:S01]  /*73f0*/  SHFL.IDX PT, R21, R0, 0x1, 0x181f ;  /* 0x00381f0000157f89 */ /* 0x0084e200000e0000 */
[----:B------:R-:W-:Y:S02]  /*7400*/  BSSY B0, `(.L_x_976) ;  /* 0x0000015000007945 */ /* 0x000fe40003800000 */
[----:B------:R-:W-:Y:S01]  /*7410*/  ISETP.GE.AND P0, PT, R11, R8, PT ;  /* 0x000000080b00720c */ /* 0x000fe20003f06270 */
[----:B------:R2:W4:-:S12]  /*7420*/  SHFL.IDX PT, R20, R6, 0x1, 0x181f ;  /* 0x00381f0006147f89 */ /* 0x00051800000e0000 */
[----:B------:R-:W-:Y:S05]  /*7430*/  @P0 BRA `(.L_x_977) ;  /* 0x0000011000000947 */ /* 0x000fea0003800000 */
[C---:B------:R-:W-:Y:S01]  /*7440*/  IADD3 R16, R10.reuse, 0x80, RZ ;  /* 0x000000800a107810 */ /* 0x040fe20007ffe0ff */
[----:B------:R-:W-:Y:S01]  /*7450*/  IMAD.SHL.U32 R15, R205, 0x2, RZ ;  /* 0x00000002cd0f7824 */ /* 0x000fe200078e00ff */
[----:B------:R-:W-:Y:S02]  /*7460*/  SHF.R.S32.HI R13, RZ, 0x1f, R12 ;  /* 0x0000001fff0d7819 */ /* 0x000fe4000001140c */
[C---:B----4-:R-:W-:Y:S02]  /*7470*/  LEA R22, P0, R10.reuse, R20, 0x1 ;  /* 0x000000140a167211 */ /* 0x050fe400078008ff */
[----:B------:R-:W-:Y:S02]  /*7480*/  SHF.R.S32.HI R11, RZ, 0x1f, R16 ;  /* 0x0000001fff0b7819 */ /* 0x000fe40000011410 */
[----:B------:R-:W-:Y:S02]  /*7490*/  LEA.HI R13, R13, R12, RZ, 0x3 ;  /* 0x0000000c0d0d7211 */ /* 0x000fe400078f18ff */
[----:B---3--:R-:W-:-:S02]  /*74a0*/  LEA.HI.X R23, R10, R21, R19, 0x1, P0 ;  /* 0x000000150a177211 */ /* 0x008fc400000f0c13 */
        /* <DEDUP_REMOVED lines=10> */
.L_x_977:
[----:B------:R-:W-:Y:S05]  /*7550*/  BSYNC B0 ;  /* 0x0000000000007941 */ /* 0x000fea0003800000 */
.L_x_976:
[----:B------:R-:W-:Y:S01]  /*7560*/  IADD3 R11, R9, 0x40, RZ ;  /* 0x00000040090b7810 */ /* 0x000fe20007ffe0ff */
[----:B---3--:R3:W1:Y:S01]  /*7570*/  SHFL.IDX PT, R21, R0, 0x2, 0x181f ;  /* 0x00581f0000157f89 */ /* 0x00866200000e0000 */
[----:B------:R-:W-:Y:S02]  /*7580*/  BSSY B0, `(.L_x_978) ;  /* 0x0000015000007945 */ /* 0x000fe40003800000 */
[----:B------:R-:W-:Y:S01]  /*7590*/  ISETP.GE.AND P0, PT, R11, R8, PT ;  /* 0x000000080b00720c */ /* 0x000fe20003f06270 */
[----:B----4-:R3:W4:-:S12]  /*75a0*/  SHFL.IDX PT, R20, R6, 0x2, 0x181f ;  /* 0x00581f0006147f89 */ /* 0x01071800000e0000 */
[----:B------:R-:W-:Y:S05]  /*75b0*/  @P0 BRA `(.L_x_979) ;  /* 0x0000011000000947 */ /* 0x000fea0003800000 */
[C---:B------:R-:W-:Y:S01]  /*75c0*/  IADD3 R16, R10.reuse, 0x80, RZ ;  /* 0x000000800a107810 */ /* 0x040fe20007ffe0ff */
[----:B------:R-:W-:Y:S01]  /*75d0*/  IMAD.SHL.U32 R15, R205, 0x2, RZ ;  /* 0x00000002cd0f7824 */ /* 0x000fe200078e00ff */
[----:B------:R-:W-:Y:S02]  /*75e0*/  SHF.R.S32.HI R13, RZ, 0x1f, R12 ;  /* 0x0000001fff0d7819 */ /* 0x000fe4000001140c */
[C---:B----4-:R-:W-:Y:S02]  /*75f0*/  LEA R22, P0, R10.reuse, R20, 0x1 ;  /* 0x000000140a167211 */ /* 0x050fe400078008ff */
[----:B------:R-:W-:Y:S02]  /*7600*/  SHF.R.S32.HI R11, RZ, 0x1f, R16 ;  /* 0x0000001fff0b7819 */ /* 0x000fe40000011410 */
[----:B------:R-:W-:Y:S02]  /*7610*/  LEA.HI R13, R13, R12, RZ, 0x3 ;  /* 0x0000000c0d0d7211 */ /* 0x000fe400078f18ff */
[----:B-1----:R-:W-:-:S02]  /*7620*/  LEA.HI.X R23, R10, R21, R19, 0x1, P0 ;  /* 0x000000150a177211 */ /* 0x002fc400000f0c13 */
        /* <DEDUP_REMOVED lines=10> */
.L_x_979:
[----:B------:R-:W-:Y:S05]  /*76d0*/  BSYNC B0 ;  /* 0x0000000000007941 */ /* 0x000fea0003800000 */
.L_x_978:
[----:B------:R-:W-:Y:S01]  /*76e0*/  IADD3 R9, R9, 0x60, RZ ;  /* 0x0000006009097810 */ /* 0x000fe20007ffe0ff */
[----:B-1----:R-:W1:Y:S01]  /*76f0*/  SHFL.IDX PT, R16, R6, 0x3, 0x181f ;  /* 0x00781f0006107f89 */ /* 0x002e6200000e0000 */
[----:B------:R-:W-:Y:S01]  /*7700*/  P2R R13, PR, RZ, 0x2 ;  /* 0x00000002ff0d7803 */ /* 0x000fe20000000000 */
[----:B------:R-:W-:Y:S01]  /*7710*/  IMAD.MOV.U32 R15, RZ, RZ, c[0x0][0x208] ;  /* 0x00008200ff0f7624 */ /* 0x000fe200078e00ff */
[----:B------:R-:W-:Y:S01]  /*7720*/  ISETP.GE.AND P0, PT, R9, R8, PT ;  /* 0x000000080900720c */ /* 0x000fe20003f06270 */
[----:B------:R5:W2:Y:S01]  /*7730*/  SHFL.IDX PT, R17, R0, 0x3, 0x181f ;  /* 0x00781f0000117f89 */ /* 0x000aa200000e0000 */
[----:B------:R-:W-:Y:S01]  /*7740*/  ISETP.NE.AND P1, PT, R7, RZ, PT ;  /* 0x000000ff0700720c */ /* 0x000fe20003f25270 */
[----:B------:R-:W-:Y:S01]  /*7750*/  IMAD.SHL.U32 R144, R205, 0x2, RZ ;  /* 0x00000002cd907824 */ /* 0x000fe200078e00ff */
[----:B------:R-:W-:Y:S01]  /*7760*/  P2R R11, PR, RZ, 0x40 ;  /* 0x00000040ff0b7803 */ /* 0x000fe20000000000 */
[----:B------:R-:W-:Y:S01]  /*7770*/  IMAD.SHL.U32 R27, R15, 0x40, RZ ;  /* 0x000000400f1b7824 */ /* 0x000fe200078e00ff */
[----:B------:R-:W-:Y:S01]  /*7780*/  IADD3 R9, R145, -0x1, RZ ;  /* 0xffffffff91097810 */ /* 0x000fe20007ffe0ff */
[----:B------:R-:W-:Y:S01]  /*7790*/  IMAD.MOV.U32 R210, RZ, RZ, R206 ;  /* 0x000000ffffd27224 */ /* 0x000fe200078e00ce */
[----:B------:R-:W-:Y:S01]  /*77a0*/  IADD3 R204, R144, 0x100, RZ ;  /* 0x0000010090cc7810 */ /* 0x000fe20007ffe0ff */
[----:B------:R-:W-:-:S02]  /*77b0*/  IMAD.MOV.U32 R203, RZ, RZ, c[0x0][0x1e0] ;  /* 0x00007800ffcb7624 */ /* 0x000fc400078e00ff */
[----:B------:R-:W-:Y:S02]  /*77c0*/  IMAD.SHL.U32 R81, R9, 0x40, RZ ;  /* 0x0000004009517824 */ /* 0x000fe400078e00ff */
[----:B------:R-:W-:Y:S01]  /*77d0*/  @!P0 SHF.R.S32.HI R7, RZ, 0x1f, R12 ;  /* 0x0000001fff078819 */ /* 0x000fe2000001140c */
[----:B------:R-:W-:Y:S02]  /*77e0*/  IMAD.MOV.U32 R214, RZ, RZ, R208 ;  /* 0x000000ffffd67224 */ /* 0x000fe400078e00d0 */
[----:B------:R-:W-:Y:S01]  /*77f0*/  IMAD.MOV.U32 R200, RZ, RZ, 0x5 ;  /* 0x00000005ffc87424 */ /* 0x000fe200078e00ff */
[----:B------:R-:W-:Y:S01]  /*7800*/  @!P0 LEA.HI R7, R7, R12, RZ, 0x3 ;  /* 0x0000000c07078211 */ /* 0x000fe200078f18ff */
[----:B------:R-:W-:-:S03]  /*7810*/  IMAD.SHL.U32 R201, R15, 0x20, RZ ;  /* 0x000000200fc97824 */ /* 0x000fc600078e00ff */
[----:B------:R-:W-:Y:S01]  /*7820*/  @!P0 LOP3.LUT R7, R7, 0xfffffff8, RZ, 0xc0, !PT ;  /* 0xfffffff807078812 */ /* 0x000fe200078ec0ff */
[----:B------:R-:W-:Y:S01]  /*7830*/  IMAD.SHL.U32 R25, R201, 0x2, RZ ;  /* 0x00000002c9197824 */ /* 0x000fe200078e00ff */
[C---:B-1----:R-:W-:Y:S02]  /*7840*/  @!P0 LEA R18, P6, R10.reuse, R16, 0x1 ;  /* 0x000000100a128211 */ /* 0x042fe400078c08ff */
[C---:B--23-5:R-:W-:Y:S01]  /*7850*/  IADD3 R0, R10.reuse, 0x80, RZ ;  /* 0x000000800a007810 */ /* 0x06cfe20007ffe0ff */
[----:B----4-:R-:W-:Y:S01]  /*7860*/  @!P0 IMAD.WIDE R20, R7, 0x2, R16 ;  /* 0x0000000207148825 */ /* 0x010fe200078e0210 */
[----:B------:R-:W-:Y:S02]  /*7870*/  @!P0 LEA.HI.X R19, R10, R17, R19, 0x1, P6 ;  /* 0x000000110a138211 */ /* 0x000fe400030f0c13 */
[----:B------:R-:W-:Y:S02]  /*7880*/  @!P0 SHF.R.S32.HI R7, RZ, 0x1f, R0 ;  /* 0x0000001fff078819 */ /* 0x000fe40000011400 */
[----:B------:R-:W-:Y:S01]  /*7890*/  ISETP.NE.AND P6, PT, R11, RZ, PT ;  /* 0x000000ff0b00720c */ /* 0x000fe20003fc5270 */
[----:B------:R-:W-:Y:S01]  /*78a0*/  @!PT LDS RZ, [RZ] ;  /* 0x00000000fffff984 */ /* 0x000fe20000000800 */
[----:B------:R1:W-:Y:S01]  /*78b0*/  @!P0 LDGSTS.E.BYPASS.LTC128B.128 [R144+0x1b100], [R18.64], !P2 ;  /* 0x1b10000012908fae */ /* 0x0003e2000d101d46 */
[----:B------:R-:W-:-:S02]  /*78c0*/  @!P0 LEA.HI R6, R7, R0, RZ, 0x3 ;  /* 0x0000000007068211 */ /* 0x000fc400078f18ff */
[----:B------:R-:W-:Y:S01]  /*78d0*/  IADD3 R11, -R81, R194, -R14 ;  /* 0x000000c2510b7210 */ /* 0x000fe20007ffe90e */
[----:B------:R2:W-:Y:S01]  /*78e0*/  @!P0 LDGSTS.E.BYPASS.LTC128B.128 [R144+0x1f100], [R20.64], !P3 ;  /* 0x1f10000014908fae */ /* 0x0005e2000d901d46 */
[----:B------:R-:W-:Y:S02]  /*78f0*/  @!P0 LOP3.LUT R6, R6, 0xfffffff8, RZ, 0xc0, !PT ;  /* 0xfffffff806068812 */ /* 0x000fe400078ec0ff */
[----:B------:R-:W-:Y:S02]  /*7900*/  ISETP.GE.AND P2, PT, R11, 0x1, PT ;  /* 0x000000010b00780c */ /* 0x000fe40003f46270 */
[-C--:B------:R-:W-:Y:S01]  /*7910*/  SHF.L.U64.HI R202, R203, R200.reuse, c[0x0][0x1e4] ;  /* 0x00007900cbca7619 */ /* 0x080fe200000102c8 */
[----:B------:R-:W-:Y:S01]  /*7920*/  @!P0 IMAD.WIDE R22, R6, 0x2, R16 ;  /* 0x0000000206168825 */ /* 0x000fe200078e0210 */
[----:B------:R-:W-:Y:S02]  /*7930*/  SHF.R.S32.HI R16, RZ, 0x1f, R9 ;  /* 0x0000001fff107819 */ /* 0x000fe40000011409 */
[----:B------:R-:W-:Y:S01]  /*7940*/  SHF.L.U64.HI R200, R15, R200, c[0x0][0x20c] ;  /* 0x000083000fc87619 */ /* 0x000fe200000102c8 */
[----:B------:R-:W-:Y:S01]  /*7950*/  IMAD.MOV.U32 R6, RZ, RZ, 0x6 ;  /* 0x00000006ff067424 */ /* 0x000fe200078e00ff */
[----:B------:R3:W-:Y:S02]  /*7960*/  @!P0 LDGSTS.E.BYPASS.LTC128B.128 [R144+0x23100], [R22.64], !P1 ;  /* 0x2310000016908fae */ /* 0x0007e4000c901d46 */
[----:B------:R-:W-:-:S02]  /*7970*/  SHF.L.U64.HI R24, R201, 0x1, R200 ;  /* 0x00000001c9187819 */ /* 0x000fc400000102c8 */
[-C--:B------:R-:W-:Y:S01]  /*7980*/  SHF.L.U64.HI R26, R15, R6.reuse, c[0x0][0x20c] ;  /* 0x000083000f1a7619 */ /* 0x080fe20000010206 */
[----:B------:R-:W0:Y:S01]  /*7990*/  LDGDEPBAR ;  /* 0x00000000000079af */ /* 0x000e220000000000 */
[----:B------:R-:W-:-:S03]  /*79a0*/  SHF.L.U64.HI R6, R203, R6, c[0x0][0x1e4] ;  /* 0x00007900cb067619 */ /* 0x000fc60000010206 */
[-C--:B------:R-:W-:Y:S02]  /*79b0*/  IMAD R7, R26, R9.reuse, RZ ;  /* 0x000000091a077224 */ /* 0x080fe400078e02ff */
[----:B------:R-:W-:Y:S02]  /*79c0*/  IMAD R17, R6, R9, RZ ;  /* 0x0000000906117224 */ /* 0x000fe400078e02ff */
[-C--:B------:R-:W-:Y:S02]  /*79d0*/  IMAD R7, R16, R27.reuse, R7 ;  /* 0x0000001b10077224 */ /* 0x080fe400078e0207 */
[----:B--2---:R-:W-:-:S04]  /*79e0*/  IMAD.WIDE.U32 R20, R9, R27, R210 ;  /* 0x0000001b09147225 */ /* 0x004fc800078e00d2 */
[----:B------:R-:W-:Y:S01]  /*79f0*/  IMAD.IADD R7, R21, 0x1, R7 ;  /* 0x0000000115077824 */ /* 0x000fe200078e0207 */
[----:B------:R-:W-:Y:S01]  /*7a00*/  BAR.SYNC.DEFER_BLOCKING 0x0 ;  /* 0x0000000000007b1d */ /* 0x000fe20000010000 */
[----:B-1----:R-:W-:-:S04]  /*7a10*/  LEA R18, P0, R20, c[0x0][0x1f8], 0x1 ;  /* 0x00007e0014127a11 */ /* 0x002fc800078008ff */
[----:B------:R-:W-:Y:S01]  /*7a20*/  LEA.HI.X R19, R20, c[0x0][0x1fc], R7, 0x1, P0 ;  /* 0x00007f0014137a11 */ /* 0x000fe200000f0c07 */
[C---:B------:R-:W-:Y:S02]  /*7a30*/  IMAD.SHL.U32 R7, R203.reuse, 0x40, RZ ;  /* 0x00000040cb077824 */ /* 0x040fe400078e00ff */
[----:B------:R-:W-:Y:S02]  /*7a40*/  IMAD.SHL.U32 R203, R203, 0x20, RZ ;  /* 0x00000020cbcb7824 */ /* 0x000fe400078e00ff */
[-C--:B------:R-:W-:Y:S02]  /*7a50*/  IMAD R17, R16, R7.reuse, R17 ;  /* 0x0000000710117224 */ /* 0x080fe400078e0211 */
[----:B---3--:R-:W-:-:S04]  /*7a60*/  IMAD.WIDE.U32 R22, R9, R7, R214 ;  /* 0x0000000709167225 */ /* 0x008fc800078e00d6 */
[----:B------:R-:W-:Y:S01]  /*7a70*/  IMAD.IADD R17, R23, 0x1, R17 ;  /* 0x0000000117117824 */ /* 0x000fe200078e0211 */
        /* <DEDUP_REMOVED lines=10> */
[----:B------:R-:W-:-:S05]  /*7b20*/  @P0 IADD3 R14, P3, R203, R22, RZ ;  /* 0x00000016cb0e0210 */ /* 0x000fca0007f7e0ff */
[----:B------:R-:W-:Y:S01]  /*7b30*/  @P0 IMAD.X R17, R202, 0x1, R17, P3 ;  /* 0x00000001ca110824 */ /* 0x000fe200018e0611 */
[----:B------:R-:W-:-:S04]  /*7b40*/  @P0 LEA R16, P3, R14, c[0x0][0x1c8], 0x1 ;  /* 0x000072000e100a11 */ /* 0x000fc800078608ff */
[----:B------:R-:W-:Y:S02]  /*7b50*/  @P0 LEA.HI.X R17, R14, c[0x0][0x1cc], R17, 0x1, P3 ;  /* 0x000073000e110a11 */ /* 0x000fe400018f0c11 */
[----:B------:R-:W-:-:S03]  /*7b60*/  IADD3 R14, P3, R25, R18, RZ ;  /* 0x00000012190e7210 */ /* 0x000fc60007f7e0ff */
[----:B------:R1:W-:Y:S02]  /*7b70*/  @P0 LDGSTS.E.BYPASS.LTC128B.128 [R144+0xd100], [R16.64], !P5 ;  /* 0x0d10000010900fae */ /* 0x0003e4000e901d46 */
[----:B------:R-:W-:Y:S01]  /*7b80*/  IMAD.X R15, R24, 0x1, R19, P3 ;  /* 0x00000001180f7824 */ /* 0x000fe200018e0613 */
[----:B------:R-:W-:Y:S01]  /*7b90*/  ISETP.GE.AND P3, PT, R10, c[0x0][0x1d4], PT ;  /* 0x000075000a007a0c */ /* 0x000fe20003f66270 */
        /* <DEDUP_REMOVED lines=11> */
[----:B------:R-:W-:-:S11]  /*7c50*/  ISETP.LT.OR P0, PT, R11, 0x21, P0 ;  /* 0x000000210b00780c */ /* 0x000fd60000701670 */
[----:B------:R1:W-:Y:S01]  /*7c60*/  LDGSTS.E.BYPASS.LTC128B.128 [R144+0x4100], [R18.64+0x100], !P1 ;  /* 0x0410010012907fae */ /* 0x0003e2000c901d46 */
[----:B------:R-:W-:-:S03]  /*7c70*/  ISETP.NE.AND P1, PT, R13, RZ, PT ;  /* 0x000000ff0d00720c */ /* 0x000fc60003f25270 */
[----:B------:R1:W-:Y:S04]  /*7c80*/  LDGSTS.E.BYPASS.LTC128B.128 [R144+0x1100], [R14.64], !P3 ;  /* 0x011000000e907fae */ /* 0x0003e8000d901d46 */
[----:B------:R1:W-:Y:S01]  /*7c90*/  LDGSTS.E.BYPASS.LTC128B.128 [R144+0x3100], [R14.64+0x80], !P2 ;  /* 0x031000800e907fae */ /* 0x0003e2000d101d46 */
[----:B------:R-:W-:-:S03]  /*7ca0*/  ISETP.GT.AND P2, PT, R9, R198, PT ;  /* 0x000000c60900720c */ /* 0x000fc60003f44270 */
[----:B------:R1:W-:Y:S04]  /*7cb0*/  LDGSTS.E.BYPASS.LTC128B.128 [R144+0x5100], [R14.64+0x100], !P0 ;  /* 0x051001000e907fae */ /* 0x0003e8000c101d46 */
[----:B------:R-:W0:Y:S06]  /*7cc0*/  LDGDEPBAR ;  /* 0x00000000000079af */ /* 0x000e2c0000000000 */
[----:B------:R-:W-:Y:S05]  /*7cd0*/  @!P2 BRA `(.L_x_980) ;  /* 0x000001000000a947 */ /* 0x000fea0003800000 */
[----:B------:R-:W-:-:S04]  /*7ce0*/  IADD3 R11, R145, -0x2, RZ ;  /* 0xfffffffe910b7810 */ /* 0x000fc80007ffe0ff */
[----:B------:R-:W-:Y:S01]  /*7cf0*/  SHF.R.S32.HI R9, RZ, 0x1f, R11 ;  /* 0x0000001fff097819 */ /* 0x000fe2000001140b */
[----:B------:R-:W-:Y:S02]  /*7d00*/  IMAD R0, R6, R11, RZ ;  /* 0x0000000b06007224 */ /* 0x000fe400078e02ff */
[----:B------:R-:W-:-:S04]  /*7d10*/  IMAD.WIDE.U32 R10, R11, R7, R214 ;  /* 0x000000070b0a7225 */ /* 0x000fc800078e00d6 */
[----:B------:R-:W-:Y:S01]  /*7d20*/  IMAD R0, R9, R7, R0 ;  /* 0x0000000709007224 */ /* 0x000fe200078e0200 */
[----:B------:R-:W-:-:S03]  /*7d30*/  LEA R12, P0, R10, c[0x0][0x1c8], 0x1 ;  /* 0x000072000a0c7a11 */ /* 0x000fc600078008ff */
[----:B------:R-:W-:-:S05]  /*7d40*/  IMAD.IADD R0, R11, 0x1, R0 ;  /* 0x000000010b007824 */ /* 0x000fca00078e0200 */
[----:B------:R-:W-:Y:S02]  /*7d50*/  LEA.HI.X R13, R10, c[0x0][0x1cc], R0, 0x1, P0 ;  /* 0x000073000a0d7a11 */ /* 0x000fe400000f0c00 */
[----:B------:R-:W-:-:S03]  /*7d60*/  LEA R10, P0, R203, R12, 0x1 ;  /* 0x0000000ccb0a7211 */ /* 0x000fc600078008ff */
[----:B------:R2:W-:Y:S01]  /*7d70*/  LDGSTS.E.BYPASS.LTC128B.128 [R144+0x12100], [R12.64], !P5 ;  /* 0x121000000c907fae */ /* 0x0005e2000e901d46 */
[----:B------:R-:W-:-:S03]  /*7d80*/  LEA.HI.X R11, R203, R13, R202, 0x1, P0 ;  /* 0x0000000dcb0b7211 */ /* 0x000fc600000f0cca */
[----:B------:R2:W-:Y:S04]  /*7d90*/  LDGSTS.E.BYPASS.LTC128B.128 [R144+0x14100], [R12.64+0x80], !P4 ;  /* 0x141000800c907fae */ /* 0x0005e8000e101d46 */
[----:B------:R2:W-:Y:S04]  /*7da0*/  LDGSTS.E.BYPASS.LTC128B.128 [R144+0x16100], [R12.64+0x100], !P6 ;  /* 0x161001000c907fae */ /* 0x0005e8000f101d46 */
[----:B------:R2:W-:Y:S04]  /*7db0*/  LDGSTS.E.BYPASS.LTC128B.128 [R144+0x13100], [R10.64], !P5 ;  /* 0x131000000a907fae */ /* 0x0005e8000e901d46 */
[----:B------:R2:W-:Y:S04]  /*7dc0*/  LDGSTS.E.BYPASS.LTC128B.128 [R144+0x15100], [R10.64+0x80], !P4 ;  /* 0x151000800a907fae */ /* 0x0005e8000e101d46 */
[----:B------:R2:W-:Y:S02]  /*7dd0*/  LDGSTS.E.BYPASS.LTC128B.128 [R144+0x17100], [R10.64+0x100], !P6 ;  /* 0x171001000a907fae */ /* 0x0005e4000f101d46 */
.L_x_980:
[----:B------:R-:W-:Y:S01]  /*7de0*/  ISETP.LT.AND P0, PT, RZ, c[0x0][0x27c], PT ;  /* 0x00009f00ff007a0c */ /* 0x000fe20003f01270 */
[----:B------:R-:W0:Y:S01]  /*7df0*/  LDGDEPBAR ;  /* 0x00000000000079af */ /* 0x000e220000000000 */
[----:B------:R-:W-:-:S11]  /*7e00*/  LEA R0, R83, R4, 0xa ;  /* 0x0000000453007211 */ /* 0x000fd600078e50ff */
[----:B------:R-:W-:Y:S05]  /*7e10*/  @P0 BRA `(.L_x_981) ;  /* 0x0000002000000947 */ /* 0x000fea0003800000 */
[----:B------:R-:W-:-:S04]  /*7e20*/  DEPBAR.LE SB0, 0x3 ;  /* 0x000080c00000791a */ /* 0x000fc80000000000 */
[----:B------:R-:W-:Y:S05]  /*7e30*/  BRA `(.L_x_982) ;  /* 0x0000765000007947 */ /* 0x000fea0003800000 */
.L_x_981:
[----:B------:R-:W-:Y:S01]  /*7e40*/  ULDC.U8 UR4, c[0x0][0x298] ;  /* 0x0000a60000047ab9 */ /* 0x000fe20000000000 */
[----:B--2---:R-:W-:Y:S01]  /*7e50*/  SHF.R.S32.HI R13, RZ, 0x1f, R90 ;  /* 0x0000001fff0d7819 */ /* 0x004fe2000001145a */
        /* <DEDUP_REMOVED lines=38> */
[C---:B------:R-:W-:Y:S01]  /*80c0*/  IMAD R15, R11.reuse, c[0x0][0x280], RZ ;  /* 0x0000a0000b0f7a24 */ /* 0x040fe200078e02ff */
[----:B------:R-:W-:Y:S01]  /*80d0*/  LEA R18, P0, R16, c[0x0][0x270], 0x1 ;  /* 0x00009c0010127a11 */ /* 0x000fe200078008ff */
[----:B------:R-:W-:Y:S02]  /*80e0*/  IMAD R11, R11, c[0x0][0x290], RZ ;  /* 0x0000a4000b0b7a24 */ /* 0x000fe400078e02ff */
[C---:B------:R-:W-:Y:S02]  /*80f0*/  IMAD R15, R10.reuse, c[0x0][0x284], R15 ;  /* 0x0000a1000a0f7a24 */ /* 0x040fe400078e020f */
[C---:B------:R-:W-:Y:S01]  /*8100*/  IMAD.WIDE.U32 R12, R10.reuse, c[0x0][0x290], R12 ;  /* 0x0000a4000a0c7a25 */ /* 0x040fe200078e000c */
[----:B------:R1:W2:Y:S02]  /*8110*/  SHFL.IDX PT, R22, R18, RZ, 0x1c1f ;  /* 0x001c1fff12167589 */ /* 0x0002a400000e0000 */
[----:B------:R-:W-:Y:S01]  /*8120*/  IADD3 R21, R17, R15, RZ ;  /* 0x0000000f11157210 */ /* 0x000fe20007ffe0ff */
[----:B------:R-:W-:-:S03]  /*8130*/  IMAD R11, R10, c[0x0][0x294], R11 ;  /* 0x0000a5000a0b7a24 */ /* 0x000fc600078e020b */
[----:B------:R-:W-:Y:S02]  /*8140*/  LEA.HI.X R21, R16, c[0x0][0x274], R21, 0x1, P0 ;  /* 0x00009d0010157a11 */ /* 0x000fe400000f0c15 */
[----:B------:R-:W-:Y:S01]  /*8150*/  IADD3 R20, R13, R11, RZ ;  /* 0x0000000b0d147210 */ /* 0x000fe20007ffe0ff */
[----:B------:R-:W-:Y:S01]  /*8160*/  IMAD.SHL.U32 R13, R100, 0x4, RZ ;  /* 0x00000004640d7824 */ /* 0x000fe200078e00ff */
[C---:B------:R-:W-:Y:S01]  /*8170*/  LEA R15, P0, R12.reuse, c[0x0][0x288], 0x1 ;  /* 0x0000a2000c0f7a11 */ /* 0x040fe200078008ff */
[----:B------:R1:W3:Y:S01]  /*8180*/  SHFL.IDX PT, R23, R21, RZ, 0x1c1f ;  /* 0x001c1fff15177589 */ /* 0x0002e200000e0000 */
[----:B------:R-:W-:Y:S02]  /*8190*/  CS2R R100, SRZ ;  /* 0x0000000000647805 */ /* 0x000fe4000001ff00 */
[----:B------:R-:W-:Y:S01]  /*81a0*/  LEA.HI.X R20, R12, c[0x0][0x28c], R20, 0x1, P0 ;  /* 0x0000a3000c147a11 */ /* 0x000fe200000f0c14 */
[----:B------:R1:W4:Y:S01]  /*81b0*/  SHFL.IDX PT, R16, R15, RZ, 0x1c1f ;  /* 0x001c1fff0f107589 */ /* 0x00032200000e0000 */
[----:B------:R-:W-:-:S03]  /*81c0*/  ISETP.GE.AND P0, PT, R9, R8, PT ;  /* 0x000000080900720c */ /* 0x000fc60003f06270 */
[----:B------:R1:W1:Y:S10]  /*81d0*/  SHFL.IDX PT, R17, R20, RZ, 0x1c1f ;  /* 0x001c1fff14117589 */ /* 0x00027400000e0000 */
[----:B------:R-:W-:Y:S05]  /*81e0*/  @P0 BRA `(.L_x_985) ;  /* 0x000003e000000947 */ /* 0x000fea0003800000 */
[C---:B--2---:R-:W-:Y:S01]  /*81f0*/  ISETP.GE.AND P0, PT, R13.reuse, c[0x0][0x27c], PT ;  /* 0x00009f000d007a0c */ /* 0x044fe20003f06270 */
[----:B------:R-:W-:Y:S01]  /*8200*/  CS2R R106, SRZ ;  /* 0x00000000006a7805 */ /* 0x000fe2000001ff00 */
[----:B------:R-:W-:Y:S01]  /*8210*/  CS2R R110, SRZ ;  /* 0x00000000006e7805 */ /* 0x000fe2000001ff00 */
[----:B------:R-:W-:-:S10]  /*8220*/  IADD3 R10, R13, 0x10, RZ ;  /* 0x000000100d0a7810 */ /* 0x000fd40007ffe0ff */
[----:B---3--:R-:W-:-:S04]  /*8230*/  @!P0 IMAD.WIDE R30, R13, 0x2, R22 ;  /* 0x000000020d1e8825 */ /* 0x008fc800078e0216 */
[----:B-1--4-:R-:W-:Y:S01]  /*8240*/  @!P0 IMAD.WIDE R28, R13, 0x2, R16 ;  /* 0x000000020d1c8825 */ /* 0x012fe200078e0210 */
        /* <DEDUP_REMOVED lines=20> */
[----:B--2---:R-:W-:-:S04]  /*8390*/  @!P0 IMAD.WIDE R28, R11, 0x2, R22 ;  /* 0x000000020b1c8825 */ /* 0x004fc800078e0216 */
[----:B-1----:R-:W-:Y:S01]  /*83a0*/  @!P0 IMAD.WIDE R30, R11, 0x2, R16 ;  /* 0x000000020b1e8825 */ /* 0x002fe200078e0210 */
[----:B------:R1:W5:Y:S04]  /*83b0*/  @!P0 LD.E.64 R120, [R28.64] ;  /* 0x000000061c788980 */ /* 0x000368000c101b00 */
[----:B------:R2:W5:Y:S01]  /*83c0*/  @!P0 LD.E.64 R118, [R30.64] ;  /* 0x000000061e768980 */ /* 0x000562000c101b00 */
[----:B------:R-:W-:Y:S01]  /*83d0*/  ISETP.GE.AND P0, PT, R10, c[0x0][0x27c], PT ;  /* 0x00009f000a007a0c */ /* 0x000fe20003f06270 */
[----:B------:R-:W-:Y:S01]  /*83e0*/  CS2R R116, SRZ ;  /* 0x0000000000747805 */ /* 0x000fe2000001ff00 */
[----:B------:R-:W-:-:S11]  /*83f0*/  CS2R R112, SRZ ;  /* 0x0000000000707805 */ /* 0x000fd6000001ff00 */
[----:B------:R-:W-:-:S04]  /*8400*/  @!P0 SHF.R.S32.HI R11, RZ, 0x1f, R10 ;  /* 0x0000001fff0b8819 */ /* 0x000fc8000001140a */
[----:B------:R-:W-:-:S04]  /*8410*/  @!P0 LEA.HI R10, R11, R10, RZ, 0x2 ;  /* 0x0000000a0b0a8211 */ /* 0x000fc800078f10ff */
[----:B------:R-:W-:-:S05]  /*8420*/  @!P0 LOP3.LUT R10, R10, 0xfffffffc, RZ, 0xc0, !PT ;  /* 0xfffffffc0a0a8812 */ /* 0x000fca00078ec0ff */
[----:B---3--:R-:W-:-:S04]  /*8430*/  @!P0 IMAD.WIDE R32, R10, 0x2, R22 ;  /* 0x000000020a208825 */ /* 0x008fc800078e0216 */
[----:B----4-:R-:W-:Y:S01]  /*8440*/  @!P0 IMAD.WIDE R34, R10, 0x2, R16 ;  /* 0x000000020a228825 */ /* 0x010fe200078e0210 */
[----:B------:R-:W-:Y:S01]  /*8450*/  IADD3 R10, R13, 0x40, RZ ;  /* 0x000000400d0a7810 */ /* 0x000fe20007ffe0ff */
        /* <DEDUP_REMOVED lines=8> */
[----:B-1----:R-:W-:-:S04]  /*84e0*/  @!P0 IMAD.WIDE R28, R10, 0x2, R22 ;  /* 0x000000020a1c8825 */ /* 0x002fc800078e0216 */
[----:B--2---:R-:W-:Y:S01]  /*84f0*/  @!P0 IMAD.WIDE R30, R10, 0x2, R16 ;  /* 0x000000020a1e8825 */ /* 0x004fe200078e0210 */
        /* <DEDUP_REMOVED lines=9> */
[----:B------:R-:W-:-:S04]  /*8590*/  @!P0 IMAD.WIDE R22, R10, 0x2, R22 ;  /* 0x000000020a168825 */ /* 0x000fc800078e0216 */
[----:B------:R-:W-:Y:S01]  /*85a0*/  @!P0 IMAD.WIDE R10, R10, 0x2, R16 ;  /* 0x000000020a0a8825 */ /* 0x000fe200078e0210 */
[----:B------:R3:W5:Y:S04]  /*85b0*/  @!P0 LD.E.64 R94, [R22.64] ;  /* 0x00000006165e8980 */ /* 0x000768000c101b00 */
[----:B------:R3:W5:Y:S02]  /*85c0*/  @!P0 LD.E.64 R92, [R10.64] ;  /* 0x000000060a5c8980 */ /* 0x000764000c101b00 */
.L_x_985:
[----:B--2---:R-:W-:Y:S05]  /*85d0*/  BSYNC B0 ;  /* 0x0000000000007941 */ /* 0x004fea0003800000 */
.L_x_984:
[----:B---3-5:R-:W-:Y:S01]  /*85e0*/  IMAD.MOV.U32 R11, RZ, RZ, R94 ;  /* 0x000000ffff0b7224 */ /* 0x028fe200078e005e */
[----:B------:R-:W-:Y:S01]  /*85f0*/  IADD3 R9, R9, 0x40, RZ ;  /* 0x0000004009097810 */ /* 0x000fe20007ffe0ff */
[----:B------:R-:W-:Y:S01]  /*8600*/  IMAD.MOV.U32 R10, RZ, RZ, R95 ;  /* 0x000000ffff0a7224 */ /* 0x000fe200078e005f */
[----:B------:R2:W3:Y:S01]  /*8610*/  SHFL.IDX PT, R19, R21, 0x1, 0x1c1f ;  /* 0x003c1f0015137f89 */ /* 0x0004e200000e0000 */
        /* <DEDUP_REMOVED lines=44> */
[----:B------:R-:W-:Y:S01]  /*88e0*/  BSSY B0, `(.L_x_986) ;  /* 0x0000051000007945 */ /* 0x000fe20003800000 */
[----:B------:R-:W-:Y:S01]  /*88f0*/  PRMT R96, R14, 0x7610, R96 ;  /* 0x000076100e607816 */ /* 0x000fe20000000060 */
[----:B------:R-:W-:Y:S01]  /*8900*/  CS2R R50, SRZ ;  /* 0x0000000000327805 */ /* 0x000fe2000001ff00 */
[----:B------:R2:W4:Y:S01]  /*8910*/  SHFL.IDX PT, R17, R20, 0x1, 0x1c1f ;  /* 0x003c1f0014117f89 */ /* 0x00052200000e0000 */
[----:B------:R-:W-:Y:S01]  /*8920*/  PRMT R91, R12, 0x7610, R91 ;  /* 0x000076100c5b7816 */ /* 0x000fe2000000005b */
[----:B------:R-:W-:Y:S01]  /*8930*/  CS2R R58, SRZ ;  /* 0x00000000003a7805 */ /* 0x000fe2000001ff00 */
[----:B------:R-:W-:Y:S01]  /*8940*/  PRMT R99, R11, 0x7610, R99 ;  /* 0x000076100b637816 */ /* 0x000fe20000000063 */
[----:B----4-:R2:W4:Y:S01]  /*8950*/  SHFL.IDX PT, R16, R15, 0x1, 0x1c1f ;  /* 0x003c1f000f107f89 */ /* 0x01052200000e0000 */
[----:B------:R-:W-:Y:S01]  /*8960*/  PRMT R14, R14, 0x5410, R10 ;  /* 0x000054100e0e7816 */ /* 0x000fe2000000000a */
        /* <DEDUP_REMOVED lines=10> */
[C---:B---3--:R-:W-:Y:S01]  /*8a10*/  ISETP.GE.AND P0, PT, R13.reuse, c[0x0][0x27c], PT ;  /* 0x00009f000d007a0c */ /* 0x048fe20003f06270 */
[----:B------:R-:W-:Y:S01]  /*8a20*/  CS2R R86, SRZ ;  /* 0x0000000000567805 */ /* 0x000fe2000001ff00 */
[----:B------:R-:W-:Y:S01]  /*8a30*/  CS2R R84, SRZ ;  /* 0x0000000000547805 */ /* 0x000fe2000001ff00 */
[----:B------:R-:W-:-:S10]  /*8a40*/  IADD3 R10, R13, 0x10, RZ ;  /* 0x000000100d0a7810 */ /* 0x000fd40007ffe0ff */
[----:B-1----:R-:W-:-:S04]  /*8a50*/  @!P0 IMAD.WIDE R22, R13, 0x2, R18 ;  /* 0x000000020d168825 */ /* 0x002fc800078e0212 */
[----:B--2-4-:R-:W-:Y:S01]  /*8a60*/  @!P0 IMAD.WIDE R20, R13, 0x2, R16 ;  /* 0x000000020d148825 */ /* 0x014fe200078e0210 */
        /* <DEDUP_REMOVED lines=31> */
[----:B---3--:R-:W-:-:S04]  /*8c60*/  @!P0 IMAD.WIDE R28, R9, 0x2, R18 ;  /* 0x00000002091c8825 */ /* 0x008fc800078e0212 */
[----:B----4-:R-:W-:Y:S01]  /*8c70*/  @!P0 IMAD.WIDE R30, R9, 0x2, R16 ;  /* 0x00000002091e8825 */ /* 0x010fe200078e0210 */
        /* <DEDUP_REMOVED lines=9> */
[----:B-1----:R-:W-:-:S04]  /*8d10*/  @!P0 IMAD.WIDE R20, R9, 0x2, R18 ;  /* 0x0000000209148825 */ /* 0x002fc800078e0212 */
[----:B--2---:R-:W-:Y:S01]  /*8d20*/  @!P0 IMAD.WIDE R22, R9, 0x2, R16 ;  /* 0x0000000209168825 */ /* 0x004fe200078e0210 */
        /* <DEDUP_REMOVED lines=12> */
.L_x_987:
[----:B---3--:R-:W-:Y:S05]  /*8df0*/  BSYNC B0 ;  /* 0x0000000000007941 */ /* 0x008fea0003800000 */
.L_x_986:
[----:B------:R-:W-:Y:S01]  /*8e00*/  SHF.R.S32.HI R9, RZ, 0x1f, R60 ;  /* 0x0000001fff097819 */ /* 0x000fe2000001143c */
[----:B--2--5:R-:W-:Y:S01]  /*8e10*/  IMAD.MOV.U32 R15, RZ, RZ, R43 ;  /* 0x000000ffff0f7224 */ /* 0x024fe200078e002b */
[----:B------:R-:W-:-:S04]  /*8e20*/  DEPBAR.LE SB0, 0x3 ;  /* 0x000080c00000791a */ /* 0x000fc80000000000 */
[----:B------:R-:W-:Y:S01]  /*8e30*/  LEA.HI R9, R9, R60, RZ, 0x3 ;  /* 0x0000003c09097211 */ /* 0x000fe200078f18ff */
[----:B------:R-:W-:Y:S01]  /*8e40*/  IMAD.MOV.U32 R11, RZ, RZ, R50 ;  /* 0x000000ffff0b7224 */ /* 0x000fe200078e0032 */
[----:B----4-:R-:W-:Y:S01]  /*8e50*/  PRMT R16, R15, 0x7610, R16 ;  /* 0x000076100f107816 */ /* 0x010fe20000000010 */
[----:B------:R-:W-:Y:S01]  /*8e60*/  IMAD.MOV.U32 R15, RZ, RZ, R59 ;  /* 0x000000ffff0f7224 */ /* 0x000fe200078e003b */
[----:B------:R-:W-:Y:S01]  /*8e70*/  LOP3.LUT R9, R9, 0xfffffff8, RZ, 0xc0, !PT ;  /* 0xfffffff809097812 */ /* 0x000fe200078ec0ff */
[----:B------:R-:W-:Y:S01]  /*8e80*/  IMAD.IADD R47, R8, 0x1, -R133 ;  /* 0x00000001082f7824 */ /* 0x000fe200078e0a85 */
[----:B------:R-:W-:Y:S01]  /*8e90*/  PRMT R22, R11, 0x7610, R22 ;  /* 0x000076100b167816 */ /* 0x000fe20000000016 */
[----:B------:R-:W-:Y:S01]  /*8ea0*/  IMAD.MOV.U32 R11, RZ, RZ, R68 ;  /* 0x000000ffff0b7224 */ /* 0x000fe200078e0044 */
[----:B------:R-:W-:Y:S01]  /*8eb0*/  PRMT R29, R15, 0x7610, R29 ;  /* 0x000076100f1d7816 */ /* 0x000fe2000000001d */
[----:B------:R-:W-:Y:S01]  /*8ec0*/  IMAD.IADD R9, R60, 0x1, -R9 ;  /* 0x000000013c097824 */ /* 0x000fe200078e0a09 */
[----:B------:R-:W-:Y:S01]  /*8ed0*/  IMNMX R47, R47, 0x80, PT ;  /* 0x000000802f2f7817 */ /* 0x000fe20003800200 */
[----:B------:R-:W-:Y:S01]  /*8ee0*/  IMAD.MOV.U32 R15, RZ, RZ, R79 ;  /* 0x000000ffff0f7224 */ /* 0x000fe200078e004f */
[----:B------:R-:W-:Y:S01]  /*8ef0*/  PRMT R34, R11, 0x7610, R34 ;  /* 0x000076100b227816 */ /* 0x000fe20000000022 */
[C---:B------:R-:W-:Y:S01]  /*8f00*/  IMAD.SHL.U32 R10, R9.reuse, 0x40, RZ ;  /* 0x00000040090a7824 */ /* 0x040fe200078e00ff */
[----:B------:R-:W-:Y:S01]  /*8f10*/  LOP3.LUT P0, RZ, R9, 0x4, RZ, 0xc0, !PT ;  /* 0x0000000409ff7812 */ /* 0x000fe2000780c0ff */
[----:B------:R-:W-:Y:S01]  /*8f20*/  IMAD.MOV.U32 R9, RZ, RZ, R42 ;  /* 0x000000ffff097224 */ /* 0x000fe200078e002a */
[----:B------:R-:W-:Y:S01]  /*8f30*/  PRMT R36, R15, 0x7610, R36 ;  /* 0x000076100f247816 */ /* 0x000fe20000000024 */
[----:B------:R-:W-:Y:S01]  /*8f40*/  IMAD.MOV.U32 R19, RZ, RZ, R41 ;  /* 0x000000ffff137224 */ /* 0x000fe200078e0029 */
[----:B------:R-:W-:Y:S01]  /*8f50*/  LOP3.LUT R10, R10, 0x1c0, RZ, 0xc0, !PT ;  /* 0x000001c00a0a7812 */ /* 0x000fe200078ec0ff */
[----:B------:R-:W-:Y:S01]  /*8f60*/  IMAD.MOV.U32 R11, RZ, RZ, R86 ;  /* 0x000000ffff0b7224 */ /* 0x000fe200078e0056 */
[----:B------:R-:W-:Y:S01]  /*8f70*/  PRMT R17, R9, 0x7610, R17 ;  /* 0x0000761009117816 */ /* 0x000fe20000000011 */
[----:B------:R-:W-:Y:S01]  /*8f80*/  IMAD.MOV.U32 R9, RZ, RZ, R58 ;  /* 0x000000ffff097224 */ /* 0x000fe200078e003a */
[----:B------:R-:W-:Y:S01]  /*8f90*/  LOP3.LUT R77, R10, 0x18, R77, 0xf8, !PT ;  /* 0x000000180a4d7812 */ /* 0x000fe200078ef84d */
[----:B------:R-:W-:Y:S01]  /*8fa0*/  IMAD.MOV.U32 R8, RZ, RZ, R85 ;  /* 0x000000ffff087224 */ /* 0x000fe200078e0055 */
[----:B------:R-:W-:Y:S01]  /*8fb0*/  SHF.R.U32.HI R10, RZ, 0x3, R10 ;  /* 0x00000003ff0a7819 */ /* 0x000fe2000001160a */
[----:B------:R-:W-:Y:S01]  /*8fc0*/  BSSY B1, `(.L_x_988) ;  /* 0x0000158000017945 */ /* 0x000fe20003800000 */
[----:B------:R-:W-:Y:S01]  /*8fd0*/  PRMT R30, R9, 0x7610, R30 ;  /* 0x00007610091e7816 */ /* 0x000fe2000000001e */
[----:B------:R-:W-:Y:S01]  /*8fe0*/  IMAD.MOV.U32 R9, RZ, RZ, R78 ;  /* 0x000000ffff097224 */ /* 0x000fe200078e004e */
[----:B------:R-:W-:Y:S01]  /*8ff0*/  LOP3.LUT R10, R77, R10, RZ, 0x3c, !PT ;  /* 0x0000000a4d0a7212 */ /* 0x000fe200078e3cff */
[----:B------:R-:W-:Y:S01]  /*9000*/  IMAD.MOV.U32 R23, RZ, RZ, R57 ;  /* 0x000000ffff177224 */ /* 0x000fe200078e0039 */
[----:B------:R-:W-:-:S02]  /*9010*/  PRMT R14, R19, 0x7610, R14 ;  /* 0x00007610130e7816 */ /* 0x000fc4000000000e */
[----:B------:R-:W-:Y:S01]  /*9020*/  PRMT R37, R9, 0x7610, R37 ;  /* 0x0000761009257816 */ /* 0x000fe20000000025 */
[----:B-1----:R-:W-:Y:S01]  /*9030*/  IMAD R18, R83, 0x200, R10 ;  /* 0x0000020053127824 */ /* 0x002fe200078e020a */
[----:B------:R-:W-:Y:S01]  /*9040*/  PRMT R44, R11, 0x7610, R44 ;  /* 0x000076100b2c7816 */ /* 0x000fe2000000002c */
[----:B------:R-:W-:Y:S01]  /*9050*/  IMAD.MOV.U32 R10, RZ, RZ, R51 ;  /* 0x000000ffff0a7224 */ /* 0x000fe200078e0033 */
[----:B------:R-:W-:Y:S01]  /*9060*/  PRMT R45, R8, 0x7610, R45 ;  /* 0x00007610082d7816 */ /* 0x000fe2000000002d */
[----:B------:R-:W-:Y:S01]  /*9070*/  IMAD.MOV.U32 R9, RZ, RZ, R40 ;  /* 0x000000ffff097224 */ /* 0x000fe200078e0028 */
[----:B------:R-:W-:Y:S01]  /*9080*/  IADD3 R12, R18, 0x20, RZ ;  /* 0x00000020120c7810 */ /* 0x000fe20007ffe0ff */
[----:B------:R-:W-:Y:S01]  /*9090*/  IMAD.MOV.U32 R11, RZ, RZ, R48 ;  /* 0x000000ffff0b7224 */ /* 0x000fe200078e0030 */
[----:B------:R-:W-:Y:S01]  /*90a0*/  PRMT R21, R10, 0x7610, R21 ;  /* 0x000076100a157816 */ /* 0x000fe20000000015 */
[----:B------:R-:W-:Y:S01]  /*90b0*/  IMAD.MOV.U32 R10, RZ, RZ, R69 ;  /* 0x000000ffff0a7224 */ /* 0x000fe200078e0045 */
[----:B------:R-:W-:Y:S01]  /*90c0*/  PRMT R15, R9, 0x7610, R15 ;  /* 0x00007610090f7816 */ /* 0x000fe2000000000f */
[----:B------:R-:W-:Y:S01]  /*90d0*/  IMAD.MOV.U32 R9, RZ, RZ, R56 ;  /* 0x000000ffff097224 */ /* 0x000fe200078e0038 */
[----:B------:R-:W-:-:S02]  /*90e0*/  @P0 IADD3 R12, R18, -0x20, RZ ;  /* 0xffffffe0120c0810 */ /* 0x000fc40007ffe0ff */
[----:B------:R-:W-:Y:S01]  /*90f0*/  PRMT R33, R10, 0x7610, R33 ;  /* 0x000076100a217816 */ /* 0x000fe20000000021 */
[----:B------:R-:W-:Y:S01]  /*9100*/  IMAD.MOV.U32 R10, RZ, RZ, R87 ;  /* 0x000000ffff0a7224 */ /* 0x000fe200078e0057 */
[----:B------:R-:W-:Y:S01]  /*9110*/  BAR.SYNC.DEFER_BLOCKING 0x0 ;  /* 0x0000000000007b1d */ /* 0x000fe20000010000 */
[----:B------:R-:W-:Y:S02]  /*9120*/  ISETP.GE.AND P0, PT, R60, R47, PT ;  /* 0x0000002f3c00720c */ /* 0x000fe40003f06270 */
        /* <DEDUP_REMOVED lines=12> */
[----:B------:R-:W-:Y:S01]  /*91f0*/  PRMT R31, R10, 0x7610, R31 ;  /* 0x000076100a1f7816 */ /* 0x000fe2000000001f */
[----:B------:R-:W-:Y:S01]  /*9200*/  IMAD.MOV.U32 R10, RZ, RZ, R71 ;  /* 0x000000ffff0a7224 */ /* 0x000fe200078e0047 */
[----:B------:R-:W-:Y:S02]  /*9210*/  LEA R18, R18, 0x18100, 0x1 ;  /* 0x0001810012127811 */ /* 0x000fe400078e08ff */
[----:B------:R-:W-:Y:S02]  /*9220*/  LEA R12, R12, 0x18100, 0x1 ;  /* 0x000181000c0c7811 */ /* 0x000fe400078e08ff */
[----:B------:R-:W-:Y:S01]  /*9230*/  PRMT R38, R10, 0x7610, R38 ;  /* 0x000076100a267816 */ /* 0x000fe20000000026 */
[----:B------:R-:W-:Y:S05]  /*9240*/  @P0 BRA `(.L_x_989) ;  /* 0x000012f000000947 */ /* 0x000fea0003800000 */
[----:B------:R-:W-:Y:S01]  /*9250*/  ISETP.GE.AND P0, PT, R13, c[0x0][0x27c], PT ;  /* 0x00009f000d007a0c */ /* 0x000fe20003f06270 */
[----:B------:R-:W-:-:S12]  /*9260*/  BSSY B0, `(.L_x_990) ;  /* 0x0000030000007945 */ /* 0x000fd80003800000 */
[----:B------:R-:W-:Y:S05]  /*9270*/  @P0 BRA `(.L_x_991) ;  /* 0x000002e000000947 */ /* 0x000fea0003800000 */
[----:B------:R-:W1:Y:S01]  /*9280*/  LDS.128 R8, [R18] ;  /* 0x0000000012087984 */ /* 0x000e620000000c00 */
[----:B------:R-:W-:Y:S02]  /*9290*/  SHF.R.U64 R108, R106, 0x10, R107 ;  /* 0x000000106a6c7819 */ /* 0x000fe4000000126b */
[----:B------:R-:W-:Y:S02]  /*92a0*/  SHF.R.U32.HI R77, RZ, 0x10, R111 ;  /* 0x00000010ff4d7819 */ /* 0x000fe4000001166f */
[----:B------:R-:W-:Y:S02]  /*92b0*/  SHF.R.U32.HI R107, RZ, 0x10, R107 ;  /* 0x00000010ff6b7819 */ /* 0x000fe4000001166b */
[----:B------:R-:W-:Y:S02]  /*92c0*/  SHF.R.U64 R106, R110, 0x10, R111 ;  /* 0x000000106e6a7819 */ /* 0x000fe4000000126f */
        /* <DEDUP_REMOVED lines=14> */
[CC--:B------:R-:W-:Y:S01]  /*93b0*/  FMUL.FTZ R104, R106.reuse, R8.reuse ;  /* 0x000000086a687220 */ /* 0x0c0fe20000410000 */
[C---:B------:R-:W-:Y:S01]  /*93c0*/  SHF.L.U32 R109, R9.reuse, 0x10, RZ ;  /* 0x00000010096d7819 */ /* 0x040fe200000006ff */
[-C--:B------:R-:W-:Y:S01]  /*93d0*/  FMUL.FTZ R106, R106, R11.reuse ;  /* 0x0000000b6a6a7220 */ /* 0x080fe20000410000 */
[----:B------:R-:W-:Y:S01]  /*93e0*/  LOP3.LUT R114, R9, 0xffff0000, RZ, 0xc0, !PT ;  /* 0xffff000009727812 */ /* 0x000fe200078ec0ff */
[----:B------:R-:W-:Y:S01]  /*93f0*/  FFMA.FTZ R104, R107, R11, -R104 ;  /* 0x0000000b6b687223 */ /* 0x000fe20000010868 */
[----:B------:R-:W-:Y:S01]  /*9400*/  SHF.L.U32 R11, R105, 0x10, RZ ;  /* 0x00000010690b7819 */ /* 0x000fe200000006ff */
[----:B------:R-:W-:Y:S01]  /*9410*/  FFMA.FTZ R107, R107, R8, R106 ;  /* 0x000000086b6b7223 */ /* 0x000fe2000001006a */
[----:B------:R-:W-:Y:S01]  /*9420*/  LOP3.LUT R105, R105, 0xffff0000, RZ, 0xc0, !PT ;  /* 0xffff000069697812 */ /* 0x000fe200078ec0ff */
[----:B------:R-:W-:-:S02]  /*9430*/  FMUL.FTZ R9, R108, R77 ;  /* 0x0000004d6c097220 */ /* 0x000fc40000410000 */
[C---:B------:R-:W-:Y:S01]  /*9440*/  IMAD.U32 R8, R99.reuse, 0x10000, RZ ;  /* 0x0001000063087824 */ /* 0x040fe200078e00ff */
[----:B------:R-:W-:Y:S01]  /*9450*/  LOP3.LUT R99, R99, 0xffff0000, RZ, 0xc0, !PT ;  /* 0xffff000063637812 */ /* 0x000fe200078ec0ff */
[-C--:B------:R-:W-:Y:S02]  /*9460*/  FMUL.FTZ R108, R108, R115.reuse ;  /* 0x000000736c6c7220 */ /* 0x080fe40000410000 */
[C---:B------:R-:W-:Y:S02]  /*9470*/  FFMA.FTZ R9, R10.reuse, R115, -R9 ;  /* 0x000000730a097223 */ /* 0x040fe40000010809 */
[----:B------:R-:W-:Y:S02]  /*9480*/  FFMA.FTZ R108, R10, R77, R108 ;  /* 0x0000004d0a6c7223 */ /* 0x000fe4000001006c */
[----:B------:R-:W-:Y:S02]  /*9490*/  FMUL.FTZ R10, R110, R8 ;  /* 0x000000086e0a7220 */ /* 0x000fe40000410000 */
[----:B------:R-:W-:-:S02]  /*94a0*/  FMUL.FTZ R106, R114, R99 ;  /* 0x00000063726a7220 */ /* 0x000fc40000410000 */
[----:B------:R-:W-:Y:S02]  /*94b0*/  FMUL.FTZ R110, R110, R11 ;  /* 0x0000000b6e6e7220 */ /* 0x000fe40000410000 */
[----:B------:R-:W-:Y:S02]  /*94c0*/  FMUL.FTZ R114, R114, R105 ;  /* 0x0000006972727220 */ /* 0x000fe40000410000 */
[C---:B------:R-:W-:Y:S01]  /*94d0*/  FFMA.FTZ R77, R111.reuse, R11, -R10 ;  /* 0x0000000b6f4d7223 */ /* 0x040fe2000001080a */
[----:B------:R-:W-:Y:S01]  /*94e0*/  F2FP.BF16.PACK_AB R11, R108, R9 ;  /* 0x000000096c0b723e */ /* 0x000fe200000010ff */
[----:B------:R-:W-:Y:S01]  /*94f0*/  FFMA.FTZ R8, R111, R8, R110 ;  /* 0x000000086f087223 */ /* 0x000fe2000001006e */
[----:B------:R-:W-:Y:S01]  /*9500*/  F2FP.BF16.PACK_AB R10, R107, R104 ;  /* 0x000000686b0a723e */ /* 0x000fe200000010ff */
[C---:B------:R-:W-:Y:S02]  /*9510*/  FFMA.FTZ R106, R109.reuse, R105, -R106 ;  /* 0x000000696d6a7223 */ /* 0x040fe4000001086a */
[----:B------:R-:W-:Y:S01]  /*9520*/  FFMA.FTZ R99, R109, R99, R114 ;  /* 0x000000636d637223 */ /* 0x000fe20000010072 */
[----:B------:R-:W-:-:S04]  /*9530*/  F2FP.BF16.PACK_AB R8, R8, R77 ;  /* 0x0000004d0808723e */ /* 0x000fc800000010ff */
[----:B------:R-:W-:-:S05]  /*9540*/  F2FP.BF16.PACK_AB R9, R99, R106 ;  /* 0x0000006a6309723e */ /* 0x000fca00000010ff */
[----:B------:R1:W-:Y:S02]  /*9550*/  STS.128 [R18], R8 ;  /* 0x0000000812007388 */ /* 0x0003e40000000c00 */
.L_x_991:
[----:B------:R-:W-:Y:S05]  /*9560*/  BSYNC B0 ;  /* 0x0000000000007941 */ /* 0x000fea0003800000 */
.L_x_990:
        /* <DEDUP_REMOVED lines=41> */
[C---:B------:R-:W-:Y:S01]  /*9800*/  FFMA.FTZ R99, R107.reuse, R99, -R10 ;  /* 0x000000636b637223 */ /* 0x040fe2000001080a */
[----:B------:R-:W-:Y:S01]  /*9810*/  F2FP.BF16.PACK_AB R10, R8, R97 ;  /* 0x00000061080a723e */ /* 0x000fe200000010ff */
[----:B------:R-:W-:-:S02]  /*9820*/  FFMA.FTZ R106, R107, R77, R106 ;  /* 0x0000004d6b6a7223 */ /* 0x000fc4000001006a */
[C---:B------:R-:W-:Y:S01]  /*9830*/  FFMA.FTZ R98, R105.reuse, R98, -R11 ;  /* 0x0000006269627223 */ /* 0x040fe2000001080b */
[----:B------:R-:W-:Y:S01]  /*9840*/  F2FP.BF16.PACK_AB R11, R104, R9 ;  /* 0x00000009680b723e */ /* 0x000fe200000010ff */
[----:B------:R-:W-:Y:S01]  /*9850*/  FFMA.FTZ R109, R105, R96, R109 ;  /* 0x00000060696d7223 */ /* 0x000fe2000001006d */
[----:B------:R-:W-:-:S04]  /*9860*/  F2FP.BF16.PACK_AB R8, R106, R99 ;  /* 0x000000636a08723e */ /* 0x000fc800000010ff */
[----:B------:R-:W-:-:S05]  /*9870*/  F2FP.BF16.PACK_AB R9, R109, R98 ;  /* 0x000000626d09723e */ /* 0x000fca00000010ff */
[----:B------:R1:W-:Y:S02]  /*9880*/  STS.128 [R12], R8 ;  /* 0x000000080c007388 */ /* 0x0003e40000000c00 */
.L_x_993:
[----:B------:R-:W-:Y:S05]  /*9890*/  BSYNC B0 ;  /* 0x0000000000007941 */ /* 0x000fea0003800000 */
.L_x_992:
        /* <DEDUP_REMOVED lines=41> */
[----:B------:R-:W-:Y:S01]  /*9b30*/  FFMA.FTZ R91, R99, R91, -R10 ;  /* 0x0000005b635b7223 */ /* 0x000fe2000001080a */
[----:B------:R-:W-:Y:S01]  /*9b40*/  F2FP.BF16.PACK_AB R10, R77, R88 ;  /* 0x000000584d0a723e */ /* 0x000fe200000010ff */
[----:B------:R-:W-:-:S02]  /*9b50*/  FFMA.FTZ R8, R99, R8, R98 ;  /* 0x0000000863087223 */ /* 0x000fc40000010062 */
[C---:B------:R-:W-:Y:S01]  /*9b60*/  FFMA.FTZ R90, R97.reuse, R90, -R11 ;  /* 0x0000005a615a7223 */ /* 0x040fe2000001080b */
[----:B------:R-:W-:Y:S01]  /*9b70*/  F2FP.BF16.PACK_AB R11, R96, R9 ;  /* 0x00000009600b723e */ /* 0x000fe200000010ff */
[----:B------:R-:W-:Y:S01]  /*9b80*/  FFMA.FTZ R105, R97, R76, R105 ;  /* 0x0000004c61697223 */ /* 0x000fe20000010069 */
[----:B------:R-:W-:-:S04]  /*9b90*/  F2FP.BF16.PACK_AB R8, R8, R91 ;  /* 0x0000005b0808723e */ /* 0x000fc800000010ff */
[----:B------:R-:W-:-:S05]  /*9ba0*/  F2FP.BF16.PACK_AB R9, R105, R90 ;  /* 0x0000005a6909723e */ /* 0x000fca00000010ff */
[----:B------:R1:W-:Y:S02]  /*9bb0*/  STS.128 [R18+0x4000], R8 ;  /* 0x0040000812007388 */ /* 0x0003e40000000c00 */
.L_x_995:
[----:B------:R-:W-:Y:S05]  /*9bc0*/  BSYNC B0 ;  /* 0x0000000000007941 */ /* 0x000fea0003800000 */
.L_x_994:
        /* <DEDUP_REMOVED lines=28> */
[CC--:B------:R-:W-:Y:S02]  /*9d90*/  FMUL.FTZ R9, R77.reuse, R65.reuse ;  /* 0x000000414d097220 */ /* 0x0c0fe40000410000 */
        /* <DEDUP_REMOVED lines=8> */
[C---:B------:R-:W-:Y:S02]  /*9e20*/  FMUL.FTZ R10, R90.reuse, R11 ;  /* 0x0000000b5a0a7220 */ /* 0x040fe40000410000 */
[C---:B------:R-:W-:Y:S02]  /*9e30*/  FMUL.FTZ R65, R97.reuse, R72 ;  /* 0x0000004861417220 */ /* 0x040fe40000410000 */
[-C--:B------:R-:W-:Y:S02]  /*9e40*/  FMUL.FTZ R90, R90, R75.reuse ;  /* 0x0000004b5a5a7220 */ /* 0x080fe40000410000 */
[-C--:B------:R-:W-:Y:S02]  /*9e50*/  FMUL.FTZ R97, R97, R74.reuse ;  /* 0x0000004a61617220 */ /* 0x080fe40000410000 */
        /* <DEDUP_REMOVED lines=9> */
.L_x_997:
[----:B------:R-:W-:Y:S05]  /*9ef0*/  BSYNC B0 ;  /* 0x0000000000007941 */ /* 0x000fea0003800000 */
.L_x_996:
        /* <DEDUP_REMOVED lines=50> */
.L_x_999:
[----:B------:R-:W-:Y:S05]  /*a220*/  BSYNC B0 ;  /* 0x0000000000007941 */ /* 0x000fea0003800000 */
.L_x_998:
[----:B-1----:R-:W-:-:S04]  /*a230*/  IADD3 R8, R13, 0x50, RZ ;  /* 0x000000500d087810 */ /* 0x002fc80007ffe0ff */
        /* <DEDUP_REMOVED lines=48> */
.L_x_989:
[----:B------:R-:W-:Y:S05]  /*a540*/  BSYNC B1 ;  /* 0x0000000000017941 */ /* 0x000fea0003800000 */
.L_x_988:
[----:B------:R-:W-:-:S04]  /*a550*/  IADD3 R60, R60, 0x40, RZ ;  /* 0x000000403c3c7810 */ /* 0x000fc80007ffe0ff */
[----:B------:R-:W-:-:S13]  /*a560*/  ISETP.GE.AND P0, PT, R60, R47, PT ;  /* 0x0000002f3c00720c */ /* 0x000fda0003f06270 */
        /* <DEDUP_REMOVED lines=50> */
.L_x_1002:
[----:B------:R-:W-:Y:S05]  /*a890*/  BSYNC B0 ;  /* 0x0000000000007941 */ /* 0x000fea0003800000 */
.L_x_1001:
        /* <DEDUP_REMOVED lines=50> */
.L_x_1004:
[----:B------:R-:W-:Y:S05]  /*abc0*/  BSYNC B0 ;  /* 0x0000000000007941 */ /* 0x000fea0003800000 */
.L_x_1003:
        /* <DEDUP_REMOVED lines=50> */
.L_x_1006:
[----:B------:R-:W-:Y:S05]  /*aef0*/  BSYNC B0 ;  /* 0x0000000000007941 */ /* 0x000fea0003800000 */
.L_x_1005:
        /* <DEDUP_REMOVED lines=50> */
.L_x_1008:
[----:B------:R-:W-:Y:S05]  /*b220*/  BSYNC B0 ;  /* 0x0000000000007941 */ /* 0x000fea0003800000 */
.L_x_1007:
        /* <DEDUP_REMOVED lines=50> */
.L_x_1010:
[----:B------:R-:W-:Y:S05]  /*b550*/  BSYNC B0 ;  /* 0x0000000000007941 */ /* 0x000fea0003800000 */
.L_x_1009:
        /* <DEDUP_REMOVED lines=50> */
.L_x_983:
[----:B------:R-:W-:Y:S01]  /*b880*/  ISETP.NE.AND P0, PT, R193, 0x1, PT ;  /* 0x00000001c100780c */ /* 0x000fe20003f05270 */
        /* <DEDUP_REMOVED lines=23> */
[----:B------:R-:W-:Y:S01]  /*ba00*/  IMAD R11, R10, c[0x0][0x294], R11 ;  /* 0x0000a5000a0b7a24 */ /* 0x000fe200078e020b */
[----:B------:R1:W2:Y:S02]  /*ba10*/  SHFL.IDX PT, R20, R14, RZ, 0x1c1f ;  /* 0x001c1fff0e147589 */ /* 0x0002a400000e0000 */
[----:B------:R-:W-:Y:S02]  /*ba20*/  IADD3 R19, R17, R19, RZ ;  /* 0x0000001311137210 */ /* 0x000fe40007ffe0ff */
[----:B------:R-:W-:-:S02]  /*ba30*/  MOV R17, R13 ;  /* 0x0000000d00117202 */ /* 0x000fc40000000f00 */
[----:B------:R-:W-:Y:S01]  /*ba40*/  LEA.HI.X R19, R16, c[0x0][0x274], R19, 0x1, P0 ;  /* 0x00009d0010137a11 */ /* 0x000fe200000f0c13 */
[----:B------:R-:W-:-:S04]  /*ba50*/  IMAD.MOV.U32 R16, RZ, RZ, R90 ;  /* 0x000000ffff107224 */ /* 0x000fc800078e005a */
[----:B------:R-:W-:Y:S01]  /*ba60*/  IMAD.WIDE.U32 R16, R10, c[0x0][0x290], R16 ;  /* 0x0000a4000a107a25 */ /* 0x000fe200078e0010 */
[----:B------:R1:W3:Y:S03]  /*ba70*/  SHFL.IDX PT, R21, R19, RZ, 0x1c1f ;  /* 0x001c1fff13157589 */ /* 0x0002e600000e0000 */
[----:B------:R-:W-:Y:S01]  /*ba80*/  IMAD.IADD R18, R17, 0x1, R11 ;  /* 0x0000000111127824 */ /* 0x000fe200078e020b */
[----:B------:R-:W-:-:S04]  /*ba90*/  LEA R12, P0, R16, c[0x0][0x288], 0x1 ;  /* 0x0000a200100c7a11 */ /* 0x000fc800078008ff */
[----:B------:R-:W-:Y:S02]  /*baa0*/  LEA.HI.X R18, R16, c[0x0][0x28c], R18, 0x1, P0 ;  /* 0x0000a30010127a11 */ /* 0x000fe400000f0c12 */
[----:B------:R-:W-:Y:S01]  /*bab0*/  ISETP.GE.AND P0, PT, R9, R8, PT ;  /* 0x000000080900720c */ /* 0x000fe20003f06270 */
[----:B------:R1:W4:Y:S04]  /*bac0*/  SHFL.IDX PT, R16, R12, RZ, 0x1c1f ;  /* 0x001c1fff0c107589 */ /* 0x00032800000e0000 */
[----:B------:R1:W1:Y:S08]  /*bad0*/  SHFL.IDX PT, R17, R18, RZ, 0x1c1f ;  /* 0x001c1fff12117589 */ /* 0x00027000000e0000 */
[----:B------:R-:W-:Y:S05]  /*bae0*/  @P0 BRA `(.L_x_1012) ;  /* 0x0000023000000947 */ /* 0x000fea0003800000 */
[C---:B--2---:R-:W-:Y:S01]  /*baf0*/  ISETP.GE.AND P0, PT, R77.reuse, c[0x0][0x27c], PT ;  /* 0x00009f004d007a0c */ /* 0x044fe20003f06270 */
[----:B------:R-:W-:Y:S01]  /*bb00*/  CS2R R74, SRZ ;  /* 0x00000000004a7805 */ /* 0x000fe2000001ff00 */
[----:B------:R-:W-:Y:S01]  /*bb10*/  CS2R R72, SRZ ;  /* 0x0000000000487805 */ /* 0x000fe2000001ff00 */
[----:B------:R-:W-:Y:S01]  /*bb20*/  CS2R R70, SRZ ;  /* 0x0000000000467805 */ /* 0x000fe2000001ff00 */
[----:B------:R-:W-:Y:S01]  /*bb30*/  CS2R R68, SRZ ;  /* 0x0000000000447805 */ /* 0x000fe2000001ff00 */
[----:B------:R-:W-:-:S08]  /*bb40*/  IADD3 R11, R77, 0x20, RZ ;  /* 0x000000204d0b7810 */ /* 0x000fd00007ffe0ff */
[----:B---3--:R-:W-:-:S04]  /*bb50*/  @!P0 IMAD.WIDE R28, R77, 0x2, R20 ;  /* 0x000000024d1c8825 */ /* 0x008fc800078e0214 */
[----:B-1--4-:R-:W-:Y:S01]  /*bb60*/  @!P0 IMAD.WIDE R30, R77, 0x2, R16 ;  /* 0x000000024d1e8825 */ /* 0x012fe200078e0210 */
[----:B------:R1:W5:Y:S04]  /*bb70*/  @!P0 LD.E.128 R72, [R28.64] ;  /* 0x000000061c488980 */ /* 0x000368000c101d00 */
[----:B------:R2:W5:Y:S01]  /*bb80*/  @!P0 LD.E.128 R68, [R30.64] ;  /* 0x000000061e448980 */ /* 0x000562000c101d00 */
[----:B------:R-:W-:Y:S01]  /*bb90*/  ISETP.GE.AND P0, PT, R11, c[0x0][0x27c], PT ;  /* 0x00009f000b007a0c */ /* 0x000fe20003f06270 */
[----:B------:R-:W-:Y:S01]  /*bba0*/  CS2R R58, SRZ ;  /* 0x00000000003a7805 */ /* 0x000fe2000001ff00 */
[----:B------:R-:W-:Y:S01]  /*bbb0*/  CS2R R56, SRZ ;  /* 0x0000000000387805 */ /* 0x000fe2000001ff00 */
[----:B------:R-:W-:Y:S01]  /*bbc0*/  CS2R R54, SRZ ;  /* 0x0000000000367805 */ /* 0x000fe2000001ff00 */
[----:B------:R-:W-:-:S09]  /*bbd0*/  CS2R R52, SRZ ;  /* 0x0000000000347805 */ /* 0x000fd2000001ff00 */
[----:B------:R-:W-:-:S04]  /*bbe0*/  @!P0 SHF.R.S32.HI R10, RZ, 0x1f, R11 ;  /* 0x0000001fff0a8819 */ /* 0x000fc8000001140b */
[----:B------:R-:W-:-:S04]  /*bbf0*/  @!P0 LEA.HI R10, R10, R11, RZ, 0x3 ;  /* 0x0000000b0a0a8211 */ /* 0x000fc800078f18ff */
[----:B------:R-:W-:Y:S02]  /*bc00*/  @!P0 LOP3.LUT R10, R10, 0xfffffff8, RZ, 0xc0, !PT ;  /* 0xfffffff80a0a8812 */ /* 0x000fe400078ec0ff */
[----:B------:R-:W-:-:S03]  /*bc10*/  IADD3 R11, R77, 0x40, RZ ;  /* 0x000000404d0b7810 */ /* 0x000fc60007ffe0ff */
[----:B-1----:R-:W-:-:S04]  /*bc20*/  @!P0 IMAD.WIDE R28, R10, 0x2, R20 ;  /* 0x000000020a1c8825 */ /* 0x002fc800078e0214 */
[----:B--2---:R-:W-:Y:S01]  /*bc30*/  @!P0 IMAD.WIDE R30, R10, 0x2, R16 ;  /* 0x000000020a1e8825 */ /* 0x004fe200078e0210 */
        /* <DEDUP_REMOVED lines=9> */
[----:B------:R-:W-:-:S05]  /*bcd0*/  @!P0 LOP3.LUT R10, R10, 0xfffffff8, RZ, 0xc0, !PT ;  /* 0xfffffff80a0a8812 */ /* 0x000fca00078ec0ff */
[----:B------:R-:W-:-:S04]  /*bce0*/  @!P0 IMAD.WIDE R20, R10, 0x2, R20 ;  /* 0x000000020a148825 */ /* 0x000fc800078e0214 */
[----:B------:R-:W-:Y:S01]  /*bcf0*/  @!P0 IMAD.WIDE R10, R10, 0x2, R16 ;  /* 0x000000020a0a8825 */ /* 0x000fe200078e0210 */
[----:B------:R1:W5:Y:S04]  /*bd00*/  @!P0 LD.E.128 R48, [R20.64] ;  /* 0x0000000614308980 */ /* 0x000368000c101d00 */
[----:B------:R1:W5:Y:S02]  /*bd10*/  @!P0 LD.E.128 R44, [R10.64] ;  /* 0x000000060a2c8980 */ /* 0x000364000c101d00 */
.L_x_1012:
[----:B--2---:R-:W-:Y:S05]  /*bd20*/  BSYNC B0 ;  /* 0x0000000000007941 */ /* 0x004fea0003800000 */
.L_x_1011:
[----:B-1---5:R-:W-:Y:S01]  /*bd30*/  IMAD.MOV.U32 R11, RZ, RZ, R50 ;  /* 0x000000ffff0b7224 */ /* 0x022fe200078e0032 */
[----:B------:R-:W-:Y:S01]  /*bd40*/  IADD3 R9, R9, 0x40, RZ ;  /* 0x0000004009097810 */ /* 0x000fe20007ffe0ff */
[----:B------:R-:W-:Y:S01]  /*bd50*/  IMAD.MOV.U32 R10, RZ, RZ, R51 ;  /* 0x000000ffff0a7224 */ /* 0x000fe200078e0033 */
[----:B------:R-:W1:Y:S01]  /*bd60*/  SHFL.IDX PT, R14, R14, 0x1, 0x1c1f ;  /* 0x003c1f000e0e7f89 */ /* 0x000e6200000e0000 */
        /* <DEDUP_REMOVED lines=38> */
[----:B----4-:R-:W-:Y:S01]  /*bfd0*/  IMAD.MOV.U32 R16, RZ, RZ, R71 ;  /* 0x000000ffff107224 */ /* 0x010fe200078e0047 */
[----:B------:R-:W-:Y:S01]  /*bfe0*/  PRMT R102, R15, 0x7610, R102 ;  /* 0x000076100f667816 */ /* 0x000fe20000000066 */
[----:B------:R-:W-:Y:S01]  /*bff0*/  IMAD.MOV.U32 R11, RZ, RZ, R68 ;  /* 0x000000ffff0b7224 */ /* 0x000fe200078e0044 */
[----:B------:R-:W-:Y:S01]  /*c000*/  PRMT R101, R13, 0x7610, R101 ;  /* 0x000076100d657816 */ /* 0x000fe20000000065 */
[----:B------:R-:W-:Y:S01]  /*c010*/  IMAD.MOV.U32 R10, RZ, RZ, R69 ;  /* 0x000000ffff0a7224 */ /* 0x000fe200078e0045 */
[----:B------:R-:W2:Y:S01]  /*c020*/  SHFL.IDX PT, R15, R19, 0x1, 0x1c1f ;  /* 0x003c1f00130f7f89 */ /* 0x000ea200000e0000 */
[----:B------:R-:W-:Y:S01]  /*c030*/  BSSY B0, `(.L_x_1013) ;  /* 0x0000036000007945 */ /* 0x000fe20003800000 */
[----:B------:R-:W-:Y:S01]  /*c040*/  PRMT R122, R17, 0x7610, R122 ;  /* 0x00007610117a7816 */ /* 0x000fe2000000007a */
[----:B---3--:R-:W-:Y:S01]  /*c050*/  CS2R R20, SRZ ;  /* 0x0000000000147805 */ /* 0x008fe2000001ff00 */
[----:B------:R3:W4:Y:S01]  /*c060*/  SHFL.IDX PT, R13, R18, 0x1, 0x1c1f ;  /* 0x003c1f00120d7f89 */ /* 0x00072200000e0000 */
        /* <DEDUP_REMOVED lines=13> */
[----:B---3--:R-:W-:Y:S01]  /*c140*/  CS2R R18, SRZ ;  /* 0x0000000000127805 */ /* 0x008fe2000001ff00 */
[----:B------:R-:W-:Y:S05]  /*c150*/  @P0 BRA `(.L_x_1014) ;  /* 0x0000023000000947 */ /* 0x000fea0003800000 */
[C---:B--2-4-:R-:W-:Y:S01]  /*c160*/  ISETP.GE.AND P0, PT, R77.reuse, c[0x0][0x27c], PT ;  /* 0x00009f004d007a0c */ /* 0x054fe20003f06270 */
[----:B------:R-:W-:Y:S01]  /*c170*/  CS2R R42, SRZ ;  /* 0x00000000002a7805 */ /* 0x000fe2000001ff00 */
[----:B------:R-:W-:Y:S01]  /*c180*/  CS2R R40, SRZ ;  /* 0x0000000000287805 */ /* 0x000fe2000001ff00 */
[----:B------:R-:W-:Y:S01]  /*c190*/  CS2R R38, SRZ ;  /* 0x0000000000267805 */ /* 0x000fe2000001ff00 */
[----:B------:R-:W-:Y:S01]  /*c1a0*/  CS2R R36, SRZ ;  /* 0x0000000000247805 */ /* 0x000fe2000001ff00 */
[----:B------:R-:W-:-:S08]  /*c1b0*/  IADD3 R10, R77, 0x20, RZ ;  /* 0x000000204d0a7810 */ /* 0x000fd00007ffe0ff */
[----:B-1----:R-:W-:-:S04]  /*c1c0*/  @!P0 IMAD.WIDE R16, R77, 0x2, R14 ;  /* 0x000000024d108825 */ /* 0x002fc800078e020e */
[----:B------:R-:W-:Y:S01]  /*c1d0*/  @!P0 IMAD.WIDE R18, R77, 0x2, R12 ;  /* 0x000000024d128825 */ /* 0x000fe200078e020c */
        /* <DEDUP_REMOVED lines=12> */
[----:B------:R-:W-:Y:S01]  /*c2a0*/  @!P0 IMAD.WIDE R62, R9, 0x2, R12 ;  /* 0x00000002093e8825 */ /* 0x000fe200078e020c */
[----:B------:R1:W5:Y:S04]  /*c2b0*/  @!P0 LD.E.128 R32, [R16.64] ;  /* 0x0000000610208980 */ /* 0x000368000c101d00 */
[----:B------:R3:W5:Y:S01]  /*c2c0*/  @!P0 LD.E.128 R28, [R62.64] ;  /* 0x000000063e1c8980 */ /* 0x000762000c101d00 */
[----:B------:R-:W-:Y:S01]  /*c2d0*/  ISETP.GE.AND P0, PT, R10, c[0x0][0x27c], PT ;  /* 0x00009f000a007a0c */ /* 0x000fe20003f06270 */
[----:B------:R-:W-:Y:S01]  /*c2e0*/  CS2R R22, SRZ ;  /* 0x0000000000167805 */ /* 0x000fe2000001ff00 */
[----:B------:R-:W-:Y:S01]  /*c2f0*/  CS2R R20, SRZ ;  /* 0x0000000000147805 */ /* 0x000fe2000001ff00 */
[----:B--2---:R-:W-:-:S10]  /*c300*/  CS2R R18, SRZ ;  /* 0x0000000000127805 */ /* 0x004fd4000001ff00 */
[----:B------:R-:W-:-:S04]  /*c310*/  @!P0 SHF.R.S32.HI R9, RZ, 0x1f, R10 ;  /* 0x0000001fff098819 */ /* 0x000fc8000001140a */
[----:B------:R-:W-:Y:S01]  /*c320*/  @!P0 LEA.HI R9, R9, R10, RZ, 0x3 ;  /* 0x0000000a09098211 */ /* 0x000fe200078f18ff */
[----:B-1----:R-:W-:-:S03]  /*c330*/  CS2R R16, SRZ ;  /* 0x0000000000107805 */ /* 0x002fc6000001ff00 */
[----:B------:R-:W-:-:S05]  /*c340*/  @!P0 LOP3.LUT R9, R9, 0xfffffff8, RZ, 0xc0, !PT ;  /* 0xfffffff809098812 */ /* 0x000fca00078ec0ff */
[----:B------:R-:W-:-:S04]  /*c350*/  @!P0 IMAD.WIDE R14, R9, 0x2, R14 ;  /* 0x00000002090e8825 */ /* 0x000fc800078e020e */
[----:B------:R-:W-:Y:S01]  /*c360*/  @!P0 IMAD.WIDE R12, R9, 0x2, R12 ;  /* 0x00000002090c8825 */ /* 0x000fe200078e020c */
[----:B------:R3:W5:Y:S04]  /*c370*/  @!P0 LD.E.128 R20, [R14.64] ;  /* 0x000000060e148980 */ /* 0x000768000c101d00 */
[----:B------:R3:W5:Y:S02]  /*c380*/  @!P0 LD.E.128 R16, [R12.64] ;  /* 0x000000060c108980 */ /* 0x000764000c101d00 */
.L_x_1014:
[----:B--2-4-:R-:W-:Y:S05]  /*c390*/  BSYNC B0 ;  /* 0x0000000000007941 */ /* 0x014fea0003800000 */
.L_x_1013:
        /* <DEDUP_REMOVED lines=16> */
[----:B-1-3--:R-:W-:Y:S01]  /*c4a0*/  IMAD.MOV.U32 R12, RZ, RZ, R21 ;  /* 0x000000ffff0c7224 */ /* 0x00afe200078e0015 */
        /* <DEDUP_REMOVED lines=50> */
[----:B------:R-:W-:-:S02]  /*c7d0*/  SHF.R.U32.HI R11, RZ, 0x3, R14 ;  /* 0x00000003ff0b7819 */ /* 0x000fc4000001160e */
[----:B------:R-:W-:Y:S02]  /*c7e0*/  LEA.HI R9, R9, R12, RZ, 0x3 ;  /* 0x0000000c09097211 */ /* 0x000fe400078f18ff */
[C---:B------:R-:W-:Y:S02]  /*c7f0*/  LOP3.LUT R10, R14.reuse, 0x38, R10, 0xf8, !PT ;  /* 0x000000380e0a7812 */ /* 0x040fe400078ef80a */
[----:B------:R-:W-:Y:S01]  /*c800*/  LOP3.LUT R13, R14, 0x38, R77, 0xf8, !PT ;  /* 0x000000380e0d7812 */ /* 0x000fe200078ef84d */
[----:B------:R-:W-:Y:S01]  /*c810*/  IMAD.SHL.U32 R9, R9, 0x400, RZ ;  /* 0x0000040009097824 */ /* 0x000fe200078e00ff */
[----:B------:R-:W-:Y:S02]  /*c820*/  LOP3.LUT R117, R10, R11, RZ, 0x3c, !PT ;  /* 0x0000000b0a757212 */ /* 0x000fe400078e3cff */
[----:B------:R-:W-:Y:S02]  /*c830*/  LOP3.LUT R13, R8, R13, R11, 0xf6, !PT ;  /* 0x0000000d080d7212 */ /* 0x000fe400078ef60b */
[----:B------:R-:W-:-:S02]  /*c840*/  LOP3.LUT R9, R9, 0x7fffe000, RZ, 0xc0, !PT ;  /* 0x7fffe00009097812 */ /* 0x000fc400078ec0ff */
[--C-:B------:R-:W-:Y:S01]  /*c850*/  SHF.R.U64 R73, R74, 0x10, R75.reuse ;  /* 0x000000104a497819 */ /* 0x100fe2000000124b */
[----:B------:R-:W-:Y:S01]  /*c860*/  IMAD.SHL.U32 R118, R13, 0x2, RZ ;  /* 0x000000020d767824 */ /* 0x000fe200078e00ff */
[----:B------:R-:W-:Y:S02]  /*c870*/  IADD3 R117, R117, R9, R8 ;  /* 0x0000000975757210 */ /* 0x000fe40007ffe008 */
[----:B------:R-:W-:Y:S02]  /*c880*/  SHF.R.U32.HI R74, RZ, 0x10, R75 ;  /* 0x00000010ff4a7819 */ /* 0x000fe4000001164b */
[----:B------:R-:W1:Y:S01]  /*c890*/  LDS.128 R12, [R118+0x18100] ;  /* 0x01810000760c7984 */ /* 0x000e620000000c00 */
[----:B------:R-:W-:Y:S01]  /*c8a0*/  IMAD.SHL.U32 R117, R117, 0x2, RZ ;  /* 0x0000000275757824 */ /* 0x000fe200078e00ff */
[--C-:B------:R-:W-:Y:S02]  /*c8b0*/  SHF.R.U64 R75, R68, 0x10, R69.reuse ;  /* 0x00000010444b7819 */ /* 0x100fe40000001245 */
[----:B------:R-:W-:-:S02]  /*c8c0*/  SHF.R.U32.HI R68, RZ, 0x10, R69 ;  /* 0x00000010ff447819 */ /* 0x000fc40000011645 */
[----:B------:R-:W2:Y:S01]  /*c8d0*/  LDS.128 R8, [R117+0x18100] ;  /* 0x0181000075087984 */ /* 0x000ea20000000c00 */
        /* <DEDUP_REMOVED lines=8> */
[----:B------:R-:W-:Y:S02]  /*c960*/  PRMT R123, R123, 0x5410, R72 ;  /* 0x000054107b7b7816 */ /* 0x000fe40000000048 */
[----:B------:R-:W-:Y:S01]  /*c970*/  PRMT R121, R121, 0x5410, R70 ;  /* 0x0000541079797816 */ /* 0x000fe20000000046 */
[C---:B------:R-:W-:Y:S01]  /*c980*/  IMAD.U32 R75, R124.reuse, 0x10000, RZ ;  /* 0x000100007c4b7824 */ /* 0x040fe200078e00ff */
[----:B------:R-:W-:Y:S02]  /*c990*/  LOP3.LUT R124, R124, 0xffff0000, RZ, 0xc0, !PT ;  /* 0xffff00007c7c7812 */ /* 0x000fe400078ec0ff */
[----:B------:R-:W-:Y:S02]  /*c9a0*/  PRMT R125, R125, 0x5410, R74 ;  /* 0x000054107d7d7816 */ /* 0x000fe4000000004a */
        /* <DEDUP_REMOVED lines=20> */
[----:B------:R-:W-:Y:S02]  /*caf0*/  FFMA.FTZ R10, R69, R75, -R10 ;  /* 0x0000004b450a7223 */ /* 0x000fe4000001080a */
[----:B------:R-:W-:Y:S02]  /*cb00*/  FMUL.FTZ R75, R15, R120 ;  /* 0x000000780f4b7220 */ /* 0x000fe40000410000 */
[----:B------:R-:W-:Y:S02]  /*cb10*/  FFMA.FTZ R72, R69, R9, R72 ;  /* 0x0000000945487223 */ /* 0x000fe40000010048 */
[----:B------:R-:W-:-:S02]  /*cb20*/  IMAD.U32 R9, R123, 0x10000, RZ ;  /* 0x000100007b097824 */ /* 0x000fc400078e00ff */
[-C--:B------:R-:W-:Y:S02]  /*cb30*/  FMUL.FTZ R15, R15, R124.reuse ;  /* 0x0000007c0f0f7220 */ /* 0x080fe40000410000 */
[----:B------:R-:W-:Y:S01]  /*cb40*/  FFMA.FTZ R75, R68, R124, -R75 ;  /* 0x0000007c444b7223 */ /* 0x000fe2000001084b */
[----:B------:R-:W-:Y:S01]  /*cb50*/  SHF.L.U32 R124, R121, 0x10, RZ ;  /* 0x00000010797c7819 */ /* 0x000fe200000006ff */
[C---:B------:R-:W-:Y:S02]  /*cb60*/  FMUL.FTZ R69, R8.reuse, R131 ;  /* 0x0000008308457220 */ /* 0x040fe40000410000 */
[-C--:B------:R-:W-:Y:S02]  /*cb70*/  FMUL.FTZ R8, R8, R9.reuse ;  /* 0x0000000908087220 */ /* 0x080fe40000410000 */
[----:B------:R-:W-:Y:S01]  /*cb80*/  FFMA.FTZ R15, R68, R120, R15 ;  /* 0x00000078440f7223 */ /* 0x000fe2000001000f */
[----:B------:R-:W-:Y:S01]  /*cb90*/  LOP3.LUT R120, R119, 0xffff0000, RZ, 0xc0, !PT ;  /* 0xffff000077787812 */ /* 0x000fe200078ec0ff */
[----:B------:R-:W-:-:S02]  /*cba0*/  FFMA.FTZ R69, R12, R9, -R69 ;  /* 0x000000090c457223 */ /* 0x000fc40000010845 */
[----:B------:R-:W-:Y:S02]  /*cbb0*/  IMAD.U32 R68, R125, 0x10000, RZ ;  /* 0x000100007d447824 */ /* 0x000fe400078e00ff */
[----:B------:R-:W-:Y:S01]  /*cbc0*/  FFMA.FTZ R9, R12, R131, R8 ;  /* 0x000000830c097223 */ /* 0x000fe20000010008 */
[----:B------:R-:W-:Y:S01]  /*cbd0*/  LOP3.LUT R8, R123, 0xffff0000, RZ, 0xc0, !PT ;  /* 0xffff00007b087812 */ /* 0x000fe200078ec0ff */
[C---:B------:R-:W-:Y:S02]  /*cbe0*/  FMUL.FTZ R12, R74.reuse, R124 ;  /* 0x0000007c4a0c7220 */ /* 0x040fe40000410000 */
[-C--:B------:R-:W-:Y:S02]  /*cbf0*/  FMUL.FTZ R74, R74, R68.reuse ;  /* 0x000000444a4a7220 */ /* 0x080fe40000410000 */
[----:B------:R-:W-:Y:S02]  /*cc00*/  FFMA.FTZ R68, R13, R68, -R12 ;  /* 0x000000440d447223 */ /* 0x000fe4000001080c */
[C---:B------:R-:W-:Y:S01]  /*cc10*/  IMAD.U32 R119, R122.reuse, 0x10000, RZ ;  /* 0x000100007a777824 */ /* 0x040fe200078e00ff */
[----:B------:R-:W-:Y:S01]  /*cc20*/  LOP3.LUT R122, R122, 0xffff0000, RZ, 0xc0, !PT ;  /* 0xffff00007a7a7812 */ /* 0x000fe200078ec0ff */
[----:B------:R-:W-:-:S02]  /*cc30*/  FMUL.FTZ R12, R129, R120 ;  /* 0x00000078810c7220 */ /* 0x000fc40000410000 */
[C---:B------:R-:W-:Y:S01]  /*cc40*/  IMAD.U32 R123, R126.reuse, 0x10000, RZ ;  /* 0x000100007e7b7824 */ /* 0x040fe200078e00ff */
[----:B------:R-:W-:Y:S01]  /*cc50*/  LOP3.LUT R126, R126, 0xffff0000, RZ, 0xc0, !PT ;  /* 0xffff00007e7e7812 */ /* 0x000fe200078ec0ff */
[----:B------:R-:W-:Y:S02]  /*cc60*/  FFMA.FTZ R124, R13, R124, R74 ;  /* 0x0000007c0d7c7223 */ /* 0x000fe4000001004a */
[-C--:B------:R-:W-:Y:S02]  /*cc70*/  FMUL.FTZ R129, R129, R8.reuse ;  /* 0x0000000881817220 */ /* 0x080fe40000410000 */
[C---:B------:R-:W-:Y:S02]  /*cc80*/  FMUL.FTZ R13, R128.reuse, R119 ;  /* 0x00000077800d7220 */ /* 0x040fe40000410000 */
[----:B------:R-:W-:Y:S01]  /*cc90*/  FFMA.FTZ R74, R71, R8, -R12 ;  /* 0x00000008474a7223 */ /* 0x000fe2000001080c */
        /* <DEDUP_REMOVED lines=24> */
.L_x_1018:
[----:B------:R-:W-:Y:S05]  /*ce20*/  BSYNC B0 ;  /* 0x0000000000007941 */ /* 0x000fea0003800000 */
.L_x_1017:
        /* <DEDUP_REMOVED lines=28> */
[--C-:B------:R-:W-:Y:S01]  /*cff0*/  SHF.R.U64 R57, R58, 0x10, R59.reuse ;  /* 0x000000103a397819 */ /* 0x100fe2000000123b */
[----:B------:R-:W-:Y:S01]  /*d000*/  IMAD R8, R83, 0x200, R8 ;  /* 0x0000020053087824 */ /* 0x000fe200078e0208 */
[----:B------:R-:W-:Y:S01]  /*d010*/  SHF.R.U32.HI R58, RZ, 0x10, R59 ;  /* 0x00000010ff3a7819 */ /* 0x000fe2000001163b */
[----:B------:R-:W-:Y:S01]  /*d020*/  IMAD.SHL.U32 R69, R12, 0x2, RZ ;  /* 0x000000020c457824 */ /* 0x000fe200078e00ff */
[----:B------:R-:W-:Y:S02]  /*d030*/  SHF.R.U64 R59, R52, 0x10, R53 ;  /* 0x00000010343b7819 */ /* 0x000fe40000001235 */
[----:B------:R-:W-:-:S02]  /*d040*/  IADD3 R68, R8, R9, RZ ;  /* 0x0000000908447210 */ /* 0x000fc40007ffe0ff */
[----:B------:R-:W1:Y:S01]  /*d050*/  LDS.128 R12, [R69+0x18100] ;  /* 0x01810000450c7984 */ /* 0x000e620000000c00 */
[----:B------:R-:W-:Y:S02]  /*d060*/  SHF.R.U32.HI R52, RZ, 0x10, R53 ;  /* 0x00000010ff347819 */ /* 0x000fe40000011635 */
[----:B------:R-:W-:Y:S01]  /*d070*/  IMAD.SHL.U32 R68, R68, 0x2, RZ ;  /* 0x0000000244447824 */ /* 0x000fe200078e00ff */
[----:B------:R-:W-:Y:S02]  /*d080*/  SHF.R.U64 R53, R54, 0x10, R55 ;  /* 0x0000001036357819 */ /* 0x000fe40000001237 */
[----:B------:R-:W-:Y:S02]  /*d090*/  PRMT R109, R109, 0x5410, R52 ;  /* 0x000054106d6d7816 */ /* 0x000fe40000000034 */
[----:B------:R-:W2:Y:S01]  /*d0a0*/  LDS.128 R8, [R68+0x18100] ;  /* 0x0181000044087984 */ /* 0x000ea20000000c00 */
[----:B------:R-:W-:Y:S02]  /*d0b0*/  PRMT R112, R112, 0x5410, R53 ;  /* 0x0000541070707816 */ /* 0x000fe40000000035 */
[----:B------:R-:W-:Y:S01]  /*d0c0*/  SHF.R.U32.HI R54, RZ, 0x10, R55 ;  /* 0x00000010ff367819 */ /* 0x000fe20000011637 */
[----:B------:R-:W-:Y:S01]  /*d0d0*/  IMAD.U32 R73, R109, 0x10000, RZ ;  /* 0x000100006d497824 */ /* 0x000fe200078e00ff */
[----:B------:R-:W-:-:S02]  /*d0e0*/  PRMT R110, R110, 0x5410, R59 ;  /* 0x000054106e6e7816 */ /* 0x000fc4000000003b */
        /* <DEDUP_REMOVED lines=8> */
[----:B------:R-:W-:Y:S02]  /*d170*/  IMAD.U32 R74, R111, 0x10000, RZ ;  /* 0x000100006f4a7824 */ /* 0x000fe400078e00ff */
        /* <DEDUP_REMOVED lines=22> */
[----:B------:R-:W-:Y:S01]  /*d2e0*/  SHF.L.U32 R9, R113, 0x10, RZ ;  /* 0x0000001071097819 */ /* 0x000fe200000006ff */
[----:B------:R-:W-:Y:S01]  /*d2f0*/  FMUL.FTZ R59, R15, R110 ;  /* 0x0000006e0f3b7220 */ /* 0x000fe20000410000 */
[----:B------:R-:W-:Y:S01]  /*d300*/  LOP3.LUT R113, R113, 0xffff0000, RZ, 0xc0, !PT ;  /* 0xffff000071717812 */ /* 0x000fe200078ec0ff */
[----:B------:R-:W-:-:S02]  /*d310*/  FMUL.FTZ R15, R15, R114 ;  /* 0x000000720f0f7220 */ /* 0x000fc40000410000 */
[C---:B------:R-:W-:Y:S02]  /*d320*/  FMUL.FTZ R53, R8.reuse, R73 ;  /* 0x0000004908357220 */ /* 0x040fe40000410000 */
[-C--:B------:R-:W-:Y:S02]  /*d330*/  FMUL.FTZ R8, R8, R9.reuse ;  /* 0x0000000908087220 */ /* 0x080fe40000410000 */
[C---:B------:R-:W-:Y:S02]  /*d340*/  FFMA.FTZ R59, R52.reuse, R114, -R59 ;  /* 0x00000072343b7223 */ /* 0x040fe4000001083b */
[----:B------:R-:W-:Y:S01]  /*d350*/  FFMA.FTZ R15, R52, R110, R15 ;  /* 0x0000006e340f7223 */ /* 0x000fe2000001000f */
[C---:B------:R-:W-:Y:S01]  /*d360*/  LOP3.LUT R110, R115.reuse, 0xffff0000, RZ, 0xc0, !PT ;  /* 0xffff0000736e7812 */ /* 0x040fe200078ec0ff */
[----:B------:R-:W-:Y:S02]  /*d370*/  IMAD.U32 R52, R115, 0x10000, RZ ;  /* 0x0001000073347824 */ /* 0x000fe400078e00ff */
[----:B------:R-:W-:-:S02]  /*d380*/  FFMA.FTZ R53, R12, R9, -R53 ;  /* 0x000000090c357223 */ /* 0x000fc40000010835 */
[----:B------:R-:W-:Y:S02]  /*d390*/  FFMA.FTZ R9, R12, R73, R8 ;  /* 0x000000490c097223 */ /* 0x000fe40000010008 */
[C---:B------:R-:W-:Y:S02]  /*d3a0*/  FMUL.FTZ R8, R58.reuse, R74 ;  /* 0x0000004a3a087220 */ /* 0x040fe40000410000 */
[-C--:B------:R-:W-:Y:S02]  /*d3b0*/  FMUL.FTZ R58, R58, R52.reuse ;  /* 0x000000343a3a7220 */ /* 0x080fe40000410000 */
[----:B------:R-:W-:Y:S02]  /*d3c0*/  IMAD.U32 R12, R112, 0x10000, RZ ;  /* 0x00010000700c7824 */ /* 0x000fe400078e00ff */
[----:B------:R-:W-:Y:S02]  /*d3d0*/  FFMA.FTZ R52, R13, R52, -R8 ;  /* 0x000000340d347223 */ /* 0x000fe40000010808 */
[----:B------:R-:W-:-:S02]  /*d3e0*/  IMAD.U32 R73, R116, 0x10000, RZ ;  /* 0x0001000074497824 */ /* 0x000fc400078e00ff */
[----:B------:R-:W-:Y:S02]  /*d3f0*/  FFMA.FTZ R74, R13, R74, R58 ;  /* 0x0000004a0d4a7223 */ /* 0x000fe4000001003a */
[C---:B------:R-:W-:Y:S02]  /*d400*/  FMUL.FTZ R8, R72.reuse, R109 ;  /* 0x0000006d48087220 */ /* 0x040fe40000410000 */
[CC--:B------:R-:W-:Y:S02]  /*d410*/  FMUL.FTZ R13, R71.reuse, R12.reuse ;  /* 0x0000000c470d7220 */ /* 0x0c0fe40000410000 */
[----:B------:R-:W-:Y:S02]  /*d420*/  FMUL.FTZ R72, R72, R113 ;  /* 0x0000007148487220 */ /* 0x000fe40000410000 */
[----:B------:R-:W-:Y:S02]  /*d430*/  FMUL.FTZ R71, R71, R73 ;  /* 0x0000004947477220 */ /* 0x000fe40000410000 */
[----:B------:R-:W-:Y:S01]  /*d440*/  FFMA.FTZ R58, R55, R113, -R8 ;  /* 0x00000071373a7223 */ /* 0x000fe20000010808 */
[----:B------:R-:W-:Y:S01]  /*d450*/  LOP3.LUT R8, R111, 0xffff0000, RZ, 0xc0, !PT ;  /* 0xffff00006f087812 */ /* 0x000fe200078ec0ff */
[----:B------:R-:W-:Y:S01]  /*d460*/  FFMA.FTZ R73, R54, R73, -R13 ;  /* 0x0000004936497223 */ /* 0x000fe2000001080d */
[----:B------:R-:W-:Y:S01]  /*d470*/  LOP3.LUT R13, R112, 0xffff0000, RZ, 0xc0, !PT ;  /* 0xffff0000700d7812 */ /* 0x000fe200078ec0ff */
[----:B------:R-:W-:Y:S01]  /*d480*/  FFMA.FTZ R72, R55, R109, R72 ;  /* 0x0000006d37487223 */ /* 0x000fe20000010048 */
[----:B------:R-:W-:Y:S01]  /*d490*/  LOP3.LUT R55, R116, 0xffff0000, RZ, 0xc0, !PT ;  /* 0xffff000074377812 */ /* 0x000fe200078ec0ff */
[----:B------:R-:W-:-:S02]  /*d4a0*/  FFMA.FTZ R71, R54, R12, R71 ;  /* 0x0000000c36477223 */ /* 0x000fc40000010047 */
[----:B------:R-:W-:Y:S01]  /*d4b0*/  FMUL.FTZ R54, R70, R13 ;  /* 0x0000000d46367220 */ /* 0x000fe20000410000 */
[----:B------:R-:W-:Y:S01]  /*d4c0*/  F2FP.BF16.PACK_AB R9, R72, R9 ;  /* 0x000000094809723e */ /* 0x000fe200000010ff */
[C---:B------:R-:W-:Y:S02]  /*d4d0*/  FMUL.FTZ R75, R11.reuse, R8 ;  /* 0x000000080b4b7220 */ /* 0x040fe40000410000 */
[-C--:B------:R-:W-:Y:S02]  /*d4e0*/  FMUL.FTZ R70, R70, R55.reuse ;  /* 0x0000003746467220 */ /* 0x080fe40000410000 */
[-C--:B------:R-:W-:Y:S02]  /*d4f0*/  FMUL.FTZ R12, R11, R110.reuse ;  /* 0x0000006e0b0c7220 */ /* 0x080fe40000410000 */
[----:B------:R-:W-:Y:S02]  /*d500*/  FFMA.FTZ R54, R14, R55, -R54 ;  /* 0x000000370e367223 */ /* 0x000fe40000010836 */
[----:B------:R-:W-:-:S02]  /*d510*/  FFMA.FTZ R11, R57, R110, -R75 ;  /* 0x0000006e390b7223 */ /* 0x000fc4000001084b */
[----:B------:R-:W-:Y:S01]  /*d520*/  FFMA.FTZ R70, R14, R13, R70 ;  /* 0x0000000d0e467223 */ /* 0x000fe20000010046 */
[----:B------:R-:W-:Y:S01]  /*d530*/  F2FP.BF16.PACK_AB R13, R58, R53 ;  /* 0x000000353a0d723e */ /* 0x000fe200000010ff */
[----:B------:R-:W-:Y:S01]  /*d540*/  FFMA.FTZ R57, R57, R8, R12 ;  /* 0x0000000839397223 */ /* 0x000fe2000001000c */
[----:B------:R-:W-:Y:S02]  /*d550*/  F2FP.BF16.PACK_AB R8, R15, R56 ;  /* 0x000000380f08723e */ /* 0x000fe400000010ff */
[----:B------:R-:W-:Y:S02]  /*d560*/  F2FP.BF16.PACK_AB R12, R59, R10 ;  /* 0x0000000a3b0c723e */ /* 0x000fe400000010ff */
[----:B------:R-:W-:Y:S02]  /*d570*/  F2FP.BF16.PACK_AB R14, R54, R73 ;  /* 0x00000049360e723e */ /* 0x000fe400000010ff */
[----:B------:R-:W-:Y:S02]  /*d580*/  F2FP.BF16.PACK_AB R15, R11, R52 ;  /* 0x000000340b0f723e */ /* 0x000fe400000010ff */
[----:B------:R-:W-:-:S02]  /*d590*/  F2FP.BF16.PACK_AB R10, R70, R71 ;  /* 0x00000047460a723e */ /* 0x000fc400000010ff */
[----:B------:R-:W-:Y:S01]  /*d5a0*/  F2FP.BF16.PACK_AB R11, R57, R74 ;  /* 0x0000004a390b723e */ /* 0x000fe200000010ff */
[----:B------:R1:W-:Y:S04]  /*d5b0*/  STS.128 [R69+0x18100], R12 ;  /* 0x0181000c45007388 */ /* 0x0003e80000000c00 */
[----:B------:R1:W-:Y:S02]  /*d5c0*/  STS.128 [R68+0x18100], R8 ;  /* 0x0181000844007388 */ /* 0x0003e40000000c00 */
.L_x_1020:
[----:B------:R-:W-:Y:S05]  /*d5d0*/  BSYNC B0 ;  /* 0x0000000000007941 */ /* 0x000fea0003800000 */
.L_x_1019:
        /* <DEDUP_REMOVED lines=82> */
[----:B------:R-:W-:Y:S02]  /*db00*/  FFMA.FTZ R15, R44, R102, R15 ;  /* 0x000000662c0f7223 */ /* 0x000fe4000001000f */
        /* <DEDUP_REMOVED lines=38> */
.L_x_1016:
[----:B------:R-:W-:Y:S05]  /*dd70*/  BSYNC B1 ;  /* 0x0000000000017941 */ /* 0x000fea0003800000 */
.L_x_1015:
        /* <DEDUP_REMOVED lines=17> */
[----:B------:R-:W-:Y:S02]  /*de90*/  LOP3.LUT R12, R10, 0x38, R77, 0xf8, !PT ;  /* 0x000000380a0c7812 */ /* 0x000fe400078ef84d */
        /* <DEDUP_REMOVED lines=11> */
[--C-:B------:R-:W-:Y:S02]  /*df50*/  SHF.R.U64 R41, R42, 0x10, R43.reuse ;  /* 0x000000102a297819 */ /* 0x100fe4000000122b */
[----:B------:R-:W-:Y:S01]  /*df60*/  IMAD.SHL.U32 R44, R44, 0x2, RZ ;  /* 0x000000022c2c7824 */ /* 0x000fe200078e00ff */
[----:B------:R-:W-:-:S02]  /*df70*/  SHF.R.U32.HI R42, RZ, 0x10, R43 ;  /* 0x00000010ff2a7819 */ /* 0x000fc4000001162b */
[--C-:B------:R-:W-:Y:S02]  /*df80*/  SHF.R.U64 R43, R36, 0x10, R37.reuse ;  /* 0x00000010242b7819 */ /* 0x100fe40000001225 */
[----:B------:R-:W2:Y:S01]  /*df90*/  LDS.128 R8, [R44+0x18100] ;  /* 0x018100002c087984 */ /* 0x000ea20000000c00 */
[----:B------:R-:W-:Y:S02]  /*dfa0*/  SHF.R.U32.HI R36, RZ, 0x10, R37 ;  /* 0x00000010ff247819 */ /* 0x000fe40000011625 */
[----:B------:R-:W-:Y:S02]  /*dfb0*/  SHF.R.U64 R37, R38, 0x10, R39 ;  /* 0x0000001026257819 */ /* 0x000fe40000001227 */
[----:B------:R-:W-:Y:S02]  /*dfc0*/  PRMT R91, R91, 0x5410, R36 ;  /* 0x000054105b5b7816 */ /* 0x000fe40000000024 */
        /* <DEDUP_REMOVED lines=82> */
.L_x_1022:
[----:B------:R-:W-:Y:S05]  /*e4f0*/  BSYNC B0 ;  /* 0x0000000000007941 */ /* 0x000fea0003800000 */
.L_x_1021:
        /* <DEDUP_REMOVED lines=50> */
[----:B------:R-:W-:Y:S02]  /*e820*/  PRMT R90, R90, 0x5410, R39 ;  /* 0x000054105a5a7816 */ /* 0x000fe40000000027 */
[----:B------:R-:W-:Y:S02]  /*e830*/  LOP3.LUT R42, R87, 0xffff0000, RZ, 0xc0, !PT ;  /* 0xffff0000572a7812 */ /* 0x000fe400078ec0ff */
        /* <DEDUP_REMOVED lines=40> */
[----:B------:R-:W-:-:S02]  /*eac0*/  FFMA.FTZ R28, R13, R28, -R8 ;  /* 0x0000001c0d1c7223 */ /* 0x000fc40000010808 */
[----:B------:R-:W-:Y:S02]  /*ead0*/  IMAD.U32 R41, R90, 0x10000, RZ ;  /* 0x000100005a297824 */ /* 0x000fe400078e00ff */
[----:B------:R-:W-:Y:S02]  /*eae0*/  FFMA.FTZ R42, R13, R42, R34 ;  /* 0x0000002a0d2a7223 */ /* 0x000fe40000010022 */
[C---:B------:R-:W-:Y:S01]  /*eaf0*/  IMAD.U32 R30, R14.reuse, 0x10000, RZ ;  /* 0x000100000e1e7824 */ /* 0x040fe200078e00ff */
[----:B------:R-:W-:Y:S01]  /*eb00*/  LOP3.LUT R14, R14, 0xffff0000, RZ, 0xc0, !PT ;  /* 0xffff00000e0e7812 */ /* 0x000fe200078ec0ff */
[C---:B------:R-:W-:Y:S02]  /*eb10*/  FMUL.FTZ R13, R39.reuse, R12 ;  /* 0x0000000c270d7220 */ /* 0x040fe40000410000 */
[-C--:B------:R-:W-:Y:S02]  /*eb20*/  FMUL.FTZ R39, R39, R41.reuse ;  /* 0x0000002927277220 */ /* 0x080fe40000410000 */
[----:B------:R-:W-:Y:S01]  /*eb30*/  FFMA.FTZ R41, R30, R41, -R13 ;  /* 0x000000291e297223 */ /* 0x000fe2000001080d */
[----:B------:R-:W-:Y:S01]  /*eb40*/  LOP3.LUT R13, R90, 0xffff0000, RZ, 0xc0, !PT ;  /* 0xffff00005a0d7812 */ /* 0x000fe200078ec0ff */
[----:B------:R-:W-:-:S02]  /*eb50*/  FMUL.FTZ R8, R40, R78 ;  /* 0x0000004e28087220 */ /* 0x000fc40000410000 */
[----:B------:R-:W-:Y:S02]  /*eb60*/  FMUL.FTZ R40, R40, R86 ;  /* 0x0000005628287220 */ /* 0x000fe40000410000 */
[----:B------:R-:W-:Y:S02]  /*eb70*/  FFMA.FTZ R39, R30, R12, R39 ;  /* 0x0000000c1e277223 */ /* 0x000fe40000010027 */
[----:B------:R-:W-:Y:S02]  /*eb80*/  FFMA.FTZ R86, R31, R86, -R8 ;  /* 0x000000561f567223 */ /* 0x000fe40000010808 */
[C---:B------:R-:W-:Y:S02]  /*eb90*/  FMUL.FTZ R30, R38.reuse, R85 ;  /* 0x00000055261e7220 */ /* 0x040fe40000410000 */
[----:B------:R-:W-:Y:S02]  /*eba0*/  FMUL.FTZ R12, R11, R84 ;  /* 0x000000540b0c7220 */ /* 0x000fe40000410000 */
[----:B------:R-:W-:-:S02]  /*ebb0*/  FMUL.FTZ R34, R38, R13 ;  /* 0x0000000d26227220 */ /* 0x000fc40000410000 */
[-C--:B------:R-:W-:Y:S02]  /*ebc0*/  FMUL.FTZ R8, R11, R88.reuse ;  /* 0x000000580b087220 */ /* 0x080fe40000410000 */
[----:B------:R-:W-:Y:S01]  /*ebd0*/  FFMA.FTZ R30, R14, R13, -R30 ;  /* 0x0000000d0e1e7223 */ /* 0x000fe2000001081e */
[----:B------:R-:W-:Y:S01]  /*ebe0*/  F2FP.BF16.PACK_AB R13, R86, R29 ;  /* 0x0000001d560d723e */ /* 0x000fe200000010ff */
        /* <DEDUP_REMOVED lines=13> */
.L_x_1024:
[----:B------:R-:W-:Y:S05]  /*ecc0*/  BSYNC B0 ;  /* 0x0000000000007941 */ /* 0x000fea0003800000 */
.L_x_1023:
        /* <DEDUP_REMOVED lines=123> */
.L_x_1000:
[----:B------:R-:W-:Y:S05]  /*f480*/  BSYNC B2 ;  /* 0x0000000000027941 */ /* 0x000fea0003800000 */
.L_x_982:
[----:B------:R-:W-:-:S04]  /*f490*/  DEPBAR.LE SB0, 0x2 ;  /* 0x000080800000791a */ /* 0x000fc80000000000 */
[----:B------:R-:W-:Y:S01]  /*f4a0*/  IMAD.SHL.U32 R56, R0, 0x2, RZ ;  /* 0x0000000200387824 */ /* 0x000fe200078e00ff */
[----:B------:R-:W-:Y:S01]  /*f4b0*/  BAR.SYNC.DEFER_BLOCKING 0x0 ;  /* 0x0000000000007b1d */ /* 0x000fe20000010000 */
[----:B------:R-:W-:Y:S01]  /*f4c0*/  IMAD.SHL.U32 R190, R5, 0x2, RZ ;  /* 0x0000000205be7824 */ /* 0x000fe200078e00ff */
[----:B-1----:R-:W-:Y:S01]  /*f4d0*/  @P2 IADD3 R9, R145, -0x2, RZ ;  /* 0xfffffffe91092810 */ /* 0x002fe20007ffe0ff */
[----:B------:R-:W-:Y:S01]  /*f4e0*/  IMAD.MOV.U32 R191, RZ, RZ, 0x20 ;  /* 0x00000020ffbf7424 */ /* 0x000fe200078e00ff */
[----:B------:R-:W-:Y:S01]  /*f4f0*/  LOP3.LUT P3, RZ, R135, 0x2, RZ, 0xc0, !PT ;  /* 0x0000000287ff7812 */ /* 0x000fe2000786c0ff */
[----:B------:R-:W-:Y:S01]  /*f500*/  IMAD.SHL.U32 R189, R2, 0x2, RZ ;  /* 0x0000000202bd7824 */ /* 0x000fe200078e00ff */
[----:B------:R-:W-:Y:S01]  /*f510*/  @P2 SHF.R.S32.HI R8, RZ, 0x1f, R9 ;  /* 0x0000001fff082819 */ /* 0x000fe20000011409 */
[----:B------:R-:W-:Y:S01]  /*f520*/  @P2 IMAD R26, R26, R9, RZ ;  /* 0x000000091a1a2224 */ /* 0x000fe200078e02ff */
[----:B------:R-:W-:Y:S01]  /*f530*/  LEA R192, R0, 0x18100, 0x1 ;  /* 0x0001810000c07811 */ /* 0x000fe200078e08ff */
[-C--:B--2---:R-:W-:Y:S01]  /*f540*/  @P2 IMAD.WIDE.U32 R10, R9, R27.reuse, R210 ;  /* 0x0000001b090a2225 */ /* 0x084fe200078e00d2 */
[----:B------:R-:W-:Y:S01]  /*f550*/  SEL R191, R191, 0xffffffe0, !P3 ;  /* 0xffffffe0bfbf7807 */ /* 0x000fe20005800000 */
[----:B------:R-:W-:Y:S01]  /*f560*/  ULDC UR4, c[0x0][0x324] ;  /* 0x0000c90000047ab9 */ /* 0x000fe20000000800 */
[----:B------:R-:W-:Y:S01]  /*f570*/  ISETP.GE.AND P3, PT, R195, 0x1, PT ;  /* 0x00000001c300780c */ /* 0x000fe20003f66270 */
[----:B------:R-:W-:Y:S01]  /*f580*/  @P2 IMAD R8, R8, R27, R26 ;  /* 0x0000001b08082224 */ /* 0x000fe200078e021a */
[----:B------:R-:W-:Y:S01]  /*f590*/  @P2 LEA R48, P0, R10, c[0x0][0x1f8], 0x1 ;  /* 0x00007e000a302a11 */ /* 0x000fe200078008ff */
[----:B------:R-:W-:Y:S01]  /*f5a0*/  IMAD.IADD R188, R192, 0x1, R189 ;  /* 0x00000001c0bc7824 */ /* 0x000fe200078e02bd */
[----:B------:R-:W-:Y:S01]  /*f5b0*/  ULOP3.LUT UR4, URZ, UR4, URZ, 0x33, !UPT ;  /* 0x000000043f047292 */ /* 0x000fe2000f8e333f */
[----:B------:R-:W-:-:S02]  /*f5c0*/  @P2 IMAD.IADD R8, R11, 0x1, R8 ;  /* 0x000000010b082824 */ /* 0x000fc400078e0208 */
[----:B------:R-:W-:Y:S02]  /*f5d0*/  IMAD.IADD R5, R190, 0x1, R191 ;  /* 0x00000001be057824 */ /* 0x000fe400078e02bf */
[----:B------:R-:W-:Y:S01]  /*f5e0*/  IMAD.MOV.U32 R134, RZ, RZ, 0x40 ;  /* 0x00000040ff867424 */ /* 0x000fe200078e00ff */
[----:B------:R-:W-:Y:S01]  /*f5f0*/  @P2 LEA.HI.X R49, R10, c[0x0][0x1fc], R8, 0x1, P0 ;  /* 0x00007f000a312a11 */ /* 0x000fe200000f0c08 */
[----:B------:R-:W-:Y:S01]  /*f600*/  IMAD R187, R3, 0x2, R192 ;  /* 0x0000000203bb7824 */ /* 0x000fe200078e02c0 */
[----:B------:R-:W-:Y:S01]  /*f610*/  LDSM.16.M88.4 R56, [R56+0x18100] ;  /* 0x018100003838783b */ /* 0x000fe20000000200 */
[----:B------:R-:W-:Y:S01]  /*f620*/  @P2 IADD3 R76, P0, R25, R48, RZ ;  /* 0x00000030194c2210 */ /* 0x000fe20007f1e0ff */
[----:B------:R-:W-:Y:S01]  /*f630*/  IMAD R186, R3, 0x2, R188 ;  /* 0x0000000203ba7824 */ /* 0x000fe200078e02bc */
[----:B------:R-:W-:Y:S01]  /*f640*/  SEL R134, R134, 0xffffffc0, !P1 ;  /* 0xffffffc086867807 */ /* 0x000fe20004800000 */
[----:B------:R-:W1:Y:S02]  /*f650*/  LDSM.16.M88.4 R28, [R190+0xc100] ;  /* 0x00c10000be1c783b */ /* 0x000e640000000200 */
[----:B------:R-:W-:-:S02]  /*f660*/  @P2 IMAD.X R77, R24, 0x1, R49, P0 ;  /* 0x00000001184d2824 */ /* 0x000fc400000e0631 */
[----:B------:R-:W2:Y:S01]  /*f670*/  LDSM.16.M88.4 R20, [R190+0xc900] ;  /* 0x00c90000be14783b */ /* 0x000ea20000000200 */
[----:B------:R-:W-:Y:S02]  /*f680*/  IMAD.IADD R2, R190, 0x1, R134 ;  /* 0x00000001be027824 */ /* 0x000fe400078e0286 */
[----:B------:R-:W-:Y:S01]  /*f690*/  IMAD.IADD R0, R134, 0x1, R5 ;  /* 0x0000000186007824 */ /* 0x000fe200078e0205 */
[----:B------:R-:W3:Y:S04]  /*f6a0*/  LDSM.16.M88.4 R64, [R190+0xd100] ;  /* 0x00d10000be40783b */ /* 0x000ee80000000200 */
[----:B------:R-:W4:Y:S04]  /*f6b0*/  LDSM.16.M88.4 R40, [R190+0xd900] ;  /* 0x00d90000be28783b */ /* 0x000f280000000200 */
[----:B------:R-:W-:Y:S04]  /*f6c0*/  LDSM.16.M88.4 R12, [R188] ;  /* 0x00000000bc0c783b */ /* 0x000fe80000000200 */
[----:B------:R-:W5:Y:S04]  /*f6d0*/  LDSM.16.M88.4 R8, [R5+0xc100] ;  /* 0x00c100000508783b */ /* 0x000f680000000200 */
[----:B------:R-:W3:Y:S04]  /*f6e0*/  LDSM.16.M88.4 R44, [R5+0xc900] ;  /* 0x00c90000052c783b */ /* 0x000ee80000000200 */
[----:B------:R-:W4:Y:S01]  /*f6f0*/  LDSM.16.M88.4 R36, [R5+0xd100] ;  /* 0x00d100000524783b */ /* 0x000f220000000200 */
[C---:B-1----:R-:W-:Y:S08]  /*f700*/  HMMA.16816.F32.BF16 R32, R56.reuse, R28, RZ ;  /* 0x0000001c3820723c */ /* 0x042ff000000418ff */
[C---:B------:R-:W-:Y:S08]  /*f710*/  HMMA.16816.F32.BF16 R28, R56.reuse, R30, RZ ;  /* 0x0000001e381c723c */ /* 0x040ff000000418ff */
[C---:B--2---:R-:W-:Y:S08]  /*f720*/  HMMA.16816.F32.BF16 R24, R56.reuse, R20, RZ ;  /* 0x000000143818723c */ /* 0x044ff000000418ff */
[C---:B---3--:R-:W-:Y:S08]  /*f730*/  HMMA.16816.F32.BF16 R16, R56.reuse, R64, RZ ;  /* 0x000000403810723c */ /* 0x048ff000000418ff */
[C---:B------:R-:W-:Y:S08]  /*f740*/  HMMA.16816.F32.BF16 R20, R56.reuse, R22, RZ ;  /* 0x000000163814723c */ /* 0x040ff000000418ff */
[C---:B------:R-:W-:Y:S08]  /*f750*/  HMMA.16816.F32.BF16 R64, R56.reuse, R66, RZ ;  /* 0x000000423840723c */ /* 0x040ff000000418ff */
[C---:B----4-:R-:W-:Y:S08]  /*f760*/  HMMA.16816.F32.BF16 R60, R56.reuse, R40, RZ ;  /* 0x00000028383c723c */ /* 0x050ff000000418ff */
[----:B------:R-:W-:Y:S01]  /*f770*/  HMMA.16816.F32.BF16 R56, R56, R42, RZ ;  /* 0x0000002a3838723c */ /* 0x000fe200000418ff */
[----:B------:R-:W1:Y:S04]  /*f780*/  LDSM.16.M88.4 R40, [R5+0xd900] ;  /* 0x00d900000528783b */ /* 0x000e680000000200 */
[----:B------:R-:W-:Y:S01]  /*f790*/  @!PT LDS RZ, [RZ] ;  /* 0x00000000fffff984 */ /* 0x000fe20000000800 */
[----:B------:R-:W-:Y:S01]  /*f7a0*/  @!PT LDS RZ, [RZ] ;  /* 0x00000000fffff984 */ /* 0x000fe20000000800 */
[----:B------:R-:W-:Y:S01]  /*f7b0*/  @!PT LDS RZ, [RZ] ;  /* 0x00000000fffff984 */ /* 0x000fe20000000800 */
[----:B------:R2:W-:Y:S03]  /*f7c0*/  @P2 LDGSTS.E.BYPASS.LTC128B.128 [R144+0x6100], [R48.64], !P5 ;  /* 0x0610000030902fae */ /* 0x0005e6000e901d46 */
[C---:B-----5:R-:W-:Y:S01]  /*f7d0*/  HMMA.16816.F32.BF16 R32, R12.reuse, R8, R32 ;  /* 0x000000080c20723c */ /* 0x060fe20000041820 */
[----:B------:R2:W-:Y:S04]  /*f7e0*/  @P2 LDGSTS.E.BYPASS.LTC128B.128 [R144+0x8100], [R48.64+0x80], !P4 ;  /* 0x0810008030902fae */ /* 0x0005e8000e101d46 */
[----:B------:R2:W-:Y:S03]  /*f7f0*/  @P2 LDGSTS.E.BYPASS.LTC128B.128 [R144+0xa100], [R48.64+0x100], !P6 ;  /* 0x0a10010030902fae */ /* 0x0005e6000f101d46 */
[C---:B------:R-:W-:Y:S01]  /*f800*/  HMMA.16816.F32.BF16 R28, R12.reuse, R10, R28 ;  /* 0x0000000a0c1c723c */ /* 0x040fe2000004181c */
[----:B------:R3:W-:Y:S04]  /*f810*/  @P2 LDGSTS.E.BYPASS.LTC128B.128 [R144+0x7100], [R76.64], !P5 ;  /* 0x071000004c902fae */ /* 0x0007e8000e901d46 */
[----:B------:R3:W-:Y:S03]  /*f820*/  @P2 LDGSTS.E.BYPASS.LTC128B.128 [R144+0x9100], [R76.64+0x80], !P4 ;  /* 0x091000804c902fae */ /* 0x0007e6000e101d46 */
[----:B------:R-:W-:Y:S01]  /*f830*/  HMMA.16816.F32.BF16 R24, R12, R44, R24 ;  /* 0x0000002c0c18723c */ /* 0x000fe20000041818 */
[----:B------:R3:W-:Y:S01]  /*f840*/  @P2 LDGSTS.E.BYPASS.LTC128B.128 [R144+0xb100], [R76.64+0x100], !P6 ;  /* 0x0b1001004c902fae */ /* 0x0007e2000f101d46 */
[----:B------:R-:W-:-:S03]  /*f850*/  ISETP.NE.AND P2, PT, R193, 0x1, PT ;  /* 0x00000001c100780c */ /* 0x000fc60003f45270 */
        /* <DEDUP_REMOVED lines=100> */
[C---:B-1----:R-:W-:Y:S08]  /*fea0*/  HMMA.16816.F32.BF16 R32, R72.reuse, R12, R32 ;  /* 0x0000000c4820723c */ /* 0x042ff00000041820 */
[C---:B------:R-:W-:Y:S01]  /*feb0*/  HMMA.16816.F32.BF16 R28, R72.reuse, R14, R28 ;  /* 0x0000000e481c723c */ /* 0x040fe2000004181c */
[----:B------:R-:W-:Y:S07]  /*fec0*/  LDSM.16.M88.4 R12, [R0+0x10100] ;  /* 0x01010000000c783b */ /* 0x000fee0000000200 */
[C---:B---3--:R-:W-:Y:S08]  /*fed0*/  HMMA.16816.F32.BF16 R24, R72.reuse, R8, R24 ;  /* 0x000000084818723c */ /* 0x048ff00000041818 */
[----:B------:R-:W-:Y:S01]  /*fee0*/  HMMA.16816.F32.BF16 R20, R72, R10, R20 ;  /* 0x0000000a4814723c */ /* 0x000fe20000041814 */
[----:B------:R-:W1:Y:S07]  /*fef0*/  LDSM.16.M88.4 R8, [R186+0x8000] ;  /* 0x00800000ba08783b */ /* 0x000e6e0000000200 */
[C---:B------:R-:W-:Y:S08]  /*ff00*/  HMMA.16816.F32.BF16 R60, R36.reuse, R40, R60 ;  /* 0x00000028243c723c */ /* 0x040ff0000004183c */
[C---:B------:R-:W-:Y:S01]  /*ff10*/  HMMA.16816.F32.BF16 R56, R36.reuse, R42, R56 ;  /* 0x0000002a2438723c */ /* 0x040fe20000041838 */
[----:B------:R-:W-:Y:S07]  /*ff20*/  LDSM.16.M88.4 R40, [R2+0x11100] ;  /* 0x011100000228783b */ /* 0x000fee0000000200 */
[C---:B------:R-:W-:Y:S08]  /*ff30*/  HMMA.16816.F32.BF16 R16, R36.reuse, R44, R16 ;  /* 0x0000002c2410723c */ /* 0x040ff00000041810 */
[----:B------:R-:W-:Y:S01]  /*ff40*/  HMMA.16816.F32.BF16 R64, R36, R46, R64 ;  /* 0x0000002e2440723c */ /* 0x000fe20000041840 */
[----:B------:R-:W3:Y:S04]  /*ff50*/  LDSM.16.M88.4 R44, [R2+0x10900] ;  /* 0x01090000022c783b */ /* 0x000ee80000000200 */
[----:B------:R4:W5:Y:S03]  /*ff60*/  LDSM.16.M88.4 R36, [R2+0x11900] ;  /* 0x011900000224783b */ /* 0x0009660000000200 */
[----:B--2---:R-:W-:Y:S08]  /*ff70*/  HMMA.16816.F32.BF16 R32, R52, R48, R32 ;  /* 0x000000303420723c */ /* 0x004ff00000041820 */
[C---:B------:R-:W-:Y:S08]  /*ff80*/  HMMA.16816.F32.BF16 R60, R72.reuse, R68, R60 ;  /* 0x00000044483c723c */ /* 0x040ff0000004183c */
[----:B------:R-:W-:Y:S01]  /*ff90*/  HMMA.16816.F32.BF16 R56, R72, R70, R56 ;  /* 0x000000464838723c */ /* 0x000fe20000041838 */
[----:B------:R-:W2:Y:S01]  /*ffa0*/  LDSM.16.M88.4 R68, [R0+0x10900] ;  /* 0x010900000044783b */ /* 0x000ea20000000200 */
[----:B----4-:R-:W-:-:S06]  /*ffb0*/  LOP3.LUT R2, R82, 0xffffffe0, RZ, 0xc0, !PT ;  /* 0xffffffe052027812 */ /* 0x010fcc00078ec0ff */
[----:B------:R-:W-:Y:S01]  /*ffc0*/  HMMA.16816.F32.BF16 R28, R52, R50, R28 ;  /* 0x00000032341c723c */ /* 0x000fe2000004181c */
[----:B------:R-:W-:-:S07]  /*ffd0*/  IMAD.IADD R2, R89, 0x1, -R2 ;  /* 0x0000000159027824 */ /* 0x000fce00078e0a02 */
[C---:B------:R-:W-:Y:S08]  /*ffe0*/  HMMA.16816.F32.BF16 R16, R72.reuse, R76, R16 ;  /* 0x0000004c4810723c */ /* 0x040ff00000041810 */
[----:B------:R-:W-:Y:S08]  /*fff0*/  HMMA.16816.F32.BF16 R64, R72, R78, R64 ;  /* 0x0000004e4840723c */ /* 0x000ff00000041840 */
[----:B-1----:R-:W-:Y:S07]  /*10000*/  HMMA.16816.F32.BF16 R32, R8, R12, R32 ;  /* 0x0000000c0820723c */ /* 0x002fee0000041820 */
[----:B------:R-:W-:Y:S01]  /*10010*/  LEA.HI R12, R80, R89, RZ, 0x2 ;  /* 0x00000059500c7211 */ /* 0x000fe200078f10ff */
[----:B---3--:R-:W-:Y:S01]  /*10020*/  HMMA.16816.F32.BF16 R24, R52, R44, R24 ;  /* 0x0000002c3418723c */ /* 0x008fe20000041818 */
[----:B------:R-:W-:-:S02]  /*10030*/  SHF.R.S32.HI R13, RZ, 0x1f, R2 ;  /* 0x0000001fff0d7819 */ /* 0x000fc40000011402 */
[----:B------:R-:W-:-:S04]  /*10040*/  LOP3.LUT R12, R12, 0xfffffffc, RZ, 0xc0, !PT ;  /* 0xfffffffc0c0c7812 */ /* 0x000fc800078ec0ff */
[----:B------:R-:W-:Y:S01]  /*10050*/  SHF.R.S32.HI R44, RZ, 0x1f, R83 ;  /* 0x0000001fff2c7819 */ /* 0x000fe20000011453 */
[----:B------:R-:W-:Y:S01]  /*10060*/  IMAD.IADD R89, R89, 0x1, -R12 ;  /* 0x0000000159597824 */ /* 0x000fe200078e0a0c */
[----:B-----5:R-:W-:Y:S01]  /*10070*/  HMMA.16816.F32.BF16 R60, R52, R36, R60 ;  /* 0x00000024343c723c */ /* 0x020fe2000004183c */
[----:B------:R-:W-:Y:S02]  /*10080*/  LEA.HI R12, R13, R2, RZ, 0x2 ;  /* 0x000000020d0c7211 */ /* 0x000fe400078f10ff */
[----:B------:R-:W-:Y:S02]  /*10090*/  LEA.HI R5, R44, R83, RZ, 0x3 ;  /* 0x000000532c057211 */ /* 0x000fe400078f18ff */
[----:B------:R-:W-:-:S03]  /*100a0*/  LOP3.LUT R213, R12, 0x7ffffffc, RZ, 0xc0, !PT ;  /* 0x7ffffffc0cd57812 */ /* 0x000fc600078ec0ff */
[----:B------:R-:W-:Y:S01]  /*100b0*/  HMMA.16816.F32.BF16 R56, R52, R38, R56 ;  /* 0x000000263438723c */ /* 0x000fe20000041838 */
[----:B------:R-:W1:Y:S01]  /*100c0*/  LDSM.16.M88.4 R36, [R0+0x11900] ;  /* 0x011900000024783b */ /* 0x000e620000000200 */
[----:B------:R-:W-:-:S04]  /*100d0*/  IMAD.IADD R213, R2, 0x1, -R213 ;  /* 0x0000000102d57824 */ /* 0x000fc800078e0ad5 */
[----:B------:R-:W-:Y:S02]  /*100e0*/  IMAD.SHL.U32 R213, R213, 0x2, RZ ;  /* 0x00000002d5d57824 */ /* 0x000fe400078e00ff */
[----:B------:R-:W-:Y:S03]  /*100f0*/  HMMA.16816.F32.BF16 R28, R8, R14, R28 ;  /* 0x0000000e081c723c */ /* 0x000fe6000004181c */
[----:B------:R-:W-:-:S04]  /*10100*/  IADD3 R2, -R213, R194, -R81 ;  /* 0x000000c2d5027210 */ /* 0x000fc80007ffe951 */
[----:B------:R-:W-:Y:S01]  /*10110*/  LOP3.LUT R14, R5, 0xffffff8, RZ, 0xc0, !PT ;  /* 0x0ffffff8050e7812 */ /* 0x000fe200078ec0ff */
[----:B------:R-:W-:Y:S01]  /*10120*/  HMMA.16816.F32.BF16 R16, R52, R40, R16 ;  /* 0x000000283410723c */ /* 0x000fe20000041810 */
[----:B------:R-:W-:-:S03]  /*10130*/  LEA.HI R5, R89, R89, RZ, 0x1 ;  /* 0x0000005959057211 */ /* 0x000fc600078f08ff */
[----:B------:R-:W-:Y:S01]  /*10140*/  IMAD.IADD R83, R83, 0x1, -R14 ;  /* 0x0000000153537824 */ /* 0x000fe200078e0a0e */
[----:B------:R-:W-:-:S03]  /*10150*/  LOP3.LUT R212, R5, 0x1ffffffe, RZ, 0xc0, !PT ;  /* 0x1ffffffe05d47812 */ /* 0x000fc600078ec0ff */
[----:B------:R-:W-:Y:S01]  /*10160*/  HMMA.16816.F32.BF16 R64, R52, R42, R64 ;  /* 0x0000002a3440723c */ /* 0x000fe20000041840 */
[----:B------:R3:W4:Y:S01]  /*10170*/  LDSM.16.M88.4 R40, [R0+0x11100] ;  /* 0x011100000028783b */ /* 0x0007220000000200 */
[----:B------:R-:W-:-:S06]  /*10180*/  IMAD.IADD R212, R89, 0x1, -R212 ;  /* 0x0000000159d47824 */ /* 0x000fcc00078e0ad4 */
[----:B------:R-:W-:Y:S08]  /*10190*/  HMMA.16816.F32.BF16 R20, R52, R46, R20 ;  /* 0x0000002e3414723c */ /* 0x000ff00000041814 */
[----:B--2---:R-:W-:Y:S01]  /*101a0*/  HMMA.16816.F32.BF16 R24, R8, R68, R24 ;  /* 0x000000440818723c */ /* 0x004fe20000041818 */
[----:B---3--:R-:W-:-:S07]  /*101b0*/  LEA.HI.SX32 R0, R12, R133, 0x1e ;  /* 0x000000850c007211 */ /* 0x008fce00078ff2ff */
[----:B-1----:R-:W-:Y:S01]  /*101c0*/  HMMA.16816.F32.BF16 R60, R8, R36, R60 ;  /* 0x00000024083c723c */ /* 0x002fe2000004183c */
[----:B------:R-:W-:-:S06]  /*101d0*/  IMAD R83, R83, 0x10, R0 ;  /* 0x0000001053537824 */ /* 0x000fcc00078e0200 */
[----:B------:R-:W-:Y:S01]  /*101e0*/  IADD3 R36, R194, 0x1, -R81 ;  /* 0x00000001c2247810 */ /* 0x000fe20007ffe851 */
[----:B------:R-:W-:Y:S01]  /*101f0*/  IMAD R212, R212, 0x8, R83 ;  /* 0x00000008d4d47824 */ /* 0x000fe200078e0253 */
[----:B------:R-:W-:Y:S02]  /*10200*/  HMMA.16816.F32.BF16 R56, R8, R38, R56 ;  /* 0x000000260838723c */ /* 0x000fe40000041838 */
[----:B------:R-:W-:Y:S01]  /*10210*/  IADD3 R36, -R199, R36, -R213 ;  /* 0x00000024c7247210 */ /* 0x000fe20007ffe9d5 */
[----:B------:R-:W-:-:S04]  /*10220*/  @P2 IMAD.HI.U32 R5, R212, c[0x0][0x2c8], RZ ;  /* 0x0000b200d4052a27 */ /* 0x000fc800078e00ff */
[----:B------:R-:W-:Y:S01]  /*10230*/  IMAD.MOV.U32 R0, RZ, RZ, R212 ;  /* 0x000000ffff007224 */ /* 0x000fe200078e00d4 */
[----:B------:R-:W-:Y:S01]  /*10240*/  @P2 SHF.R.U32.HI R0, RZ, c[0x0][0x2cc], R5 ;  /* 0x0000b300ff002a19 */ /* 0x000fe20000011605 */
[C---:B------:R-:W-:Y:S01]  /*10250*/  HMMA.16816.F32.BF16 R20, R8.reuse, R70, R20 ;  /* 0x000000460814723c */ /* 0x040fe20000041814 */
[C---:B------:R-:W-:Y:S02]  /*10260*/  IADD3 R38, R36.reuse, c[0x0][0x328], RZ ;  /* 0x0000ca0024267a10 */ /* 0x040fe40007ffe0ff */
[----:B------:R-:W-:Y:S01]  /*10270*/  IADD3 R36, R36, UR4, RZ ;  /* 0x0000000424247c10 */ /* 0x000fe2000fffe0ff */
[----:B------:R-:W1:Y:S04]  /*10280*/  SHFL.IDX PT, R5, R0, RZ, 0x1c1f ;  /* 0x001c1fff00057589 */ /* 0x000e6800000e0000 */
[C---:B----4-:R-:W-:Y:S08]  /*10290*/  HMMA.16816.F32.BF16 R16, R8.reuse, R40, R16 ;  /* 0x000000280810723c */ /* 0x050ff00000041810 */
[----:B------:R-:W-:Y:S07]  /*102a0*/  HMMA.16816.F32.BF16 R64, R8, R42, R64 ;  /* 0x0000002a0840723c */ /* 0x000fee0000041840 */
[----:B-1----:R-:W-:-:S02]  /*102b0*/  IMAD.IADD R11, R38, 0x1, R5 ;  /* 0x00000001260b7824 */ /* 0x002fc400078e0205 */
        /* <DEDUP_REMOVED lines=14> */
.L_x_1027:
[----:B------:R-:W-:-:S04]  /*103a0*/  MOV R5, c[0x0][0x32c] ;  /* 0x0000cb0000057a02 */ /* 0x000fc80000000f00 */
[----:B------:R-:W-:-:S13]  /*103b0*/  ISETP.NE.AND P0, PT, R5, 0x1, PT ;  /* 0x000000010500780c */ /* 0x000fda0003f05270 */
[----:B------:R-:W-:-:S05]  /*103c0*/  @P0 IMAD.HI.U32 R5, R8, c[0x0][0x330], RZ ;  /* 0x0000cc0008050a27 */ /* 0x000fca00078e00ff */
[----:B------:R-:W-:Y:S02]  /*103d0*/  @P0 SHF.R.U32.HI R8, RZ, c[0x0][0x334], R5 ;  /* 0x0000cd00ff080a19 */ /* 0x000fe40000011605 */
.L_x_1028:
[----:B------:R-:W-:Y:S05]  /*103e0*/  BSYNC B0 ;  /* 0x0000000000007941 */ /* 0x000fea0003800000 */
.L_x_1026:
[----:B------:R-:W-:-:S04]  /*103f0*/  IMAD R10, R8, c[0x0][0x32c], -R81 ;  /* 0x0000cb00080a7a24 */ /* 0x000fc800078e0a51 */
[----:B------:R-:W-:-:S05]  /*10400*/  IMAD.IADD R10, R10, 0x1, -R213 ;  /* 0x000000010a0a7824 */ /* 0x000fca00078e0ad5 */
[----:B------:R-:W-:Y:S02]  /*10410*/  IADD3 R8, R10, c[0x0][0x32c], RZ ;  /* 0x0000cb000a087a10 */ /* 0x000fe40007ffe0ff */
[----:B------:R-:W-:Y:S02]  /*10420*/  IMNMX R9, R9, R10, !PT ;  /* 0x0000000a09097217 */ /* 0x000fe40007800200 */
[----:B------:R-:W-:Y:S02]  /*10430*/  IMNMX R11, R11, R8, PT ;  /* 0x000000080b0b7217 */ /* 0x000fe40003800200 */
.L_x_1025:
[----:B------:R-:W-:Y:S01]  /*10440*/  ISETP.GT.AND P1, PT, R145, RZ, PT ;  /* 0x000000ff9100720c */ /* 0x000fe20003f24270 */
[----:B------:R-:W1:Y:S03]  /*10450*/  SHFL.IDX PT, R5, R0, 0x1, 0x1c1f ;  /* 0x003c1f0000057f89 */ /* 0x000e6600000e0000 */
[----:B------:R-:W-:-:S04]  /*10460*/  ISETP.GT.AND P0, PT, R9, RZ, P1 ;  /* 0x000000ff0900720c */ /* 0x000fc80000f04270 */
[----:B------:R-:W-:-:S04]  /*10470*/  ISETP.LT.OR P0, PT, R11, 0x1, P0 ;  /* 0x000000010b00780c */ /* 0x000fc80000701670 */
[----:B------:R-:W-:Y:S02]  /*10480*/  FSEL R32, R32, -INF , !P0 ;  /* 0xff80000020207808 */ /* 0x000fe40004000000 */
[----:B------:R-:W-:-:S04]  /*10490*/  ISETP.GT.AND P0, PT, R9, 0x1, P1 ;  /* 0x000000010900780c */ /* 0x000fc80000f04270 */
[----:B------:R-:W-:-:S04]  /*104a0*/  ISETP.LT.OR P0, PT, R11, 0x2, P0 ;  /* 0x000000020b00780c */ /* 0x000fc80000701670 */
[----:B------:R-:W-:Y:S02]  /*104b0*/  FSEL R14, R33, -INF , !P0 ;  /* 0xff800000210e7808 */ /* 0x000fe40004000000 */
[----:B------:R-:W-:Y:S01]  /*104c0*/  ISETP.GT.AND P0, PT, R9, 0x8, P1 ;  /* 0x000000080900780c */ /* 0x000fe20000f04270 */
[----:B-1----:R-:W-:-:S03]  /*104d0*/  IMAD.IADD R36, R36, 0x1, R5 ;  /* 0x0000000124247824 */ /* 0x002fc600078e0205 */
        /* <DEDUP_REMOVED lines=39> */
[----:B------:R-:W-:-:S03]  /*10750*/  IMAD.IADD R9, R38, 0x1, R5 ;  /* 0x0000000126097824 */ /* 0x000fc600078e0205 */
[----:B------:R-:W-:Y:S02]  /*10760*/  ISETP.LT.OR P0, PT, R11, 0x3a, P0 ;  /* 0x0000003a0b00780c */ /* 0x000fe40000701670 */
[----:B------:R-:W-:Y:S02]  /*10770*/  IMNMX R2, R9, R2, PT ;  /* 0x0000000209027217 */ /* 0x000fe40003800200 */
        /* <DEDUP_REMOVED lines=13> */
.L_x_1031:
[----:B------:R-:W-:-:S04]  /*10850*/  MOV R0, c[0x0][0x32c] ;  /* 0x0000cb0000007a02 */ /* 0x000fc80000000f00 */
[----:B------:R-:W-:-:S13]  /*10860*/  ISETP.NE.AND P0, PT, R0, 0x1, PT ;  /* 0x000000010000780c */ /* 0x000fda0003f05270 */
[----:B------:R-:W-:-:S05]  /*10870*/  @P0 IMAD.HI.U32 R0, R16, c[0x0][0x330], RZ ;  /* 0x0000cc0010000a27 */ /* 0x000fca00078e00ff */
[----:B------:R-:W-:Y:S02]  /*10880*/  @P0 SHF.R.U32.HI R16, RZ, c[0x0][0x334], R0 ;  /* 0x0000cd00ff100a19 */ /* 0x000fe40000011600 */
.L_x_1032:
[----:B------:R-:W-:Y:S05]  /*10890*/  BSYNC B0 ;  /* 0x0000000000007941 */ /* 0x000fea0003800000 */
.L_x_1030:
[----:B------:R-:W-:-:S04]  /*108a0*/  IMAD R16, R16, c[0x0][0x32c], -R81 ;  /* 0x0000cb0010107a24 */ /* 0x000fc800078e0a51 */
[----:B------:R-:W-:-:S05]  /*108b0*/  IMAD.IADD R9, R16, 0x1, -R213 ;  /* 0x0000000110097824 */ /* 0x000fca00078e0ad5 */
[----:B------:R-:W-:Y:S02]  /*108c0*/  IADD3 R5, R9, c[0x0][0x32c], RZ ;  /* 0x0000cb0009057a10 */ /* 0x000fe40007ffe0ff */
[----:B------:R-:W-:Y:S02]  /*108d0*/  IMNMX R36, R36, R9, !PT ;  /* 0x0000000924247217 */ /* 0x000fe40007800200 */
[----:B------:R-:W-:Y:S02]  /*108e0*/  IMNMX R2, R2, R5, PT ;  /* 0x0000000502027217 */ /* 0x000fe40003800200 */
.L_x_1029:
        /* <DEDUP_REMOVED lines=74> */
[----:B------:R-:W-:Y:S02]  /*10d90*/  FMNMX.FTZ R7, R32, R14, !PT ;  /* 0x0000000e20077209 */ /* 0x000fe40007810000 */
[----:B------:R-:W-:Y:S01]  /*10da0*/  @P0 LEA R148, P1, R16, c[0x0][0x1c8], 0x1 ;  /* 0x0000720010940a11 */ /* 0x000fe200078208ff */
[----:B------:R-:W-:Y:S01]  /*10db0*/  @P0 IMAD.IADD R0, R17, 0x1, R0 ;  /* 0x0000000111000824 */ /* 0x000fe200078e0200 */
[----:B------:R-:W-:Y:S02]  /*10dc0*/  FMNMX.FTZ R7, R28, R7, !PT ;  /* 0x000000071c077209 */ /* 0x000fe40007810000 */
[----:B------:R-:W-:Y:S02]  /*10dd0*/  FMNMX.FTZ R6, R34, R35, !PT ;  /* 0x0000002322067209 */ /* 0x000fe40007810000 */
[----:B------:R-:W-:Y:S02]  /*10de0*/  FMNMX.FTZ R7, R12, R7, !PT ;  /* 0x000000070c077209 */ /* 0x000fe40007810000 */
[----:B------:R-:W-:-:S02]  /*10df0*/  @P0 LEA.HI.X R149, R16, c[0x0][0x1cc], R0, 0x1, P1 ;  /* 0x0000730010950a11 */ /* 0x000fc400008f0c00 */
[----:B------:R-:W-:Y:S01]  /*10e00*/  FMNMX.FTZ R7, R24, R7, !PT ;  /* 0x0000000718077209 */ /* 0x000fe20007810000 */
[----:B------:R-:W-:Y:S01]  /*10e10*/  LDSM.16.MT88.4 R16, [R184+0x2900] ;  /* 0x00290000b810783b */ /* 0x000fe20000004200 */
        /* <DEDUP_REMOVED lines=23> */
[----:B------:R-:W-:Y:S01]  /*10f90*/  @P0 LEA R146, P1, R203, R148, 0x1 ;  /* 0x00000094cb920211 */ /* 0x000fe200078208ff */
[----:B------:R-:W1:Y:S01]  /*10fa0*/  SHFL.BFLY PT, R7, R0, 0x2, 0x1f ;  /* 0x0c401f0000077f89 */ /* 0x000e6200000e0000 */
[----:B------:R-:W-:Y:S02]  /*10fb0*/  FMNMX.FTZ R6, R141, R6, !PT ;  /* 0x000000068d067209 */ /* 0x000fe40007810000 */
[----:B------:R-:W-:Y:S02]  /*10fc0*/  @P0 LEA.HI.X R147, R203, R149, R202, 0x1, P1 ;  /* 0x00000095cb930211 */ /* 0x000fe400008f0cca */
[----:B------:R-:W-:Y:S02]  /*10fd0*/  FMNMX.FTZ R6, R171, R6, !PT ;  /* 0x00000006ab067209 */ /* 0x000fe40007810000 */
[----:B-1----:R-:W-:-:S05]  /*10fe0*/  FMNMX.FTZ R7, R0, R7, !PT ;  /* 0x0000000700077209 */ /* 0x002fca0007810000 */
[----:B------:R-:W1:Y:S02]  /*10ff0*/  SHFL.BFLY PT, R2, R7, 0x1, 0x1f ;  /* 0x0c201f0007027f89 */ /* 0x000e6400000e0000 */
[----:B-1----:R-:W-:Y:S02]  /*11000*/  FMNMX.FTZ R2, R7, R2, !PT ;  /* 0x0000000207027209 */ /* 0x002fe40007810000 */
[----:B------:R-:W1:Y:S02]  /*11010*/  SHFL.BFLY PT, R7, R6, 0x2, 0x1f ;  /* 0x0c401f0006077f89 */ /* 0x000e6400000e0000 */
        /* <DEDUP_REMOVED lines=8> */
[--C-:B------:R-:W-:Y:S02]  /*110a0*/  FFMA.FTZ R154, R10, c[0x0][0x2d0], -R179.reuse ;  /* 0x0000b4000a9a7a23 */ /* 0x100fe400000108b3 */
[--C-:B------:R-:W-:Y:S01]  /*110b0*/  FFMA.FTZ R150, R8, c[0x0][0x2d0], -R179.reuse ;  /* 0x0000b40008967a23 */ /* 0x100fe200000108b3 */
[----:B-1----:R-:W-:Y:S01]  /*110c0*/  FMNMX.FTZ R7, R6, R7, !PT ;  /* 0x0000000706077209 */ /* 0x002fe20007810000 */
[----:B------:R-:W-:-:S02]  /*110d0*/  FFMA.FTZ R159, R24, c[0x0][0x2d0], -R179 ;  /* 0x0000b400189f7a23 */ /* 0x000fc400000108b3 */
[--C-:B------:R-:W-:Y:S01]  /*110e0*/  FFMA.FTZ R153, R20, c[0x0][0x2d0], -R179.reuse ;  /* 0x0000b40014997a23 */ /* 0x100fe200000108b3 */
[----:B------:R-:W1:Y:S01]  /*110f0*/  MUFU.EX2 R160, R160 ;  /* 0x000000a000a07308 */ /* 0x000e620000000800 */
[----:B------:R-:W2:Y:S01]  /*11100*/  SHFL.BFLY PT, R0, R7, 0x1, 0x1f ;  /* 0x0c201f0007007f89 */ /* 0x000ea200000e0000 */
[--C-:B------:R-:W-:Y:S02]  /*11110*/  FFMA.FTZ R169, R176, c[0x0][0x2d0], -R179.reuse ;  /* 0x0000b400b0a97a23 */ /* 0x100fe400000108b3 */
[--C-:B------:R-:W-:Y:S01]  /*11120*/  FFMA.FTZ R167, R174, c[0x0][0x2d0], -R179.reuse ;  /* 0x0000b400aea77a23 */ /* 0x100fe200000108b3 */
[----:B------:R-:W-:Y:S01]  /*11130*/  LDSM.16.MT88.4 R20, [R185+0x900] ;  /* 0x00090000b914783b */ /* 0x000fe20000004200 */
[--C-:B------:R-:W-:Y:S02]  /*11140*/  FFMA.FTZ R166, R166, c[0x0][0x2d0], -R179.reuse ;  /* 0x0000b400a6a67a23 */ /* 0x100fe400000108b3 */
[----:B------:R-:W-:Y:S01]  /*11150*/  MUFU.EX2 R158, R158 ;  /* 0x0000009e009e7308 */ /* 0x000fe20000000800 */
[----:B------:R-:W-:-:S02]  /*11160*/  FFMA.FTZ R168, R168, c[0x0][0x2d0], -R179 ;  /* 0x0000b400a8a87a23 */ /* 0x000fc400000108b3 */
[--C-:B------:R-:W-:Y:S02]  /*11170*/  FFMA.FTZ R180, R180, c[0x0][0x2d0], -R179.reuse ;  /* 0x0000b400b4b47a23 */ /* 0x100fe400000108b3 */
[----:B------:R-:W-:-:S03]  /*11180*/  FFMA.FTZ R217, R140, c[0x0][0x2d0], -R179 ;  /* 0x0000b4008cd97a23 */ /* 0x000fc600000108b3 */
[----:B------:R-:W3:Y:S01]  /*11190*/  MUFU.EX2 R155, R155 ;  /* 0x0000009b009b7308 */ /* 0x000ee20000000800 */
[----:B-1----:R-:W-:Y:S01]  /*111a0*/  F2FP.BF16.PACK_AB R96, R160, R161 ;  /* 0x000000a1a060723e */ /* 0x002fe200000010ff */
[----:B------:R-:W-:-:S06]  /*111b0*/  FADD.FTZ R161, R161, R160 ;  /* 0x000000a0a1a17221 */ /* 0x000fcc0000010000 */
[----:B------:R-:W-:Y:S01]  /*111c0*/  MUFU.EX2 R159, R159 ;  /* 0x0000009f009f7308 */ /* 0x000fe20000000800 */
[----:B--2---:R-:W-:-:S04]  /*111d0*/  FMNMX.FTZ R0, R7, R0, !PT ;  /* 0x0000000007007209 */ /* 0x004fc80007810000 */
[C---:B------:R-:W-:Y:S01]  /*111e0*/  FSETP.NEU.FTZ.AND P1, PT, R0.reuse, -INF , PT ;  /* 0xff8000000000780b */ /* 0x040fe20003f3d000 */
[----:B------:R-:W-:Y:S01]  /*111f0*/  FMUL.FTZ R170, R0, c[0x0][0x2d0] ;  /* 0x0000b40000aa7a20 */ /* 0x000fe20000410000 */
[C---:B---3--:R-:W-:Y:S01]  /*11200*/  F2FP.BF16.PACK_AB R98, R155.reuse, R158 ;  /* 0x0000009e9b62723e */ /* 0x048fe200000010ff */
[----:B------:R-:W-:Y:S01]  /*11210*/  MUFU.EX2 R154, R154 ;  /* 0x0000009a009a7308 */ /* 0x000fe20000000800 */
[----:B------:R-:W-:Y:S02]  /*11220*/  FADD.FTZ R158, R158, R161 ;  /* 0x000000a19e9e7221 */ /* 0x000fe40000010000 */
[----:B------:R-:W-:Y:S02]  /*11230*/  FSEL R170, R170, RZ, P1 ;  /* 0x000000ffaaaa7208 */ /* 0x000fe40000800000 */
[----:B------:R-:W-:-:S03]  /*11240*/  FADD.FTZ R158, R155, R158 ;  /* 0x0000009e9b9e7221 */ /* 0x000fc60000010000 */
[--C-:B------:R-:W-:Y:S01]  /*11250*/  FFMA.FTZ R163, R34, c[0x0][0x2d0], -R170.reuse ;  /* 0x0000b40022a37a23 */ /* 0x100fe200000108aa */
[----:B------:R-:W-:Y:S01]  /*11260*/  MUFU.EX2 R153, R153 ;  /* 0x0000009900997308 */ /* 0x000fe20000000800 */
[--C-:B------:R-:W-:Y:S02]  /*11270*/  FFMA.FTZ R162, R35, c[0x0][0x2d0], -R170.reuse ;  /* 0x0000b40023a27a23 */ /* 0x100fe400000108aa */
[--C-:B------:R-:W-:Y:S01]  /*11280*/  FFMA.FTZ R164, R5, c[0x0][0x2d0], -R170.reuse ;  /* 0x0000b40005a47a23 */ /* 0x100fe200000108aa */
[----:B------:R-:W-:Y:S01]  /*11290*/  LDSM.16.MT88.4 R32, [R184+0x900] ;  /* 0x00090000b820783b */ /* 0x000fe20000004200 */
[--C-:B------:R-:W-:Y:S02]  /*112a0*/  FFMA.FTZ R157, R31, c[0x0][0x2d0], -R170.reuse ;  /* 0x0000b4001f9d7a23 */ /* 0x100fe400000108aa */
[--C-:B------:R-:W-:Y:S01]  /*112b0*/  FFMA.FTZ R152, R11, c[0x0][0x2d0], -R170.reuse ;  /* 0x0000b4000b987a23 */ /* 0x100fe200000108aa */
[----:B------:R1:W2:Y:S01]  /*112c0*/  LDSM.16.MT88.4 R4, [R3+0x4100] ;  /* 0x004100000304783b */ /* 0x0002a20000004200 */
[----:B------:R-:W-:Y:S01]  /*112d0*/  MUFU.EX2 R163, R163 ;  /* 0x000000a300a37308 */ /* 0x000fe20000000800 */
[----:B------:R-:W-:-:S02]  /*112e0*/  FFMA.FTZ R156, R13, c[0x0][0x2d0], -R170 ;  /* 0x0000b4000d9c7a23 */ /* 0x000fc400000108aa */
[--C-:B------:R-:W-:Y:S01]  /*112f0*/  FFMA.FTZ R151, R27, c[0x0][0x2d0], -R170.reuse ;  /* 0x0000b4001b977a23 */ /* 0x100fe200000108aa */
[----:B------:R-:W-:Y:S01]  /*11300*/  LDSM.16.MT88.4 R12, [R165+0x2900] ;  /* 0x00290000a50c783b */ /* 0x000fe20000004200 */
[--C-:B------:R-:W-:Y:S02]  /*11310*/  FFMA.FTZ R173, R173, c[0x0][0x2d0], -R170.reuse ;  /* 0x0000b400adad7a23 */ /* 0x100fe400000108aa */
[--C-:B------:R-:W-:Y:S01]  /*11320*/  FFMA.FTZ R174, R183, c[0x0][0x2d0], -R170.reuse ;  /* 0x0000b400b7ae7a23 */ /* 0x100fe200000108aa */
[----:B------:R-:W3:Y:S01]  /*11330*/  MUFU.EX2 R162, R162 ;  /* 0x000000a200a27308 */ /* 0x000ee20000000800 */
[----:B------:R-:W-:Y:S01]  /*11340*/  LDSM.16.MT88.4 R28, [R165+0x900] ;  /* 0x00090000a51c783b */ /* 0x000fe20000004200 */
[--C-:B------:R-:W-:Y:S02]  /*11350*/  FFMA.FTZ R175, R175, c[0x0][0x2d0], -R170.reuse ;  /* 0x0000b400afaf7a23 */ /* 0x100fe400000108aa */
[----:B------:R-:W-:Y:S01]  /*11360*/  FFMA.FTZ R176, R181, c[0x0][0x2d0], -R170 ;  /* 0x0000b400b5b07a23 */ /* 0x000fe200000108aa */
[----:B------:R-:W-:Y:S01]  /*11370*/  LDSM.16.MT88.4 R24, [R172+0x2900] ;  /* 0x00290000ac18783b */ /* 0x000fe20000004200 */
[----:B------:R-:W-:-:S02]  /*11380*/  FFMA.FTZ R181, R178, c[0x0][0x2d0], -R179 ;  /* 0x0000b400b2b57a23 */ /* 0x000fc400000108b3 */
[----:B------:R-:W-:Y:S01]  /*11390*/  MUFU.EX2 R164, R164 ;  /* 0x000000a400a47308 */ /* 0x000fe20000000800 */
[----:B------:R-:W-:Y:S02]  /*113a0*/  FFMA.FTZ R178, R142, c[0x0][0x2d0], -R179 ;  /* 0x0000b4008eb27a23 */ /* 0x000fe400000108b3 */
[--C-:B------:R-:W-:Y:S02]  /*113b0*/  FFMA.FTZ R177, R177, c[0x0][0x2d0], -R170.reuse ;  /* 0x0000b400b1b17a23 */ /* 0x100fe400000108aa */
[--C-:B------:R-:W-:Y:S02]  /*113c0*/  FFMA.FTZ R182, R143, c[0x0][0x2d0], -R170.reuse ;  /* 0x0000b4008fb67a23 */ /* 0x100fe400000108aa */
[--C-:B-1----:R-:W-:Y:S01]  /*113d0*/  FFMA.FTZ R3, R9, c[0x0][0x2d0], -R170.reuse ;  /* 0x0000b40009037a23 */ /* 0x102fe200000108aa */
[----:B------:R-:W1:Y:S01]  /*113e0*/  MUFU.EX2 R157, R157 ;  /* 0x0000009d009d7308 */ /* 0x000e620000000800 */
[----:B------:R-:W4:Y:S01]  /*113f0*/  LDSM.16.MT88.4 R8, [R185+0x2900] ;  /* 0x00290000b908783b */ /* 0x000f220000004200 */
[----:B---3--:R-:W-:Y:S01]  /*11400*/  F2FP.BF16.PACK_AB R97, R162, R163 ;  /* 0x000000a3a261723e */ /* 0x008fe200000010ff */
[----:B------:R-:W-:-:S02]  /*11410*/  FFMA.FTZ R179, R141, c[0x0][0x2d0], -R170 ;  /* 0x0000b4008db37a23 */ /* 0x000fc400000108aa */
[----:B------:R-:W-:Y:S01]  /*11420*/  FFMA.FTZ R218, R171, c[0x0][0x2d0], -R170 ;  /* 0x0000b400abda7a23 */ /* 0x000fe200000108aa */
[----:B------:R-:W-:Y:S01]  /*11430*/  LDSM.16.MT88.4 R140, [R172+0x3900] ;  /* 0x00390000ac8c783b */ /* 0x000fe20000004200 */
[----:B------:R-:W-:Y:S01]  /*11440*/  FADD.FTZ R163, R163, R162 ;  /* 0x000000a2a3a37221 */ /* 0x000fe20000010000 */
[----:B------:R-:W-:Y:S01]  /*11450*/  MUFU.EX2 R150, R150 ;  /* 0x0000009600967308 */ /* 0x000fe20000000800 */
[----:B-1----:R-:W-:-:S07]  /*11460*/  F2FP.BF16.PACK_AB R99, R157, R164 ;  /* 0x000000a49d63723e */ /* 0x002fce00000010ff */
[----:B------:R-:W-:Y:S01]  /*11470*/  MUFU.EX2 R156, R156 ;  /* 0x0000009c009c7308 */ /* 0x000fe20000000800 */
[----:B------:R-:W-:-:S04]  /*11480*/  FADD.FTZ R164, R164, R163 ;  /* 0x000000a3a4a47221 */ /* 0x000fc80000010000 */
[----:B------:R-:W-:Y:S01]  /*11490*/  FADD.FTZ R157, R157, R164 ;  /* 0x000000a49d9d7221 */ /* 0x000fe20000010000 */
[C---:B------:R-:W-:Y:S02]  /*114a0*/  HMMA.16816.F32.BF16 R36, R96.reuse, R40, RZ ;  /* 0x000000286024723c */ /* 0x040fe400000418ff */
[----:B------:R-:W1:Y:S06]  /*114b0*/  MUFU.EX2 R151, R151 ;  /* 0x0000009700977308 */ /* 0x000e6c0000000800 */
[C---:B------:R-:W-:Y:S02]  /*114c0*/  HMMA.16816.F32.BF16 R52, R96.reuse, R56, RZ ;  /* 0x000000386034723c */ /* 0x040fe400000418ff */
[----:B------:R-:W-:Y:S06]  /*114d0*/  MUFU.EX2 R152, R152 ;  /* 0x0000009800987308 */ /* 0x000fec0000000800 */
[C---:B------:R-:W-:Y:S02]  /*114e0*/  HMMA.16816.F32.BF16 R40, R96.reuse, R42, RZ ;  /* 0x0000002a6028723c */ /* 0x040fe400000418ff */
[----:B------:R-:W3:Y:S06]  /*114f0*/  MUFU.EX2 R3, R3 ;  /* 0x0000000300037308 */ /* 0x000eec0000000800 */
        /* <DEDUP_REMOVED lines=32> */
[C---:B------:R-:W-:Y:S08]  /*11700*/  HMMA.16816.F32.BF16 R72, R96.reuse, R74, RZ ;  /* 0x0000004a6048723c */ /* 0x040ff000000418ff */
[C---:B------:R-:W-:Y:S08]  /*11710*/  HMMA.16816.F32.BF16 R80, R96.reuse, R82, RZ ;  /* 0x000000526050723c */ /* 0x040ff000000418ff */
[C---:B------:R-:W-:Y:S08]  /*11720*/  HMMA.16816.F32.BF16 R88, R96.reuse, R90, RZ ;  /* 0x0000005a6058723c */ /* 0x040ff000000418ff */
[C---:B--2---:R-:W-:Y:S07]  /*11730*/  HMMA.16816.F32.BF16 R92, R96.reuse, R4, RZ ;  /* 0x00000004605c723c */ /* 0x044fee00000418ff */
[----:B------:R-:W-:Y:S01]  /*11740*/  F2FP.BF16.PACK_AB R4, R154, R159 ;  /* 0x0000009f9a04723e */ /* 0x000fe200000010ff */
[----:B------:R-:W-:Y:S01]  /*11750*/  HMMA.16816.F32.BF16 R96, R96, R6, RZ ;  /* 0x000000066060723c */ /* 0x000fe200000418ff */
[----:B-1----:R-:W-:Y:S01]  /*11760*/  F2FP.BF16.PACK_AB R5, R151, R156 ;  /* 0x0000009c9705723e */ /* 0x002fe200000010ff */
[----:B------:R-:W-:-:S02]  /*11770*/  FADD.FTZ R159, R159, R158 ;  /* 0x0000009e9f9f7221 */ /* 0x000fc40000010000 */
[----:B------:R-:W-:Y:S02]  /*11780*/  FADD.FTZ R156, R156, R157 ;  /* 0x0000009d9c9c7221 */ /* 0x000fe40000010000 */
[----:B------:R-:W-:Y:S01]  /*11790*/  FADD.FTZ R154, R154, R159 ;  /* 0x0000009f9a9a7221 */ /* 0x000fe20000010000 */
[----:B------:R-:W-:Y:S01]  /*117a0*/  F2FP.BF16.PACK_AB R6, R150, R153 ;  /* 0x000000999606723e */ /* 0x000fe200000010ff */
[----:B------:R-:W-:Y:S01]  /*117b0*/  FADD.FTZ R151, R151, R156 ;  /* 0x0000009c97977221 */ /* 0x000fe20000010000 */
[----:B---3--:R-:W-:Y:S01]  /*117c0*/  F2FP.BF16.PACK_AB R7, R3, R152 ;  /* 0x000000980307723e */ /* 0x008fe200000010ff */
[----:B------:R-:W-:Y:S02]  /*117d0*/  FADD.FTZ R153, R153, R154 ;  /* 0x0000009a99997221 */ /* 0x000fe40000010000 */
[----:B------:R-:W-:Y:S02]  /*117e0*/  FADD.FTZ R152, R152, R151 ;  /* 0x0000009798987221 */ /* 0x000fe40000010000 */
[----:B------:R-:W-:-:S02]  /*117f0*/  FADD.FTZ R153, R150, R153 ;  /* 0x0000009996997221 */ /* 0x000fc40000010000 */
[----:B----4-:R-:W-:Y:S01]  /*11800*/  HMMA.16816.F32.BF16 R36, R4, R8, R36 ;  /* 0x000000080424723c */ /* 0x010fe20000041824 */
        /* <DEDUP_REMOVED lines=39> */
[----:B-----5:R-:W-:Y:S01]  /*11a80*/  F2FP.BF16.PACK_AB R4, R169, R166 ;  /* 0x000000a6a904723e */ /* 0x020fe200000010ff */
        /* <DEDUP_REMOVED lines=108> */
.L_x_1034:
[----:B------:R-:W-:-:S13]  /*12150*/  ISETP.NE.AND P0, PT, R3, 0x1, PT ;  /* 0x000000010300780c */ /* 0x000fda0003f05270 */
[----:B------:R-:W-:-:S05]  /*12160*/  @P0 IMAD.HI.U32 R5, R6, c[0x0][0x330], RZ ;  /* 0x0000cc0006050a27 */ /* 0x000fca00078e00ff */
[----:B------:R-:W-:-:S05]  /*12170*/  @P0 SHF.R.U32.HI R6, RZ, c[0x0][0x334], R5 ;  /* 0x0000cd00ff060a19 */ /* 0x000fca0000011605 */
.L_x_1035:
[----:B------:R-:W-:-:S05]  /*12180*/  IMAD R3, R6, R3, c[0x0][0x32c] ;  /* 0x0000cb0006037624 */ /* 0x000fca00078e0203 */
[----:B------:R-:W-:-:S04]  /*12190*/  IMNMX R4, R4, R3, PT ;  /* 0x0000000304047217 */ /* 0x000fc80003800200 */
.L_x_1033:
        /* <DEDUP_REMOVED lines=10> */
[C---:B------:R-:W-:Y:S01]  /*12240*/  IADD3 RZ, P0, R206.reuse, 0x40, RZ ;  /* 0x00000040ceff7810 */ /* 0x040fe20007f1e0ff */
[----:B------:R-:W-:Y:S01]  /*12250*/  IMAD.MOV.U32 R3, RZ, RZ, R0 ;  /* 0x000000ffff037224 */ /* 0x000fe200078e0000 */
[----:B------:R-:W-:Y:S01]  /*12260*/  LOP3.LUT P1, RZ, R135, 0x2, RZ, 0xc0, !PT ;  /* 0x0000000287ff7812 */ /* 0x000fe2000782c0ff */
[----:B------:R-:W-:Y:S01]  /*12270*/  IMAD.MOV.U32 R132, RZ, RZ, R2 ;  /* 0x000000ffff847224 */ /* 0x000fe200078e0002 */
[----:B------:R-:W-:Y:S01]  /*12280*/  IADD3 RZ, P2, R206, 0x80, RZ ;  /* 0x00000080ceff7810 */ /* 0x000fe20007f5e0ff */
[--C-:B------:R-:W-:Y:S01]  /*12290*/  IMAD.X R229, RZ, RZ, R211.reuse, P0 ;  /* 0x000000ffffe57224 */ /* 0x100fe200000e06d3 */
[----:B------:R-:W-:Y:S01]  /*122a0*/  SEL R191, R191, 0xffffffe0, !P1 ;  /* 0xffffffe0bfbf7807 */ /* 0x000fe20004800000 */
[----:B------:R-:W-:Y:S01]  /*122b0*/  IMAD.MOV.U32 R216, RZ, RZ, RZ ;  /* 0x000000ffffd87224 */ /* 0x000fe200078e00ff */
[C---:B------:R-:W-:Y:S01]  /*122c0*/  IADD3 RZ, P1, R208.reuse, 0x40, RZ ;  /* 0x00000040d0ff7810 */ /* 0x040fe20007f3e0ff */
[----:B------:R-:W-:Y:S01]  /*122d0*/  IMAD.X R228, RZ, RZ, R211, P2 ;  /* 0x000000ffffe47224 */ /* 0x000fe200010e06d3 */
[----:B------:R-:W-:Y:S01]  /*122e0*/  IADD3 RZ, P0, R208, 0x80, RZ ;  /* 0x00000080d0ff7810 */ /* 0x000fe20007f1e0ff */
[----:B------:R-:W-:Y:S01]  /*122f0*/  @P3 IMAD.HI.U32 R225, R212, c[0x0][0x2c8], RZ ;  /* 0x0000b200d4e13a27 */ /* 0x000fe200078e00ff */
[C---:B------:R-:W-:Y:S01]  /*12300*/  IADD3 R224, R206.reuse, 0x40, RZ ;  /* 0x00000040cee07810 */ /* 0x040fe20007ffe0ff */
[----:B------:R-:W-:Y:S01]  /*12310*/  ULDC UR8, c[0x0][0x324] ;  /* 0x0000c90000087ab9 */ /* 0x000fe20000000800 */
[----:B------:R-:W-:Y:S01]  /*12320*/  IADD3 R223, R206, 0x80, RZ ;  /* 0x00000080cedf7810 */ /* 0x000fe20007ffe0ff */
[----:B------:R-:W-:Y:S01]  /*12330*/  IMAD.X R227, RZ, RZ, R215, P1 ;  /* 0x000000ffffe37224 */ /* 0x000fe200008e06d7 */
[----:B------:R-:W-:Y:S01]  /*12340*/  @P3 SHF.R.U32.HI R225, RZ, c[0x0][0x2cc], R225 ;  /* 0x0000b300ffe13a19 */ /* 0x000fe200000116e1 */
[----:B------:R-:W-:Y:S01]  /*12350*/  IMAD.X R226, RZ, RZ, R215, P0 ;  /* 0x000000ffffe27224 */ /* 0x000fe200000e06d7 */
[C---:B------:R-:W-:Y:S01]  /*12360*/  IADD3 R222, R208.reuse, 0x80, RZ ;  /* 0x00000080d0de7810 */ /* 0x040fe20007ffe0ff */
[----:B------:R-:W-:Y:S01]  /*12370*/  ULOP3.LUT UR8, URZ, UR8, URZ, 0x33, !UPT ;  /* 0x000000083f087292 */ /* 0x000fe2000f8e333f */
[----:B------:R-:W-:Y:S01]  /*12380*/  IADD3 R220, R208, 0x40, RZ ;  /* 0x00000040d0dc7810 */ /* 0x000fe20007ffe0ff */
[----:B------:R-:W-:-:S02]  /*12390*/  UMOV UR5, 0x1 ;  /* 0x0000000100057882 */ /* 0x000fc40000000000 */
.L_x_1045:
[----:B------:R-:W-:Y:S04]  /*123a0*/  DEPBAR.LE SB0, 0x2 ;  /* 0x000080800000791a */ /* 0x000fe80000000000 */
[----:B------:R-:W-:Y:S01]  /*123b0*/  BAR.SYNC.DEFER_BLOCKING 0x0 ;  /* 0x0000000000007b1d */ /* 0x000fe20000010000 */
[----:B------:R-:W-:Y:S01]  /*123c0*/  UIMAD UR4, UR5, 0x6000, URZ ;  /* 0x00006000050478a4 */ /* 0x000fe2000f8e023f */
[----:B------:R-:W-:Y:S02]  /*123d0*/  ISETP.GE.AND P0, PT, R198, R221, PT ;  /* 0x000000ddc600720c */ /* 0x000fe40003f06270 */
[----:B------:R-:W-:Y:S02]  /*123e0*/  ISETP.NE.AND P2, PT, R193, 0x1, PT ;  /* 0x00000001c100780c */ /* 0x000fe40003f45270 */
[----:B------:R-:W-:Y:S02]  /*123f0*/  ISETP.GE.AND P3, PT, R195, 0x1, PT ;  /* 0x00000001c300780c */ /* 0x000fe40003f66270 */
[----:B------:R-:W-:Y:S05]  /*12400*/  IADD3 R135, R190, UR4, RZ ;  /* 0x00000004be877c10 */ /* 0x000fea000fffe0ff */
[----:B------:R-:W-:Y:S02]  /*12410*/  IMAD.IADD R133, R191, 0x1, R135 ;  /* 0x00000001bf857824 */ /* 0x000fe400078e0287 */
[----:B------:R-:W-:Y:S01]  /*12420*/  @!P0 IADD3 R28, R221, -0x1, RZ ;  /* 0xffffffffdd1c8810 */ /* 0x000fe20007ffe0ff */
[----:B------:R-:W-:Y:S02]  /*12430*/  @!P0 IMAD R179, R216, 0x6000, R204 ;  /* 0x00006000d8b38824 */ /* 0x000fe400078e02cc */
        /* <DEDUP_REMOVED lines=8> */
[----:B------:R-:W-:Y:S02]  /*124c0*/  @!P0 IMAD.IADD R33, R29, 0x1, R33 ;  /* 0x000000011d218824 */ /* 0x000fe400078e0221 */
[C---:B------:R-:W-:Y:S01]  /*124d0*/  @!P0 IMAD.SHL.U32 R29, R28.reuse, 0x40, RZ ;  /* 0x000000401c1d8824 */ /* 0x040fe200078e00ff */
[----:B------:R-:W3:Y:S02]  /*124e0*/  LDSM.16.M88.4 R148, [R190+UR4+0xd100] ;  /* 0x00d10004be94783b */ /* 0x000ee40008000200 */
[----:B------:R-:W-:Y:S02]  /*124f0*/  @!P0 SHF.L.U64.HI R33, R28, 0x6, R33 ;  /* 0x000000061c218819 */ /* 0x000fe40000010221 */
[----:B------:R-:W-:Y:S01]  /*12500*/  @!P0 IADD3 R31, P1, R29, R206, RZ ;  /* 0x000000ce1d1f8210 */ /* 0x000fe20007f3e0ff */
[----:B------:R-:W4:Y:S04]  /*12510*/  LDSM.16.M88.4 R152, [R190+UR4+0xd900] ;  /* 0x00d90004be98783b */ /* 0x000f280008000200 */
[----:B------:R-:W-:Y:S01]  /*12520*/  @!P0 IMAD.X R0, R33, 0x1, R211, P1 ;  /* 0x0000000121008824 */ /* 0x000fe200008e06d3 */
[C---:B------:R-:W-:Y:S01]  /*12530*/  @!P0 LEA R172, P1, R31.reuse, c[0x0][0x1f8], 0x1 ;  /* 0x00007e001fac8a11 */ /* 0x040fe200078208ff */
[----:B------:R-:W-:Y:S03]  /*12540*/  LDSM.16.M88.4 R156, [R133+0xd100] ;  /* 0x00d10000859c783b */ /* 0x000fe60000000200 */
[----:B------:R-:W-:Y:S02]  /*12550*/  @!P0 LEA.HI.X R173, R31, c[0x0][0x1fc], R0, 0x1, P1 ;  /* 0x00007f001fad8a11 */ /* 0x000fe400008f0c00 */
[----:B------:R-:W-:Y:S01]  /*12560*/  @!P0 IADD3 R0, P1, R29, R224, RZ ;  /* 0x000000e01d008210 */ /* 0x000fe20007f3e0ff */
[----:B------:R-:W-:Y:S04]  /*12570*/  LDSM.16.M88.4 R160, [R133+0xd900] ;  /* 0x00d9000085a0783b */ /* 0x000fe80000000200 */
[----:B------:R-:W-:Y:S01]  /*12580*/  @!P0 IMAD.X R31, R33, 0x1, R229, P1 ;  /* 0x00000001211f8824 */ /* 0x000fe200008e06e5 */
[C---:B------:R-:W-:Y:S04]  /*12590*/  @!P0 LEA R174, P1, R0.reuse, c[0x0][0x1f8], 0x1 ;  /* 0x00007e0000ae8a11 */ /* 0x040fe800078208ff */
[----:B------:R-:W-:Y:S02]  /*125a0*/  @!P0 LEA.HI.X R175, R0, c[0x0][0x1fc], R31, 0x1, P1 ;  /* 0x00007f0000af8a11 */ /* 0x000fe400008f0c1f */
[----:B------:R-:W-:Y:S01]  /*125b0*/  @!P0 IADD3 R0, P1, R29, R223, RZ ;  /* 0x000000df1d008210 */ /* 0x000fe20007f3e0ff */
[C---:B-1----:R-:W-:Y:S04]  /*125c0*/  HMMA.16816.F32.BF16 R4, R136.reuse, R140, RZ ;  /* 0x0000008c8804723c */ /* 0x042fe800000418ff */
[--C-:B------:R-:W-:Y:S01]  /*125d0*/  @!P0 IMAD.X R31, R33, 0x1, R228.reuse, P1 ;  /* 0x00000001211f8824 */ /* 0x100fe200008e06e4 */
[C---:B------:R-:W-:Y:S03]  /*125e0*/  @!P0 LEA R176, P1, R0.reuse, c[0x0][0x1f8], 0x1 ;  /* 0x00007e0000b08a11 */ /* 0x040fe600078208ff */
[C---:B------:R-:W-:Y:S01]  /*125f0*/  HMMA.16816.F32.BF16 R8, R136.reuse, R142, RZ ;  /* 0x0000008e8808723c */ /* 0x040fe200000418ff */
[----:B------:R-:W-:Y:S03]  /*12600*/  LDSM.16.M88.4 R140, [R188] ;  /* 0x00000000bc8c783b */ /* 0x000fe60000000200 */
[----:B------:R-:W-:Y:S02]  /*12610*/  @!P0 LEA.HI.X R177, R0, c[0x0][0x1fc], R31, 0x1, P1 ;  /* 0x00007f0000b18a11 */ /* 0x000fe400008f0c1f */
[----:B------:R-:W-:Y:S02]  /*12620*/  @!P0 IADD3 R29, P1, R201, R29, RZ ;  /* 0x0000001dc91d8210 */ /* 0x000fe40007f3e0ff */
[C---:B--2---:R-:W-:Y:S04]  /*12630*/  HMMA.16816.F32.BF16 R12, R136.reuse, R144, RZ ;  /* 0x00000090880c723c */ /* 0x044fe800000418ff */
[----:B------:R-:W-:Y:S01]  /*12640*/  @!P0 IMAD.X R33, R200, 0x1, R33, P1 ;  /* 0x00000001c8218824 */ /* 0x000fe200008e0621 */
[----:B------:R-:W-:Y:S03]  /*12650*/  @!P0 IADD3 R0, P1, R29, R206, RZ ;  /* 0x000000ce1d008210 */ /* 0x000fe60007f3e0ff */
[C---:B------:R-:W-:Y:S01]  /*12660*/  HMMA.16816.F32.BF16 R16, R136.reuse, R146, RZ ;  /* 0x000000928810723c */ /* 0x040fe200000418ff */
[----:B------:R-:W1:Y:S03]  /*12670*/  LDSM.16.M88.4 R144, [R133+0xc100] ;  /* 0x00c100008590783b */ /* 0x000e660000000200 */
[----:B------:R-:W-:Y:S01]  /*12680*/  @!P0 IMAD.X R31, R33, 0x1, R211, P1 ;  /* 0x00000001211f8824 */ /* 0x000fe200008e06d3 */
[C---:B------:R-:W-:Y:S03]  /*12690*/  @!P0 LEA R180, P1, R0.reuse, c[0x0][0x1f8], 0x1 ;  /* 0x00007e0000b48a11 */ /* 0x040fe600078208ff */
[C---:B---3--:R-:W-:Y:S01]  /*126a0*/  HMMA.16816.F32.BF16 R20, R136.reuse, R148, RZ ;  /* 0x000000948814723c */ /* 0x048fe200000418ff */
[----:B------:R-:W-:Y:S03]  /*126b0*/  @!P0 LEA.HI.X R181, R0, c[0x0][0x1fc], R31, 0x1, P1 ;  /* 0x00007f0000b58a11 */ /* 0x000fe600008f0c1f */
[----:B------:R-:W-:Y:S04]  /*126c0*/  @!P0 IADD3 R0, P1, R29, R224, RZ ;  /* 0x000000e01d008210 */ /* 0x000fe80007f3e0ff */
[C---:B------:R-:W-:Y:S01]  /*126d0*/  HMMA.16816.F32.BF16 R24, R136.reuse, R150, RZ ;  /* 0x000000968818723c */ /* 0x040fe200000418ff */
[----:B------:R-:W-:Y:S01]  /*126e0*/  @!P0 IMAD.X R31, R33, 0x1, R229, P1 ;  /* 0x00000001211f8824 */ /* 0x000fe200008e06e5 */
[----:B------:R-:W2:Y:S02]  /*126f0*/  LDSM.16.M88.4 R148, [R133+0xc900] ;  /* 0x00c900008594783b */ /* 0x000ea40000000200 */
[C---:B------:R-:W-:Y:S03]  /*12700*/  @!P0 LEA R182, P1, R0.reuse, c[0x0][0x1f8], 0x1 ;  /* 0x00007e0000b68a11 */ /* 0x040fe600078208ff */
[----:B------:R-:W-:Y:S01]  /*12710*/  @!PT LDS RZ, [RZ] ;  /* 0x00000000fffff984 */ /* 0x000fe20000000800 */
[----:B------:R-:W-:Y:S01]  /*12720*/  @!PT LDS RZ, [RZ] ;  /* 0x00000000fffff984 */ /* 0x000fe20000000800 */
[----:B------:R-:W-:Y:S01]  /*12730*/  @!PT LDS RZ, [RZ] ;  /* 0x00000000fffff984 */ /* 0x000fe20000000800 */
[----:B------:R3:W-:Y:S01]  /*12740*/  @!P0 LDGSTS.E.BYPASS.LTC128B.128 [R179], [R172.64], !P5 ;  /* 0x00000000acb38fae */ /* 0x0007e2000e901d46 */
[----:B------:R-:W-:Y:S04]  /*12750*/  @!P0 LEA.HI.X R183, R0, c[0x0][0x1fc], R31, 0x1, P1 ;  /* 0x00007f0000b78a11 */ /* 0x000fe800008f0c1f */
[----:B------:R-:W-:Y:S01]  /*12760*/  @!P0 IADD3 R0, P1, R29, R223, RZ ;  /* 0x000000df1d008210 */ /* 0x000fe20007f3e0ff */
[----:B------:R3:W-:Y:S01]  /*12770*/  @!P0 LDGSTS.E.BYPASS.LTC128B.128 [R179+0x2000], [R174.64], !P4 ;  /* 0x02000000aeb38fae */ /* 0x0007e2000e101d46 */
[C---:B----4-:R-:W-:Y:S03]  /*12780*/  HMMA.16816.F32.BF16 R28, R136.reuse, R152, RZ ;  /* 0x00000098881c723c */ /* 0x050fe600000418ff */
[----:B------:R-:W-:Y:S01]  /*12790*/  @!P0 IMAD.X R33, R33, 0x1, R228, P1 ;  /* 0x0000000121218824 */ /* 0x000fe200008e06e4 */
[C---:B------:R-:W-:Y:S01]  /*127a0*/  @!P0 LEA R232, P1, R0.reuse, c[0x0][0x1f8], 0x1 ;  /* 0x00007e0000e88a11 */ /* 0x040fe200078208ff */
[----:B------:R4:W-:Y:S03]  /*127b0*/  @!P0 LDGSTS.E.BYPASS.LTC128B.128 [R179+0x4000], [R176.64], !P6 ;  /* 0x04000000b0b38fae */ /* 0x0009e6000f101d46 */
[----:B------:R-:W-:Y:S01]  /*127c0*/  @!P0 LEA.HI.X R233, R0, c[0x0][0x1fc], R33, 0x1, P1 ;  /* 0x00007f0000e98a11 */ /* 0x000fe200008f0c21 */
[----:B------:R-:W-:Y:S01]  /*127d0*/  IMAD.IADD R0, R134, 0x1, R135 ;  /* 0x0000000186007824 */ /* 0x000fe200078e0287 */
[----:B------:R-:W-:Y:S01]  /*127e0*/  HMMA.16816.F32.BF16 R32, R136, R154, RZ ;  /* 0x0000009a8820723c */ /* 0x000fe200000418ff */
[----:B------:R4:W-:Y:S01]  /*127f0*/  @!P0 LDGSTS.E.BYPASS.LTC128B.128 [R179+0x1000], [R180.64], !P5 ;  /* 0x01000000b4b38fae */ /* 0x0009e2000e901d46 */
[----:B------:R-:W-:Y:S04]  /*12800*/  IADD3 R135, R191, R135, R134 ;  /* 0x00000087bf877210 */ /* 0x000fe80007ffe086 */
[----:B------:R4:W-:Y:S02]  /*12810*/  @!P0 LDGSTS.E.BYPASS.LTC128B.128 [R179+0x3000], [R182.64], !P4 ;  /* 0x03000000b6b38fae */ /* 0x0009e4000e101d46 */
[C---:B-1----:R-:W-:Y:S03]  /*12820*/  HMMA.16816.F32.BF16 R4, R140.reuse, R144, R4 ;  /* 0x000000908c04723c */ /* 0x042fe60000041804 */
[----:B------:R4:W-:Y:S02]  /*12830*/  @!P0 LDGSTS.E.BYPASS.LTC128B.128 [R179+0x5000], [R232.64], !P6 ;  /* 0x05000000e8b38fae */ /* 0x0009e4000f101d46 */
[C---:B------:R-:W-:Y:S02]  /*12840*/  ISETP.GE.AND P0, PT, R216.reuse, 0x1, PT ;  /* 0x00000001d800780c */ /* 0x040fe40003f06270 */
[----:B------:R-:W-:Y:S01]  /*12850*/  IADD3 R216, R216, 0x1, RZ ;  /* 0x00000001d8d87810 */ /* 0x000fe20007ffe0ff */
[C---:B------:R-:W-:Y:S01]  /*12860*/  HMMA.16816.F32.BF16 R8, R140.reuse, R146, R8 ;  /* 0x000000928c08723c */ /* 0x040fe20000041808 */
[----:B------:R-:W-:Y:S03]  /*12870*/  LDSM.16.M88.4 R136, [R187] ;  /* 0x00000000bb88783b */ /* 0x000fe60000000200 */
[----:B------:R-:W-:Y:S02]  /*12880*/  SEL R216, R216, RZ, !P0 ;  /* 0x000000ffd8d87207 */ /* 0x000fe40004000000 */
[----:B------:R-:W1:Y:S02]  /*12890*/  LDSM.16.M88.4 R152, [R0+0xc100] ;  /* 0x00c100000098783b */ /* 0x000e640000000200 */
[C---:B--2---:R-:W-:Y:S03]  /*128a0*/  HMMA.16816.F32.BF16 R12, R140.reuse, R148, R12 ;  /* 0x000000948c0c723c */ /* 0x044fe6000004180c */
[----:B------:R-:W2:Y:S05]  /*128b0*/  LDSM.16.M88.4 R164, [R0+0xc900] ;  /* 0x00c9000000a4783b */ /* 0x000eaa0000000200 */
[C---:B------:R-:W-:Y:S01]  /*128c0*/  HMMA.16816.F32.BF16 R16, R140.reuse, R150, R16 ;  /* 0x000000968c10723c */ /* 0x040fe20000041810 */
[----:B------:R-:W5:Y:S05]  /*128d0*/  LDSM.16.M88.4 R168, [R0+0xd100] ;  /* 0x00d1000000a8783b */ /* 0x000f6a0000000200 */
[----:B---3--:R-:W3:Y:S02]  /*128e0*/  LDSM.16.M88.4 R172, [R0+0xd900] ;  /* 0x00d9000000ac783b */ /* 0x008ee40000000200 */
[C---:B------:R-:W-:Y:S03]  /*128f0*/  HMMA.16816.F32.BF16 R20, R140.reuse, R156, R20 ;  /* 0x0000009c8c14723c */ /* 0x040fe60000041814 */
[----:B------:R-:W-:Y:S05]  /*12900*/  LDSM.16.M88.4 R144, [R186] ;  /* 0x00000000ba90783b */ /* 0x000fea0000000200 */
[C---:B------:R-:W-:Y:S01]  /*12910*/  HMMA.16816.F32.BF16 R24, R140.reuse, R158, R24 ;  /* 0x0000009e8c18723c */ /* 0x040fe20000041818 */
[----:B------:R-:W3:Y:S05]  /*12920*/  LDSM.16.M88.4 R148, [R2+0xc100] ;  /* 0x00c100000294783b */ /* 0x000eea0000000200 */
[----:B------:R-:W3:Y:S02]  /*12930*/  LDSM.16.M88.4 R156, [R2+0xc900] ;  /* 0x00c90000029c783b */ /* 0x000ee40000000200 */
[C---:B------:R-:W-:Y:S03]  /*12940*/  HMMA.16816.F32.BF16 R28, R140.reuse, R160, R28 ;  /* 0x000000a08c1c723c */ /* 0x040fe6000004181c */
[----:B----4-:R-:W4:Y:S05]  /*12950*/  LDSM.16.M88.4 R176, [R2+0xd100] ;  /* 0x00d1000002b0783b */ /* 0x010f2a0000000200 */
[----:B------:R-:W-:Y:S01]  /*12960*/  HMMA.16816.F32.BF16 R32, R140, R162, R32 ;  /* 0x000000a28c20723c */ /* 0x000fe20000041820 */
[----:B------:R-:W3:Y:S05]  /*12970*/  LDSM.16.M88.4 R180, [R2+0xd900] ;  /* 0x00d9000002b4783b */ /* 0x000eea0000000200 */
[----:B------:R-:W-:Y:S02]  /*12980*/  LDSM.16.M88.4 R140, [R192+0x4000] ;  /* 0x00400000c08c783b */ /* 0x000fe40000000200 */
[C---:B-1----:R-:W-:Y:S03]  /*12990*/  HMMA.16816.F32.BF16 R4, R136.reuse, R152, R4 ;  /* 0x000000988804723c */ /* 0x042fe60000041804 */
[----:B------:R-:W-:Y:S05]  /*129a0*/  LDSM.16.M88.4 R160, [R190+UR4+0xe900] ;  /* 0x00e90004bea0783b */ /* 0x000fea0008000200 */
[C---:B------:R-:W-:Y:S01]  /*129b0*/  HMMA.16816.F32.BF16 R8, R136.reuse, R154, R8 ;  /* 0x0000009a8808723c */ /* 0x040fe20000041808 */
[----:B------:R-:W1:Y:S05]  /*129c0*/  LDSM.16.M88.4 R152, [R190+UR4+0xe100] ;  /* 0x00e10004be98783b */ /* 0x000e6a0008000200 */
[----:B------:R-:W0:Y:S02]  /*129d0*/  LDGDEPBAR ;  /* 0x00000000000079af */ /* 0x000e240000000000 */
[C---:B--2---:R-:W-:Y:S08]  /*129e0*/  HMMA.16816.F32.BF16 R12, R136.reuse, R164, R12 ;  /* 0x000000a4880c723c */ /* 0x044ff0000004180c */
[C---:B------:R-:W-:Y:S01]  /*129f0*/  HMMA.16816.F32.BF16 R16, R136.reuse, R166, R16 ;  /* 0x000000a68810723c */ /* 0x040fe20000041810 */
[----:B------:R-:W2:Y:S07]  /*12a00*/  LDSM.16.M88.4 R164, [R190+UR4+0xf100] ;  /* 0x00f10004bea4783b */ /* 0x000eae0008000200 */
[C---:B-----5:R-:W-:Y:S08]  /*12a10*/  HMMA.16816.F32.BF16 R20, R136.reuse, R168, R20 ;  /* 0x000000a88814723c */ /* 0x060ff00000041814 */
[C---:B------:R-:W-:Y:S01]  /*12a20*/  HMMA.16816.F32.BF16 R24, R136.reuse, R170, R24 ;  /* 0x000000aa8818723c */ /* 0x040fe20000041818 */
[----:B------:R-:W5:Y:S07]  /*12a30*/  LDSM.16.M88.4 R168, [R190+UR4+0xf900] ;  /* 0x00f90004bea8783b */ /* 0x000f6e0008000200 */
[C---:B---3--:R-:W-:Y:S08]  /*12a40*/  HMMA.16816.F32.BF16 R28, R136.reuse, R172, R28 ;  /* 0x000000ac881c723c */ /* 0x048ff0000004181c */
        /* <DEDUP_REMOVED lines=8> */
[----:B------:R-:W2:Y:S07]  /*12ad0*/  LDSM.16.M88.4 R156, [R133+0xe900] ;  /* 0x00e90000859c783b */ /* 0x000eae0000000200 */
[C---:B----4-:R-:W-:Y:S08]  /*12ae0*/  HMMA.16816.F32.BF16 R20, R144.reuse, R176, R20 ;  /* 0x000000b09014723c */ /* 0x050ff00000041814 */
[C---:B------:R-:W-:Y:S01]  /*12af0*/  HMMA.16816.F32.BF16 R24, R144.reuse, R178, R24 ;  /* 0x000000b29018723c */ /* 0x040fe20000041818 */
[----:B------:R-:W4:Y:S07]  /*12b00*/  LDSM.16.M88.4 R176, [R133+0xf900] ;  /* 0x00f9000085b0783b */ /* 0x000f2e0000000200 */
[C---:B------:R-:W-:Y:S08]  /*12b10*/  HMMA.16816.F32.BF16 R28, R144.reuse, R180, R28 ;  /* 0x000000b4901c723c */ /* 0x040ff0000004181c */
[----:B------:R-:W-:Y:S01]  /*12b20*/  HMMA.16816.F32.BF16 R32, R144, R182, R32 ;  /* 0x000000b69020723c */ /* 0x000fe20000041820 */
[----:B------:R-:W-:Y:S05]  /*12b30*/  LDSM.16.M88.4 R144, [R187+0x4000] ;  /* 0x00400000bb90783b */ /* 0x000fea0000000200 */
[----:B------:R-:W-:Y:S02]  /*12b40*/  LDSM.16.M88.4 R180, [R0+0xf900] ;  /* 0x00f9000000b4783b */ /* 0x000fe40000000200 */
        /* <DEDUP_REMOVED lines=9> */
[C---:B-----5:R-:W-:Y:S08]  /*12be0*/  HMMA.16816.F32.BF16 R28, R140.reuse, R168, R28 ;  /* 0x000000a88c1c723c */ /* 0x060ff0000004181c */
[----:B------:R-:W-:Y:S01]  /*12bf0*/  HMMA.16816.F32.BF16 R32, R140, R170, R32 ;  /* 0x000000aa8c20723c */ /* 0x000fe20000041820 */
[----:B------:R-:W-:Y:S05]  /*12c00*/  LDSM.16.M88.4 R140, [R186+0x4000] ;  /* 0x00400000ba8c783b */ /* 0x000fea0000000200 */
        /* <DEDUP_REMOVED lines=9> */
[----:B------:R-:W2:Y:S07]  /*12ca0*/  LDSM.16.M88.4 R172, [R135+0xf900] ;  /* 0x00f9000087ac783b */ /* 0x000eae0000000200 */
[C---:B----4-:R-:W-:Y:S08]  /*12cb0*/  HMMA.16816.F32.BF16 R28, R136.reuse, R176, R28 ;  /* 0x000000b0881c723c */ /* 0x050ff0000004181c */
[----:B------:R-:W-:Y:S01]  /*12cc0*/  HMMA.16816.F32.BF16 R32, R136, R178, R32 ;  /* 0x000000b28820723c */ /* 0x000fe20000041820 */
[----:B------:R-:W-:Y:S05]  /*12cd0*/  LDSM.16.M88.4 R136, [R192+0x8000] ;  /* 0x00800000c088783b */ /* 0x000fea0000000200 */
[----:B------:R-:W-:Y:S02]  /*12ce0*/  LDSM.16.M88.4 R176, [R190+UR4+0x11900] ;  /* 0x01190004beb0783b */ /* 0x000fe40008000200 */
[C---:B-1----:R-:W-:Y:S08]  /*12cf0*/  HMMA.16816.F32.BF16 R4, R144.reuse, R152, R4 ;  /* 0x000000989004723c */ /* 0x042ff00000041804 */
[C---:B------:R-:W-:Y:S01]  /*12d00*/  HMMA.16816.F32.BF16 R8, R144.reuse, R154, R8 ;  /* 0x0000009a9008723c */ /* 0x040fe20000041808 */
[----:B------:R-:W1:Y:S07]  /*12d10*/  LDSM.16.M88.4 R152, [R190+UR4+0x10100] ;  /* 0x01010004be98783b */ /* 0x000e6e0008000200 */
[C---:B------:R-:W-:Y:S08]  /*12d20*/  HMMA.16816.F32.BF16 R12, R144.reuse, R160, R12 ;  /* 0x000000a0900c723c */ /* 0x040ff0000004180c */
[C---:B------:R-:W-:Y:S01]  /*12d30*/  HMMA.16816.F32.BF16 R16, R144.reuse, R162, R16 ;  /* 0x000000a29010723c */ /* 0x040fe20000041810 */
[----:B------:R-:W4:Y:S07]  /*12d40*/  LDSM.16.M88.4 R160, [R190+UR4+0x10900] ;  /* 0x01090004bea0783b */ /* 0x000f2e0008000200 */
[C---:B--2---:R-:W-:Y:S08]  /*12d50*/  HMMA.16816.F32.BF16 R20, R144.reuse, R164, R20 ;  /* 0x000000a49014723c */ /* 0x044ff00000041814 */
[C---:B------:R-:W-:Y:S01]  /*12d60*/  HMMA.16816.F32.BF16 R24, R144.reuse, R166, R24 ;  /* 0x000000a69018723c */ /* 0x040fe20000041818 */
[----:B------:R-:W2:Y:S07]  /*12d70*/  LDSM.16.M88.4 R164, [R190+UR4+0x11100] ;  /* 0x01110004bea4783b */ /* 0x000eae0008000200 */
[C---:B------:R-:W-:Y:S08]  /*12d80*/  HMMA.16816.F32.BF16 R28, R144.reuse, R180, R28 ;  /* 0x000000b4901c723c */ /* 0x040ff0000004181c */
[----:B------:R-:W-:Y:S01]  /*12d90*/  HMMA.16816.F32.BF16 R32, R144, R182, R32 ;  /* 0x000000b69020723c */ /* 0x000fe20000041820 */
[----:B------:R-:W-:Y:S05]  /*12da0*/  LDSM.16.M88.4 R144, [R188+0x8000] ;  /* 0x00800000bc90783b */ /* 0x000fea0000000200 */
[----:B------:R-:W-:Y:S02]  /*12db0*/  LDSM.16.M88.4 R180, [R133+0x11900] ;  /* 0x0119000085b4783b */ /* 0x000fe40000000200 */
[C---:B---3--:R-:W-:Y:S08]  /*12dc0*/  HMMA.16816.F32.BF16 R4, R140.reuse, R148, R4 ;  /* 0x000000948c04723c */ /* 0x048ff00000041804 */
[C---:B------:R-:W-:Y:S01]  /*12dd0*/  HMMA.16816.F32.BF16 R8, R140.reuse, R150, R8 ;  /* 0x000000968c08723c */ /* 0x040fe20000041808 */
[----:B------:R-:W3:Y:S07]  /*12de0*/  LDSM.16.M88.4 R148, [R133+0x10100] ;  /* 0x010100008594783b */ /* 0x000eee0000000200 */
[C---:B-----5:R-:W-:Y:S08]  /*12df0*/  HMMA.16816.F32.BF16 R12, R140.reuse, R156, R12 ;  /* 0x0000009c8c0c723c */ /* 0x060ff0000004180c */
[C---:B------:R-:W-:Y:S01]  /*12e00*/  HMMA.16816.F32.BF16 R16, R140.reuse, R158, R16 ;  /* 0x0000009e8c10723c */ /* 0x040fe20000041810 */
[----:B------:R-:W5:Y:S07]  /*12e10*/  LDSM.16.M88.4 R156, [R133+0x10900] ;  /* 0x01090000859c783b */ /* 0x000f6e0000000200 */
[C---:B------:R-:W-:Y:S08]  /*12e20*/  HMMA.16816.F32.BF16 R20, R140.reuse, R168, R20 ;  /* 0x000000a88c14723c */ /* 0x040ff00000041814 */
[C---:B------:R-:W-:Y:S01]  /*12e30*/  HMMA.16816.F32.BF16 R24, R140.reuse, R170, R24 ;  /* 0x000000aa8c18723c */ /* 0x040fe20000041818 */
[----:B------:R-:W2:Y:S07]  /*12e40*/  LDSM.16.M88.4 R168, [R133+0x11100] ;  /* 0x0111000085a8783b */ /* 0x000eae0000000200 */
[C---:B------:R-:W-:Y:S08]  /*12e50*/  HMMA.16816.F32.BF16 R28, R140.reuse, R172, R28 ;  /* 0x000000ac8c1c723c */ /* 0x040ff0000004181c */
[----:B------:R-:W-:Y:S01]  /*12e60*/  HMMA.16816.F32.BF16 R32, R140, R174, R32 ;  /* 0x000000ae8c20723c */ /* 0x000fe20000041820 */
[----:B------:R-:W-:Y:S07]  /*12e70*/  LDSM.16.M88.4 R140, [R187+0x8000] ;  /* 0x00800000bb8c783b */ /* 0x000fee0000000200 */
        /* <DEDUP_REMOVED lines=8> */
[----:B------:R-:W-:Y:S07]  /*12f00*/  LDSM.16.M88.4 R164, [R135+0x11100] ;  /* 0x0111000087a4783b */ /* 0x000fee0000000200 */
[C---:B------:R-:W-:Y:S08]  /*12f10*/  HMMA.16816.F32.BF16 R28, R136.reuse, R176, R28 ;  /* 0x000000b0881c723c */ /* 0x040ff0000004181c */
[----:B------:R-:W-:Y:S01]  /*12f20*/  HMMA.16816.F32.BF16 R32, R136, R178, R32 ;  /* 0x000000b28820723c */ /* 0x000fe20000041820 */
[----:B------:R-:W2:Y:S07]  /*12f30*/  LDSM.16.M88.4 R136, [R0+0x11100] ;  /* 0x011100000088783b */ /* 0x000eae0000000200 */
[C---:B---3--:R-:W-:Y:S08]  /*12f40*/  HMMA.16816.F32.BF16 R4, R144.reuse, R148, R4 ;  /* 0x000000949004723c */ /* 0x048ff00000041804 */
[C---:B------:R-:W-:Y:S01]  /*12f50*/  HMMA.16816.F32.BF16 R8, R144.reuse, R150, R8 ;  /* 0x000000969008723c */ /* 0x040fe20000041808 */
[----:B------:R-:W-:Y:S07]  /*12f60*/  LDSM.16.M88.4 R148, [R186+0x8000] ;  /* 0x00800000ba94783b */ /* 0x000fee0000000200 */
[C---:B-----5:R-:W-:Y:S08]  /*12f70*/  HMMA.16816.F32.BF16 R12, R144.reuse, R156, R12 ;  /* 0x0000009c900c723c */ /* 0x060ff0000004180c */
[C---:B------:R-:W-:Y:S01]  /*12f80*/  HMMA.16816.F32.BF16 R16, R144.reuse, R158, R16 ;  /* 0x0000009e9010723c */ /* 0x040fe20000041810 */
[----:B------:R-:W-:Y:S07]  /*12f90*/  LDSM.16.M88.4 R156, [R135+0x10900] ;  /* 0x01090000879c783b */ /* 0x000fee0000000200 */
[C---:B------:R-:W-:Y:S08]  /*12fa0*/  HMMA.16816.F32.BF16 R20, R144.reuse, R168, R20 ;  /* 0x000000a89014723c */ /* 0x040ff00000041814 */
[C---:B------:R-:W-:Y:S08]  /*12fb0*/  HMMA.16816.F32.BF16 R24, R144.reuse, R170, R24 ;  /* 0x000000aa9018723c */ /* 0x040ff00000041818 */
[C---:B------:R-:W-:Y:S08]  /*12fc0*/  HMMA.16816.F32.BF16 R28, R144.reuse, R180, R28 ;  /* 0x000000b4901c723c */ /* 0x040ff0000004181c */
[----:B------:R-:W-:Y:S01]  /*12fd0*/  HMMA.16816.F32.BF16 R32, R144, R182, R32 ;  /* 0x000000b69020723c */ /* 0x000fe20000041820 */
[----:B------:R3:W5:Y:S07]  /*12fe0*/  LDSM.16.M88.4 R144, [R0+0x11900] ;  /* 0x011900000090783b */ /* 0x00076e0000000200 */
[C---:B-1----:R-:W-:Y:S08]  /*12ff0*/  HMMA.16816.F32.BF16 R4, R140.reuse, R152, R4 ;  /* 0x000000988c04723c */ /* 0x042ff00000041804 */
[C---:B------:R-:W-:Y:S01]  /*13000*/  HMMA.16816.F32.BF16 R8, R140.reuse, R154, R8 ;  /* 0x0000009a8c08723c */ /* 0x040fe20000041808 */
[----:B------:R1:W5:Y:S07]  /*13010*/  LDSM.16.M88.4 R152, [R2+0x10100] ;  /* 0x010100000298783b */ /* 0x00036e0000000200 */
[C---:B----4-:R-:W-:Y:S04]  /*13020*/  HMMA.16816.F32.BF16 R12, R140.reuse, R160, R12 ;  /* 0x000000a08c0c723c */ /* 0x050fe8000004180c */
[----:B---3--:R-:W-:Y:S02]  /*13030*/  IMAD.MOV.U32 R0, RZ, RZ, R212 ;  /* 0x000000ffff007224 */ /* 0x008fe400078e00d4 */
[----:B------:R-:W-:Y:S02]  /*13040*/  @P2 IMAD.MOV.U32 R0, RZ, RZ, R225 ;  /* 0x000000ffff002224 */ /* 0x000fe400078e00e1 */
[C---:B------:R-:W-:Y:S01]  /*13050*/  HMMA.16816.F32.BF16 R16, R140.reuse, R162, R16 ;  /* 0x000000a28c10723c */ /* 0x040fe20000041810 */
[----:B------:R-:W3:Y:S07]  /*13060*/  LDSM.16.M88.4 R160, [R135+0x11900] ;  /* 0x0119000087a0783b */ /* 0x000eee0000000200 */
[C---:B--2---:R-:W-:Y:S04]  /*13070*/  HMMA.16816.F32.BF16 R20, R140.reuse, R136, R20 ;  /* 0x000000888c14723c */ /* 0x044fe80000041814 */
[----:B-1----:R-:W-:Y:S04]  /*13080*/  IMAD.SHL.U32 R2, R221, 0x40, RZ ;  /* 0x00000040dd027824 */ /* 0x002fe800078e00ff */
[C---:B------:R-:W-:Y:S08]  /*13090*/  HMMA.16816.F32.BF16 R24, R140.reuse, R138, R24 ;  /* 0x0000008a8c18723c */ /* 0x040ff00000041818 */
[C---:B-----5:R-:W-:Y:S08]  /*130a0*/  HMMA.16816.F32.BF16 R28, R140.reuse, R144, R28 ;  /* 0x000000908c1c723c */ /* 0x060ff0000004181c */
[----:B------:R-:W-:Y:S08]  /*130b0*/  HMMA.16816.F32.BF16 R32, R140, R146, R32 ;  /* 0x000000928c20723c */ /* 0x000ff00000041820 */
[C---:B------:R-:W-:Y:S08]  /*130c0*/  HMMA.16816.F32.BF16 R4, R148.reuse, R152, R4 ;  /* 0x000000989404723c */ /* 0x040ff00000041804 */
[C---:B------:R-:W-:Y:S08]  /*130d0*/  HMMA.16816.F32.BF16 R8, R148.reuse, R154, R8 ;  /* 0x0000009a9408723c */ /* 0x040ff00000041808 */
[C---:B------:R-:W-:Y:S08]  /*130e0*/  HMMA.16816.F32.BF16 R12, R148.reuse, R156, R12 ;  /* 0x0000009c940c723c */ /* 0x040ff0000004180c */
[C---:B------:R-:W-:Y:S08]  /*130f0*/  HMMA.16816.F32.BF16 R16, R148.reuse, R158, R16 ;  /* 0x0000009e9410723c */ /* 0x040ff00000041810 */
[C---:B------:R-:W-:Y:S08]  /*13100*/  HMMA.16816.F32.BF16 R20, R148.reuse, R164, R20 ;  /* 0x000000a49414723c */ /* 0x040ff00000041814 */
[C---:B------:R-:W-:Y:S08]  /*13110*/  HMMA.16816.F32.BF16 R24, R148.reuse, R166, R24 ;  /* 0x000000a69418723c */ /* 0x040ff00000041818 */
[C---:B---3--:R-:W-:Y:S01]  /*13120*/  HMMA.16816.F32.BF16 R28, R148.reuse, R160, R28 ;  /* 0x000000a0941c723c */ /* 0x048fe2000004181c */
[----:B------:R-:W1:Y:S07]  /*13130*/  SHFL.IDX PT, R161, R0, RZ, 0x1c1f ;  /* 0x001c1fff00a17589 */ /* 0x000e6e00000e0000 */
[----:B------:R-:W-:Y:S07]  /*13140*/  HMMA.16816.F32.BF16 R32, R148, R162, R32 ;  /* 0x000000a29420723c */ /* 0x000fee0000041820 */
[----:B------:R-:W-:Y:S05]  /*13150*/  IADD3 R162, -R213, 0x1, -R2 ;  /* 0x00000001d5a27810 */ /* 0x000fea0007ffe902 */
[----:B------:R-:W-:Y:S04]  /*13160*/  IADD3 R162, -R199, R162, R194 ;  /* 0x000000a2c7a27210 */ /* 0x000fe80007ffe1c2 */
[C---:B------:R-:W-:Y:S02]  /*13170*/  IADD3 R164, R162.reuse, c[0x0][0x328], RZ ;  /* 0x0000ca00a2a47a10 */ /* 0x040fe40007ffe0ff */
[----:B------:R-:W-:Y:S03]  /*13180*/  IADD3 R162, R162, UR8, RZ ;  /* 0x00000008a2a27c10 */ /* 0x000fe6000fffe0ff */
[--C-:B-1----:R-:W-:Y:S02]  /*13190*/  IMAD.IADD R166, R164, 0x1, R161.reuse ;  /* 0x00000001a4a67824 */ /* 0x102fe400078e02a1 */
[----:B------:R-:W-:Y:S01]  /*131a0*/  IMAD.IADD R165, R162, 0x1, R161 ;  /* 0x00000001a2a57824 */ /* 0x000fe200078e02a1 */
        /* <DEDUP_REMOVED lines=14> */
.L_x_1039:
[----:B------:R-:W-:Y:S04]  /*13290*/  MOV R133, c[0x0][0x32c] ;  /* 0x0000cb0000857a02 */ /* 0x000fe80000000f00 */
[----:B------:R-:W-:Y:S11]  /*132a0*/  ISETP.NE.AND P0, PT, R133, 0x1, PT ;  /* 0x000000018500780c */ /* 0x000ff60003f05270 */
[----:B------:R-:W-:Y:S02]  /*132b0*/  @!UPT UIADD3 URZ, URZ, URZ, URZ ;  /* 0x0000003f3f3ff290 */ /* 0x000fe4000fffe03f */
[----:B------:R-:W-:Y:S05]  /*132c0*/  @P0 IMAD.HI.U32 R133, R161, c[0x0][0x330], RZ ;  /* 0x0000cc00a1850a27 */ /* 0x000fea00078e00ff */
[----:B------:R-:W-:Y:S02]  /*132d0*/  @P0 SHF.R.U32.HI R161, RZ, c[0x0][0x334], R133 ;  /* 0x0000cd00ffa10a19 */ /* 0x000fe40000011685 */
.L_x_1040:
[----:B------:R-:W-:Y:S05]  /*132e0*/  BSYNC B0 ;  /* 0x0000000000007941 */ /* 0x000fea0003800000 */
.L_x_1038:
[----:B------:R-:W-:Y:S04]  /*132f0*/  IMAD R136, R161, c[0x0][0x32c], -R2 ;  /* 0x0000cb00a1887a24 */ /* 0x000fe800078e0a02 */
[----:B------:R-:W-:Y:S05]  /*13300*/  IMAD.IADD R136, R136, 0x1, -R213 ;  /* 0x0000000188887824 */ /* 0x000fea00078e0ad5 */
[----:B------:R-:W-:Y:S02]  /*13310*/  IADD3 R133, R136, c[0x0][0x32c], RZ ;  /* 0x0000cb0088857a10 */ /* 0x000fe40007ffe0ff */
[----:B------:R-:W-:Y:S02]  /*13320*/  IMNMX R165, R165, R136, !PT ;  /* 0x00000088a5a57217 */ /* 0x000fe40007800200 */
[----:B------:R-:W-:Y:S02]  /*13330*/  IMNMX R166, R166, R133, PT ;  /* 0x00000085a6a67217 */ /* 0x000fe40003800200 */
.L_x_1037:
[----:B------:R-:W-:Y:S04]  /*13340*/  ISETP.GT.AND P2, PT, R221, -0x1, PT ;  /* 0xffffffffdd00780c */ /* 0x000fe80003f44270 */
[C---:B------:R-:W-:Y:S04]  /*13350*/  ISETP.GT.AND P0, PT, R165.reuse, RZ, P2 ;  /* 0x000000ffa500720c */ /* 0x040fe80001704270 */
        /* <DEDUP_REMOVED lines=17> */
[C---:B------:R-:W-:Y:S01]  /*13470*/  ISETP.GT.AND P0, PT, R165.reuse, 0x18, P2 ;  /* 0x00000018a500780c */ /* 0x040fe20001704270 */
[----:B------:R-:W1:Y:S03]  /*13480*/  SHFL.IDX PT, R13, R0, 0x1, 0x1c1f ;  /* 0x003c1f00000d7f89 */ /* 0x000e6600000e0000 */
[----:B------:R-:W-:Y:S04]  /*13490*/  ISETP.LT.OR P0, PT, R166, 0x19, P0 ;  /* 0x00000019a600780c */ /* 0x000fe80000701670 */
[----:B------:R-:W-:Y:S02]  /*134a0*/  FSEL R143, R16, -INF , !P0 ;  /* 0xff800000108f7808 */ /* 0x000fe40004000000 */
[----:B------:R-:W-:Y:S04]  /*134b0*/  ISETP.GT.AND P0, PT, R165, 0x19, P2 ;  /* 0x00000019a500780c */ /* 0x000fe80001704270 */
[C---:B------:R-:W-:Y:S04]  /*134c0*/  ISETP.LT.OR P0, PT, R166.reuse, 0x1a, P0 ;  /* 0x0000001aa600780c */ /* 0x040fe80000701670 */
[----:B------:R-:W-:Y:S02]  /*134d0*/  FSEL R141, R17, -INF , !P0 ;  /* 0xff800000118d7808 */ /* 0x000fe40004000000 */
[C---:B------:R-:W-:Y:S04]  /*134e0*/  ISETP.GT.AND P0, PT, R165.reuse, 0x20, P2 ;  /* 0x00000020a500780c */ /* 0x040fe80001704270 */
[----:B------:R-:W-:Y:S01]  /*134f0*/  ISETP.LT.OR P0, PT, R166, 0x21, P0 ;  /* 0x00000021a600780c */ /* 0x000fe20000701670 */
[--C-:B-1----:R-:W-:Y:S02]  /*13500*/  IMAD.IADD R164, R164, 0x1, R13.reuse ;  /* 0x00000001a4a47824 */ /* 0x102fe400078e020d */
[----:B------:R-:W-:Y:S01]  /*13510*/  IMAD.IADD R162, R162, 0x1, R13 ;  /* 0x00000001a2a27824 */ /* 0x000fe200078e020d */
        /* <DEDUP_REMOVED lines=36> */
.L_x_1043:
[----:B------:R-:W-:Y:S04]  /*13760*/  MOV R0, c[0x0][0x32c] ;  /* 0x0000cb0000007a02 */ /* 0x000fe80000000f00 */
[----:B------:R-:W-:Y:S11]  /*13770*/  ISETP.NE.AND P0, PT, R0, 0x1, PT ;  /* 0x000000010000780c */ /* 0x000ff60003f05270 */
[----:B------:R-:W-:Y:S02]  /*13780*/  @!UPT UIADD3 URZ, URZ, URZ, URZ ;  /* 0x0000003f3f3ff290 */ /* 0x000fe4000fffe03f */
[----:B------:R-:W-:Y:S05]  /*13790*/  @P0 IMAD.HI.U32 R0, R13, c[0x0][0x330], RZ ;  /* 0x0000cc000d000a27 */ /* 0x000fea00078e00ff */
[----:B------:R-:W-:Y:S02]  /*137a0*/  @P0 SHF.R.U32.HI R13, RZ, c[0x0][0x334], R0 ;  /* 0x0000cd00ff0d0a19 */ /* 0x000fe40000011600 */
.L_x_1044:
[----:B------:R-:W-:Y:S05]  /*137b0*/  BSYNC B0 ;  /* 0x0000000000007941 */ /* 0x000fea0003800000 */
.L_x_1042:
[----:B------:R-:W-:Y:S04]  /*137c0*/  IMAD R2, R13, c[0x0][0x32c], -R2 ;  /* 0x0000cb000d027a24 */ /* 0x000fe800078e0a02 */
[----:B------:R-:W-:Y:S05]  /*137d0*/  IMAD.IADD R17, R2, 0x1, -R213 ;  /* 0x0000000102117824 */ /* 0x000fea00078e0ad5 */
[----:B------:R-:W-:Y:S02]  /*137e0*/  IADD3 R13, R17, c[0x0][0x32c], RZ ;  /* 0x0000cb00110d7a10 */ /* 0x000fe40007ffe0ff */
[----:B------:R-:W-:Y:S02]  /*137f0*/  IMNMX R162, R162, R17, !PT ;  /* 0x00000011a2a27217 */ /* 0x000fe40007800200 */
[----:B------:R-:W-:Y:S02]  /*13800*/  IMNMX R164, R164, R13, PT ;  /* 0x0000000da4a47217 */ /* 0x000fe40003800200 */
.L_x_1041:
        /* <DEDUP_REMOVED lines=66> */
[----:B------:R-:W-:Y:S02]  /*13c30*/  FMNMX.FTZ R0, R147, R2, !PT ;  /* 0x0000000293007209 */ /* 0x000fe40007810000 */
[----:B------:R-:W-:Y:S02]  /*13c40*/  ISETP.LT.OR P0, PT, R164, 0x31, P0 ;  /* 0x00000031a400780c */ /* 0x000fe40000701670 */
[----:B------:R-:W-:Y:S01]  /*13c50*/  FMNMX.FTZ R11, R176, R11, !PT ;  /* 0x0000000bb00b7209 */ /* 0x000fe20007810000 */
[----:B------:R-:W1:Y:S01]  /*13c60*/  SHFL.BFLY PT, R7, R0, 0x2, 0x1f ;  /* 0x0c401f0000077f89 */ /* 0x000e6200000e0000 */
[----:B------:R-:W-:Y:S02]  /*13c70*/  FSEL R158, R30, -INF , !P0 ;  /* 0xff8000001e9e7808 */ /* 0x000fe40004000000 */
[----:B------:R-:W-:Y:S02]  /*13c80*/  ISETP.GT.AND P0, PT, R162, 0x31, P2 ;  /* 0x00000031a200780c */ /* 0x000fe40001704270 */
[----:B------:R-:W-:Y:S02]  /*13c90*/  FMNMX.FTZ R11, R174, R11, !PT ;  /* 0x0000000bae0b7209 */ /* 0x000fe40007810000 */
[----:B------:R-:W-:Y:S02]  /*13ca0*/  ISETP.LT.OR P0, PT, R164, 0x32, P0 ;  /* 0x00000032a400780c */ /* 0x000fe40000701670 */
[----:B------:R-:W-:Y:S02]  /*13cb0*/  ISETP.GT.AND P1, PT, R162, 0x38, P2 ;  /* 0x00000038a200780c */ /* 0x000fe40001724270 */
[----:B------:R-:W-:Y:S02]  /*13cc0*/  FMNMX.FTZ R11, R172, R11, !PT ;  /* 0x0000000bac0b7209 */ /* 0x000fe40007810000 */
[----:B------:R-:W-:Y:S02]  /*13cd0*/  FSEL R156, R31, -INF , !P0 ;  /* 0xff8000001f9c7808 */ /* 0x000fe40004000000 */
[----:B------:R-:W-:Y:S01]  /*13ce0*/  ISETP.LT.OR P1, PT, R164, 0x39, P1 ;  /* 0x00000039a400780c */ /* 0x000fe20000f21670 */
[----:B------:R-:W-:Y:S01]  /*13cf0*/  LDSM.16.MT88.4 R28, [R184+UR4+0x100] ;  /* 0x00010004b81c783b */ /* 0x000fe20008004200 */
[----:B------:R-:W-:Y:S02]  /*13d00*/  ISETP.GT.AND P0, PT, R162, 0x39, P2 ;  /* 0x00000039a200780c */ /* 0x000fe40001704270 */
[----:B------:R-:W-:Y:S02]  /*13d10*/  FMNMX.FTZ R11, R158, R11, !PT ;  /* 0x0000000b9e0b7209 */ /* 0x000fe40007810000 */
[----:B------:R-:W-:Y:S02]  /*13d20*/  FSEL R146, R34, -INF , !P1 ;  /* 0xff80000022927808 */ /* 0x000fe40004800000 */
[----:B------:R-:W-:Y:S02]  /*13d30*/  ISETP.LT.OR P0, PT, R164, 0x3a, P0 ;  /* 0x0000003aa400780c */ /* 0x000fe40000701670 */
[----:B------:R-:W-:Y:S02]  /*13d40*/  FMNMX.FTZ R11, R156, R11, !PT ;  /* 0x0000000b9c0b7209 */ /* 0x000fe40007810000 */
[----:B------:R-:W-:Y:S02]  /*13d50*/  FSEL R144, R35, -INF , !P0 ;  /* 0xff80000023907808 */ /* 0x000fe40004000000 */
[----:B------:R-:W-:Y:S02]  /*13d60*/  FMNMX.FTZ R15, R146, R11, !PT ;  /* 0x0000000b920f7209 */ /* 0x000fe40007810000 */
[----:B------:R-:W-:Y:S02]  /*13d70*/  IADD3 R16, R184, UR4, RZ ;  /* 0x00000004b8107c10 */ /* 0x000fe4000fffe0ff */
        /* <DEDUP_REMOVED lines=15> */
[----:B-1----:R-:W-:Y:S01]  /*13e70*/  FMNMX.FTZ R0, R7, R0, !PT ;  /* 0x0000000007007209 */ /* 0x002fe20007810000 */
        /* <DEDUP_REMOVED lines=344> */
[----:B------:R-:W-:Y:S03]  /*15400*/  @P0 IMAD R16, R16, c[0x0][0x1e0], RZ ;  /* 0x0000780010100a24 */ /* 0x000fe600078e02ff */
[C---:B------:R-:W-:Y:S01]  /*15410*/  @P0 SHF.L.U32 R29, R18.reuse, 0x6, RZ ;  /* 0x00000006121d0819 */ /* 0x040fe200000006ff */
        /* <DEDUP_REMOVED lines=11> */
[----:B------:R-:W-:Y:S01]  /*154d0*/  @P0 IADD3.X R5, R25, R215, RZ, P1, !PT ;  /* 0x000000d719050210 */ /* 0x000fe20000ffe4ff */
[C---:B------:R-:W-:Y:S04]  /*154e0*/  HMMA.16816.F32.BF16 R56, R136.reuse, R6, R56 ;  /* 0x000000068838723c */ /* 0x040fe80000041838 */
[C---:B------:R-:W-:Y:S04]  /*154f0*/  @P0 LEA R20, P1, R16.reuse, c[0x0][0x1c8], 0x1 ;  /* 0x0000720010140a11 */ /* 0x040fe800078208ff */
[C---:B----4-:R-:W-:Y:S04]  /*15500*/  HMMA.16816.F32.BF16 R60, R136.reuse, R8, R60 ;  /* 0x00000008883c723c */ /* 0x050fe8000004183c */
[----:B------:R-:W-:Y:S02]  /*15510*/  @P0 LEA.HI.X R21, R16, c[0x0][0x1cc], R5, 0x1, P1 ;  /* 0x0000730010150a11 */ /* 0x000fe400008f0c05 */
[----:B------:R-:W2:Y:S01]  /*15520*/  LDSM.16.MT88.4 R16, [R133+0x5900] ;  /* 0x005900008510783b */ /* 0x000ea20000004200 */
[----:B------:R-:W-:Y:S01]  /*15530*/  @P0 IADD3 R4, P1, R29, R220, RZ ;  /* 0x000000dc1d040210 */ /* 0x000fe20007f3e0ff */
[C---:B------:R-:W-:Y:S04]  /*15540*/  HMMA.16816.F32.BF16 R64, R136.reuse, R10, R64 ;  /* 0x0000000a8840723c */ /* 0x040fe80000041840 */
[----:B------:R-:W-:Y:S02]  /*15550*/  @P0 IADD3.X R5, R25, R227, RZ, P1, !PT ;  /* 0x000000e319050210 */ /* 0x000fe40000ffe4ff */
        /* <DEDUP_REMOVED lines=13> */
[----:B------:R-:W-:Y:S02]  /*15630*/  @P0 IADD3.X R9, R25, R215, RZ, P1, !PT ;  /* 0x000000d719090210 */ /* 0x000fe40000ffe4ff */
        /* <DEDUP_REMOVED lines=32> */
.L_x_1036:
[----:B------:R-:W-:Y:S01]  /*15840*/  IMAD.MOV.U32 R3, RZ, RZ, c[0x0][0x2c4] ;  /* 0x0000b100ff037624 */ /* 0x000fe200078e00ff */
[----:B------:R-:W-:-:S02]  /*15850*/  LEA R6, R219, 0x7f, 0x7 ;  /* 0x0000007fdb067811 */ /* 0x000fc400078e38ff */
[----:B------:R-:W-:Y:S02]  /*15860*/  ISETP.GE.AND P0, PT, R195, 0x1, PT ;  /* 0x00000001c300780c */ /* 0x000fe40003f06270 */
[----:B------:R-:W-:Y:S02]  /*15870*/  ISETP.NE.AND P3, PT, R3, 0x1, PT ;  /* 0x000000010300780c */ /* 0x000fe40003f65270 */
[----:B------:R-:W-:-:S11]  /*15880*/  IADD3 R3, R194, 0x1, -R199 ;  /* 0x00000001c2037810 */ /* 0x000fd60007ffe8c7 */
        /* <DEDUP_REMOVED lines=14> */
.L_x_1047:
[----:B------:R-:W-:-:S04]  /*15970*/  MOV R3, c[0x0][0x32c] ;  /* 0x0000cb0000037a02 */ /* 0x000fc80000000f00 */
[----:B------:R-:W-:-:S13]  /*15980*/  ISETP.NE.AND P0, PT, R3, 0x1, PT ;  /* 0x000000010300780c */ /* 0x000fda0003f05270 */
[----:B------:R-:W-:-:S05]  /*15990*/  @P0 IMAD.HI.U32 R3, R5, c[0x0][0x330], RZ ;  /* 0x0000cc0005030a27 */ /* 0x000fca00078e00ff */
[----:B------:R-:W-:-:S05]  /*159a0*/  @P0 SHF.R.U32.HI R5, RZ, c[0x0][0x334], R3 ;  /* 0x0000cd00ff050a19 */ /* 0x000fca0000011603 */
.L_x_1048:
[----:B------:R-:W-:-:S05]  /*159b0*/  IMAD R5, R5, c[0x0][0x32c], RZ ;  /* 0x0000cb0005057a24 */ /* 0x000fca00078e02ff */
[----:B------:R-:W-:-:S04]  /*159c0*/  IMNMX R4, R4, R5, !PT ;  /* 0x0000000504047217 */ /* 0x000fc80007800200 */
.L_x_1046:
[----:B------:R-:W-:-:S04]  /*159d0*/  IADD3 R4, R4, 0x3f, RZ ;  /* 0x0000003f04047810 */ /* 0x000fc80007ffe0ff */
[----:B------:R-:W-:-:S04]  /*159e0*/  SHF.R.S32.HI R3, RZ, 0x1f, R4 ;  /* 0x0000001fff037819 */ /* 0x000fc80000011404 */
[----:B------:R-:W-:-:S04]  /*159f0*/  LEA.HI R3, R3, R4, RZ, 0x6 ;  /* 0x0000000403037211 */ /* 0x000fc800078f30ff */
[----:B------:R-:W-:-:S04]  /*15a00*/  SHF.R.S32.HI R3, RZ, 0x6, R3 ;  /* 0x00000006ff037819 */ /* 0x000fc80000011403 */
[----:B------:R-:W-:-:S04]  /*15a10*/  IMNMX R220, R198, R3, !PT ;  /* 0x00000003c6dc7217 */ /* 0x000fc80007800200 */
[----:B------:R-:W-:-:S13]  /*15a20*/  ISETP.GE.AND P0, PT, R221, R220, PT ;  /* 0x000000dcdd00720c */ /* 0x000fda0003f06270 */
[----:B------:R-:W-:Y:S05]  /*15a30*/  @!P0 BRA `(.L_x_1049) ;  /* 0x00002b8000008947 */ /* 0x000fea0003800000 */
[----:B------:R-:W1:Y:S01]  /*15a40*/  S2R R4, SR_TID.X ;  /* 0x0000000000047919 */ /* 0x000e620000002100 */
[C---:B------:R-:W-:Y:S01]  /*15a50*/  IADD3 RZ, P0, R206.reuse, 0x40, RZ ;  /* 0x00000040ceff7810 */ /* 0x040fe20007f1e0ff */
[----:B------:R-:W-:Y:S01]  /*15a60*/  IMAD.MOV.U32 R191, RZ, RZ, 0x20 ;  /* 0x00000020ffbf7424 */ /* 0x000fe200078e00ff */
[C---:B------:R-:W-:Y:S01]  /*15a70*/  IADD3 RZ, P1, R206.reuse, 0x80, RZ ;  /* 0x00000080ceff7810 */ /* 0x040fe20007f3e0ff */
[----:B------:R-:W-:Y:S01]  /*15a80*/  IMAD.MOV.U32 R133, RZ, RZ, R2 ;  /* 0x000000ffff857224 */ /* 0x000fe200078e0002 */
[----:B------:R-:W-:Y:S01]  /*15a90*/  IADD3 R179, R206, 0x40, RZ ;  /* 0x00000040ceb37810 */ /* 0x000fe20007ffe0ff */
[--C-:B------:R-:W-:Y:S01]  /*15aa0*/  IMAD.X R183, RZ, RZ, R211.reuse, P0 ;  /* 0x000000ffffb77224 */ /* 0x100fe200000e06d3 */
[----:B------:R-:W-:Y:S01]  /*15ab0*/  IADD3 RZ, P0, R208, 0x40, RZ ;  /* 0x00000040d0ff7810 */ /* 0x000fe20007f1e0ff */
[----:B------:R-:W-:Y:S01]  /*15ac0*/  IMAD.X R182, RZ, RZ, R211, P1 ;  /* 0x000000ffffb67224 */ /* 0x000fe200008e06d3 */
[----:B------:R-:W-:Y:S02]  /*15ad0*/  IADD3 R178, R206, 0x80, RZ ;  /* 0x00000080ceb27810 */ /* 0x000fe40007ffe0ff */
[C---:B------:R-:W-:Y:S01]  /*15ae0*/  IADD3 R177, R208.reuse, 0x40, RZ ;  /* 0x00000040d0b17810 */ /* 0x040fe20007ffe0ff */
[----:B------:R-:W-:Y:S01]  /*15af0*/  IMAD.X R181, RZ, RZ, R215, P0 ;  /* 0x000000ffffb57224 */ /* 0x000fe200000e06d7 */
[----:B------:R-:W-:-:S02]  /*15b00*/  IADD3 RZ, P0, R208, 0x80, RZ ;  /* 0x00000080d0ff7810 */ /* 0x000fc40007f1e0ff */
[----:B------:R-:W-:-:S03]  /*15b10*/  IADD3 R176, R208, 0x80, RZ ;  /* 0x00000080d0b07810 */ /* 0x000fc60007ffe0ff */
[----:B------:R-:W-:Y:S01]  /*15b20*/  IMAD.X R180, RZ, RZ, R215, P0 ;  /* 0x000000ffffb47224 */ /* 0x000fe200000e06d7 */
[----:B-1----:R-:W-:-:S04]  /*15b30*/  SHF.R.S32.HI R3, RZ, 0x1f, R4 ;  /* 0x0000001fff037819 */ /* 0x002fc80000011404 */
[----:B------:R-:W-:-:S04]  /*15b40*/  LEA.HI R3, R3, R4, RZ, 0x3 ;  /* 0x0000000403037211 */ /* 0x000fc800078f18ff */
[----:B------:R-:W-:-:S05]  /*15b50*/  LOP3.LUT R3, R3, 0xfffffff8, RZ, 0xc0, !PT ;  /* 0xfffffff803037812 */ /* 0x000fca00078ec0ff */
[----:B------:R-:W-:-:S05]  /*15b60*/  IMAD.IADD R3, R4, 0x1, -R3 ;  /* 0x0000000104037824 */ /* 0x000fca00078e0a03 */
[----:B------:R-:W-:Y:S01]  /*15b70*/  LOP3.LUT P1, RZ, R3, 0x2, RZ, 0xc0, !PT ;  /* 0x0000000203ff7812 */ /* 0x000fe2000782c0ff */
[----:B------:R-:W-:-:S03]  /*15b80*/  IMAD.MOV.U32 R3, RZ, RZ, R0 ;  /* 0x000000ffff037224 */ /* 0x000fc600078e0000 */
[----:B------:R-:W-:Y:S02]  /*15b90*/  SEL R191, R191, 0xffffffe0, !P1 ;  /* 0xffffffe0bfbf7807 */ /* 0x000fe40004800000 */
.L_x_1050:
[----:B------:R-:W-:Y:S04]  /*15ba0*/  DEPBAR.LE SB0, 0x2 ;  /* 0x000080800000791a */ /* 0x000fe80000000000 */
[----:B------:R-:W-:Y:S01]  /*15bb0*/  BAR.SYNC.DEFER_BLOCKING 0x0 ;  /* 0x0000000000007b1d */ /* 0x000fe20000010000 */
[----:B------:R-:W-:Y:S01]  /*15bc0*/  UIMAD UR4, UR5, 0x6000, URZ ;  /* 0x00006000050478a4 */ /* 0x000fe2000f8e023f */
[----:B------:R-:W-:Y:S01]  /*15bd0*/  ISETP.GE.AND P0, PT, R198, R221, PT ;  /* 0x000000ddc600720c */ /* 0x000fe20003f06270 */
[----:B------:R-:W-:Y:S01]  /*15be0*/  UIADD3 UR8, UR5, 0x1, URZ ;  /* 0x0000000105087890 */ /* 0x000fe2000fffe03f */
[----:B------:R-:W-:Y:S01]  /*15bf0*/  IADD3 R5, R221, -0x1, RZ ;  /* 0xffffffffdd057810 */ /* 0x000fe20007ffe0ff */
[----:B------:R-:W-:Y:S02]  /*15c00*/  UISETP.GE.AND UP0, UPT, UR5, 0x1, UPT ;  /* 0x000000010500788c */ /* 0x000fe4000bf06270 */
[----:B------:R-:W-:Y:S02]  /*15c10*/  IADD3 R2, R190, UR4, RZ ;  /* 0x00000004be027c10 */ /* 0x000fe4000fffe0ff */
[----:B------:R-:W-:Y:S02]  /*15c20*/  USEL UR5, UR8, URZ, !UP0 ;  /* 0x0000003f08057287 */ /* 0x000fe4000c000000 */
[----:B------:R-:W-:Y:S04]  /*15c30*/  IADD3 R135, R191, R2, RZ ;  /* 0x00000002bf877210 */ /* 0x000fe80007ffe0ff */
[----:B------:R-:W-:Y:S01]  /*15c40*/  @!P0 SHF.R.S32.HI R0, RZ, 0x1f, R5 ;  /* 0x0000001fff008819 */ /* 0x000fe20000011405 */
[----:B------:R-:W-:Y:S01]  /*15c50*/  @!P0 IMAD R171, R216, 0x6000, R204 ;  /* 0x00006000d8ab8824 */ /* 0x000fe200078e02cc */
[----:B------:R-:W-:Y:S03]  /*15c60*/  IADD3 R172, R134, R135, RZ ;  /* 0x0000008786ac7210 */ /* 0x000fe60007ffe0ff */
[----:B------:R-:W-:Y:S01]  /*15c70*/  @!P0 IMAD R0, R0, c[0x0][0x208], RZ ;  /* 0x0000820000008a24 */ /* 0x000fe200078e02ff */
[----:B------:R-:W-:Y:S03]  /*15c80*/  LDSM.16.M88.4 R32, [R192] ;  /* 0x00000000c020783b */ /* 0x000fe60000000200 */
[C---:B------:R-:W-:Y:S02]  /*15c90*/  @!P0 IMAD R0, R5.reuse, c[0x0][0x20c], R0 ;  /* 0x0000830005008a24 */ /* 0x040fe400078e0200 */
[----:B------:R-:W-:Y:S03]  /*15ca0*/  @!P0 IMAD.WIDE.U32 R4, R5, c[0x0][0x208], RZ ;  /* 0x0000820005048a25 */ /* 0x000fe600078e00ff */
[----:B------:R-:W1:Y:S02]  /*15cb0*/  LDSM.16.M88.4 R8, [R190+UR4+0xc100] ;  /* 0x00c10004be08783b */ /* 0x000e640008000200 */
[----:B------:R-:W-:Y:S02]  /*15cc0*/  @!P0 IADD3 R0, R5, R0, RZ ;  /* 0x0000000005008210 */ /* 0x000fe40007ffe0ff */
[C---:B------:R-:W-:Y:S02]  /*15cd0*/  @!P0 SHF.L.U32 R155, R4.reuse, 0x6, RZ ;  /* 0x00000006049b8819 */ /* 0x040fe400000006ff */
[----:B------:R-:W-:Y:S02]  /*15ce0*/  @!P0 SHF.L.U64.HI R153, R4, 0x6, R0 ;  /* 0x0000000604998819 */ /* 0x000fe40000010200 */
[----:B------:R-:W-:Y:S01]  /*15cf0*/  @!P0 IADD3 R5, P1, R155, R206, RZ ;  /* 0x000000ce9b058210 */ /* 0x000fe20007f3e0ff */
[----:B------:R-:W2:Y:S03]  /*15d00*/  LDSM.16.M88.4 R16, [R190+UR4+0xc900] ;  /* 0x00c90004be10783b */ /* 0x000ea60008000200 */
[----:B------:R-:W-:Y:S02]  /*15d10*/  @!P0 IADD3.X R0, R153, R211, RZ, P1, !PT ;  /* 0x000000d399008210 */ /* 0x000fe40000ffe4ff */
[C---:B------:R-:W-:Y:S03]  /*15d20*/  @!P0 LEA R160, P1, R5.reuse, c[0x0][0x1f8], 0x1 ;  /* 0x00007e0005a08a11 */ /* 0x040fe600078208ff */
[----:B------:R-:W3:Y:S01]  /*15d30*/  LDSM.16.M88.4 R24, [R190+UR4+0xd100] ;  /* 0x00d10004be18783b */ /* 0x000ee20008000200 */
[----:B------:R-:W-:Y:S02]  /*15d40*/  @!P0 LEA.HI.X R161, R5, c[0x0][0x1fc], R0, 0x1, P1 ;  /* 0x00007f0005a18a11 */ /* 0x000fe400008f0c00 */
[----:B------:R-:W-:Y:S04]  /*15d50*/  @!P0 IADD3 R0, P1, R155, R179, RZ ;  /* 0x000000b39b008210 */ /* 0x000fe80007f3e0ff */
[----:B------:R-:W-:Y:S01]  /*15d60*/  @!P0 IADD3.X R13, R153, R183, RZ, P1, !PT ;  /* 0x000000b7990d8210 */ /* 0x000fe20000ffe4ff */
        /* <DEDUP_REMOVED lines=16> */
[----:B------:R-:W-:Y:S02]  /*15e70*/  @!P0 IADD3.X R29, R153, R211, RZ, P1, !PT ;  /* 0x000000d3991d8210 */ /* 0x000fe40000ffe4ff */
[C---:B------:R-:W-:Y:S02]  /*15e80*/  @!P0 LEA R168, P1, R0.reuse, c[0x0][0x1f8], 0x1 ;  /* 0x00007e0000a88a11 */ /* 0x040fe400078208ff */
[C---:B------:R-:W-:Y:S04]  /*15e90*/  HMMA.16816.F32.BF16 R16, R32.reuse, R18, RZ ;  /* 0x000000122010723c */ /* 0x040fe800000418ff */
[----:B------:R-:W-:Y:S02]  /*15ea0*/  @!P0 LEA.HI.X R169, R0, c[0x0][0x1fc], R29, 0x1, P1 ;  /* 0x00007f0000a98a11 */ /* 0x000fe400008f0c1d */
[----:B------:R-:W-:Y:S02]  /*15eb0*/  @!P0 IADD3 R157, P1, R155, R179, RZ ;  /* 0x000000b39b9d8210 */ /* 0x000fe40007f3e0ff */
        /* <DEDUP_REMOVED lines=246> */
[----:B------:R-:W-:Y:S02]  /*16e20*/  FMUL.FTZ R104, R132, R104 ;  /* 0x0000006884687220 */ /* 0x000fe40000410000 */
        /* <DEDUP_REMOVED lines=12> */
[----:B------:R-:W-:Y:S02]  /*16ef0*/  FMUL.FTZ R113, R132, R113 ;  /* 0x0000007184717220 */ /* 0x000fe40000410000 */
        /* <DEDUP_REMOVED lines=11> */
[----:B------:R-:W5:Y:S01]  /*16fb0*/  MUFU.EX2 R156, R156 ;  /* 0x0000009c009c7308 */ /* 0x000f620000000800 */
[C---:B------:R-:W-:Y:S02]  /*16fc0*/  FMUL.FTZ R36, R132.reuse, R36 ;  /* 0x0000002484247220 */ /* 0x040fe40000410000 */
[----:B------:R-:W-:Y:S01]  /*16fd0*/  FMUL.FTZ R38, R3, R38 ;  /* 0x0000002603267220 */ /* 0x000fe20000410000 */
[----:B--2---:R-:W-:Y:S01]  /*16fe0*/  F2FP.BF16.PACK_AB R129, R159, R158 ;  /* 0x0000009e9f81723e */ /* 0x004fe200000010ff */
[----:B------:R-:W-:Y:S02]  /*16ff0*/  FMUL.FTZ R37, R132, R37 ;  /* 0x0000002584257220 */ /* 0x000fe40000410000 */
        /* <DEDUP_REMOVED lines=8> */
[----:B------:R-:W-:Y:S01]  /*17080*/  FMUL.FTZ R40, R132, R40 ;  /* 0x0000002884287220 */ /* 0x000fe20000410000 */
[----:B------:R-:W2:Y:S01]  /*17090*/  MUFU.EX2 R164, R164 ;  /* 0x000000a400a47308 */ /* 0x000ea20000000800 */
[C---:B------:R-:W-:Y:S01]  /*170a0*/  FMUL.FTZ R42, R3.reuse, R42 ;  /* 0x0000002a032a7220 */ /* 0x040fe20000410000 */
        /* <DEDUP_REMOVED lines=90> */
[----:B------:R-:W-:Y:S02]  /*17650*/  FFMA.FTZ R162, R13, c[0x0][0x2d0], -R165 ;  /* 0x0000b4000da27a23 */ /* 0x000fe400000108a5 */
        /* <DEDUP_REMOVED lines=16> */
[C---:B------:R-:W-:Y:S01]  /*17760*/  FMUL.FTZ R98, R3.reuse, R98 ;  /* 0x0000006203627220 */ /* 0x040fe20000410000 */
[C---:B---3--:R-:W-:Y:S02]  /*17770*/  HMMA.16816.F32.BF16 R92, R128.reuse, R124, R92 ;  /* 0x0000007c805c723c */ /* 0x048fe4000004185c */
[----:B------:R-:W3:Y:S01]  /*17780*/  MUFU.EX2 R167, R167 ;  /* 0x000000a700a77308 */ /* 0x000ee20000000800 */
[C---:B------:R-:W-:Y:S02]  /*17790*/  FMUL.FTZ R97, R132.reuse, R97 ;  /* 0x0000006184617220 */ /* 0x040fe40000410000 */
[C---:B------:R-:W-:Y:S02]  /*177a0*/  FMUL.FTZ R99, R3.reuse, R99 ;  /* 0x0000006303637220 */ /* 0x040fe40000410000 */
[----:B------:R-:W-:Y:S02]  /*177b0*/  FFMA.FTZ R153, R132, R217, R153 ;  /* 0x000000d984997223 */ /* 0x000fe40000010099 */
[----:B------:R-:W-:Y:S03]  /*177c0*/  FFMA.FTZ R32, R32, c[0x0][0x2d0], -R165 ;  /* 0x0000b40020207a23 */ /* 0x000fe600000108a5 */
[----:B------:R-:W-:Y:S01]  /*177d0*/  HMMA.16816.F32.BF16 R96, R128, R126, R96 ;  /* 0x0000007e8060723c */ /* 0x000fe20000041860 */
[----:B------:R-:W5:Y:S02]  /*177e0*/  LDSM.16.MT88.4 R124, [R133+0x2900] ;  /* 0x00290000857c783b */ /* 0x000f640000004200 */
[----:B------:R-:W-:Y:S01]  /*177f0*/  MUFU.EX2 R32, R32 ;  /* 0x0000002000207308 */ /* 0x000fe20000000800 */
[----:B--2---:R-:W-:Y:S01]  /*17800*/  F2FP.BF16.PACK_AB R12, R162, R161 ;  /* 0x000000a1a20c723e */ /* 0x004fe200000010ff */
[----:B------:R-:W-:Y:S02]  /*17810*/  FFMA.FTZ R34, R34, c[0x0][0x2d0], -R160 ;  /* 0x0000b40022227a23 */ /* 0x000fe400000108a0 */
[----:B------:R-:W-:Y:S02]  /*17820*/  FFMA.FTZ R158, R3, R218, R158 ;  /* 0x000000da039e7223 */ /* 0x000fe4000001009e */
[----:B------:R-:W2:Y:S03]  /*17830*/  LDSM.16.MT88.4 R128, [R184+UR4+0x2900] ;  /* 0x00290004b880783b */ /* 0x000ea60008004200 */
[----:B------:R-:W-:Y:S01]  /*17840*/  FADD.FTZ R158, R159, R158 ;  /* 0x0000009e9f9e7221 */ /* 0x000fe20000010000 */
[----:B------:R-:W-:Y:S01]  /*17850*/  MUFU.EX2 R34, R34 ;  /* 0x0000002200227308 */ /* 0x000fe20000000800 */
        /* <DEDUP_REMOVED lines=165> */
[----:B------:R-:W1:Y:S01]  /*182b0*/  LDSM.16.MT88.4 R8, [R133+0x5900] ;  /* 0x005900008508783b */ /* 0x000e620000004200 */
        /* <DEDUP_REMOVED lines=9> */
[----:B------:R-:W-:Y:S06]  /*18350*/  @P0 IADD3 R22, P1, R23, R208, RZ ;  /* 0x000000d017160210 */ /* 0x000fec0007f3e0ff */
[----:B------:R-:W-:Y:S02]  /*18360*/  @P0 IADD3.X R5, R29, R215, RZ, P1, !PT ;  /* 0x000000d71d050210 */ /* 0x000fe40000ffe4ff */
[C---:B------:R-:W-:Y:S04]  /*18370*/  @P0 LEA R30, P1, R22.reuse, c[0x0][0x1c8], 0x1 ;  /* 0x00007200161e0a11 */ /* 0x040fe800078208ff */
[----:B------:R-:W-:Y:S02]  /*18380*/  @P0 LEA.HI.X R31, R22, c[0x0][0x1cc], R5, 0x1, P1 ;  /* 0x00007300161f0a11 */ /* 0x000fe400008f0c05 */
[----:B------:R-:W-:Y:S01]  /*18390*/  @P0 IADD3 R4, P1, R23, R177, RZ ;  /* 0x000000b117040210 */ /* 0x000fe20007f3e0ff */
[C---:B-1----:R-:W-:Y:S03]  /*183a0*/  HMMA.16816.F32.BF16 R76, R12.reuse, R8, R76 ;  /* 0x000000080c4c723c */ /* 0x042fe6000004184c */
[----:B------:R-:W-:Y:S02]  /*183b0*/  @P0 IADD3.X R5, R29, R181, RZ, P1, !PT ;  /* 0x000000b51d050210 */ /* 0x000fe40000ffe4ff */
        /* <DEDUP_REMOVED lines=26> */
[C---:B------:R-:W-:Y:S02]  /*18560*/  ISETP.GT.AND P0, PT, R221.reuse, R220, PT ;  /* 0x000000dcdd00720c */ /* 0x040fe40003f04270 */
[----:B------:R-:W-:Y:S05]  /*18570*/  IADD3 R221, R221, -0x1, RZ ;  /* 0xffffffffdddd7810 */ /* 0x000fea0007ffe0ff */
[----:B------:R-:W0:Y:S01]  /*18580*/  LDGDEPBAR ;  /* 0x00000000000079af */ /* 0x000e220000000000 */
[----:B-1----:R-:W-:Y:S02]  /*18590*/  MOV R133, R2 ;  /* 0x0000000200857202 */ /* 0x002fe40000000f00 */
[----:B--2---:R-:W-:Y:S03]  /*185a0*/  MOV R3, R0 ;  /* 0x0000000000037202 */ /* 0x004fe60000000f00 */
[----:B------:R-:W-:-:S05]  /*185b0*/  @P0 BRA `(.L_x_1050) ;  /* 0xffffd5e000000947 */ /* 0x000fca000383ffff */
.L_x_1049:
[----:B------:R-:W-:-:S13]  /*185c0*/  ISETP.GE.AND P0, PT, R221, R198, PT ;  /* 0x000000c6dd00720c */ /* 0x000fda0003f06270 */
[----:B------:R-:W-:Y:S05]  /*185d0*/  @!P0 BRA `(.L_x_1051) ;  /* 0x0000364000008947 */ /* 0x000fea0003800000 */
[----:B------:R-:W1:Y:S01]  /*185e0*/  S2R R4, SR_TID.X ;  /* 0x0000000000047919 */ /* 0x000e620000002100 */
[----:B------:R-:W-:Y:S01]  /*185f0*/  IADD3 RZ, P1, R208, 0x40, RZ ;  /* 0x00000040d0ff7810 */ /* 0x000fe20007f3e0ff */
[----:B------:R-:W-:Y:S01]  /*18600*/  @P3 IMAD.HI.U32 R219, R212, c[0x0][0x2c8], RZ ;  /* 0x0000b200d4db3a27 */ /* 0x000fe200078e00ff */
[C---:B------:R-:W-:Y:S01]  /*18610*/  IADD3 RZ, P0, R206.reuse, 0x40, RZ ;  /* 0x00000040ceff7810 */ /* 0x040fe20007f1e0ff */
[----:B------:R-:W-:Y:S01]  /*18620*/  ULDC UR8, c[0x0][0x324] ;  /* 0x0000c90000087ab9 */ /* 0x000fe20000000800 */
[----:B------:R-:W-:Y:S01]  /*18630*/  IADD3 RZ, P2, R206, 0x80, RZ ;  /* 0x00000080ceff7810 */ /* 0x000fe20007f5e0ff */
[----:B------:R-:W-:Y:S01]  /*18640*/  IMAD.X R222, RZ, RZ, R215, P1 ;  /* 0x000000ffffde7224 */ /* 0x000fe200008e06d7 */
[----:B------:R-:W-:Y:S01]  /*18650*/  IADD3 RZ, P1, R208, 0x80, RZ ;  /* 0x00000080d0ff7810 */ /* 0x000fe20007f3e0ff */
[----:B------:R-:W-:Y:S01]  /*18660*/  IMAD.X R224, RZ, RZ, R211, P0 ;  /* 0x000000ffffe07224 */ /* 0x000fe200000e06d3 */
[----:B------:R-:W-:Y:S01]  /*18670*/  @P3 SHF.R.U32.HI R219, RZ, c[0x0][0x2cc], R219 ;  /* 0x0000b300ffdb3a19 */ /* 0x000fe200000116db */
[----:B------:R-:W-:Y:S01]  /*18680*/  IMAD.MOV.U32 R193, RZ, RZ, 0x40 ;  /* 0x00000040ffc17424 */ /* 0x000fe200078e00ff */
[C---:B------:R-:W-:Y:S01]  /*18690*/  IADD3 R228, R206.reuse, 0x80, RZ ;  /* 0x00000080cee47810 */ /* 0x040fe20007ffe0ff */
[----:B------:R-:W-:Y:S01]  /*186a0*/  IMAD.X R223, RZ, RZ, R211, P2 ;  /* 0x000000ffffdf7224 */ /* 0x000fe200010e06d3 */
[----:B------:R-:W-:Y:S01]  /*186b0*/  IADD3 R227, R206, 0x40, RZ ;  /* 0x00000040cee37810 */ /* 0x000fe20007ffe0ff */
[----:B------:R-:W-:Y:S01]  /*186c0*/  IMAD.MOV.U32 R132, RZ, RZ, R2 ;  /* 0x000000ffff847224 */ /* 0x000fe200078e0002 */
[C---:B------:R-:W-:Y:S01]  /*186d0*/  IADD3 R226, R208.reuse, 0x80, RZ ;  /* 0x00000080d0e27810 */ /* 0x040fe20007ffe0ff */
[----:B------:R-:W-:Y:S01]  /*186e0*/  IMAD.X R220, RZ, RZ, R215, P1 ;  /* 0x000000ffffdc7224 */ /* 0x000fe200008e06d7 */
[----:B------:R-:W-:Y:S01]  /*186f0*/  IADD3 R225, R208, 0x40, RZ ;  /* 0x00000040d0e17810 */ /* 0x000fe20007ffe0ff */
[----:B------:R-:W-:Y:S01]  /*18700*/  ULOP3.LUT UR8, URZ, UR8, URZ, 0x33, !UPT ;  /* 0x000000083f087292 */ /* 0x000fe2000f8e333f */
[----:B-1----:R-:W-:-:S04]  /*18710*/  SHF.R.S32.HI R3, RZ, 0x1f, R4 ;  /* 0x0000001fff037819 */ /* 0x002fc80000011404 */
[----:B------:R-:W-:-:S04]  /*18720*/  LEA.HI R3, R3, R4, RZ, 0x3 ;  /* 0x0000000403037211 */ /* 0x000fc800078f18ff */
[----:B------:R-:W-:-:S05]  /*18730*/  LOP3.LUT R3, R3, 0xfffffff8, RZ, 0xc0, !PT ;  /* 0xfffffff803037812 */ /* 0x000fca00078ec0ff */
[----:B------:R-:W-:-:S05]  /*18740*/  IMAD.IADD R3, R4, 0x1, -R3 ;  /* 0x0000000104037824 */ /* 0x000fca00078e0a03 */
[----:B------:R-:W-:Y:S01]  /*18750*/  LOP3.LUT P0, RZ, R3, 0x4, RZ, 0xc0, !PT ;  /* 0x0000000403ff7812 */ /* 0x000fe2000780c0ff */
[----:B------:R-:W-:-:S03]  /*18760*/  IMAD.MOV.U32 R3, RZ, RZ, R0 ;  /* 0x000000ffff037224 */ /* 0x000fc600078e0000 */
[----:B------:R-:W-:Y:S02]  /*18770*/  SEL R193, R193, 0xffffffc0, !P0 ;  /* 0xffffffc0c1c17807 */ /* 0x000fe40004000000 */
.L_x_1060:
[----:B------:R-:W-:Y:S01]  /*18780*/  ISETP.GE.AND P0, PT, R198, R221, PT ;  /* 0x000000ddc600720c */ /* 0x000fe20003f06270 */
[----:B------:R-:W-:Y:S04]  /*18790*/  DEPBAR.LE SB0, 0x2 ;  /* 0x000080800000791a */ /* 0x000fe80000000000 */
[----:B------:R-:W-:Y:S01]  /*187a0*/  BAR.SYNC.DEFER_BLOCKING 0x0 ;  /* 0x0000000000007b1d */ /* 0x000fe20000010000 */
[----:B------:R-:W-:Y:S07]  /*187b0*/  UIMAD UR4, UR5, 0x6000, URZ ;  /* 0x00006000050478a4 */ /* 0x000fee000f8e023f */
        /* <DEDUP_REMOVED lines=49> */
[----:B------:R-:W4:Y:S01]  /*18ad0*/  LDSM.16.M88.4 R156, [R134+0xd900] ;  /* 0x00d90000869c783b */ /* 0x000f220000000200 */
[----:B------:R-:W-:Y:S04]  /*18ae0*/  ISETP.GE.AND P1, PT, R195, 0x1, PT ;  /* 0x00000001c300780c */ /* 0x000fe80003f26270 */
        /* <DEDUP_REMOVED lines=144> */
[----:B------:R2:W5:Y:S07]  /*193f0*/  LDSM.16.M88.4 R152, [R2+0x10100] ;  /* 0x010100000298783b */ /* 0x00056e0000000200 */
[C---:B----4-:R-:W-:Y:S04]  /*19400*/  HMMA.16816.F32.BF16 R12, R144.reuse, R156, R12 ;  /* 0x0000009c900c723c */ /* 0x050fe8000004180c */
[----:B-1----:R-:W-:Y:S02]  /*19410*/  IMAD.MOV.U32 R0, RZ, RZ, R212 ;  /* 0x000000ffff007224 */ /* 0x002fe400078e00d4 */
[----:B------:R-:W-:Y:S02]  /*19420*/  @P3 IMAD.MOV.U32 R0, RZ, RZ, R219 ;  /* 0x000000ffff003224 */ /* 0x000fe400078e00db */
[C---:B------:R-:W-:Y:S01]  /*19430*/  HMMA.16816.F32.BF16 R16, R144.reuse, R158, R16 ;  /* 0x0000009e9010723c */ /* 0x040fe20000041810 */
[----:B------:R1:W-:Y:S05]  /*19440*/  LDSM.16.M88.4 R156, [R133+0x11900] ;  /* 0x01190000859c783b */ /* 0x0003ea0000000200 */
[----:B------:R-:W4:Y:S02]  /*19450*/  SHFL.IDX PT, R134, R0, RZ, 0x1c1f ;  /* 0x001c1fff00867589 */ /* 0x000f2400000e0000 */
[C---:B------:R-:W-:Y:S04]  /*19460*/  HMMA.16816.F32.BF16 R20, R144.reuse, R140, R20 ;  /* 0x0000008c9014723c */ /* 0x040fe80000041814 */
[----:B--2---:R-:W-:Y:S04]  /*19470*/  IMAD.SHL.U32 R2, R221, 0x40, RZ ;  /* 0x00000040dd027824 */ /* 0x004fe800078e00ff */
[C---:B------:R-:W-:Y:S08]  /*19480*/  HMMA.16816.F32.BF16 R24, R144.reuse, R142, R24 ;  /* 0x0000008e9018723c */ /* 0x040ff00000041818 */
[C---:B---3--:R-:W-:Y:S04]  /*19490*/  HMMA.16816.F32.BF16 R28, R144.reuse, R136, R28 ;  /* 0x00000088901c723c */ /* 0x048fe8000004181c */
[----:B-1----:R-:W-:Y:S04]  /*194a0*/  IADD3 R133, -R213, 0x1, -R2 ;  /* 0x00000001d5857810 */ /* 0x002fe80007ffe902 */
[----:B------:R-:W-:Y:S04]  /*194b0*/  HMMA.16816.F32.BF16 R32, R144, R138, R32 ;  /* 0x0000008a9020723c */ /* 0x000fe80000041820 */
[----:B------:R-:W-:Y:S04]  /*194c0*/  IADD3 R133, -R199, R133, R194 ;  /* 0x00000085c7857210 */ /* 0x000fe80007ffe1c2 */
[C---:B-----5:R-:W-:Y:S05]  /*194d0*/  HMMA.16816.F32.BF16 R4, R148.reuse, R152, R4 ;  /* 0x000000989404723c */ /* 0x060fea0000041804 */
[C---:B------:R-:W-:Y:S02]  /*194e0*/  IADD3 R135, R133.reuse, c[0x0][0x328], RZ ;  /* 0x0000ca0085877a10 */ /* 0x040fe40007ffe0ff */
[----:B------:R-:W-:Y:S01]  /*194f0*/  IADD3 R133, R133, UR8, RZ ;  /* 0x0000000885857c10 */ /* 0x000fe2000fffe0ff */
[C---:B------:R-:W-:Y:S04]  /*19500*/  HMMA.16816.F32.BF16 R8, R148.reuse, R154, R8 ;  /* 0x0000009a9408723c */ /* 0x040fe80000041808 */
[--C-:B----4-:R-:W-:Y:S02]  /*19510*/  IMAD.IADD R141, R135, 0x1, R134.reuse ;  /* 0x00000001878d7824 */ /* 0x110fe400078e0286 */
[----:B------:R-:W-:Y:S02]  /*19520*/  IMAD.IADD R137, R133, 0x1, R134 ;  /* 0x0000000185897824 */ /* 0x000fe400078e0286 */
[C---:B------:R-:W-:Y:S08]  /*19530*/  HMMA.16816.F32.BF16 R12, R148.reuse, R160, R12 ;  /* 0x000000a0940c723c */ /* 0x040ff0000004180c */
        /* <DEDUP_REMOVED lines=19> */
.L_x_1054:
[----:B------:R-:W-:Y:S04]  /*19670*/  MOV R134, c[0x0][0x32c] ;  /* 0x0000cb0000867a02 */ /* 0x000fe80000000f00 */
[----:B------:R-:W-:Y:S11]  /*19680*/  ISETP.NE.AND P0, PT, R134, 0x1, PT ;  /* 0x000000018600780c */ /* 0x000ff60003f05270 */
[----:B------:R-:W-:Y:S02]  /*19690*/  @!UPT UIADD3 URZ, URZ, URZ, URZ ;  /* 0x0000003f3f3ff290 */ /* 0x000fe4000fffe03f */
[----:B------:R-:W-:Y:S05]  /*196a0*/  @P0 IMAD.HI.U32 R134, R139, c[0x0][0x330], RZ ;  /* 0x0000cc008b860a27 */ /* 0x000fea00078e00ff */
[----:B------:R-:W-:Y:S02]  /*196b0*/  @P0 SHF.R.U32.HI R139, RZ, c[0x0][0x334], R134 ;  /* 0x0000cd00ff8b0a19 */ /* 0x000fe40000011686 */
.L_x_1055:
[----:B------:R-:W-:Y:S05]  /*196c0*/  BSYNC B0 ;  /* 0x0000000000007941 */ /* 0x000fea0003800000 */
.L_x_1053:
[----:B------:R-:W-:Y:S04]  /*196d0*/  IMAD R136, R139, c[0x0][0x32c], -R2 ;  /* 0x0000cb008b887a24 */ /* 0x000fe800078e0a02 */
[----:B------:R-:W-:Y:S05]  /*196e0*/  IMAD.IADD R136, R136, 0x1, -R213 ;  /* 0x0000000188887824 */ /* 0x000fea00078e0ad5 */
[----:B------:R-:W-:Y:S02]  /*196f0*/  IADD3 R134, R136, c[0x0][0x32c], RZ ;  /* 0x0000cb0088867a10 */ /* 0x000fe40007ffe0ff */
[----:B------:R-:W-:Y:S02]  /*19700*/  IMNMX R137, R137, R136, !PT ;  /* 0x0000008889897217 */ /* 0x000fe40007800200 */
[----:B------:R-:W-:Y:S02]  /*19710*/  IMNMX R141, R141, R134, PT ;  /* 0x000000868d8d7217 */ /* 0x000fe40003800200 */
.L_x_1052:
        /* <DEDUP_REMOVED lines=9> */
[--C-:B-1----:R-:W-:Y:S03]  /*197b0*/  IMAD.IADD R5, R135, 0x1, R0.reuse ;  /* 0x0000000187057824 */ /* 0x102fe600078e0200 */
        /* <DEDUP_REMOVED lines=8> */
[----:B------:R-:W-:Y:S01]  /*19840*/  IMAD.IADD R12, R133, 0x1, R0 ;  /* 0x00000001850c7824 */ /* 0x000fe200078e0200 */
        /* <DEDUP_REMOVED lines=47> */
.L_x_1058:
[----:B------:R-:W-:Y:S04]  /*19b40*/  MOV R0, c[0x0][0x32c] ;  /* 0x0000cb0000007a02 */ /* 0x000fe80000000f00 */
[----:B------:R-:W-:Y:S11]  /*19b50*/  ISETP.NE.AND P0, PT, R0, 0x1, PT ;  /* 0x000000010000780c */ /* 0x000ff60003f05270 */
[----:B------:R-:W-:Y:S02]  /*19b60*/  @!UPT UIADD3 URZ, URZ, URZ, URZ ;  /* 0x0000003f3f3ff290 */ /* 0x000fe4000fffe03f */
[----:B------:R-:W-:Y:S05]  /*19b70*/  @P0 IMAD.HI.U32 R0, R9, c[0x0][0x330], RZ ;  /* 0x0000cc0009000a27 */ /* 0x000fea00078e00ff */
[----:B------:R-:W-:Y:S02]  /*19b80*/  @P0 SHF.R.U32.HI R9, RZ, c[0x0][0x334], R0 ;  /* 0x0000cd00ff090a19 */ /* 0x000fe40000011600 */
.L_x_1059:
[----:B------:R-:W-:Y:S05]  /*19b90*/  BSYNC B0 ;  /* 0x0000000000007941 */ /* 0x000fea0003800000 */
.L_x_1057:
[----:B------:R-:W-:Y:S04]  /*19ba0*/  IMAD R2, R9, c[0x0][0x32c], -R2 ;  /* 0x0000cb0009027a24 */ /* 0x000fe800078e0a02 */
[----:B------:R-:W-:Y:S05]  /*19bb0*/  IMAD.IADD R9, R2, 0x1, -R213 ;  /* 0x0000000102097824 */ /* 0x000fea00078e0ad5 */
[----:B------:R-:W-:Y:S02]  /*19bc0*/  IADD3 R0, R9, c[0x0][0x32c], RZ ;  /* 0x0000cb0009007a10 */ /* 0x000fe40007ffe0ff */
[----:B------:R-:W-:Y:S02]  /*19bd0*/  IMNMX R12, R12, R9, !PT ;  /* 0x000000090c0c7217 */ /* 0x000fe40007800200 */
[----:B------:R-:W-:Y:S02]  /*19be0*/  IMNMX R5, R5, R0, PT ;  /* 0x0000000005057217 */ /* 0x000fe40003800200 */
.L_x_1056:
        /* <DEDUP_REMOVED lines=74> */
[C---:B------:R-:W-:Y:S02]  /*1a090*/  ISETP.GT.AND P1, PT, R12.reuse, 0x38, P2 ;  /* 0x000000380c00780c */ /* 0x040fe40001724270 */
[----:B------:R-:W-:Y:S02]  /*1a0a0*/  ISETP.LT.OR P0, PT, R5, 0x32, P0 ;  /* 0x000000320500780c */ /* 0x000fe40000701670 */
[----:B------:R-:W-:Y:S02]  /*1a0b0*/  FMNMX.FTZ R2, R167, R2, !PT ;  /* 0x00000002a7027209 */ /* 0x000fe40007810000 */
        /* <DEDUP_REMOVED lines=39> */
[----:B------:R-:W1:Y:S01]  /*1a330*/  MUFU.EX2 R143, R143 ;  /* 0x0000008f008f7308 */ /* 0x000e620000000800 */
[--C-:B------:R-:W-:Y:S01]  /*1a340*/  FFMA.FTZ R177, R164, c[0x0][0x2d0], -R157.reuse ;  /* 0x0000b400a4b17a23 */ /* 0x100fe2000001089d */
[----:B------:R-:W-:Y:S01]  /*1a350*/  FSEL R4, R0, RZ, P0 ;  /* 0x000000ff00047208 */ /* 0x000fe20000000000 */
[--C-:B------:R-:W-:Y:S01]  /*1a360*/  FFMA.FTZ R155, R155, c[0x0][0x2d0], -R157.reuse ;  /* 0x0000b4009b9b7a23 */ /* 0x100fe2000001089d */
[----:B------:R-:W-:Y:S01]  /*1a370*/  FSEL R148, R148, RZ, P0 ;  /* 0x000000ff94947208 */ /* 0x000fe20000000000 */
[----:B------:R-:W-:Y:S02]  /*1a380*/  FFMA.FTZ R154, R154, c[0x0][0x2d0], -R157 ;  /* 0x0000b4009a9a7a23 */ /* 0x000fe4000001089d */
[----:B------:R-:W-:Y:S02]  /*1a390*/  FADD.FTZ R4, -R4, R3 ;  /* 0x0000000304047221 */ /* 0x000fe40000010100 */
[--C-:B------:R-:W-:Y:S01]  /*1a3a0*/  FFMA.FTZ R146, R6, c[0x0][0x2d0], -R148.reuse ;  /* 0x0000b40006927a23 */ /* 0x100fe20000010894 */
[----:B------:R-:W-:Y:S01]  /*1a3b0*/  MUFU.EX2 R15, R15 ;  /* 0x0000000f000f7308 */ /* 0x000fe20000000800 */
[--C-:B------:R-:W-:Y:S02]  /*1a3c0*/  FFMA.FTZ R145, R9, c[0x0][0x2d0], -R148.reuse ;  /* 0x0000b40009917a23 */ /* 0x100fe40000010894 */
[--C-:B------:R-:W-:Y:S02]  /*1a3d0*/  FFMA.FTZ R141, R7, c[0x0][0x2d0], -R148.reuse ;  /* 0x0000b400078d7a23 */ /* 0x100fe40000010894 */
[--C-:B------:R-:W-:Y:S02]  /*1a3e0*/  FFMA.FTZ R144, R11, c[0x0][0x2d0], -R148.reuse ;  /* 0x0000b4000b907a23 */ /* 0x100fe40000010894 */
[----:B------:R-:W-:Y:S01]  /*1a3f0*/  FMUL.FTZ R3, R4, c[0x0][0x2d0] ;  /* 0x0000b40004037a20 */ /* 0x000fe20000410000 */
[----:B------:R-:W-:Y:S01]  /*1a400*/  IADD3 R4, R185, UR4, RZ ;  /* 0x00000004b9047c10 */ /* 0x000fe2000fffe0ff */
[C---:B--2---:R-:W-:Y:S01]  /*1a410*/  FMUL.FTZ R5, R12.reuse, R129 ;  /* 0x000000810c057220 */ /* 0x044fe20000410000 */
[----:B------:R-:W2:Y:S01]  /*1a420*/  MUFU.EX2 R140, R140 ;  /* 0x0000008c008c7308 */ /* 0x000ea20000000800 */
[C---:B------:R-:W-:Y:S01]  /*1a430*/  FMUL.FTZ R8, R12.reuse, R124 ;  /* 0x0000007c0c087220 */ /* 0x040fe20000410000 */
[----:B------:R-:W-:Y:S01]  /*1a440*/  IADD3 R13, R189, R4, RZ ;  /* 0x00000004bd0d7210 */ /* 0x000fe20007ffe0ff */
[----:B------:R-:W-:Y:S01]  /*1a450*/  FMUL.FTZ R4, R12, R128 ;  /* 0x000000800c047220 */ /* 0x000fe20000410000 */
[----:B-1----:R-:W-:Y:S01]  /*1a460*/  F2FP.BF16.PACK_AB R16, R142, R143 ;  /* 0x0000008f8e10723e */ /* 0x002fe200000010ff */
[C---:B------:R-:W-:Y:S02]  /*1a470*/  FMUL.FTZ R9, R12.reuse, R125 ;  /* 0x0000007d0c097220 */ /* 0x040fe40000410000 */
[----:B------:R-:W1:Y:S01]  /*1a480*/  LDSM.16.MT88.4 R24, [R13+0x100] ;  /* 0x000100000d18783b */ /* 0x000e620000004200 */
[C---:B------:R-:W-:Y:S02]  /*1a490*/  FMUL.FTZ R100, R12.reuse, R100 ;  /* 0x000000640c647220 */ /* 0x040fe40000410000 */
[----:B------:R-:W3:Y:S01]  /*1a4a0*/  MUFU.EX2 R3, R3 ;  /* 0x0000000300037308 */ /* 0x000ee20000000800 */
        /* <DEDUP_REMOVED lines=11> */
[C---:B------:R-:W-:Y:S01]  /*1a560*/  FMUL.FTZ R120, R12.reuse, R120 ;  /* 0x000000780c787220 */ /* 0x040fe20000410000 */
[----:B------:R-:W2:Y:S01]  /*1a570*/  MUFU.EX2 R145, R145 ;  /* 0x0000009100917308 */ /* 0x000ea20000000800 */
[C---:B------:R-:W-:Y:S02]  /*1a580*/  FMUL.FTZ R121, R12.reuse, R121 ;  /* 0x000000790c797220 */ /* 0x040fe40000410000 */
[C---:B------:R-:W-:Y:S02]  /*1a590*/  FMUL.FTZ R36, R12.reuse, R36 ;  /* 0x000000240c247220 */ /* 0x040fe40000410000 */
[C---:B---3--:R-:W-:Y:S02]  /*1a5a0*/  FMUL.FTZ R6, R3.reuse, R130 ;  /* 0x0000008203067220 */ /* 0x048fe40000410000 */
[C---:B------:R-:W-:Y:S02]  /*1a5b0*/  FMUL.FTZ R7, R3.reuse, R131 ;  /* 0x0000008303077220 */ /* 0x040fe40000410000 */
[C---:B------:R-:W-:Y:S01]  /*1a5c0*/  FMUL.FTZ R10, R3.reuse, R126 ;  /* 0x0000007e030a7220 */ /* 0x040fe20000410000 */
[----:B------:R-:W-:Y:S01]  /*1a5d0*/  MUFU.EX2 R141, R141 ;  /* 0x0000008d008d7308 */ /* 0x000fe20000000800 */
[C---:B------:R-:W-:Y:S01]  /*1a5e0*/  FMUL.FTZ R11, R3.reuse, R127 ;  /* 0x0000007f030b7220 */ /* 0x040fe20000410000 */
[----:B------:R-:W-:Y:S01]  /*1a5f0*/  LDSM.16.MT88.4 R128, [R185+UR4+0x2900] ;  /* 0x00290004b980783b */ /* 0x000fe20008004200 */
[C---:B------:R-:W-:Y:S02]  /*1a600*/  FMUL.FTZ R102, R3.reuse, R102 ;  /* 0x0000006603667220 */ /* 0x040fe40000410000 */
[C---:B------:R-:W-:Y:S02]  /*1a610*/  FMUL.FTZ R103, R3.reuse, R103 ;  /* 0x0000006703677220 */ /* 0x040fe40000410000 */
[C---:B------:R-:W-:Y:S02]  /*1a620*/  FMUL.FTZ R106, R3.reuse, R106 ;  /* 0x0000006a036a7220 */ /* 0x040fe40000410000 */
[C---:B------:R-:W-:Y:S01]  /*1a630*/  FMUL.FTZ R107, R3.reuse, R107 ;  /* 0x0000006b036b7220 */ /* 0x040fe20000410000 */
[----:B------:R-:W3:Y:S01]  /*1a640*/  MUFU.EX2 R144, R144 ;  /* 0x0000009000907308 */ /* 0x000ee20000000800 */
[C---:B------:R-:W-:Y:S01]  /*1a650*/  FMUL.FTZ R110, R3.reuse, R110 ;  /* 0x0000006e036e7220 */ /* 0x040fe20000410000 */
[----:B------:R-:W-:Y:S01]  /*1a660*/  LDSM.16.MT88.4 R124, [R184+UR4+0x900] ;  /* 0x00090004b87c783b */ /* 0x000fe20008004200 */
        /* <DEDUP_REMOVED lines=13> */
[----:B------:R-:W-:Y:S01]  /*1a740*/  FMUL.FTZ R40, R12, R40 ;  /* 0x000000280c287220 */ /* 0x000fe20000410000 */
[----:B---3--:R-:W-:Y:S01]  /*1a750*/  F2FP.BF16.PACK_AB R19, R144, R141 ;  /* 0x0000008d9013723e */ /* 0x008fe200000010ff */
[--C-:B------:R-:W-:Y:S02]  /*1a760*/  FFMA.FTZ R160, R137, c[0x0][0x2d0], -R148.reuse ;  /* 0x0000b40089a07a23 */ /* 0x100fe40000010894 */
[----:B------:R-:W-:Y:S01]  /*1a770*/  LDSM.16.MT88.4 R136, [R184+UR4+0x2900] ;  /* 0x00290004b888783b */ /* 0x000fe20008004200 */
[--C-:B------:R-:W-:Y:S02]  /*1a780*/  FFMA.FTZ R163, R135, c[0x0][0x2d0], -R148.reuse ;  /* 0x0000b40087a37a23 */ /* 0x100fe40000010894 */
[--C-:B------:R-:W-:Y:S01]  /*1a790*/  FFMA.FTZ R162, R33, c[0x0][0x2d0], -R148.reuse ;  /* 0x0000b40021a27a23 */ /* 0x100fe20000010894 */
[C---:B------:R-:W-:Y:S01]  /*1a7a0*/  HMMA.16816.F32.BF16 R4, R16.reuse, R20, R4 ;  /* 0x000000141004723c */ /* 0x040fe20000041804 */
[----:B------:R-:W-:Y:S03]  /*1a7b0*/  MUFU.EX2 R158, R158 ;  /* 0x0000009e009e7308 */ /* 0x000fe60000000800 */
[----:B------:R-:W-:Y:S01]  /*1a7c0*/  LDSM.16.MT88.4 R32, [R13+0x900] ;  /* 0x000900000d20783b */ /* 0x000fe20000004200 */
[----:B------:R-:W-:Y:S02]  /*1a7d0*/  FFMA.FTZ R165, R133, c[0x0][0x2d0], -R148 ;  /* 0x0000b40085a57a23 */ /* 0x000fe40000010894 */
[----:B------:R-:W-:Y:S01]  /*1a7e0*/  IADD3 R20, R184, UR4, RZ ;  /* 0x00000004b8147c10 */ /* 0x000fe2000fffe0ff */
[C---:B------:R-:W-:Y:S03]  /*1a7f0*/  HMMA.16816.F32.BF16 R8, R16.reuse, R22, R8 ;  /* 0x000000161008723c */ /* 0x040fe60000041808 */
[----:B------:R-:W3:Y:S01]  /*1a800*/  MUFU.EX2 R161, R161 ;  /* 0x000000a100a17308 */ /* 0x000ee20000000800 */
[----:B------:R-:W-:Y:S01]  /*1a810*/  IADD3 R14, R189, R20, RZ ;  /* 0x00000014bd0e7210 */ /* 0x000fe20007ffe0ff */
[----:B------:R-:W-:Y:S01]  /*1a820*/  LDSM.16.MT88.4 R132, [R13+0x2900] ;  /* 0x002900000d84783b */ /* 0x000fe20000004200 */
[C---:B------:R-:W-:Y:S02]  /*1a830*/  FMUL.FTZ R41, R12.reuse, R41 ;  /* 0x000000290c297220 */ /* 0x040fe40000410000 */
[C---:B-1----:R-:W-:Y:S04]  /*1a840*/  HMMA.16816.F32.BF16 R100, R16.reuse, R24, R100 ;  /* 0x000000181064723c */ /* 0x042fe80000041864 */
[C---:B------:R-:W-:Y:S01]  /*1a850*/  FMUL.FTZ R42, R3.reuse, R42 ;  /* 0x0000002a032a7220 */ /* 0x040fe20000410000 */
[----:B------:R-:W1:Y:S01]  /*1a860*/  LDSM.16.MT88.4 R20, [R14+0x100] ;  /* 0x000100000e14783b */ /* 0x000e620000004200 */
[C---:B------:R-:W-:Y:S01]  /*1a870*/  FMUL.FTZ R43, R3.reuse, R43 ;  /* 0x0000002b032b7220 */ /* 0x040fe20000410000 */
[----:B------:R-:W-:Y:S01]  /*1a880*/  MUFU.EX2 R160, R160 ;  /* 0x000000a000a07308 */ /* 0x000fe20000000800 */
[C---:B------:R-:W-:Y:S04]  /*1a890*/  HMMA.16816.F32.BF16 R104, R16.reuse, R26, R104 ;  /* 0x0000001a1068723c */ /* 0x040fe80000041868 */
[C---:B------:R-:W-:Y:S01]  /*1a8a0*/  FMUL.FTZ R44, R12.reuse, R44 ;  /* 0x0000002c0c2c7220 */ /* 0x040fe20000410000 */
[----:B------:R-:W4:Y:S01]  /*1a8b0*/  LDSM.16.MT88.4 R24, [R185+UR4+0x2100] ;  /* 0x00210004b918783b */ /* 0x000f220008004200 */
[C---:B------:R-:W-:Y:S02]  /*1a8c0*/  FMUL.FTZ R45, R12.reuse, R45 ;  /* 0x0000002d0c2d7220 */ /* 0x040fe40000410000 */
[C---:B------:R-:W-:Y:S01]  /*1a8d0*/  HMMA.16816.F32.BF16 R108, R16.reuse, R28, R108 ;  /* 0x0000001c106c723c */ /* 0x040fe2000004186c */
[----:B------:R-:W5:Y:S03]  /*1a8e0*/  MUFU.EX2 R163, R163 ;  /* 0x000000a300a37308 */ /* 0x000f660000000800 */
[C---:B------:R-:W-:Y:S02]  /*1a8f0*/  FMUL.FTZ R46, R3.reuse, R46 ;  /* 0x0000002e032e7220 */ /* 0x040fe40000410000 */
[C---:B------:R-:W-:Y:S02]  /*1a900*/  FMUL.FTZ R47, R3.reuse, R47 ;  /* 0x0000002f032f7220 */ /* 0x040fe40000410000 */
[C---:B------:R-:W-:Y:S01]  /*1a910*/  HMMA.16816.F32.BF16 R112, R16.reuse, R30, R112 ;  /* 0x0000001e1070723c */ /* 0x040fe20000041870 */
[----:B------:R-:W2:Y:S02]  /*1a920*/  LDSM.16.MT88.4 R28, [R13+0x2100] ;  /* 0x002100000d1c783b */ /* 0x000ea40000004200 */
[----:B------:R-:W-:Y:S01]  /*1a930*/  MUFU.EX2 R162, R162 ;  /* 0x000000a200a27308 */ /* 0x000fe20000000800 */
[C---:B------:R-:W-:Y:S02]  /*1a940*/  FMUL.FTZ R48, R12.reuse, R48 ;  /* 0x000000300c307220 */ /* 0x040fe40000410000 */
[C---:B------:R-:W-:Y:S02]  /*1a950*/  FMUL.FTZ R49, R12.reuse, R49 ;  /* 0x000000310c317220 */ /* 0x040fe40000410000 */
[C---:B------:R-:W-:Y:S04]  /*1a960*/  FMUL.FTZ R50, R3.reuse, R50 ;  /* 0x0000003203327220 */ /* 0x040fe80000410000 */
[C---:B------:R-:W-:Y:S01]  /*1a970*/  FMUL.FTZ R51, R3.reuse, R51 ;  /* 0x0000003303337220 */ /* 0x040fe20000410000 */
[----:B------:R-:W2:Y:S01]  /*1a980*/  MUFU.EX2 R165, R165 ;  /* 0x000000a500a57308 */ /* 0x000ea20000000800 */
[C---:B------:R-:W-:Y:S02]  /*1a990*/  FMUL.FTZ R52, R12.reuse, R52 ;  /* 0x000000340c347220 */ /* 0x040fe40000410000 */
[C---:B------:R-:W-:Y:S02]  /*1a9a0*/  FMUL.FTZ R53, R12.reuse, R53 ;  /* 0x000000350c357220 */ /* 0x040fe40000410000 */
[C---:B------:R-:W-:Y:S02]  /*1a9b0*/  FMUL.FTZ R54, R3.reuse, R54 ;  /* 0x0000003603367220 */ /* 0x040fe40000410000 */
[C---:B------:R-:W-:Y:S01]  /*1a9c0*/  FMUL.FTZ R55, R3.reuse, R55 ;  /* 0x0000003703377220 */ /* 0x040fe20000410000 */
        /* <DEDUP_REMOVED lines=8> */
[----:B------:R-:W1:Y:S01]  /*1aa50*/  MUFU.EX2 R175, R175 ;  /* 0x000000af00af7308 */ /* 0x000e620000000800 */
[C---:B------:R-:W-:Y:S02]  /*1aa60*/  FMUL.FTZ R60, R12.reuse, R60 ;  /* 0x0000003c0c3c7220 */ /* 0x040fe40000410000 */
[C---:B----4-:R-:W-:Y:S04]  /*1aa70*/  HMMA.16816.F32.BF16 R36, R16.reuse, R24, R36 ;  /* 0x000000181024723c */ /* 0x050fe80000041824 */
[C---:B------:R-:W-:Y:S02]  /*1aa80*/  FMUL.FTZ R61, R12.reuse, R61 ;  /* 0x0000003d0c3d7220 */ /* 0x040fe40000410000 */
[C---:B------:R-:W-:Y:S01]  /*1aa90*/  FMUL.FTZ R62, R3.reuse, R62 ;  /* 0x0000003e033e7220 */ /* 0x040fe20000410000 */
[----:B------:R-:W-:Y:S01]  /*1aaa0*/  MUFU.EX2 R166, R166 ;  /* 0x000000a600a67308 */ /* 0x000fe20000000800 */
[C---:B------:R-:W-:Y:S01]  /*1aab0*/  HMMA.16816.F32.BF16 R40, R16.reuse, R26, R40 ;  /* 0x0000001a1028723c */ /* 0x040fe20000041828 */
[----:B------:R-:W4:Y:S03]  /*1aac0*/  LDSM.16.MT88.4 R24, [R14+0x2100] ;  /* 0x002100000e18783b */ /* 0x000f260000004200 */
[C---:B------:R-:W-:Y:S02]  /*1aad0*/  FMUL.FTZ R63, R3.reuse, R63 ;  /* 0x0000003f033f7220 */ /* 0x040fe40000410000 */
[C---:B------:R-:W-:Y:S02]  /*1aae0*/  FMUL.FTZ R64, R12.reuse, R64 ;  /* 0x000000400c407220 */ /* 0x040fe40000410000 */
[C---:B--2---:R-:W-:Y:S01]  /*1aaf0*/  HMMA.16816.F32.BF16 R44, R16.reuse, R28, R44 ;  /* 0x0000001c102c723c */ /* 0x044fe2000004182c */
[----:B------:R-:W2:Y:S03]  /*1ab00*/  MUFU.EX2 R177, R177 ;  /* 0x000000b100b17308 */ /* 0x000ea60000000800 */
[C---:B------:R-:W-:Y:S02]  /*1ab10*/  FMUL.FTZ R65, R12.reuse, R65 ;  /* 0x000000410c417220 */ /* 0x040fe40000410000 */
[C---:B------:R-:W-:Y:S02]  /*1ab20*/  FMUL.FTZ R66, R3.reuse, R66 ;  /* 0x0000004203427220 */ /* 0x040fe40000410000 */
[C---:B------:R-:W-:Y:S01]  /*1ab30*/  HMMA.16816.F32.BF16 R48, R16.reuse, R30, R48 ;  /* 0x0000001e1030723c */ /* 0x040fe20000041830 */
[----:B------:R-:W2:Y:S02]  /*1ab40*/  LDSM.16.MT88.4 R28, [R185+UR4+0x4100] ;  /* 0x00410004b91c783b */ /* 0x000ea40008004200 */
[----:B------:R-:W-:Y:S01]  /*1ab50*/  MUFU.EX2 R155, R155 ;  /* 0x0000009b009b7308 */ /* 0x000fe20000000800 */
[C---:B------:R-:W-:Y:S02]  /*1ab60*/  FMUL.FTZ R67, R3.reuse, R67 ;  /* 0x0000004303437220 */ /* 0x040fe40000410000 */
[C---:B------:R-:W-:Y:S02]  /*1ab70*/  FMUL.FTZ R68, R12.reuse, R68 ;  /* 0x000000440c447220 */ /* 0x040fe40000410000 */
[C---:B------:R-:W-:Y:S01]  /*1ab80*/  FMUL.FTZ R69, R12.reuse, R69 ;  /* 0x000000450c457220 */ /* 0x040fe20000410000 */
[C---:B-1----:R-:W-:Y:S03]  /*1ab90*/  HMMA.16816.F32.BF16 R52, R16.reuse, R20, R52 ;  /* 0x000000141034723c */ /* 0x042fe60000041834 */
[C---:B------:R-:W-:Y:S01]  /*1aba0*/  FMUL.FTZ R70, R3.reuse, R70 ;  /* 0x0000004603467220 */ /* 0x040fe20000410000 */
[----:B------:R-:W-:Y:S01]  /*1abb0*/  MUFU.EX2 R154, R154 ;  /* 0x0000009a009a7308 */ /* 0x000fe20000000800 */
        /* <DEDUP_REMOVED lines=26> */
[----:B------:R-:W1:Y:S03]  /*1ad60*/  LDSM.16.MT88.4 R20, [R185+UR4+0x900] ;  /* 0x00090004b914783b */ /* 0x000e660008004200 */
[C---:B------:R-:W-:Y:S02]  /*1ad70*/  FMUL.FTZ R87, R3.reuse, R87 ;  /* 0x0000005703577220 */ /* 0x040fe40000410000 */
[C---:B------:R-:W-:Y:S02]  /*1ad80*/  FMUL.FTZ R88, R12.reuse, R88 ;  /* 0x000000580c587220 */ /* 0x040fe40000410000 */
[C---:B------:R-:W-:Y:S03]  /*1ad90*/  FMUL.FTZ R89, R12.reuse, R89 ;  /* 0x000000590c597220 */ /* 0x040fe60000410000 */
[C---:B----4-:R-:W-:Y:S03]  /*1ada0*/  HMMA.16816.F32.BF16 R84, R16.reuse, R24, R84 ;  /* 0x000000181054723c */ /* 0x050fe60000041854 */
[C---:B------:R-:W-:Y:S02]  /*1adb0*/  FMUL.FTZ R90, R3.reuse, R90 ;  /* 0x0000005a035a7220 */ /* 0x040fe40000410000 */
[C---:B------:R-:W-:Y:S02]  /*1adc0*/  FMUL.FTZ R91, R3.reuse, R91 ;  /* 0x0000005b035b7220 */ /* 0x040fe40000410000 */
[C---:B------:R-:W-:Y:S02]  /*1add0*/  FMUL.FTZ R92, R12.reuse, R92 ;  /* 0x0000005c0c5c7220 */ /* 0x040fe40000410000 */
[C---:B------:R-:W-:Y:S03]  /*1ade0*/  FMUL.FTZ R93, R12.reuse, R93 ;  /* 0x0000005d0c5d7220 */ /* 0x040fe60000410000 */
[C---:B------:R-:W-:Y:S01]  /*1adf0*/  HMMA.16816.F32.BF16 R88, R16.reuse, R26, R88 ;  /* 0x0000001a1058723c */ /* 0x040fe20000041858 */
[----:B------:R-:W4:Y:S02]  /*1ae00*/  LDSM.16.MT88.4 R24, [R14+0x900] ;  /* 0x000900000e18783b */ /* 0x000f240000004200 */
[C---:B------:R-:W-:Y:S02]  /*1ae10*/  FMUL.FTZ R94, R3.reuse, R94 ;  /* 0x0000005e035e7220 */ /* 0x040fe40000410000 */
[C---:B------:R-:W-:Y:S02]  /*1ae20*/  FMUL.FTZ R95, R3.reuse, R95 ;  /* 0x0000005f035f7220 */ /* 0x040fe40000410000 */
[C---:B------:R-:W-:Y:S02]  /*1ae30*/  FMUL.FTZ R96, R12.reuse, R96 ;  /* 0x000000600c607220 */ /* 0x040fe40000410000 */
[C---:B------:R-:W-:Y:S03]  /*1ae40*/  FMUL.FTZ R97, R12.reuse, R97 ;  /* 0x000000610c617220 */ /* 0x040fe60000410000 */
[C---:B--2---:R-:W-:Y:S03]  /*1ae50*/  HMMA.16816.F32.BF16 R92, R16.reuse, R28, R92 ;  /* 0x0000001c105c723c */ /* 0x044fe6000004185c */
        /* <DEDUP_REMOVED lines=16> */
[----:B------:R-:W-:Y:S02]  /*1af60*/  FFMA.FTZ R157, R150, c[0x0][0x2d0], -R157 ;  /* 0x0000b400969d7a23 */ /* 0x000fe4000001089d */
[--C-:B------:R-:W-:Y:S01]  /*1af70*/  FFMA.FTZ R150, R153, c[0x0][0x2d0], -R148.reuse ;  /* 0x0000b40099967a23 */ /* 0x100fe20000010894 */
[----:B------:R-:W2:Y:S01]  /*1af80*/  MUFU.EX2 R171, R171 ;  /* 0x000000ab00ab7308 */ /* 0x000ea20000000800 */
[C---:B-1----:R-:W-:Y:S03]  /*1af90*/  HMMA.16816.F32.BF16 R4, R16.reuse, R20, R4 ;  /* 0x000000141004723c */ /* 0x042fe60000041804 */
[--C-:B------:R-:W-:Y:S02]  /*1afa0*/  FFMA.FTZ R151, R151, c[0x0][0x2d0], -R148.reuse ;  /* 0x0000b40097977a23 */ /* 0x100fe40000010894 */
[--C-:B------:R-:W-:Y:S02]  /*1afb0*/  FFMA.FTZ R149, R149, c[0x0][0x2d0], -R148.reuse ;  /* 0x0000b40095957a23 */ /* 0x100fe40000010894 */
[----:B------:R-:W-:Y:S01]  /*1afc0*/  FFMA.FTZ R148, R147, c[0x0][0x2d0], -R148 ;  /* 0x0000b40093947a23 */ /* 0x000fe20000010894 */
[C---:B------:R-:W-:Y:S01]  /*1afd0*/  HMMA.16816.F32.BF16 R8, R16.reuse, R22, R8 ;  /* 0x000000161008723c */ /* 0x040fe20000041808 */
[----:B------:R-:W1:Y:S01]  /*1afe0*/  LDSM.16.MT88.4 R20, [R14+0x2900] ;  /* 0x002900000e14783b */ /* 0x000e620000004200 */
[----:B------:R-:W-:Y:S02]  /*1aff0*/  MUFU.EX2 R168, R168 ;  /* 0x000000a800a87308 */ /* 0x000fe40000000800 */
[----:B------:R-:W-:Y:S02]  /*1b000*/  FADD.FTZ R142, R142, R143 ;  /* 0x0000008f8e8e7221 */ /* 0x000fe40000010000 */
[----:B------:R-:W-:Y:S02]  /*1b010*/  FADD.FTZ R146, R145, R146 ;  /* 0x0000009291927221 */ /* 0x000fe40000010000 */
[C---:B------:R-:W-:Y:S04]  /*1b020*/  HMMA.16816.F32.BF16 R100, R16.reuse, R32, R100 ;  /* 0x000000201064723c */ /* 0x040fe80000041864 */
[----:B------:R-:W3:Y:S01]  /*1b030*/  MUFU.EX2 R167, R167 ;  /* 0x000000a700a77308 */ /* 0x000ee20000000800 */
        /* <DEDUP_REMOVED lines=12> */
[----:B------:R-:W5:Y:S02]  /*1b100*/  MUFU.EX2 R157, R157 ;  /* 0x0000009d009d7308 */ /* 0x000f640000000800 */
[----:B------:R-:W-:Y:S02]  /*1b110*/  FADD.FTZ R159, R159, R156 ;  /* 0x0000009c9f9f7221 */ /* 0x000fe40000010000 */
[----:B------:R-:W-:Y:S02]  /*1b120*/  FADD.FTZ R163, R163, R160 ;  /* 0x000000a0a3a37221 */ /* 0x000fe40000010000 */
[C---:B----4-:R-:W-:Y:S04]  /*1b130*/  HMMA.16816.F32.BF16 R116, R16.reuse, R24, R116 ;  /* 0x000000181074723c */ /* 0x050fe80000041874 */
[----:B------:R-:W-:Y:S01]  /*1b140*/  MUFU.EX2 R150, R150 ;  /* 0x0000009600967308 */ /* 0x000fe20000000800 */
[----:B------:R-:W-:Y:S02]  /*1b150*/  FADD.FTZ R158, R158, R159 ;  /* 0x0000009f9e9e7221 */ /* 0x000fe40000010000 */
[----:B------:R-:W-:Y:S01]  /*1b160*/  FADD.FTZ R162, R162, R163 ;  /* 0x000000a3a2a27221 */ /* 0x000fe20000010000 */
[C---:B------:R-:W-:Y:S01]  /*1b170*/  HMMA.16816.F32.BF16 R120, R16.reuse, R26, R120 ;  /* 0x0000001a1078723c */ /* 0x040fe20000041878 */
[----:B------:R-:W4:Y:S03]  /*1b180*/  LDSM.16.MT88.4 R24, [R185+UR4+0x4900] ;  /* 0x00490004b918783b */ /* 0x000f260008004200 */
        /* <DEDUP_REMOVED lines=14> */
[C---:B-1----:R-:W-:Y:S08]  /*1b270*/  HMMA.16816.F32.BF16 R60, R16.reuse, R20, R60 ;  /* 0x00000014103c723c */ /* 0x042ff0000004183c */
[C---:B------:R-:W-:Y:S01]  /*1b280*/  HMMA.16816.F32.BF16 R64, R16.reuse, R22, R64 ;  /* 0x000000161040723c */ /* 0x040fe20000041840 */
[----:B------:R-:W1:Y:S07]  /*1b290*/  LDSM.16.MT88.4 R20, [R14+0x4900] ;  /* 0x004900000e14783b */ /* 0x000e6e0000004200 */
[C---:B----4-:R-:W-:Y:S08]  /*1b2a0*/  HMMA.16816.F32.BF16 R68, R16.reuse, R24, R68 ;  /* 0x000000181044723c */ /* 0x050ff00000041844 */
[C---:B------:R-:W-:Y:S01]  /*1b2b0*/  HMMA.16816.F32.BF16 R72, R16.reuse, R26, R72 ;  /* 0x0000001a1048723c */ /* 0x040fe20000041848 */
[----:B------:R-:W4:Y:S07]  /*1b2c0*/  LDSM.16.MT88.4 R24, [R185+UR4+0x1100] ;  /* 0x00110004b918783b */ /* 0x000f2e0008004200 */
[C---:B------:R-:W-:Y:S08]  /*1b2d0*/  HMMA.16816.F32.BF16 R76, R16.reuse, R28, R76 ;  /* 0x0000001c104c723c */ /* 0x040ff0000004184c */
[C---:B------:R-:W-:Y:S01]  /*1b2e0*/  HMMA.16816.F32.BF16 R80, R16.reuse, R30, R80 ;  /* 0x0000001e1050723c */ /* 0x040fe20000041850 */
[----:B------:R-:W2:Y:S07]  /*1b2f0*/  LDSM.16.MT88.4 R28, [R13+0x1100] ;  /* 0x001100000d1c783b */ /* 0x000eae0000004200 */
[C---:B------:R-:W-:Y:S08]  /*1b300*/  HMMA.16816.F32.BF16 R84, R16.reuse, R32, R84 ;  /* 0x000000201054723c */ /* 0x040ff00000041854 */
[C---:B------:R-:W-:Y:S01]  /*1b310*/  HMMA.16816.F32.BF16 R88, R16.reuse, R34, R88 ;  /* 0x000000221058723c */ /* 0x040fe20000041858 */
[----:B------:R-:W5:Y:S07]  /*1b320*/  LDSM.16.MT88.4 R32, [R14+0x1100] ;  /* 0x001100000e20783b */ /* 0x000f6e0000004200 */
[C---:B-1----:R-:W-:Y:S08]  /*1b330*/  HMMA.16816.F32.BF16 R92, R16.reuse, R20, R92 ;  /* 0x00000014105c723c */ /* 0x042ff0000004185c */
[----:B------:R-:W-:Y:S01]  /*1b340*/  HMMA.16816.F32.BF16 R96, R16, R22, R96 ;  /* 0x000000161060723c */ /* 0x000fe20000041860 */
[----:B------:R-:W1:Y:S06]  /*1b350*/  LDSM.16.MT88.4 R20, [R14+0x3100] ;  /* 0x003100000e14783b */ /* 0x000e6c0000004200 */
[----:B------:R-:W-:Y:S01]  /*1b360*/  F2FP.BF16.PACK_AB R16, R175, R170 ;  /* 0x000000aaaf10723e */ /* 0x000fe200000010ff */
[----:B------:R-:W-:Y:S01]  /*1b370*/  FADD.FTZ R170, R170, R161 ;  /* 0x000000a1aaaa7221 */ /* 0x000fe20000010000 */
[----:B------:R-:W-:Y:S03]  /*1b380*/  F2FP.BF16.PACK_AB R18, R177, R166 ;  /* 0x000000a6b112723e */ /* 0x000fe600000010ff */
[----:B--2---:R-:W-:Y:S01]  /*1b390*/  F2FP.BF16.PACK_AB R17, R171, R164 ;  /* 0x000000a4ab11723e */ /* 0x004fe200000010ff */
[----:B------:R-:W-:Y:S01]  /*1b3a0*/  FADD.FTZ R164, R164, R165 ;  /* 0x000000a5a4a47221 */ /* 0x000fe20000010000 */
[----:B---3--:R-:W-:Y:S01]  /*1b3b0*/  F2FP.BF16.PACK_AB R19, R167, R168 ;  /* 0x000000a8a713723e */ /* 0x008fe200000010ff */
        /* <DEDUP_REMOVED lines=8> */
[----:B------:R-:W2:Y:S07]  /*1b440*/  LDSM.16.MT88.4 R24, [R185+UR4+0x5100] ;  /* 0x00510004b918783b */ /* 0x000eae0008004200 */
[C---:B------:R-:W-:Y:S08]  /*1b450*/  HMMA.16816.F32.BF16 R100, R16.reuse, R28, R100 ;  /* 0x0000001c1064723c */ /* 0x040ff00000041864 */
[C---:B------:R-:W-:Y:S01]  /*1b460*/  HMMA.16816.F32.BF16 R104, R16.reuse, R30, R104 ;  /* 0x0000001e1068723c */ /* 0x040fe20000041868 */
[----:B------:R-:W3:Y:S07]  /*1b470*/  LDSM.16.MT88.4 R28, [R13+0x5100] ;  /* 0x005100000d1c783b */ /* 0x000eee0000004200 */
[C---:B------:R-:W-:Y:S08]  /*1b480*/  HMMA.16816.F32.BF16 R108, R16.reuse, R124, R108 ;  /* 0x0000007c106c723c */ /* 0x040ff0000004186c */
[C---:B------:R-:W-:Y:S01]  /*1b490*/  HMMA.16816.F32.BF16 R112, R16.reuse, R126, R112 ;  /* 0x0000007e1070723c */ /* 0x040fe20000041870 */
[----:B------:R-:W-:Y:S07]  /*1b4a0*/  LDSM.16.MT88.4 R124, [R185+UR4+0x1900] ;  /* 0x00190004b97c783b */ /* 0x000fee0008004200 */
[C---:B-----5:R-:W-:Y:S08]  /*1b4b0*/  HMMA.16816.F32.BF16 R116, R16.reuse, R32, R116 ;  /* 0x000000201074723c */ /* 0x060ff00000041874 */
        /* <DEDUP_REMOVED lines=21> */
[----:B------:R-:W4:Y:S07]  /*1b610*/  LDSM.16.MT88.4 R32, [R14+0x1900] ;  /* 0x001900000e20783b */ /* 0x000f2e0000004200 */
[C---:B-1----:R-:W-:Y:S07]  /*1b620*/  HMMA.16816.F32.BF16 R92, R16.reuse, R20, R92 ;  /* 0x00000014105c723c */ /* 0x042fee000004185c */
        /* <DEDUP_REMOVED lines=18> */
[----:B------:R-:W5:Y:S07]  /*1b750*/  LDSM.16.MT88.4 R8, [R14+0x3900] ;  /* 0x003900000e08783b */ /* 0x000f6e0000004200 */
[C---:B--2---:R-:W-:Y:S07]  /*1b760*/  HMMA.16816.F32.BF16 R100, R16.reuse, R24, R100 ;  /* 0x000000181064723c */ /* 0x044fee0000041864 */
[----:B------:R-:W-:Y:S01]  /*1b770*/  @P0 SHF.R.S32.HI R24, RZ, 0x1f, R21 ;  /* 0x0000001fff180819 */ /* 0x000fe20000011415 */
[C---:B------:R-:W-:Y:S04]  /*1b780*/  HMMA.16816.F32.BF16 R104, R16.reuse, R26, R104 ;  /* 0x0000001a1068723c */ /* 0x040fe80000041868 */
[----:B------:R-:W-:Y:S03]  /*1b790*/  @P0 IMAD R24, R24, c[0x0][0x1e0], RZ ;  /* 0x0000780018180a24 */ /* 0x000fe600078e02ff */
[C---:B------:R-:W-:Y:S01]  /*1b7a0*/  @P0 IMAD.WIDE.U32 R26, R21.reuse, c[0x0][0x1e0], RZ ;  /* 0x00007800151a0a25 */ /* 0x040fe200078e00ff */
[C---:B---3--:R-:W-:Y:S04]  /*1b7b0*/  HMMA.16816.F32.BF16 R108, R16.reuse, R28, R108 ;  /* 0x0000001c106c723c */ /* 0x048fe8000004186c */
[----:B------:R-:W-:Y:S02]  /*1b7c0*/  @P0 IMAD R24, R21, c[0x0][0x1e4], R24 ;  /* 0x0000790015180a24 */ /* 0x000fe400078e0218 */
[----:B------:R-:W2:Y:S02]  /*1b7d0*/  LDSM.16.MT88.4 R20, [R185+UR4+0x5900] ;  /* 0x00590004b914783b */ /* 0x000ea40008004200 */
        /* <DEDUP_REMOVED lines=12> */
[C---:B-1----:R-:W-:Y:S07]  /*1b8a0*/  HMMA.16816.F32.BF16 R52, R16.reuse, R4, R52 ;  /* 0x000000041034723c */ /* 0x042fee0000041834 */
[C---:B------:R-:W-:Y:S01]  /*1b8b0*/  @P0 IADD3.X R5, R33.reuse, R215, RZ, P1, !PT ;  /* 0x000000d721050210 */ /* 0x040fe20000ffe4ff */
[C---:B------:R-:W-:Y:S04]  /*1b8c0*/  HMMA.16816.F32.BF16 R56, R16.reuse, R6, R56 ;  /* 0x000000061038723c */ /* 0x040fe80000041838 */
[C---:B------:R-:W-:Y:S04]  /*1b8d0*/  @P0 LEA R28, P1, R24.reuse, c[0x0][0x1c8], 0x1 ;  /* 0x00007200181c0a11 */ /* 0x040fe800078208ff */
[C---:B-----5:R-:W-:Y:S04]  /*1b8e0*/  HMMA.16816.F32.BF16 R60, R16.reuse, R8, R60 ;  /* 0x00000008103c723c */ /* 0x060fe8000004183c */
[----:B------:R-:W-:Y:S02]  /*1b8f0*/  @P0 LEA.HI.X R29, R24, c[0x0][0x1cc], R5, 0x1, P1 ;  /* 0x00007300181d0a11 */ /* 0x000fe400008f0c05 */
[----:B------:R1:W3:Y:S01]  /*1b900*/  LDSM.16.MT88.4 R24, [R13+0x5900] ;  /* 0x005900000d18783b */ /* 0x0002e20000004200 */
[----:B------:R-:W-:Y:S01]  /*1b910*/  @P0 IADD3 R4, P1, R32, R225, RZ ;  /* 0x000000e120040210 */ /* 0x000fe20007f3e0ff */
[C---:B------:R-:W-:Y:S04]  /*1b920*/  HMMA.16816.F32.BF16 R64, R16.reuse, R10, R64 ;  /* 0x0000000a1040723c */ /* 0x040fe80000041840 */
[C---:B------:R-:W-:Y:S02]  /*1b930*/  @P0 IADD3.X R5, R33.reuse, R222, RZ, P1, !PT ;  /* 0x000000de21050210 */ /* 0x040fe40000ffe4ff */
[C---:B------:R-:W-:Y:S02]  /*1b940*/  @P0 LEA R30, P1, R4.reuse, c[0x0][0x1c8], 0x1 ;  /* 0x00007200041e0a11 */ /* 0x040fe400078208ff */
[C---:B--2---:R-:W-:Y:S04]  /*1b950*/  HMMA.16816.F32.BF16 R68, R16.reuse, R20, R68 ;  /* 0x000000141044723c */ /* 0x044fe80000041844 */
[----:B------:R-:W-:Y:S02]  /*1b960*/  @P0 LEA.HI.X R31, R4, c[0x0][0x1cc], R5, 0x1, P1 ;  /* 0x00007300041f0a11 */ /* 0x000fe400008f0c05 */
[----:B------:R-:W-:Y:S02]  /*1b970*/  @P0 IADD3 R5, P1, R32, R226, RZ ;  /* 0x000000e220050210 */ /* 0x000fe40007f3e0ff */
[C---:B------:R-:W-:Y:S04]  /*1b980*/  HMMA.16816.F32.BF16 R72, R16.reuse, R22, R72 ;  /* 0x000000161048723c */ /* 0x040fe80000041848 */
[----:B------:R-:W-:Y:S02]  /*1b990*/  @P0 IADD3.X R4, R33, R220, RZ, P1, !PT ;  /* 0x000000dc21040210 */ /* 0x000fe40000ffe4ff */
[C---:B------:R-:W-:Y:S06]  /*1b9a0*/  @P0 LEA R34, P1, R5.reuse, c[0x0][0x1c8], 0x1 ;  /* 0x0000720005220a11 */ /* 0x040fec00078208ff */
[----:B------:R-:W-:Y:S02]  /*1b9b0*/  @P0 LEA.HI.X R35, R5, c[0x0][0x1cc], R4, 0x1, P1 ;  /* 0x0000730005230a11 */ /* 0x000fe400008f0c04 */
[----:B------:R-:W2:Y:S01]  /*1b9c0*/  LDSM.16.MT88.4 R4, [R184+UR4+0x5900] ;  /* 0x00590004b804783b */ /* 0x000ea20008004200 */
[----:B-1----:R-:W-:Y:S04]  /*1b9d0*/  @P0 IADD3 R13, P1, R203, R32, RZ ;  /* 0x00000020cb0d0210 */ /* 0x002fe80007f3e0ff */
[----:B------:R-:W-:Y:S02]  /*1b9e0*/  @P0 IADD3.X R33, R202, R33, RZ, P1, !PT ;  /* 0x00000021ca210210 */ /* 0x000fe40000ffe4ff */
[----:B------:R-:W-:Y:S01]  /*1b9f0*/  @P0 IADD3 R9, P1, R13, R208, RZ ;  /* 0x000000d00d090210 */ /* 0x000fe20007f3e0ff */
[C---:B---3--:R-:W-:Y:S03]  /*1ba00*/  HMMA.16816.F32.BF16 R76, R16.reuse, R24, R76 ;  /* 0x00000018104c723c */ /* 0x048fe6000004184c */
        /* <DEDUP_REMOVED lines=8> */
[----:B------:R-:W-:Y:S02]  /*1ba90*/  @P0 LEA.HI.X R23, R3, c[0x0][0x1cc], R12, 0x1, P1 ;  /* 0x0000730003170a11 */ /* 0x000fe400008f0c0c */
[----:B------:R-:W-:Y:S04]  /*1baa0*/  @P0 IADD3 R13, P1, R13, R226, RZ ;  /* 0x000000e20d0d0210 */ /* 0x000fe80007f3e0ff */
[----:B------:R-:W-:Y:S01]  /*1bab0*/  @P0 IADD3.X R24, R33, R220, RZ, P1, !PT ;  /* 0x000000dc21180210 */ /* 0x000fe20000ffe4ff */
[C---:B--2---:R-:W-:Y:S03]  /*1bac0*/  HMMA.16816.F32.BF16 R84, R16.reuse, R4, R84 ;  /* 0x000000041054723c */ /* 0x044fe60000041854 */
[C---:B------:R-:W-:Y:S01]  /*1bad0*/  @P0 LEA R12, P1, R13.reuse, c[0x0][0x1c8], 0x1 ;  /* 0x000072000d0c0a11 */ /* 0x040fe200078208ff */
[----:B-1----:R-:W-:Y:S03]  /*1bae0*/  @P0 IMAD R14, R216, 0x3000, R205 ;  /* 0x00003000d80e0824 */ /* 0x002fe600078e02cd */
[----:B------:R-:W-:Y:S01]  /*1baf0*/  @P0 LEA.HI.X R13, R13, c[0x0][0x1cc], R24, 0x1, P1 ;  /* 0x000073000d0d0a11 */ /* 0x000fe200008f0c18 */
[C---:B------:R-:W-:Y:S04]  /*1bb00*/  HMMA.16816.F32.BF16 R88, R16.reuse, R6, R88 ;  /* 0x000000061058723c */ /* 0x040fe80000041858 */
[----:B------:R-:W-:Y:S05]  /*1bb10*/  @P0 SHF.L.U32 R3, R14, 0x1, RZ ;  /* 0x000000010e030819 */ /* 0x000fea00000006ff */
[----:B------:R-:W-:Y:S01]  /*1bb20*/  @!PT LDS RZ, [RZ] ;  /* 0x00000000fffff984 */ /* 0x000fe20000000800 */
[----:B------:R-:W-:Y:S01]  /*1bb30*/  @!PT LDS RZ, [RZ] ;  /* 0x00000000fffff984 */ /* 0x000fe20000000800 */
[----:B------:R-:W-:Y:S01]  /*1bb40*/  @!PT LDS RZ, [RZ] ;  /* 0x00000000fffff984 */ /* 0x000fe20000000800 */
[----:B------:R1:W-:Y:S01]  /*1bb50*/  @P0 LDGSTS.E.BYPASS.LTC128B.128 [R3+0xc100], [R28.64], !P5 ;  /* 0x0c1000001c030fae */ /* 0x0003e2000e901d46 */
[C---:B---3--:R-:W-:Y:S07]  /*1bb60*/  HMMA.16816.F32.BF16 R92, R16.reuse, R8, R92 ;  /* 0x00000008105c723c */ /* 0x048fee000004185c */
[----:B------:R1:W-:Y:S01]  /*1bb70*/  @P0 LDGSTS.E.BYPASS.LTC128B.128 [R3+0xe100], [R30.64], !P4 ;  /* 0x0e1000001e030fae */ /* 0x0003e2000e101d46 */
[----:B------:R-:W-:Y:S07]  /*1bb80*/  HMMA.16816.F32.BF16 R96, R16, R10, R96 ;  /* 0x0000000a1060723c */ /* 0x000fee0000041860 */
[----:B------:R1:W-:Y:S08]  /*1bb90*/  @P0 LDGSTS.E.BYPASS.LTC128B.128 [R3+0x10100], [R34.64], !P6 ;  /* 0x1010000022030fae */ /* 0x0003f0000f101d46 */
[----:B------:R1:W-:Y:S08]  /*1bba0*/  @P0 LDGSTS.E.BYPASS.LTC128B.128 [R3+0xd100], [R20.64], !P5 ;  /* 0x0d10000014030fae */ /* 0x0003f0000e901d46 */
[----:B------:R1:W-:Y:S08]  /*1bbb0*/  @P0 LDGSTS.E.BYPASS.LTC128B.128 [R3+0xf100], [R22.64], !P4 ;  /* 0x0f10000016030fae */ /* 0x0003f0000e101d46 */
[----:B------:R1:W-:Y:S01]  /*1bbc0*/  @P0 LDGSTS.E.BYPASS.LTC128B.128 [R3+0x11100], [R12.64], !P6 ;  /* 0x111000000c030fae */ /* 0x0003e2000f101d46 */
[----:B------:R-:W-:Y:S02]  /*1bbd0*/  ISETP.GE.AND P0, PT, R198, R221, PT ;  /* 0x000000ddc600720c */ /* 0x000fe40003f06270 */
[----:B------:R-:W-:Y:S05]  /*1bbe0*/  IADD3 R221, R221, -0x1, RZ ;  /* 0xffffffffdddd7810 */ /* 0x000fea0007ffe0ff */
[----:B------:R-:W0:Y:S01]  /*1bbf0*/  LDGDEPBAR ;  /* 0x00000000000079af */ /* 0x000e220000000000 */
[----:B-1----:R-:W-:Y:S05]  /*1bc00*/  MOV R3, R0 ;  /* 0x0000000000037202 */ /* 0x002fea0000000f00 */
[----:B------:R-:W-:-:S05]  /*1bc10*/  @!P0 BRA `(.L_x_1060) ;  /* 0xffffcb6000008947 */ /* 0x000fca000383ffff */
.L_x_1051:
        /* <DEDUP_REMOVED lines=16> */
[----:B------:R-:W2:Y:S08]  /*1bd20*/  @P1 MUFU.LG2 R6, R6 ;  /* 0x0000000600061308 */ /* 0x000eb00000000c00 */
[----:B------:R-:W3:Y:S01]  /*1bd30*/  @P0 MUFU.LG2 R13, R3 ;  /* 0x00000003000d0308 */ /* 0x000ee20000000c00 */
[C---:B-1----:R-:W-:Y:S02]  /*1bd40*/  FMUL.FTZ R128, R5.reuse, R128 ;  /* 0x0000008005807220 */ /* 0x042fe40000410000 */
[----:B------:R-:W-:-:S02]  /*1bd50*/  FMUL.FTZ R129, R5, R129 ;  /* 0x0000008105817220 */ /* 0x000fc40000410000 */
[C---:B------:R-:W-:Y:S02]  /*1bd60*/  FMUL.FTZ R124, R5.reuse, R124 ;  /* 0x0000007c057c7220 */ /* 0x040fe40000410000 */
[C---:B------:R-:W-:Y:S01]  /*1bd70*/  FMUL.FTZ R125, R5.reuse, R125 ;  /* 0x0000007d057d7220 */ /* 0x040fe20000410000 */
[----:B------:R1:W4:Y:S01]  /*1bd80*/  @P0 MUFU.RCP R4, R3 ;  /* 0x0000000300040308 */ /* 0x0003220000001000 */
[----:B--2---:R-:W-:Y:S02]  /*1bd90*/  @P1 FMUL.FTZ R15, R6, 0.69314718246459960938 ;  /* 0x3f317218060f1820 */ /* 0x004fe40000410000 */
[----:B------:R-:W-:Y:S02]  /*1bda0*/  @P1 FMUL.FTZ R6, R14, c[0x0][0x2d0] ;  /* 0x0000b4000e061a20 */ /* 0x000fe40000410000 */
[C---:B------:R-:W-:Y:S02]  /*1bdb0*/  FMUL.FTZ R100, R5.reuse, R100 ;  /* 0x0000006405647220 */ /* 0x040fe40000410000 */
[----:B------:R-:W-:-:S02]  /*1bdc0*/  FMUL.FTZ R101, R5, R101 ;  /* 0x0000006505657220 */ /* 0x000fc40000410000 */
[----:B---3--:R-:W-:Y:S02]  /*1bdd0*/  @P0 FMUL.FTZ R14, R13, 0.69314718246459960938 ;  /* 0x3f3172180d0e0820 */ /* 0x008fe40000410000 */
[----:B------:R-:W-:Y:S02]  /*1bde0*/  @P0 FMUL.FTZ R13, R16, c[0x0][0x2d0] ;  /* 0x0000b400100d0a20 */ /* 0x000fe40000410000 */
[C---:B------:R-:W-:Y:S02]  /*1bdf0*/  FMUL.FTZ R104, R5.reuse, R104 ;  /* 0x0000006805687220 */ /* 0x040fe40000410000 */
[C---:B------:R-:W-:Y:S01]  /*1be00*/  FMUL.FTZ R105, R5.reuse, R105 ;  /* 0x0000006905697220 */ /* 0x040fe20000410000 */
[----:B-1----:R-:W-:Y:S01]  /*1be10*/  MOV R3, 0xff800000 ;  /* 0xff80000000037802 */ /* 0x002fe20000000f00 */
        /* <DEDUP_REMOVED lines=90> */
.L_x_973:
        /* <DEDUP_REMOVED lines=38> */
[----:B------:R-:W-:Y:S01]  /*1c620*/  LEA.HI R19, R14, R14, RZ, 0x1d ;  /* 0x0000000e0e137211 */ /* 0x000fe200078fe8ff */
[----:B------:R-:W-:Y:S01]  /*1c630*/  IMAD.MOV.U32 R14, RZ, RZ, 0x20 ;  /* 0x00000020ff0e7424 */ /* 0x000fe200078e00ff */
        /* <DEDUP_REMOVED lines=86> */
[----:B------:R2:W-:Y:S04]  /*1cba0*/  STS [R15+0x8480], R78 ;  /* 0x0084804e0f007388 */ /* 0x0005e80000000800 */
[----:B------:R-:W-:Y:S04]  /*1cbb0*/  STS [R9+0x8000], R80 ;  /* 0x0080005009007388 */ /* 0x000fe80000000800 */
[----:B------:R-:W-:Y:S01]  /*1cbc0*/  STS [R9+0x8400], R82 ;  /* 0x0084005209007388 */ /* 0x000fe20000000800 */
[----:B-1----:R-:W-:-:S03]  /*1cbd0*/  IMAD.MOV.U32 R11, RZ, RZ, 0x4 ;  /* 0x00000004ff0b7424 */ /* 0x002fc600078e00ff */
[----:B------:R-:W-:Y:S04]  /*1cbe0*/  STS [R19+0x8080], R84 ;  /* 0x0080805413007388 */ /* 0x000fe80000000800 */
[----:B------:R1:W-:Y:S04]  /*1cbf0*/  STS [R19+0x8480], R86 ;  /* 0x0084805613007388 */ /* 0x0003e80000000800 */
[----:B------:R-:W-:Y:S04]  /*1cc00*/  STS [R21+0x8000], R7 ;  /* 0x0080000715007388 */ /* 0x000fe80000000800 */
[----:B------:R3:W-:Y:S01]  /*1cc10*/  STS [R21+0x8400], R10 ;  /* 0x0084000a15007388 */ /* 0x0007e20000000800 */
[----:B--2---:R-:W-:-:S03]  /*1cc20*/  IMAD.WIDE R14, R196, R11, c[0x0][0x500] ;  /* 0x00014000c40e7625 */ /* 0x004fc600078e020b */
[----:B------:R2:W-:Y:S04]  /*1cc30*/  STS [R23+0x8080], R8 ;  /* 0x0080800817007388 */ /* 0x0005e80000000800 */
[----:B------:R2:W-:Y:S04]  /*1cc40*/  STS [R23+0x8480], R94 ;  /* 0x0084805e17007388 */ /* 0x0005e80000000800 */
[----:B------:R2:W-:Y:S04]  /*1cc50*/  STS [R25+0x8000], R96 ;  /* 0x0080006019007388 */ /* 0x0005e80000000800 */
[----:B------:R2:W-:Y:S04]  /*1cc60*/  STS [R25+0x8400], R98 ;  /* 0x0084006219007388 */ /* 0x0005e80000000800 */
[----:B------:R-:W-:Y:S01]  /*1cc70*/  BAR.SYNC.DEFER_BLOCKING 0x1, 0x100 ;  /* 0x0044000000007b1d */ /* 0x000fe20000010000 */
[----:B------:R-:W-:-:S02]  /*1cc80*/  IMAD.MOV.U32 R5, RZ, RZ, c[0x0][0x388] ;  /* 0x0000e200ff057624 */ /* 0x000fc400078e00ff */
[----:B-1----:R-:W-:-:S03]  /*1cc90*/  @P1 IMAD.WIDE R18, R196, R11, c[0x0][0x508] ;  /* 0x00014200c4121625 */ /* 0x002fc600078e020b */
[----:B------:R-:W4:Y:S04]  /*1cca0*/  @P0 LDG.E R9, [R14.64] ;  /* 0x000000060e090981 */ /* 0x000f28000c1e1900 */
[----:B------:R2:W5:Y:S01]  /*1ccb0*/  @P1 LDG.E R5, [R18.64] ;  /* 0x0000000612051981 */ /* 0x000562000c1e1900 */
[----:B---3--:R-:W-:Y:S02]  /*1ccc0*/  CS2R R10, SRZ ;  /* 0x00000000000a7805 */ /* 0x008fe4000001ff00 */
[--C-:B----4-:R-:W-:Y:S01]  /*1ccd0*/  @P0 SHF.R.S32.HI R11, RZ, 0x1f, R9.reuse ;  /* 0x0000001fff0b0819 */ /* 0x110fe20000011409 */
[----:B------:R-:W-:Y:S01]  /*1cce0*/  @P0 IMAD.MOV.U32 R10, RZ, RZ, R9 ;  /* 0x000000ffff0a0224 */ /* 0x000fe200078e0009 */
[----:B------:R-:W-:Y:S05]  /*1ccf0*/  @P1 BRA `(.L_x_1062) ;  /* 0x0000004000001947 */ /* 0x000fea0003800000 */
[----:B--2---:R-:W-:Y:S05]  /*1cd00*/  @!P0 BRA `(.L_x_1062) ;  /* 0x0000003000008947 */ /* 0x004fea0003800000 */
[----:B-----5:R-:W2:Y:S04]  /*1cd10*/  LDG.E R5, [R14.64] ;  /* 0x000000060e057981 */ /* 0x020ea8000c1e1900 */
[----:B------:R-:W2:Y:S02]  /*1cd20*/  LDG.E R8, [R14.64+0x4] ;  /* 0x000004060e087981 */ /* 0x000ea4000c1e1900 */
[----:B--2---:R-:W-:-:S02]  /*1cd30*/  IADD3 R5, -R5, R8, RZ ;  /* 0x0000000805057210 */ /* 0x004fc40007ffe1ff */
.L_x_1062:
        /* <DEDUP_REMOVED lines=13> */
[----:B------:R-:W-:Y:S01]  /*1ce10*/  LEA.HI R7, R7, R8, RZ, 0x2 ;  /* 0x0000000807077211 */ /* 0x000fe200078f10ff */
[----:B------:R-:W-:Y:S01]  /*1ce20*/  IMAD R6, R0, c[0x0][0x490], RZ ;  /* 0x0001240000067a24 */ /* 0x000fe200078e02ff */
[----:B------:R-:W-:Y:S01]  /*1ce30*/  IADD3 R4, R4, -R15, RZ ;  /* 0x8000000f04047210 */ /* 0x000fe20007ffe0ff */
[----:B------:R-:W-:Y:S01]  /*1ce40*/  IMAD R0, R0, c[0x0][0x3e8], RZ ;  /* 0x0000fa0000007a24 */ /* 0x000fe200078e02ff */
[----:B------:R-:W-:Y:S01]  /*1ce50*/  SHF.R.S32.HI R7, RZ, 0x2, R7 ;  /* 0x00000002ff077819 */ /* 0x000fe20000011407 */
[----:B------:R-:W-:Y:S01]  /*1ce60*/  IMAD R15, R197, c[0x0][0x494], R6 ;  /* 0x00012500c50f7a24 */ /* 0x000fe200078e0206 */
[----:B------:R-:W-:Y:S01]  /*1ce70*/  ISETP.NE.AND P1, PT, R9, 0x1, PT ;  /* 0x000000010900780c */ /* 0x000fe20003f25270 */
[----:B------:R-:W-:Y:S01]  /*1ce80*/  IMAD R9, R11, c[0x0][0x3a0], RZ ;  /* 0x0000e8000b097a24 */ /* 0x000fe200078e02ff */
[----:B------:R-:W-:Y:S01]  /*1ce90*/  LOP3.LUT P2, RZ, R8, 0x3, RZ, 0xc0, !PT ;  /* 0x0000000308ff7812 */ /* 0x000fe2000784c0ff */
[----:B------:R-:W-:Y:S01]  /*1cea0*/  IMAD R4, R4, 0x10, R7 ;  /* 0x0000001004047824 */ /* 0x000fe200078e0207 */
[----:B------:R-:W-:Y:S01]  /*1ceb0*/  MOV R18, R10 ;  /* 0x0000000a00127202 */ /* 0x000fe20000000f00 */
[C---:B------:R-:W-:Y:S01]  /*1cec0*/  IMAD R9, R10.reuse, c[0x0][0x3a4], R9 ;  /* 0x0000e9000a097a24 */ /* 0x040fe200078e0209 */
[-C--:B------:R-:W-:Y:S01]  /*1ced0*/  LEA.HI R14, R13, R2.reuse, RZ, 0x3 ;  /* 0x000000020d0e7211 */ /* 0x080fe200078f18ff */
[----:B------:R-:W-:Y:S01]  /*1cee0*/  IMAD R8, R17, 0x8, R4 ;  /* 0x0000000811087824 */ /* 0x000fe200078e0204 */
[----:B------:R-:W-:Y:S01]  /*1cef0*/  LEA.HI R13, R13, R2, RZ, 0x6 ;  /* 0x000000020d0d7211 */ /* 0x000fe200078f30ff */
[----:B------:R-:W-:Y:S01]  /*1cf00*/  IMAD.WIDE.U32 R10, R10, c[0x0][0x3a0], RZ ;  /* 0x0000e8000a0a7a25 */ /* 0x000fe200078e00ff */
[----:B------:R-:W-:-:S02]  /*1cf10*/  LOP3.LUT R7, R14, 0xfffffff8, RZ, 0xc0, !PT ;  /* 0xfffffff80e077812 */ /* 0x000fc400078ec0ff */
[----:B-1----:R-:W-:Y:S01]  /*1cf20*/  LEA R8, R57, R8, 0x7 ;  /* 0x0000000839087211 */ /* 0x002fe200078e38ff */
[----:B------:R-:W-:Y:S01]  /*1cf30*/  IMAD.WIDE.U32 R18, R197, c[0x0][0x490], R18 ;  /* 0x00012400c5127a25 */ /* 0x000fe200078e0012 */
[----:B------:R-:W-:Y:S02]  /*1cf40*/  IADD3 R11, R11, R9, RZ ;  /* 0x000000090b0b7210 */ /* 0x000fe40007ffe0ff */
[----:B------:R-:W-:Y:S01]  /*1cf50*/  SHF.R.S32.HI R14, RZ, 0x3, R14 ;  /* 0x00000003ff0e7819 */ /* 0x000fe2000001140e */
[----:B------:R-:W-:-:S04]  /*1cf60*/  @P1 IMAD.HI.U32 R9, R8, c[0x0][0x4ec], RZ ;  /* 0x00013b0008091a27 */ /* 0x000fc800078e00ff */
[----:B------:R-:W-:Y:S01]  /*1cf70*/  IMAD.IADD R7, R2, 0x1, -R7 ;  /* 0x0000000102077824 */ /* 0x000fe200078e0a07 */
[----:B------:R-:W-:Y:S01]  /*1cf80*/  SHF.R.S32.HI R2, RZ, 0x1f, R196 ;  /* 0x0000001fff027819 */ /* 0x000fe200000114c4 */
[----:B------:R-:W-:Y:S01]  /*1cf90*/  IMAD.MOV.U32 R6, RZ, RZ, R8 ;  /* 0x000000ffff067224 */ /* 0x000fe200078e0008 */
[----:B------:R-:W-:Y:S01]  /*1cfa0*/  @P1 SHF.R.U32.HI R6, RZ, c[0x0][0x4f0], R9 ;  /* 0x00013c00ff061a19 */ /* 0x000fe20000011609 */
[----:B------:R-:W-:Y:S01]  /*1cfb0*/  IMAD.IADD R19, R19, 0x1, R15 ;  /* 0x0000000113137824 */ /* 0x000fe200078e020f */
[----:B------:R-:W-:Y:S01]  /*1cfc0*/  SEL R196, R196, RZ, !P0 ;  /* 0x000000ffc4c47207 */ /* 0x000fe20004000000 */
[----:B------:R-:W-:Y:S01]  /*1cfd0*/  IMAD R17, R197, c[0x0][0x3ec], R0 ;  /* 0x0000fb00c5117a24 */ /* 0x000fe200078e0200 */
[----:B------:R-:W-:Y:S01]  /*1cfe0*/  SEL R2, R2, RZ, !P0 ;  /* 0x000000ff02027207 */ /* 0x000fe20004000000 */
[----:B------:R-:W-:Y:S01]  /*1cff0*/  IMAD.MOV R9, RZ, RZ, -R6 ;  /* 0x000000ffff097224 */ /* 0x000fe200078e0a06 */
[----:B------:R-:W-:Y:S01]  /*1d000*/  LEA R0, R7, R14, 0x5 ;  /* 0x0000000e07007211 */ /* 0x000fe200078e28ff */
[----:B------:R-:W-:Y:S01]  /*1d010*/  IMAD.WIDE.U32 R18, R196, c[0x0][0x498], R18 ;  /* 0x00012600c4127a25 */ /* 0x000fe200078e0012 */
[----:B------:R-:W-:-:S03]  /*1d020*/  SHF.R.S32.HI R16, RZ, 0x1f, R6 ;  /* 0x0000001fff107819 */ /* 0x000fc60000011406 */
[----:B------:R-:W-:Y:S01]  /*1d030*/  IMAD R9, R9, c[0x0][0x4e8], R8 ;  /* 0x00013a0009097a24 */ /* 0x000fe200078e0208 */
[----:B------:R-:W-:Y:S01]  /*1d040*/  IADD3 R20, P0, R6, R18, RZ ;  /* 0x0000001206147210 */ /* 0x000fe20007f1e0ff */
[----:B------:R-:W-:Y:S02]  /*1d050*/  IMAD R15, R2, c[0x0][0x498], RZ ;  /* 0x00012600020f7a24 */ /* 0x000fe400078e02ff */
[----:B------:R-:W-:Y:S01]  /*1d060*/  IMAD.WIDE.U32 R10, R197, c[0x0][0x3e8], R10 ;  /* 0x0000fa00c50a7a25 */ /* 0x000fe200078e000a */
[----:B------:R-:W-:-:S03]  /*1d070*/  SHF.R.S32.HI R18, RZ, 0x1f, R9 ;  /* 0x0000001fff127819 */ /* 0x000fc60000011409 */
[----:B------:R-:W-:Y:S01]  /*1d080*/  IMAD R15, R196, c[0x0][0x49c], R15 ;  /* 0x00012700c40f7a24 */ /* 0x000fe200078e020f */
[----:B------:R-:W-:Y:S01]  /*1d090*/  IADD3 R11, R11, R17, RZ ;  /* 0x000000110b0b7210 */ /* 0x000fe20007ffe0ff */
[----:B------:R-:W-:Y:S02]  /*1d0a0*/  IMAD R8, R57, 0x80, R0 ;  /* 0x0000008039087824 */ /* 0x000fe400078e0200 */
[----:B------:R-:W-:Y:S01]  /*1d0b0*/  IMAD R18, R18, c[0x0][0x488], RZ ;  /* 0x0001220012127a24 */ /* 0x000fe200078e02ff */
[----:B------:R-:W-:Y:S01]  /*1d0c0*/  IADD3.X R21, R16, R19, R15, P0, !PT ;  /* 0x0000001310157210 */ /* 0x000fe200007fe40f */
        /* <DEDUP_REMOVED lines=13> */
[----:B------:R-:W-:Y:S01]  /*1d1a0*/  LOP3.LUT R15, R15, 0x38, R0, 0xf8, !PT ;  /* 0x000000380f0f7812 */ /* 0x000fe200078ef800 */
[----:B------:R-:W-:Y:S01]  /*1d1b0*/  SHFL.IDX PT, R34, R9, RZ, 0x1c1f ;  /* 0x001c1fff09227589 */ /* 0x000fe200000e0000 */
[----:B------:R-:W-:Y:S01]  /*1d1c0*/  LEA.HI.X R17, R20, c[0x0][0x454], R17, 0x2, P0 ;  /* 0x0001150014117a11 */ /* 0x000fe200000f1411 */
[----:B------:R-:W-:Y:S01]  /*1d1d0*/  IMAD R7, R196, c[0x0][0x3f4], R7 ;  /* 0x0000fd00c4077a24 */ /* 0x000fe200078e0207 */
[----:B------:R-:W-:Y:S01]  /*1d1e0*/  LOP3.LUT R15, R15, R2, RZ, 0x3c, !PT ;  /* 0x000000020f0f7212 */ /* 0x000fe200078e3cff */
[----:B------:R-:W-:Y:S01]  /*1d1f0*/  SHFL.IDX PT, R48, R9, 0x1, 0x1c1f ;  /* 0x003c1f0009307f89 */ /* 0x000fe200000e0000 */
[--C-:B------:R-:W-:Y:S01]  /*1d200*/  SHF.R.S32.HI R2, RZ, 0x1f, R6.reuse ;  /* 0x0000001fff027819 */ /* 0x100fe20000011406 */
[----:B------:R-:W-:Y:S01]  /*1d210*/  IMAD.MOV R19, RZ, RZ, -R6 ;  /* 0x000000ffff137224 */ /* 0x000fe200078e0a06 */
[----:B------:R-:W-:Y:S01]  /*1d220*/  IADD3 R11, R11, R7, RZ ;  /* 0x000000070b0b7210 */ /* 0x000fe20007ffe0ff */
[----:B------:R-:W1:Y:S01]  /*1d230*/  SHFL.IDX PT, R35, R17, RZ, 0x1c1f ;  /* 0x001c1fff11237589 */ /* 0x000e6200000e0000 */
[C---:B------:R-:W-:Y:S01]  /*1d240*/  IMAD R7, R57.reuse, 0x80, R4 ;  /* 0x0000008039077824 */ /* 0x040fe200078e0204 */
[----:B------:R-:W-:Y:S01]  /*1d250*/  LEA R57, R57, R14, 0x7 ;  /* 0x0000000e39397211 */ /* 0x000fe200078e38ff */
[----:B------:R-:W-:Y:S01]  /*1d260*/  IMAD R21, R2, c[0x0][0x3e0], RZ ;  /* 0x0000f80002157a24 */ /* 0x000fe200078e02ff */
[----:B------:R-:W2:Y:S01]  /*1d270*/  SHFL.IDX PT, R49, R17, 0x1, 0x1c1f ;  /* 0x003c1f0011317f89 */ /* 0x000ea200000e0000 */
[----:B-----5:R-:W-:Y:S01]  /*1d280*/  IMAD R2, R5, c[0x0][0x4e8], RZ ;  /* 0x00013a0005027a24 */ /* 0x020fe200078e02ff */
[----:B------:R-:W-:Y:S01]  /*1d290*/  IADD3 R5, R7, 0x8, RZ ;  /* 0x0000000807057810 */ /* 0x000fe20007ffe0ff */
[----:B------:R-:W-:-:S02]  /*1d2a0*/  IMAD R19, R19, c[0x0][0x4e8], R8 ;  /* 0x00013a0013137a24 */ /* 0x000fc400078e0208 */
[C---:B------:R-:W-:Y:S01]  /*1d2b0*/  IMAD R21, R6.reuse, c[0x0][0x3e4], R21 ;  /* 0x0000f90006157a24 */ /* 0x040fe200078e0215 */
[-C--:B------:R-:W-:Y:S01]  /*1d2c0*/  ISETP.GE.OR P1, PT, R7, R2.reuse, P2 ;  /* 0x000000020700720c */ /* 0x080fe20001726670 */
[----:B------:R-:W-:Y:S01]  /*1d2d0*/  IMAD.WIDE.U32 R10, R6, c[0x0][0x3e0], R10 ;  /* 0x0000f800060a7a25 */ /* 0x000fe200078e000a */
[----:B------:R-:W-:Y:S02]  /*1d2e0*/  ISETP.GE.OR P0, PT, R5, R2, P2 ;  /* 0x000000020500720c */ /* 0x000fe40001706670 */
[----:B------:R-:W-:Y:S01]  /*1d2f0*/  SHF.L.U32 R6, R13, 0x3, RZ ;  /* 0x000000030d067819 */ /* 0x000fe200000006ff */
[----:B------:R-:W-:Y:S01]  /*1d300*/  IMAD.IADD R11, R11, 0x1, R21 ;  /* 0x000000010b0b7824 */ /* 0x000fe200078e0215 */
[----:B------:R-:W-:Y:S02]  /*1d310*/  SHF.R.S32.HI R4, RZ, 0x1f, R19 ;  /* 0x0000001fff047819 */ /* 0x000fe40000011413 */
[----:B------:R-:W-:Y:S01]  /*1d320*/  LOP3.LUT R6, R15, 0x7ffffe00, R6, 0xf8, !PT ;  /* 0x7ffffe000f067812 */ /* 0x000fe200078ef806 */
[----:B------:R-:W-:-:S03]  /*1d330*/  IMAD.WIDE.U32 R32, R19, c[0x0][0x3d8], R10 ;  /* 0x0000f60013207a25 */ /* 0x000fc600078e000a */
[----:B------:R-:W-:Y:S01]  /*1d340*/  SHF.L.U32 R58, R6, 0x1, RZ ;  /* 0x00000001063a7819 */ /* 0x000fe200000006ff */
[----:B------:R-:W-:Y:S01]  /*1d350*/  IMAD R4, R4, c[0x0][0x3d8], RZ ;  /* 0x0000f60004047a24 */ /* 0x000fe200078e02ff */
[----:B-1----:R1:W-:Y:S03]  /*1d360*/  @!P1 ST.E [R34.64], R3 ;  /* 0x0000000322009985 */ /* 0x0023e6000c101906 */
[----:B------:R-:W-:Y:S01]  /*1d370*/  IMAD R13, R19, c[0x0][0x3dc], R4 ;  /* 0x0000f700130d7a24 */ /* 0x000fe200078e0204 */
[----:B--2---:R1:W-:Y:S01]  /*1d380*/  @!P0 ST.E [R48.64], R12 ;  /* 0x0000000c30008985 */ /* 0x0043e2000c101906 */
[C---:B------:R-:W-:Y:S02]  /*1d390*/  LEA R56, P0, R32.reuse, c[0x0][0x380], 0x1 ;  /* 0x0000e00020387a11 */ /* 0x040fe400078008ff */
[----:B------:R-:W-:Y:S01]  /*1d3a0*/  IMAD.IADD R13, R33, 0x1, R13 ;  /* 0x00000001210d7824 */ /* 0x000fe200078e020d */
[----:B------:R1:W2:Y:S04]  /*1d3b0*/  LDS.128 R44, [R58+0x1080] ;  /* 0x001080003a2c7984 */ /* 0x0002a80000000c00 */
[----:B------:R1:W3:Y:S01]  /*1d3c0*/  LDS.128 R40, [R58+0x2080] ;  /* 0x002080003a287984 */ /* 0x0002e20000000c00 */
[----:B------:R-:W-:-:S02]  /*1d3d0*/  LEA.HI.X R55, R32, c[0x0][0x384], R13, 0x1, P0 ;  /* 0x0000e10020377a11 */ /* 0x000fc400000f0c0d */
[----:B------:R-:W-:Y:S01]  /*1d3e0*/  ISETP.GE.AND P0, PT, R57, R2, PT ;  /* 0x000000023900720c */ /* 0x000fe20003f06270 */
        /* <DEDUP_REMOVED lines=30> */
.L_x_1064:
[----:B--2---:R-:W-:Y:S05]  /*1d5d0*/  BSYNC B0 ;  /* 0x0000000000007941 */ /* 0x004fea0003800000 */
.L_x_1063:
        /* <DEDUP_REMOVED lines=23> */
.L_x_1066:
[----:B------:R-:W-:Y:S05]  /*1d750*/  BSYNC B0 ;  /* 0x0000000000007941 */ /* 0x000fea0003800000 */
.L_x_1065:
        /* <DEDUP_REMOVED lines=23> */
.L_x_1068:
[----:B------:R-:W-:Y:S05]  /*1d8d0*/  BSYNC B0 ;  /* 0x0000000000007941 */ /* 0x000fea0003800000 */
.L_x_1067:
        /* <DEDUP_REMOVED lines=24> */
.L_x_1061:
        /* <DEDUP_REMOVED lines=18> */
.L_x_1069:
        /* <DEDUP_REMOVED lines=41> */
.L_x_1071:
[----:B------:R-:W-:Y:S05]  /*1de10*/  BSYNC B0 ;  /* 0x0000000000007941 */ /* 0x000fea0003800000 */
.L_x_1070:
        /* <DEDUP_REMOVED lines=64> */
.L_x_1073:
[----:B------:R-:W-:Y:S05]  /*1e220*/  BSYNC B0 ;  /* 0x0000000000007941 */ /* 0x000fea0003800000 */
.L_x_1072:
        /* <DEDUP_REMOVED lines=21> */
.L_x_1075:
[----:B------:R-:W-:Y:S05]  /*1e380*/  BSYNC B0 ;  /* 0x0000000000007941 */ /* 0x000fea0003800000 */
.L_x_1074:
        /* <DEDUP_REMOVED lines=21> */
.L_x_1077:
[----:B------:R-:W-:Y:S05]  /*1e4e0*/  BSYNC B0 ;  /* 0x0000000000007941 */ /* 0x000fea0003800000 */
.L_x_1076:
        /* <DEDUP_REMOVED lines=22> */
.L_x_1078:
        /* <DEDUP_REMOVED lines=11> */
.L_x_1299:


//--------------------- .text._ZN7cutlass13device_kernelIN5flash19enable_sm80_to_sm89INS1_16FlashAttnFwdSm80INS1_25CollectiveMainloopFwdSm80ILi8ELi2ELb1EN4cute5tupleIJNS5_1CILi128EEENS7_ILi96EEENS7_ILi192EEEEEELi192ENS_10bfloat16_tEfNS_4arch4Sm80ELb1ELb0ELb0ELb0ELb0ELb0ELb1ELb0EEENS1_21CollectiveEpilogueFwdINS6_IJS8_SA_S9_EEENS6_IJNS7_ILi1EEESI_SI_EEESC_SE_Li256ELb0ELb1ELb0ELb0EEENS1_30DynamicPersistentTileSchedulerILi256ELi256ELb0ELb1ELb0EEEEEEEEEvNT_6ParamsE --------------------------
	.section	.text._ZN7cutlass13device_kernelIN5flash19enable_sm80_to_sm89INS1_16FlashAttnFwdSm80INS1_25CollectiveMainloopFwdSm80ILi8ELi2ELb1EN4cute5tupleIJNS5_1CILi128EEENS7_ILi96EEENS7_ILi192EEEEEELi192ENS_10bfloat16_tEfNS_4arch4Sm80ELb1ELb0ELb0ELb0ELb0ELb0ELb1ELb0EEENS1_21CollectiveEpilogueFwdINS6_IJS8_SA_S9_EEENS6_IJNS7_ILi1EEESI_SI_EEESC_SE_Li256ELb0ELb1ELb0ELb0EEENS1_30DynamicPersistentTileSchedulerILi256ELi256ELb0ELb1ELb0EEEEEEEEEvNT_6ParamsE,"ax",@progbits
	.sectioninfo	@"SHI_REGISTERS=255"
	.align	128
.text._ZN7cutlass13device_kernelIN5flash19enable_sm80_to_sm89INS1_16FlashAttnFwdSm80INS1_25CollectiveMainloopFwdSm80ILi8ELi2ELb1EN4cute5tupleIJNS5_1CILi128EEENS7_ILi96EEENS7_ILi192EEEEEELi192ENS_10bfloat16_tEfNS_4arch4Sm80ELb1ELb0ELb0ELb0ELb0ELb0ELb1ELb0EEENS1_21CollectiveEpilogueFwdINS6_IJS8_SA_S9_EEENS6_IJNS7_ILi1EEESI_SI_EEESC_SE_Li256ELb0ELb1ELb0ELb0EEENS1_30DynamicPersistentTileSchedulerILi256ELi256ELb0ELb1ELb0EEEEEEEEEvNT_6ParamsE:
        .type           _ZN7cutlass13device_kernelIN5flash19enable_sm80_to_sm89INS1_16FlashAttnFwdSm80INS1_25CollectiveMainloopFwdSm80ILi8ELi2ELb1EN4cute5tupleIJNS5_1CILi128EEENS7_ILi96EEENS7_ILi192EEEEEELi192ENS_10bfloat16_tEfNS_4arch4Sm80ELb1ELb0ELb0ELb0ELb0ELb0ELb1ELb0EEENS1_21CollectiveEpilogueFwdINS6_IJS8_SA_S9_EEENS6_IJNS7_ILi1EEESI_SI_EEESC_SE_Li256ELb0ELb1ELb0ELb0EEENS1_30DynamicPersistentTileSchedulerILi256ELi256ELb0ELb1ELb0EEEEEEEEEvNT_6ParamsE,@function
        .size           _ZN7cutlass13device_kernelIN5flash19enable_sm80_to_sm89INS1_16FlashAttnFwdSm80INS1_25CollectiveMainloopFwdSm80ILi8ELi2ELb1EN4cute5tupleIJNS5_1CILi128EEENS7_ILi96EEENS7_ILi192EEEEEELi192ENS_10bfloat16_tEfNS_4arch4Sm80ELb1ELb0ELb0ELb0ELb0ELb0ELb1ELb0EEENS1_21CollectiveEpilogueFwdINS6_IJS8_SA_S9_EEENS6_IJNS7_ILi1EEESI_SI_EEESC_SE_Li256ELb0ELb1ELb0ELb0EEENS1_30DynamicPersistentTileSchedulerILi256ELi256ELb0ELb1ELb0EEEEEEEEEvNT_6ParamsE,(.L_x_1300 - _ZN7cutlass13device_kernelIN5flash19enable_sm80_to_sm89INS1_16FlashAttnFwdSm80INS1_25CollectiveMainloopFwdSm80ILi8ELi2ELb1EN4cute5tupleIJNS5_1CILi128EEENS7_ILi96EEENS7_ILi192EEEEEELi192ENS_10bfloat16_tEfNS_4arch4Sm80ELb1ELb0ELb0ELb0ELb0ELb0ELb1ELb0EEENS1_21CollectiveEpilogueFwdINS6_IJS8_SA_S9_EEENS6_IJNS7_ILi1EEESI_SI_EEESC_SE_Li256ELb0ELb1ELb0ELb0EEENS1_30DynamicPersistentTileSchedulerILi256ELi256ELb0ELb1ELb0EEEEEEEEEvNT_6ParamsE)
        .other          _ZN7cutlass13device_kernelIN5flash19enable_sm80_to_sm89INS1_16FlashAttnFwdSm80INS1_25CollectiveMainloopFwdSm80ILi8ELi2ELb1EN4cute5tupleIJNS5_1CILi128EEENS7_ILi96EEENS7_ILi192EEEEEELi192ENS_10bfloat16_tEfNS_4arch4Sm80ELb1ELb0ELb0ELb0ELb0ELb0ELb1ELb0EEENS1_21CollectiveEpilogueFwdINS6_IJS8_SA_S9_EEENS6_IJNS7_ILi1EEESI_SI_EEESC_SE_Li256ELb0ELb1ELb0ELb0EEENS1_30DynamicPersistentTileSchedulerILi256ELi256ELb0ELb1ELb0EEEEEEEEEvNT_6ParamsE,@"STO_CUDA_ENTRY STV_DEFAULT"
_ZN7cutlass13device_kernelIN5flash19enable_sm80_to_sm89INS1_16FlashAttnFwdSm80INS1_25CollectiveMainloopFwdSm80ILi8ELi2ELb1EN4cute5tupleIJNS5_1CILi128EEENS7_ILi96EEENS7_ILi192EEEEEELi192ENS_10bfloat16_tEfNS_4arch4Sm80ELb1ELb0ELb0ELb0ELb0ELb0ELb1ELb0EEENS1_21CollectiveEpilogueFwdINS6_IJS8_SA_S9_EEENS6_IJNS7_ILi1EEESI_SI_EEESC_SE_Li256ELb0ELb1ELb0ELb0EEENS1_30DynamicPersistentTileSchedulerILi256ELi256ELb0ELb1ELb0EEEEEEEEEvNT_6ParamsE:
        /* <DEDUP_REMOVED lines=12> */
[----:B------:R-:W-:Y:S01]  /*00c0*/  IMAD.MOV.U32 R207, RZ, RZ, 0x20 ;  /* 0x00000020ffcf7424 */ /* 0x000fe200078e00ff */
[----:B------:R-:W-:Y:S02]  /*00d0*/  ULDC.64 UR6, c[0x0][0x118] ;  /* 0x0000460000067ab9 */ /* 0x000fe40000000a00 */
[CC--:B------:R-:W-:Y:S02]  /*00e0*/  LEA.HI R4, R9.reuse, R17.reuse, RZ, 0x4 ;  /* 0x0000001109047211 */ /* 0x0c0fe400078f20ff */
[----:B------:R-:W-:Y:S02]  /*00f0*/  LEA.HI R11, R9, R17, RZ, 0x2 ;  /* 0x00000011090b7211 */ /* 0x000fe400078f10ff */
[----:B------:R-:W-:Y:S02]  /*0100*/  SHF.R.S32.HI R3, RZ, 0x4, R4 ;  /* 0x00000004ff037819 */ /* 0x000fe40000011404 */
[----:B------:R-:W-:-:S02]  /*0110*/  SHF.R.S32.HI R5, RZ, 0x2, R11 ;  /* 0x00000002ff057819 */ /* 0x000fc4000001140b */
[----:B------:R-:W-:Y:S02]  /*0120*/  SHF.R.S32.HI R0, RZ, 0x1f, R11 ;  /* 0x0000001fff007819 */ /* 0x000fe4000001140b */
[----:B------:R-:W-:Y:S02]  /*0130*/  LEA.HI R2, R4, R3, RZ, 0x1 ;  /* 0x0000000304027211 */ /* 0x000fe400078f08ff */
[----:B------:R-:W-:Y:S02]  /*0140*/  LEA.HI R0, R0, R5, RZ, 0x3 ;  /* 0x0000000500007211 */ /* 0x000fe400078f18ff */
[----:B------:R-:W-:Y:S02]  /*0150*/  LOP3.LUT R2, R2, 0xfffffffe, RZ, 0xc0, !PT ;  /* 0xfffffffe02027812 */ /* 0x000fe400078ec0ff */
[----:B------:R-:W-:Y:S02]  /*0160*/  LOP3.LUT R0, R0, 0xfffffff8, RZ, 0xc0, !PT ;  /* 0xfffffff800007812 */ /* 0x000fe400078ec0ff */
[-C--:B------:R-:W-:Y:S01]  /*0170*/  LEA.HI R8, R9, R17.reuse, RZ, 0x3 ;  /* 0x0000001109087211 */ /* 0x080fe200078f18ff */
[----:B------:R-:W-:Y:S01]  /*0180*/  IMAD.IADD R14, R3, 0x1, -R2 ;  /* 0x00000001030e7824 */ /* 0x000fe200078e0a02 */
[----:B------:R-:W-:Y:S01]  /*0190*/  LEA.HI R2, R9, R17, RZ, 0x6 ;  /* 0x0000001109027211 */ /* 0x000fe200078f30ff */
[----:B------:R-:W-:Y:S01]  /*01a0*/  IMAD.IADD R10, R5, 0x1, -R0 ;  /* 0x00000001050a7824 */ /* 0x000fe200078e0a00 */
[----:B------:R-:W-:-:S02]  /*01b0*/  LOP3.LUT R3, R8, 0xfffffff8, RZ, 0xc0, !PT ;  /* 0xfffffff808037812 */ /* 0x000fc400078ec0ff */
[----:B------:R-:W-:Y:S01]  /*01c0*/  LOP3.LUT R0, R4, 0xfffffff0, RZ, 0xc0, !PT ;  /* 0xfffffff004007812 */ /* 0x000fe200078ec0ff */
[----:B------:R-:W-:Y:S01]  /*01d0*/  IMAD.SHL.U32 R2, R2, 0x8, RZ ;  /* 0x0000000802027824 */ /* 0x000fe200078e00ff */
[----:B------:R-:W-:Y:S01]  /*01e0*/  SHF.R.S32.HI R7, RZ, 0x3, R8 ;  /* 0x00000003ff077819 */ /* 0x000fe20000011408 */
[----:B------:R-:W-:Y:S01]  /*01f0*/  IMAD.IADD R6, R17, 0x1, -R3 ;  /* 0x0000000111067824 */ /* 0x000fe200078e0a03 */
[----:B------:R-:W-:Y:S01]  /*0200*/  LEA.HI R9, R9, R17, RZ, 0x5 ;  /* 0x0000001109097211 */ /* 0x000fe200078f28ff */
[----:B------:R-:W-:Y:S02]  /*0210*/  IMAD.IADD R3, R17, 0x1, -R0 ;  /* 0x0000000111037824 */ /* 0x000fe400078e0a00 */
[----:B------:R-:W-:Y:S01]  /*0220*/  IMAD.SHL.U32 R0, R7, 0x40, RZ ;  /* 0x0000004007007824 */ /* 0x000fe200078e00ff */
[----:B------:R-:W-:Y:S01]  /*0230*/  LOP3.LUT R7, R2, 0x7ffffe00, RZ, 0xc0, !PT ;  /* 0x7ffffe0002077812 */ /* 0x000fe200078ec0ff */
[C---:B------:R-:W-:Y:S01]  /*0240*/  IMAD.SHL.U32 R4, R6.reuse, 0x40, RZ ;  /* 0x0000004006047824 */ /* 0x040fe200078e00ff */
[----:B------:R-:W-:Y:S01]  /*0250*/  SHF.R.S32.HI R5, RZ, 0x1f, R3 ;  /* 0x0000001fff057819 */ /* 0x000fe20000011403 */
[----:B------:R-:W-:Y:S01]  /*0260*/  IMAD.SHL.U32 R20, R6, 0x8, RZ ;  /* 0x0000000806147824 */ /* 0x000fe200078e00ff */
[----:B------:R-:W-:-:S02]  /*0270*/  LOP3.LUT R2, R0, 0x1c0, RZ, 0xc0, !PT ;  /* 0x000001c000027812 */ /* 0x000fc400078ec0ff */
[----:B------:R-:W-:Y:S02]  /*0280*/  LOP3.LUT R0, R4, 0x1c0, RZ, 0xc0, !PT ;  /* 0x000001c004007812 */ /* 0x000fe400078ec0ff */
[----:B------:R-:W-:Y:S02]  /*0290*/  LEA.HI R12, R5, R3, RZ, 0x3 ;  /* 0x00000003050c7211 */ /* 0x000fe400078f18ff */
[----:B------:R-:W-:Y:S02]  /*02a0*/  LOP3.LUT R4, R0, 0x8, R8, 0xf8, !PT ;  /* 0x0000000800047812 */ /* 0x000fe400078ef808 */
[----:B------:R-:W-:Y:S02]  /*02b0*/  SHF.R.U32.HI R6, RZ, 0x3, R2 ;  /* 0x00000003ff067819 */ /* 0x000fe40000011602 */
[----:B------:R-:W-:Y:S02]  /*02c0*/  LOP3.LUT R5, R2, 0x38, R20, 0xf8, !PT ;  /* 0x0000003802057812 */ /* 0x000fe400078ef814 */
[----:B------:R-:W-:-:S02]  /*02d0*/  SHF.R.U32.HI R0, RZ, 0x3, R0 ;  /* 0x00000003ff007819 */ /* 0x000fc40000011600 */
[----:B------:R-:W-:Y:S02]  /*02e0*/  LOP3.LUT R2, R12, 0xfffffff8, RZ, 0xc0, !PT ;  /* 0xfffffff80c027812 */ /* 0x000fe400078ec0ff */
[----:B------:R-:W-:Y:S02]  /*02f0*/  LOP3.LUT R13, R4, R0, RZ, 0x3c, !PT ;  /* 0x00000000040d7212 */ /* 0x000fe400078e3cff */
[----:B------:R-:W-:Y:S01]  /*0300*/  LOP3.LUT R0, R9, 0xffffffe0, RZ, 0xc0, !PT ;  /* 0xffffffe009007812 */ /* 0x000fe200078ec0ff */
[----:B------:R-:W-:Y:S01]  /*0310*/  IMAD.IADD R8, R3, 0x1, -R2 ;  /* 0x0000000103087824 */ /* 0x000fe200078e0a02 */
[--C-:B------:R-:W-:Y:S02]  /*0320*/  SHF.R.S32.HI R212, RZ, 0x5, R9.reuse ;  /* 0x00000005ffd47819 */ /* 0x100fe40000011409 */
[----:B------:R-:W-:Y:S01]  /*0330*/  SHF.R.S32.HI R2, RZ, 0x1f, R9 ;  /* 0x0000001fff027819 */ /* 0x000fe20000011409 */
[----:B------:R-:W-:Y:S01]  /*0340*/  IMAD.IADD R18, R17, 0x1, -R0 ;  /* 0x0000000111127824 */ /* 0x000fe200078e0a00 */
[----:B------:R-:W-:-:S02]  /*0350*/  LOP3.LUT R3, R10, 0x1, RZ, 0xc0, !PT ;  /* 0x000000010a037812 */ /* 0x000fc400078ec0ff */
[----:B------:R-:W-:Y:S02]  /*0360*/  LEA.HI R0, R2, R212, RZ, 0x3 ;  /* 0x000000d402007211 */ /* 0x000fe400078f18ff */
[----:B------:R-:W-:Y:S02]  /*0370*/  LOP3.LUT R4, R11, 0xfffffffc, RZ, 0xc0, !PT ;  /* 0xfffffffc0b047812 */ /* 0x000fe400078ec0ff */
[----:B------:R-:W-:Y:S01]  /*0380*/  LOP3.LUT R2, R0, 0xffffff8, RZ, 0xc0, !PT ;  /* 0x0ffffff800027812 */ /* 0x000fe200078ec0ff */
[----:B------:R-:W-:Y:S01]  /*0390*/  IMAD.SHL.U32 R0, R8, 0x40, RZ ;  /* 0x0000004008007824 */ /* 0x000fe200078e00ff */
[----:B------:R-:W-:Y:S01]  /*03a0*/  ISETP.NE.U32.AND P3, PT, R3, 0x1, PT ;  /* 0x000000010300780c */ /* 0x000fe20003f65070 */
[----:B------:R-:W-:Y:S01]  /*03b0*/  IMAD.IADD R3, R17, 0x1, -R4 ;  /* 0x0000000111037824 */ /* 0x000fe200078e0a04 */
[----:B------:R-:W-:Y:S01]  /*03c0*/  SHF.R.S32.HI R11, RZ, 0x1f, R18 ;  /* 0x0000001fff0b7819 */ /* 0x000fe20000011412 */
[----:B------:R-:W-:Y:S01]  /*03d0*/  IMAD.SHL.U32 R4, R14, 0x8, RZ ;  /* 0x000000080e047824 */ /* 0x000fe200078e00ff */
[----:B------:R-:W-:-:S02]  /*03e0*/  LOP3.LUT R0, R0, 0x1c0, RZ, 0xc0, !PT ;  /* 0x000001c000007812 */ /* 0x000fc400078ec0ff */
[----:B------:R-:W-:Y:S01]  /*03f0*/  LOP3.LUT R15, R7, R5, R6, 0xf6, !PT ;  /* 0x00000005070f7212 */ /* 0x000fe200078ef606 */
[----:B------:R-:W-:Y:S01]  /*0400*/  IMAD.IADD R7, R212, 0x1, -R2 ;  /* 0x00000001d4077824 */ /* 0x000fe200078e0a02 */
[----:B------:R-:W-:Y:S02]  /*0410*/  LEA.HI R11, R11, R18, RZ, 0x2 ;  /* 0x000000120b0b7211 */ /* 0x000fe400078f10ff */
[----:B------:R-:W-:Y:S02]  /*0420*/  LOP3.LUT R5, R0, 0x8, R4, 0xf8, !PT ;  /* 0x0000000800057812 */ /* 0x000fe400078ef804 */
[----:B------:R-:W-:Y:S01]  /*0430*/  SHF.R.U32.HI R2, RZ, 0x3, R0 ;  /* 0x00000003ff027819 */ /* 0x000fe20000011600 */
[----:B------:R-:W-:Y:S01]  /*0440*/  IMAD.SHL.U32 R0, R10, 0x40, RZ ;  /* 0x000000400a007824 */ /* 0x000fe200078e00ff */
[----:B------:R-:W-:Y:S02]  /*0450*/  LEA.HI R9, R3, R3, RZ, 0x1 ;  /* 0x0000000303097211 */ /* 0x000fe400078f08ff */
[----:B------:R-:W-:-:S02]  /*0460*/  SHF.R.S32.HI R6, RZ, 0x2, R11 ;  /* 0x00000002ff067819 */ /* 0x000fc4000001140b */
[----:B------:R-:W-:Y:S02]  /*0470*/  LOP3.LUT R4, R9, 0x1ffffffe, RZ, 0xc0, !PT ;  /* 0x1ffffffe09047812 */ /* 0x000fe400078ec0ff */
[----:B------:R-:W-:Y:S01]  /*0480*/  LOP3.LUT R0, R0, 0x1c0, RZ, 0xc0, !PT ;  /* 0x000001c000007812 */ /* 0x000fe200078ec0ff */
[----:B------:R-:W-:Y:S01]  /*0490*/  IMAD R17, R7, 0x10, R6 ;  /* 0x0000001007117824 */ /* 0x000fe200078e0206 */
[----:B------:R-:W-:Y:S01]  /*04a0*/  LOP3.LUT R5, R5, R2, RZ, 0x3c, !PT ;  /* 0x0000000205057212 */ /* 0x000fe200078e3cff */
[----:B------:R-:W-:Y:S01]  /*04b0*/  IMAD.IADD R7, R3, 0x1, -R4 ;  /* 0x0000000103077824 */ /* 0x000fe200078e0a04 */
[----:B------:R-:W-:Y:S01]  /*04c0*/  LEA.HI R0, R0, R0, RZ, 0x1d ;  /* 0x0000000000007211 */ /* 0x000fe200078fe8ff */
[----:B------:R-:W-:Y:S01]  /*04d0*/  IMAD R3, R212, 0x200, R3 ;  /* 0x00000200d4037824 */ /* 0x000fe200078e0203 */
[----:B------:R-:W-:Y:S01]  /*04e0*/  STL [R1+0xa0], R17 ;  /* 0x0000a01101007387 */ /* 0x000fe20000100800 */
[----:B------:R-:W-:Y:S01]  /*04f0*/  IMAD.SHL.U32 R4, R12, 0x40, RZ ;  /* 0x000000400c047824 */ /* 0x000fe200078e00ff */
[----:B------:R-:W-:Y:S01]  /*0500*/  SHF.R.S32.HI R21, RZ, 0x1f, R20 ;  /* 0x0000001fff157819 */ /* 0x000fe20000011414 */
[----:B------:R-:W-:Y:S01]  /*0510*/  IMAD.U32 R6, R3, 0x2, R0 ;  /* 0x0000000203067824 */ /* 0x000fe200078e0000 */
[----:B------:R-:W-:Y:S01]  /*0520*/  LOP3.LUT R3, R11, 0x7ffffffc, RZ, 0xc0, !PT ;  /* 0x7ffffffc0b037812 */ /* 0x000fe200078ec0ff */
[----:B------:R-:W-:Y:S01]  /*0530*/  STL [R1+0x74], R16 ;  /* 0x0000741001007387 */ /* 0x000fe20000100800 */
[----:B------:R-:W-:Y:S01]  /*0540*/  LOP3.LUT R0, R5, 0x7ffffe00, R4, 0xf8, !PT ;  /* 0x7ffffe0005007812 */ /* 0x000fe200078ef804 */
[----:B------:R-:W-:Y:S01]  /*0550*/  IMAD R2, R14, 0x200, R13 ;  /* 0x000002000e027824 */ /* 0x000fe200078e020d */
[----:B------:R-:W-:-:S02]  /*0560*/  IADD3 R5, R20, 0x40, RZ ;  /* 0x0000004014057810 */ /* 0x000fc40007ffe0ff */
[----:B------:R-:W-:Y:S02]  /*0570*/  IADD3 R4, R20, 0x80, RZ ;  /* 0x0000008014047810 */ /* 0x000fe40007ffe0ff */
[----:B------:R-:W-:Y:S01]  /*0580*/  SHF.R.S32.HI R9, RZ, 0x1f, R5 ;  /* 0x0000001fff097819 */ /* 0x000fe20000011405 */
[----:B------:R1:W-:Y:S01]  /*0590*/  STL [R1+0xc], R5 ;  /* 0x00000c0501007387 */ /* 0x0003e20000100800 */
[----:B------:R-:W-:Y:S01]  /*05a0*/  R2P PR, R10, 0x6 ;  /* 0x000000060a007804 */ /* 0x000fe20000000000 */
[----:B------:R-:W-:Y:S01]  /*05b0*/  IMAD.SHL.U32 R10, R15, 0x2, RZ ;  /* 0x000000020f0a7824 */ /* 0x000fe200078e00ff */
[C---:B------:R-:W-:Y:S01]  /*05c0*/  LOP3.LUT P0, RZ, R8.reuse, 0x2, RZ, 0xc0, !PT ;  /* 0x0000000208ff7812 */ /* 0x040fe2000780c0ff */
[----:B------:R2:W-:Y:S01]  /*05d0*/  STL [R1+0x18], R4 ;  /* 0x0000180401007387 */ /* 0x0005e20000100800 */
[----:B------:R-:W-:Y:S01]  /*05e0*/  LOP3.LUT P4, RZ, R8, 0x4, RZ, 0xc0, !PT ;  /* 0x0000000408ff7812 */ /* 0x000fe2000788c0ff */
[----:B------:R-:W-:Y:S01]  /*05f0*/  IMAD.MOV.U32 R8, RZ, RZ, 0x40 ;  /* 0x00000040ff087424 */ /* 0x000fe200078e00ff */
[----:B------:R-:W-:Y:S01]  /*0600*/  LEA R209, R2, 0x12100, 0x1 ;  /* 0x0001210002d17811 */ /* 0x000fe200078e08ff */
[----:B------:R-:W-:Y:S01]  /*0610*/  STL.64 [R1+0x10], R20 ;  /* 0x0000101401007387 */ /* 0x000fe20000100a00 */
[----:B------:R-:W-:-:S02]  /*0620*/  LEA R210, R0, 0x100, 0x1 ;  /* 0x0000010000d27811 */ /* 0x000fc400078e08ff */
[----:B------:R-:W-:Y:S01]  /*0630*/  SEL R0, R8, 0xffffffc0, !P4 ;  /* 0xffffffc008007807 */ /* 0x000fe20006000000 */
[----:B------:R3:W-:Y:S02]  /*0640*/  STL [R1+0x70], R9 ;  /* 0x0000700901007387 */ /* 0x0007e40000100800 */
[----:B------:R-:W-:Y:S02]  /*0650*/  IMAD R212, R212, 0x800, R210 ;  /* 0x00000800d4d47824 */ /* 0x000fe400078e02d2 */
[----:B------:R-:W-:Y:S02]  /*0660*/  IMAD.IADD R211, R210, 0x1, R0 ;  /* 0x00000001d2d37824 */ /* 0x000fe400078e0200 */
[----:B------:R-:W-:Y:S01]  /*0670*/  IMAD.IADD R213, R0, 0x1, R212 ;  /* 0x0000000100d57824 */ /* 0x000fe200078e02d4 */
[----:B-1----:R-:W-:Y:S01]  /*0680*/  SHF.R.S32.HI R5, RZ, 0x1f, R4 ;  /* 0x0000001fff057819 */ /* 0x002fe20000011404 */
[----:B--2---:R-:W-:-:S04]  /*0690*/  IMAD.IADD R4, R18, 0x1, -R3 ;  /* 0x0000000112047824 */ /* 0x004fc800078e0a03 */
[----:B------:R1:W-:Y:S01]  /*06a0*/  STL [R1+0x60], R5 ;  /* 0x0000600501007387 */ /* 0x0003e20000100800 */
[----:B------:R-:W-:-:S03]  /*06b0*/  SEL R3, R8, 0xffffffc0, !P2 ;  /* 0xffffffc008037807 */ /* 0x000fc60005000000 */
[----:B------:R-:W-:Y:S01]  /*06c0*/  STL [R1+0x1c], R10 ;  /* 0x00001c0a01007387 */ /* 0x000fe20000100800 */
[----:B---3--:R-:W-:Y:S02]  /*06d0*/  IMAD.SHL.U32 R9, R4, 0x2, RZ ;  /* 0x0000000204097824 */ /* 0x008fe400078e00ff */
[----:B------:R-:W-:-:S03]  /*06e0*/  IMAD R4, R7, 0x8, R17 ;  /* 0x0000000807047824 */ /* 0x000fc600078e0211 */
[----:B------:R2:W-:Y:S04]  /*06f0*/  STL [R1+0x58], R9 ;  /* 0x0000580901007387 */ /* 0x0005e80000100800 */
[----:B------:R3:W-:Y:S01]  /*0700*/  STL [R1+0x98], R4 ;  /* 0x0000980401007387 */ /* 0x0007e20000100800 */
[C---:B-1----:R-:W-:Y:S02]  /*0710*/  SEL R5, R207.reuse, 0xffffffe0, !P1 ;  /* 0xffffffe0cf057807 */ /* 0x042fe40004800000 */
[----:B------:R-:W-:-:S05]  /*0720*/  SEL R207, R207, 0xffffffe0, !P0 ;  /* 0xffffffe0cfcf7807 */ /* 0x000fca0004000000 */
[----:B------:R-:W-:-:S04]  /*0730*/  IMAD.IADD R214, R207, 0x1, R212 ;  /* 0x00000001cfd67824 */ /* 0x000fc800078e02d4 */
[----:B------:R-:W-:Y:S01]  /*0740*/  IMAD.IADD R214, R0, 0x1, R214 ;  /* 0x0000000100d67824 */ /* 0x000fe200078e02d6 */
[----:B--2---:R-:W-:Y:S02]  /*0750*/  LEA R9, R6, 0x80, 0x1 ;  /* 0x0000008006097811 */ /* 0x004fe400078e08ff */
[C---:B------:R-:W-:Y:S02]  /*0760*/  IADD3 R6, R10.reuse, 0x100, RZ ;  /* 0x000001000a067810 */ /* 0x040fe40007ffe0ff */
[----:B---3--:R-:W-:Y:S01]  /*0770*/  IADD3 R4, R10, 0x12100, RZ ;  /* 0x000121000a047810 */ /* 0x008fe20007ffe0ff */
[C---:B------:R-:W-:Y:S02]  /*0780*/  IMAD.IADD R2, R9.reuse, 0x1, R3 ;  /* 0x0000000109027824 */ /* 0x040fe400078e0203 */
[----:B------:R1:W-:Y:S04]  /*0790*/  STL [R1+0x2c], R6 ;  /* 0x00002c0601007387 */ /* 0x0003e80000100800 */
[----:B------:R-:W-:Y:S04]  /*07a0*/  STL [R1+0x78], R9 ;  /* 0x0000780901007387 */ /* 0x000fe80000100800 */
[----:B------:R2:W-:Y:S01]  /*07b0*/  STL [R1+0x28], R4 ;  /* 0x0000280401007387 */ /* 0x0005e20000100800 */
[C---:B-1----:R-:W-:Y:S01]  /*07c0*/  IMAD.IADD R6, R9.reuse, 0x1, R5 ;  /* 0x0000000109067824 */ /* 0x042fe200078e0205 */
[----:B--2---:R-:W-:-:S02]  /*07d0*/  IADD3 R4, R9, -0x10, RZ ;  /* 0xfffffff009047810 */ /* 0x004fc40007ffe0ff */
[----:B------:R-:W-:-:S05]  /*07e0*/  @P3 IADD3 R4, R9, 0x10, RZ ;  /* 0x0000001009043810 */ /* 0x000fca0007ffe0ff */
[----:B------:R-:W-:Y:S04]  /*07f0*/  STL [R1+0x7c], R4 ;  /* 0x00007c0401007387 */ /* 0x000fe80000100800 */
[----:B------:R-:W-:Y:S04]  /*0800*/  STL [R1+0x84], R6 ;  /* 0x0000840601007387 */ /* 0x000fe80000100800 */
[----:B------:R1:W-:Y:S02]  /*0810*/  STL [R1+0x94], R2 ;  /* 0x0000940201007387 */ /* 0x0003e40000100800 */
[----:B-1----:R-:W-:-:S02]  /*0820*/  IMAD.IADD R2, R5, 0x1, R4 ;  /* 0x0000000105027824 */ /* 0x002fc400078e0204 */
[----:B------:R-:W-:Y:S02]  /*0830*/  IMAD.IADD R5, R6, 0x1, R3 ;  /* 0x0000000106057824 */ /* 0x000fe400078e0203 */
[----:B------:R-:W-:-:S03]  /*0840*/  IMAD.IADD R4, R3, 0x1, R4 ;  /* 0x0000000103047824 */ /* 0x000fc600078e0204 */
[----:B------:R-:W-:Y:S04]  /*0850*/  STL [R1+0x90], R5 ;  /* 0x0000900501007387 */ /* 0x000fe80000100800 */
[----:B------:R1:W-:Y:S04]  /*0860*/  STL [R1+0x80], R2 ;  /* 0x0000800201007387 */ /* 0x0003e80000100800 */
[----:B------:R2:W-:Y:S01]  /*0870*/  STL [R1+0x8c], R4 ;  /* 0x00008c0401007387 */ /* 0x0005e20000100800 */
[----:B-1----:R-:W-:-:S05]  /*0880*/  IMAD.IADD R2, R2, 0x1, R3 ;  /* 0x0000000102027824 */ /* 0x002fca00078e0203 */
[----:B------:R2:W-:Y:S02]  /*0890*/  STL [R1+0x88], R2 ;  /* 0x0000880201007387 */ /* 0x0005e40000100800 */
.L_x_1124:
        /* <DEDUP_REMOVED lines=19> */
.L_x_1080:
[----:B------:R-:W-:-:S04]  /*09d0*/  MOV R0, c[0x0][0x554] ;  /* 0x0001550000007a02 */ /* 0x000fc80000000f00 */
[----:B------:R-:W-:Y:S02]  /*09e0*/  ISETP.NE.AND P0, PT, R0, 0x1, PT ;  /* 0x000000010000780c */ /* 0x000fe40003f05270 */
[----:B------:R-:W-:-:S11]  /*09f0*/  MOV R0, R2 ;  /* 0x0000000200007202 */ /* 0x000fd60000000f00 */
[----:B------:R-:W-:-:S05]  /*0a00*/  @P0 IMAD.HI.U32 R4, R2, c[0x0][0x558], RZ ;  /* 0x0001560002040a27 */ /* 0x000fca00078e00ff */
[----:B------:R-:W-:-:S05]  /*0a10*/  @P0 SHF.R.U32.HI R0, RZ, c[0x0][0x55c], R4 ;  /* 0x00015700ff000a19 */ /* 0x000fca0000011604 */
[----:B------:R-:W-:Y:S02]  /*0a20*/  IMAD R4, R0, c[0x0][0x554], RZ ;  /* 0x0001550000047a24 */ /* 0x000fe400078e02ff */
.L_x_1081:
[----:B------:R-:W-:Y:S05]  /*0a30*/  BSYNC B0 ;  /* 0x0000000000007941 */ /* 0x000fea0003800000 */
.L_x_1079:
[----:B------:R-:W-:Y:S01]  /*0a40*/  LOP3.LUT R0, RZ, R0, RZ, 0x33, !PT ;  /* 0x00000000ff007212 */ /* 0x000fe200078e33ff */
[----:B------:R-:W-:Y:S01]  /*0a50*/  IMAD.MOV.U32 R51, RZ, RZ, c[0x0][0x2c4] ;  /* 0x0000b100ff337624 */ /* 0x000fe200078e00ff */
[----:B------:R-:W-:Y:S01]  /*0a60*/  MOV R5, c[0x0][0x548] ;  /* 0x0001520000057a02 */ /* 0x000fe20000000f00 */
[----:B------:R-:W-:Y:S01]  /*0a70*/  IMAD.IADD R4, R2, 0x1, -R4 ;  /* 0x0000000102047824 */ /* 0x000fe200078e0a04 */
[----:B------:R-:W-:Y:S01]  /*0a80*/  IADD3 R0, R0, c[0x0][0x53c], RZ ;  /* 0x00014f0000007a10 */ /* 0x000fe20007ffe0ff */
[----:B------:R-:W-:Y:S01]  /*0a90*/  ULDC UR4, c[0x0][0x1d0] ;  /* 0x0000740000047ab9 */ /* 0x000fe20000000800 */
[----:B------:R-:W-:Y:S01]  /*0aa0*/  ISETP.NE.AND P2, PT, R51, 0x1, PT ;  /* 0x000000013300780c */ /* 0x000fe20003f45270 */
[----:B------:R-:W-:Y:S01]  /*0ab0*/  UIADD3 UR4, UR4, 0x5f, URZ ;  /* 0x0000005f04047890 */ /* 0x000fe2000fffe03f */
[----:B------:R-:W-:Y:S01]  /*0ac0*/  ISETP.NE.AND P0, PT, R5, 0x1, PT ;  /* 0x000000010500780c */ /* 0x000fe20003f05270 */
[----:B------:R-:W-:Y:S01]  /*0ad0*/  IMAD.SHL.U32 R103, R0, 0x80, RZ ;  /* 0x0000008000677824 */ /* 0x000fe200078e00ff */
[----:B------:R-:W-:Y:S01]  /*0ae0*/  MOV R6, c[0x0][0x168] ;  /* 0x00005a0000067a02 */ /* 0x000fe20000000f00 */
[----:B------:R-:W-:Y:S01]  /*0af0*/  UIMAD.WIDE UR4, UR4, 0x2aaaaaab, URZ ;  /* 0x2aaaaaab040478a5 */ /* 0x000fe2000f8e023f */
[----:B------:R-:W-:Y:S01]  /*0b00*/  CS2R R98, SRZ ;  /* 0x0000000000627805 */ /* 0x000fe2000001ff00 */
[----:B------:R-:W-:Y:S01]  /*0b10*/  CS2R R96, SRZ ;  /* 0x0000000000607805 */ /* 0x000fe2000001ff00 */
[----:B------:R-:W-:Y:S01]  /*0b20*/  IADD3 R0, R103, 0x7f, RZ ;  /* 0x0000007f67007810 */ /* 0x000fe20007ffe0ff */
[----:B------:R-:W-:Y:S01]  /*0b30*/  USHF.R.U32.HI UR4, URZ, 0x1f, UR5 ;  /* 0x0000001f3f047899 */ /* 0x000fe20008011605 */
[----:B------:R1:W-:Y:S01]  /*0b40*/  STL [R1+0x5c], R103 ;  /* 0x00005c6701007387 */ /* 0x0003e20000100800 */
[----:B------:R-:W-:Y:S01]  /*0b50*/  CS2R R94, SRZ ;  /* 0x00000000005e7805 */ /* 0x000fe2000001ff00 */
[----:B------:R-:W-:Y:S01]  /*0b60*/  CS2R R92, SRZ ;  /* 0x00000000005c7805 */ /* 0x000fe2000001ff00 */
[----:B------:R-:W-:Y:S01]  /*0b70*/  @P2 IMAD.HI.U32 R5, R0, c[0x0][0x2c8], RZ ;  /* 0x0000b20000052a27 */ /* 0x000fe200078e00ff */
[----:B------:R-:W-:Y:S01]  /*0b80*/  ULEA.HI.SX32 UR4, UR5, UR4, 0x1c ;  /* 0x0000000405047291 */ /* 0x000fe2000f8fe23f */
[----:B------:R-:W-:Y:S01]  /*0b90*/  MOV R86, RZ ;  /* 0x000000ff00567202 */ /* 0x000fe20000000f00 */
[----:B------:R-:W-:Y:S01]  /*0ba0*/  CS2R R8, SRZ ;  /* 0x0000000000087805 */ /* 0x000fe2000001ff00 */
[----:B------:R-:W-:Y:S01]  /*0bb0*/  IMAD.MOV.U32 R2, RZ, RZ, R0 ;  /* 0x000000ffff027224 */ /* 0x000fe200078e0000 */
[----:B------:R-:W-:Y:S01]  /*0bc0*/  @P2 SHF.R.U32.HI R2, RZ, c[0x0][0x2cc], R5 ;  /* 0x0000b300ff022a19 */ /* 0x000fe20000011605 */
[----:B------:R-:W-:Y:S01]  /*0bd0*/  IMAD R0, R3, c[0x0][0x554], R4 ;  /* 0x0001550003007a24 */ /* 0x000fe200078e0204 */
[----:B------:R-:W-:Y:S01]  /*0be0*/  IADD3 R4, -R6, 0x60, RZ ;  /* 0x0000006006047810 */ /* 0x000fe20007ffe1ff */
[----:B------:R-:W-:Y:S01]  /*0bf0*/  IMAD.MOV.U32 R90, RZ, RZ, RZ ;  /* 0x000000ffff5a7224 */ /* 0x000fe200078e00ff */
[----:B------:R-:W-:Y:S01]  /*0c00*/  MOV R5, RZ ;  /* 0x000000ff00057202 */ /* 0x000fe20000000f00 */
[----:B------:R-:W-:Y:S01]  /*0c10*/  @P0 IMAD.HI.U32 R3, R0, c[0x0][0x54c], RZ ;  /* 0x0001530000030a27 */ /* 0x000fe200078e00ff */
[----:B------:R-:W-:Y:S01]  /*0c20*/  IADD3 R2, R2, c[0x0][0x1d0], R4 ;  /* 0x0000740002027a10 */ /* 0x000fe20007ffe004 */
[----:B------:R-:W-:Y:S01]  /*0c30*/  CS2R R6, SRZ ;  /* 0x0000000000067805 */ /* 0x000fe2000001ff00 */
[----:B------:R-:W-:Y:S01]  /*0c40*/  CS2R R10, SRZ ;  /* 0x00000000000a7805 */ /* 0x000fe2000001ff00 */
[--C-:B------:R-:W-:Y:S01]  /*0c50*/  IMAD.MOV.U32 R57, RZ, RZ, R0.reuse ;  /* 0x000000ffff397224 */ /* 0x100fe200078e0000 */
[----:B------:R-:W-:Y:S01]  /*0c60*/  @P0 SHF.R.U32.HI R57, RZ, c[0x0][0x550], R3 ;  /* 0x00015400ff390a19 */ /* 0x000fe20000011603 */
[----:B------:R-:W-:Y:S01]  /*0c70*/  IMAD.HI R3, R2, 0x2aaaaaab, RZ ;  /* 0x2aaaaaab02037827 */ /* 0x000fe200078e02ff */
[----:B------:R-:W-:Y:S01]  /*0c80*/  MOV R80, RZ ;  /* 0x000000ff00507202 */ /* 0x000fe20000000f00 */
[----:B------:R-:W-:Y:S01]  /*0c90*/  CS2R R12, SRZ ;  /* 0x00000000000c7805 */ /* 0x000fe2000001ff00 */
[----:B------:R-:W-:Y:S01]  /*0ca0*/  MOV R74, RZ ;  /* 0x000000ff004a7202 */ /* 0x000fe20000000f00 */
[----:B------:R-:W-:Y:S01]  /*0cb0*/  IMAD.MOV R2, RZ, RZ, -R57 ;  /* 0x000000ffff027224 */ /* 0x000fe200078e0a39 */
[----:B------:R-:W-:Y:S01]  /*0cc0*/  SHF.R.U32.HI R4, RZ, 0x1f, R3 ;  /* 0x0000001fff047819 */ /* 0x000fe20000011603 */
[----:B------:R1:W-:Y:S01]  /*0cd0*/  STL [R1+0x54], R57 ;  /* 0x0000543901007387 */ /* 0x0003e20000100800 */
[----:B------:R-:W-:Y:S01]  /*0ce0*/  IMAD.MOV.U32 R88, RZ, RZ, RZ ;  /* 0x000000ffff587224 */ /* 0x000fe200078e00ff */
[----:B------:R-:W-:Y:S01]  /*0cf0*/  CS2R R14, SRZ ;  /* 0x00000000000e7805 */ /* 0x000fe2000001ff00 */
[--C-:B------:R-:W-:Y:S01]  /*0d00*/  IMAD R59, R2, c[0x0][0x548], R0.reuse ;  /* 0x00015200023b7a24 */ /* 0x100fe200078e0200 */
[----:B------:R-:W-:Y:S01]  /*0d10*/  LEA.HI.SX32 R4, R3, R4, 0x1c ;  /* 0x0000000403047211 */ /* 0x000fe200078fe2ff */
[----:B------:R-:W-:Y:S01]  /*0d20*/  IMAD.MOV.U32 R84, RZ, RZ, RZ ;  /* 0x000000ffff547224 */ /* 0x000fe200078e00ff */
[----:B------:R-:W-:Y:S01]  /*0d30*/  PRMT R0, RZ, 0x7610, R0 ;  /* 0x00007610ff007816 */ /* 0x000fe20000000000 */
[----:B------:R-:W-:Y:S01]  /*0d40*/  IMAD.MOV.U32 R82, RZ, RZ, RZ ;  /* 0x000000ffff527224 */ /* 0x000fe200078e00ff */
        /* <DEDUP_REMOVED lines=62> */
[----:B------:R-:W1:-:S12]  /*1130*/  S2R R61, SR_TID.X ;  /* 0x00000000003d7919 */ /* 0x000e580000002100 */
[----:B------:R-:W-:-:S05]  /*1140*/  @P0 MOV R2, 0x4 ;  /* 0x0000000400020802 */ /* 0x000fca0000000f00 */
[----:B------:R-:W-:-:S05]  /*1150*/  @P0 IMAD.WIDE R2, R57, R2, c[0x0][0x340] ;  /* 0x0000d00039020625 */ /* 0x000fca00078e0202 */
[----:B------:R3:W4:Y:S01]  /*1160*/  @P0 LDG.E R9, [R2.64] ;  /* 0x0000000602090981 */ /* 0x000722000c1e1900 */
[----:B-1----:R-:W-:-:S04]  /*1170*/  SHF.R.S32.HI R55, RZ, 0x1f, R61 ;  /* 0x0000001fff377819 */ /* 0x002fc8000001143d */
[----:B------:R-:W-:-:S04]  /*1180*/  LEA.HI R55, R55, R61, RZ, 0x3 ;  /* 0x0000003d37377211 */ /* 0x000fc800078f18ff */
[----:B------:R-:W-:-:S04]  /*1190*/  SHF.R.S32.HI R55, RZ, 0x3, R55 ;  /* 0x00000003ff377819 */ /* 0x000fc80000011437 */
[----:B------:R-:W-:-:S05]  /*11a0*/  SHF.R.S32.HI R6, RZ, 0x1f, R55 ;  /* 0x0000001fff067819 */ /* 0x000fca0000011437 */
[C---:B------:R-:W-:Y:S02]  /*11b0*/  IMAD R0, R6.reuse, c[0x0][0x1e0], RZ ;  /* 0x0000780006007a24 */ /* 0x040fe400078e02ff */
[----:B------:R-:W-:Y:S01]  /*11c0*/  IMAD R6, R6, c[0x0][0x208], RZ ;  /* 0x0000820006067a24 */ /* 0x000fe200078e02ff */
[----:B------:R-:W-:Y:S01]  /*11d0*/  SHF.R.S32.HI R10, RZ, 0x1f, R59 ;  /* 0x0000001fff0a7819 */ /* 0x000fe2000001143b */
[C---:B------:R-:W-:Y:S02]  /*11e0*/  IMAD R0, R55.reuse, c[0x0][0x1e4], R0 ;  /* 0x0000790037007a24 */ /* 0x040fe400078e0200 */
[----:B------:R-:W-:Y:S01]  /*11f0*/  IMAD R6, R55, c[0x0][0x20c], R6 ;  /* 0x0000830037067a24 */ /* 0x000fe200078e0206 */
[----:B------:R-:W-:Y:S01]  /*1200*/  SHF.R.S32.HI R8, RZ, 0x1f, R57 ;  /* 0x0000001fff087819 */ /* 0x000fe20000011439 */
[----:B------:R-:W-:Y:S01]  /*1210*/  WARPSYNC 0xffffffff ;  /* 0xffffffff00007948 */ /* 0x000fe20003800000 */
[----:B------:R-:W-:Y:S01]  /*1220*/  IADD3 R188, R207, R212, RZ ;  /* 0x000000d4cfbc7210 */ /* 0x000fe20007ffe0ff */
[----:B--2---:R-:W-:-:S04]  /*1230*/  IMAD.WIDE.U32 R4, R55, c[0x0][0x1e0], R144 ;  /* 0x0000780037047a25 */ /* 0x004fc800078e0090 */
[----:B---3--:R-:W-:Y:S01]  /*1240*/  IMAD.WIDE.U32 R2, R55, c[0x0][0x208], R144 ;  /* 0x0000820037027a25 */ /* 0x008fe200078e0090 */
[----:B------:R-:W-:-:S04]  /*1250*/  IADD3 R5, R5, R0, RZ ;  /* 0x0000000005057210 */ /* 0x000fc80007ffe0ff */
[----:B------:R-:W-:Y:S01]  /*1260*/  IADD3 R3, R3, R6, RZ ;  /* 0x0000000603037210 */ /* 0x000fe20007ffe0ff */
[C---:B------:R-:W-:Y:S02]  /*1270*/  IMAD R6, R10.reuse, c[0x0][0x1e8], RZ ;  /* 0x00007a000a067a24 */ /* 0x040fe400078e02ff */
[----:B------:R-:W-:Y:S02]  /*1280*/  IMAD R0, R10, c[0x0][0x210], RZ ;  /* 0x000084000a007a24 */ /* 0x000fe400078e02ff */
[C---:B------:R-:W-:Y:S02]  /*1290*/  IMAD R6, R59.reuse, c[0x0][0x1ec], R6 ;  /* 0x00007b003b067a24 */ /* 0x040fe400078e0206 */
[----:B------:R-:W-:-:S04]  /*12a0*/  IMAD.WIDE.U32 R4, R59, c[0x0][0x1e8], R4 ;  /* 0x00007a003b047a25 */ /* 0x000fc800078e0004 */
[C---:B------:R-:W-:Y:S02]  /*12b0*/  IMAD R0, R59.reuse, c[0x0][0x214], R0 ;  /* 0x000085003b007a24 */ /* 0x040fe400078e0200 */
[----:B------:R-:W-:Y:S01]  /*12c0*/  IMAD.WIDE.U32 R2, R59, c[0x0][0x210], R2 ;  /* 0x000084003b027a25 */ /* 0x000fe200078e0002 */
[----:B------:R-:W-:-:S04]  /*12d0*/  IADD3 R7, R5, R6, RZ ;  /* 0x0000000605077210 */ /* 0x000fc80007ffe0ff */
[----:B------:R-:W-:Y:S02]  /*12e0*/  IADD3 R5, R3, R0, RZ ;  /* 0x0000000003057210 */ /* 0x000fe40007ffe0ff */
[----:B----4-:R-:W-:Y:S02]  /*12f0*/  @P0 SHF.R.S32.HI R3, RZ, 0x1f, R9 ;  /* 0x0000001fff030819 */ /* 0x010fe40000011409 */
[----:B------:R-:W-:Y:S02]  /*1300*/  @!P0 MOV R3, R8 ;  /* 0x0000000800038202 */ /* 0x000fe40000000f00 */
[----:B------:R-:W-:Y:S02]  /*1310*/  MOV R6, R4 ;  /* 0x0000000400067202 */ /* 0x000fe40000000f00 */
[----:B------:R-:W-:Y:S02]  /*1320*/  MOV R4, R2 ;  /* 0x0000000200047202 */ /* 0x000fe40000000f00 */
        /* <DEDUP_REMOVED lines=13> */
[----:B------:R1:W-:Y:S02]  /*1400*/  STL [R1+0x4c], R22 ;  /* 0x00004c1601007387 */ /* 0x0003e40000100800 */
[----:B------:R-:W2:Y:S01]  /*1410*/  LDL R52, [R1+0xc] ;  /* 0x00000c0001347983 */ /* 0x000ea20000100800 */
[----:B------:R-:W-:Y:S01]  /*1420*/  SHF.R.S32.HI R53, RZ, 0x1f, R61 ;  /* 0x0000001fff357819 */ /* 0x000fe2000001143d */
[----:B------:R-:W-:-:S02]  /*1430*/  IMAD R5, R10, c[0x0][0x1b8], RZ ;  /* 0x00006e000a057a24 */ /* 0x000fc400078e02ff */
[----:B------:R-:W3:Y:S01]  /*1440*/  LDL R19, [R1+0x18] ;  /* 0x0000180001137983 */ /* 0x000ee20000100800 */
[----:B------:R-:W-:Y:S01]  /*1450*/  LEA.HI R53, R53, R61, RZ, 0x3 ;  /* 0x0000003d35357211 */ /* 0x000fe200078f18ff */
[----:B------:R-:W-:Y:S02]  /*1460*/  IMAD.WIDE.U32 R2, R59, c[0x0][0x1b8], RZ ;  /* 0x00006e003b027a25 */ /* 0x000fe400078e00ff */
[----:B------:R-:W4:Y:S01]  /*1470*/  LDL R18, [R1+0x1c] ;  /* 0x00001c0001127983 */ /* 0x000f220000100800 */
[----:B------:R-:W-:Y:S01]  /*1480*/  LOP3.LUT R53, R53, 0xfffffff8, RZ, 0xc0, !PT ;  /* 0xfffffff835357812 */ /* 0x000fe200078ec0ff */
[----:B------:R-:W-:Y:S02]  /*1490*/  IMAD R5, R59, c[0x0][0x1bc], R5 ;  /* 0x00006f003b057a24 */ /* 0x000fe400078e0205 */
[----:B------:R-:W5:Y:S01]  /*14a0*/  LDL R26, [R1+0x70] ;  /* 0x00007000011a7983 */ /* 0x000f620000100800 */
[----:B------:R-:W-:Y:S02]  /*14b0*/  IMAD R6, R8, c[0x0][0x1c0], RZ ;  /* 0x0000700008067a24 */ /* 0x000fe400078e02ff */
[----:B------:R-:W-:Y:S01]  /*14c0*/  IMAD.IADD R53, R61, 0x1, -R53 ;  /* 0x000000013d357824 */ /* 0x000fe200078e0a35 */
[----:B------:R-:W5:Y:S01]  /*14d0*/  LDL R23, [R1+0x60] ;  /* 0x0000600001177983 */ /* 0x000f620000100800 */
[----:B------:R-:W-:-:S02]  /*14e0*/  IMAD.IADD R3, R3, 0x1, R5 ;  /* 0x0000000103037824 */ /* 0x000fc400078e0205 */
[----:B------:R-:W-:Y:S02]  /*14f0*/  IMAD R4, R53, 0x20, R55 ;  /* 0x0000002035047824 */ /* 0x000fe400078e0237 */
[----:B------:R-:W-:-:S04]  /*1500*/  IMAD.WIDE.U32 R2, R57, c[0x0][0x1c0], R2 ;  /* 0x0000700039027a25 */ /* 0x000fc800078e0002 */
[----:B------:R-:W-:-:S04]  /*1510*/  IMAD.IADD R4, R103, 0x1, R4 ;  /* 0x0000000167047824 */ /* 0x000fc800078e0204 */
[----:B------:R-:W-:-:S04]  /*1520*/  @P2 IMAD.HI.U32 R7, R4, c[0x0][0x2c8], RZ ;  /* 0x0000b20004072a27 */ /* 0x000fc800078e00ff */
[----:B------:R-:W-:Y:S01]  /*1530*/  IMAD.MOV.U32 R0, RZ, RZ, R4 ;  /* 0x000000ffff007224 */ /* 0x000fe200078e0004 */
[----:B------:R-:W-:Y:S01]  /*1540*/  @P2 SHF.R.U32.HI R0, RZ, c[0x0][0x2cc], R7 ;  /* 0x0000b300ff002a19 */ /* 0x000fe20000011607 */
[----:B------:R-:W-:-:S03]  /*1550*/  IMAD R7, R57, c[0x0][0x1c4], R6 ;  /* 0x0000710039077a24 */ /* 0x000fc600078e0206 */
[--C-:B------:R-:W-:Y:S01]  /*1560*/  SHF.R.S32.HI R6, RZ, 0x1f, R0.reuse ;  /* 0x0000001fff067819 */ /* 0x100fe20000011400 */
[----:B------:R-:W-:-:S04]  /*1570*/  IMAD.MOV R5, RZ, RZ, -R0 ;  /* 0x000000ffff057224 */ /* 0x000fc800078e0a00 */
[----:B------:R-:W-:Y:S02]  /*1580*/  IMAD R4, R5, c[0x0][0x2c4], R4 ;  /* 0x0000b10005047a24 */ /* 0x000fe400078e0204 */
[----:B------:R-:W-:Y:S02]  /*1590*/  IMAD R5, R6, c[0x0][0x1b0], RZ ;  /* 0x00006c0006057a24 */ /* 0x000fe400078e02ff */
[----:B------:R-:W-:Y:S02]  /*15a0*/  IMAD.IADD R3, R3, 0x1, R7 ;  /* 0x0000000103037824 */ /* 0x000fe400078e0207 */
        /* <DEDUP_REMOVED lines=8> */
[----:B------:R-:W-:Y:S01]  /*1630*/  BAR.SYNC.DEFER_BLOCKING 0x0 ;  /* 0x0000000000007b1d */ /* 0x000fe20000010000 */
[----:B------:R-:W-:-:S04]  /*1640*/  LEA R2, P0, R4, c[0x0][0x160], 0x1 ;  /* 0x0000580004027a11 */ /* 0x000fc800078008ff */
[----:B------:R-:W-:Y:S01]  /*1650*/  LEA.HI.X R0, R4, c[0x0][0x164], R0, 0x1, P0 ;  /* 0x0000590004007a11 */ /* 0x000fe200000f0c00 */
[----:B------:R-:W1:Y:S01]  /*1660*/  SHFL.IDX PT, R3, R2, RZ, 0x181f ;  /* 0x00181fff02037589 */ /* 0x000e6200000e0000 */
[----:B------:R-:W-:-:S03]  /*1670*/  IMAD R16, R51, c[0x0][0x168], RZ ;  /* 0x00005a0033107a24 */ /* 0x000fc600078e02ff */
[----:B------:R-:W1:Y:S01]  /*1680*/  SHFL.IDX PT, R4, R0, RZ, 0x181f ;  /* 0x00181fff00047589 */ /* 0x000e6200000e0000 */
[----:B------:R-:W-:-:S05]  /*1690*/  IMAD.IADD R14, R55, 0x1, R103 ;  /* 0x00000001370e7824 */ /* 0x000fca00078e0267 */
[----:B------:R-:W-:Y:S01]  /*16a0*/  ISETP.GE.AND P5, PT, R14, R16, PT ;  /* 0x000000100e00720c */ /* 0x000fe20003fa6270 */
[----:B------:R-:W2:Y:S01]  /*16b0*/  SHFL.IDX PT, R12, R2, 0x1, 0x181f ;  /* 0x00381f00020c7f89 */ /* 0x000ea200000e0000 */
[----:B------:R-:W-:-:S03]  /*16c0*/  ISETP.GE.AND P6, PT, R144, c[0x0][0x198], PT ;  /* 0x0000660090007a0c */ /* 0x000fc60003fc6270 */
[----:B------:R-:W2:Y:S01]  /*16d0*/  SHFL.IDX PT, R13, R0, 0x1, 0x181f ;  /* 0x00381f00000d7f89 */ /* 0x000ea200000e0000 */
[----:B------:R-:W-:-:S04]  /*16e0*/  IADD3 R5, R14, 0x20, RZ ;  /* 0x000000200e057810 */ /* 0x000fc80007ffe0ff */
[----:B------:R-:W-:-:S03]  /*16f0*/  ISETP.GE.AND P0, PT, R5, R16, PT ;  /* 0x000000100500720c */ /* 0x000fc60003f06270 */
[----:B-1----:R-:W-:-:S04]  /*1700*/  @!P5 LEA R10, P1, R144, R3, 0x1 ;  /* 0x00000003900ad211 */ /* 0x002fc800078208ff */
[----:B------:R-:W-:Y:S01]  /*1710*/  @!P5 LEA.HI.X R11, R144, R4, R145, 0x1, P1 ;  /* 0x00000004900bd211 */ /* 0x000fe200008f0c91 */
[----:B------:R-:W-:Y:S01]  /*1720*/  SHFL.IDX PT, R15, R2, 0x3, 0x181f ;  /* 0x00781f00020f7f89 */ /* 0x000fe200000e0000 */
[----:B------:R-:W-:-:S04]  /*1730*/  IMAD.MOV.U32 R100, RZ, RZ, -0x60 ;  /* 0xffffffa0ff647424 */ /* 0x000fc800078e00ff */
[----:B------:R-:W-:Y:S01]  /*1740*/  IMAD R100, R226, R100, 0x60 ;  /* 0x00000060e2647424 */ /* 0x000fe200078e0264 */
[C---:B--2---:R-:W-:Y:S02]  /*1750*/  ISETP.GE.AND P3, PT, R52.reuse, c[0x0][0x198], PT ;  /* 0x0000660034007a0c */ /* 0x044fe40003f66270 */
[CC--:B------:R-:W-:Y:S02]  /*1760*/  @!P5 LEA R8, P4, R52.reuse, R3.reuse, 0x1 ;  /* 0x000000033408d211 */ /* 0x0c0fe400078808ff */
[C---:B---3--:R-:W-:Y:S01]  /*1770*/  ISETP.GE.AND P1, PT, R19.reuse, c[0x0][0x198], PT ;  /* 0x0000660013007a0c */ /* 0x048fe20003f26270 */
[----:B----4-:R1:W-:Y:S01]  /*1780*/  @!P5 LDGSTS.E.BYPASS.LTC128B.128 [R18+0x100], [R10.64], !P6 ;  /* 0x001000000a12dfae */ /* 0x0103e2000f101d46 */
[----:B-----5:R-:W-:Y:S02]  /*1790*/  @!P5 LEA.HI.X R9, R52, R4, R26, 0x1, P4 ;  /* 0x000000043409d211 */ /* 0x020fe400020f0c1a */
[----:B------:R-:W-:Y:S02]  /*17a0*/  @!P5 LEA R6, P4, R19, R3, 0x1 ;  /* 0x000000031306d211 */ /* 0x000fe400078808ff */
[----:B------:R-:W-:-:S03]  /*17b0*/  IADD3 R3, R14, 0x40, RZ ;  /* 0x000000400e037810 */ /* 0x000fc60007ffe0ff */
[----:B------:R2:W-:Y:S01]  /*17c0*/  @!P5 LDGSTS.E.BYPASS.LTC128B.128 [R18+0x4100], [R8.64], !P3 ;  /* 0x041000000812dfae */ /* 0x0005e2000d901d46 */
[----:B------:R-:W-:-:S05]  /*17d0*/  @!P5 LEA.HI.X R7, R19, R4, R23, 0x1, P4 ;  /* 0x000000041307d211 */ /* 0x000fca00020f0c17 */
[----:B------:R3:W-:Y:S01]  /*17e0*/  @!P5 LDGSTS.E.BYPASS.LTC128B.128 [R18+0x8100], [R6.64], !P1 ;  /* 0x081000000612dfae */ /* 0x0007e2000c901d46 */
[----:B------:R-:W-:-:S03]  /*17f0*/  ISETP.GE.AND P5, PT, R3, R16, PT ;  /* 0x000000100300720c */ /* 0x000fc60003fa6270 */
[----:B-1----:R1:W4:Y:S04]  /*1800*/  SHFL.IDX PT, R11, R2, 0x2, 0x181f ;  /* 0x00581f00020b7f89 */ /* 0x00232800000e0000 */
[----:B------:R-:W5:Y:S01]  /*1810*/  SHFL.IDX PT, R10, R0, 0x2, 0x181f ;  /* 0x00581f00000a7f89 */ /* 0x000f6200000e0000 */
[----:B--2---:R-:W-:-:S04]  /*1820*/  @!P0 LEA R8, P4, R144, R12, 0x1 ;  /* 0x0000000c90088211 */ /* 0x004fc800078808ff */
[-C--:B------:R-:W-:Y:S02]  /*1830*/  @!P0 LEA.HI.X R9, R144, R13.reuse, R145, 0x1, P4 ;  /* 0x0000000d90098211 */ /* 0x080fe400020f0c91 */
[CC--:B------:R-:W-:Y:S01]  /*1840*/  @!P0 LEA R4, P4, R52.reuse, R12.reuse, 0x1 ;  /* 0x0000000c34048211 */ /* 0x0c0fe200078808ff */
[----:B------:R-:W2:Y:S03]  /*1850*/  SHFL.IDX PT, R0, R0, 0x3, 0x181f ;  /* 0x00781f0000007f89 */ /* 0x000ea600000e0000 */
[----:B------:R-:W-:Y:S01]  /*1860*/  @!P0 LEA.HI.X R5, R52, R13, R26, 0x1, P4 ;  /* 0x0000000d34058211 */ /* 0x000fe200020f0c1a */
[----:B------:R4:W-:Y:S01]  /*1870*/  @!P0 LDGSTS.E.BYPASS.LTC128B.128 [R18+0x1100], [R8.64], !P6 ;  /* 0x0110000008128fae */ /* 0x0009e2000f101d46 */
[----:B-1----:R-:W-:-:S03]  /*1880*/  @!P0 LEA R2, P4, R19, R12, 0x1 ;  /* 0x0000000c13028211 */ /* 0x002fc600078808ff */
[----:B------:R1:W-:Y:S01]  /*1890*/  @!P0 LDGSTS.E.BYPASS.LTC128B.128 [R18+0x5100], [R4.64], !P3 ;  /* 0x0510000004128fae */ /* 0x0003e2000d901d46 */
[----:B------:R-:W-:Y:S02]  /*18a0*/  IADD3 R14, R14, 0x60, RZ ;  /* 0x000000600e0e7810 */ /* 0x000fe40007ffe0ff */
[----:B------:R-:W-:-:S05]  /*18b0*/  @!P0 LEA.HI.X R3, R19, R13, R23, 0x1, P4 ;  /* 0x0000000d13038211 */ /* 0x000fca00020f0c17 */
[----:B------:R1:W-:Y:S01]  /*18c0*/  @!P0 LDGSTS.E.BYPASS.LTC128B.128 [R18+0x9100], [R2.64], !P1 ;  /* 0x0910000002128fae */ /* 0x0003e2000c901d46 */
[----:B------:R-:W-:Y:S02]  /*18d0*/  ISETP.GE.AND P0, PT, R14, R16, PT ;  /* 0x000000100e00720c */ /* 0x000fe40003f06270 */
[----:B----4-:R-:W-:-:S04]  /*18e0*/  @!P5 LEA R8, P4, R144, R11, 0x1 ;  /* 0x0000000b9008d211 */ /* 0x010fc800078808ff */
[----:B-----5:R-:W-:Y:S02]  /*18f0*/  @!P5 LEA.HI.X R9, R144, R10, R145, 0x1, P4 ;  /* 0x0000000a9009d211 */ /* 0x020fe400020f0c91 */
[----:B---3--:R-:W-:-:S03]  /*1900*/  @!P5 LEA R6, P4, R52, R11, 0x1 ;  /* 0x0000000b3406d211 */ /* 0x008fc600078808ff */
[----:B------:R3:W-:Y:S01]  /*1910*/  @!P5 LDGSTS.E.BYPASS.LTC128B.128 [R18+0x2100], [R8.64], !P6 ;  /* 0x021000000812dfae */ /* 0x0007e2000f101d46 */
[----:B------:R-:W-:Y:S02]  /*1920*/  @!P5 LEA.HI.X R7, R52, R10, R26, 0x1, P4 ;  /* 0x0000000a3407d211 */ /* 0x000fe400020f0c1a */
[----:B-1----:R-:W-:-:S03]  /*1930*/  @!P5 LEA R4, P4, R19, R11, 0x1 ;  /* 0x0000000b1304d211 */ /* 0x002fc600078808ff */
[----:B------:R1:W-:Y:S01]  /*1940*/  @!P5 LDGSTS.E.BYPASS.LTC128B.128 [R18+0x6100], [R6.64], !P3 ;  /* 0x061000000612dfae */ /* 0x0003e2000d901d46 */
[----:B------:R-:W-:Y:S02]  /*1950*/  @!P5 LEA.HI.X R5, R19, R10, R23, 0x1, P4 ;  /* 0x0000000a1305d211 */ /* 0x000fe400020f0c17 */
[----:B------:R-:W-:Y:S02]  /*1960*/  IADD3 R10, R226, -0x1, RZ ;  /* 0xffffffffe20a7810 */ /* 0x000fe40007ffe0ff */
[C---:B------:R-:W-:Y:S01]  /*1970*/  @!P0 LEA R2, P4, R144.reuse, R15, 0x1 ;  /* 0x0000000f90028211 */ /* 0x040fe200078808ff */
[----:B------:R4:W-:Y:S01]  /*1980*/  @!P5 LDGSTS.E.BYPASS.LTC128B.128 [R18+0xa100], [R4.64], !P1 ;  /* 0x0a1000000412dfae */ /* 0x0009e2000c901d46 */
[----:B------:R-:W-:Y:S02]  /*1990*/  SHF.R.S32.HI R11, RZ, 0x1f, R10 ;  /* 0x0000001fff0b7819 */ /* 0x000fe4000001140a */
[----:B--2---:R-:W-:-:S05]  /*19a0*/  @!P0 LEA.HI.X R3, R144, R0, R145, 0x1, P4 ;  /* 0x0000000090038211 */ /* 0x004fca00020f0c91 */
[----:B------:R2:W-:Y:S01]  /*19b0*/  @!P0 LDGSTS.E.BYPASS.LTC128B.128 [R18+0x3100], [R2.64], !P6 ;  /* 0x0310000002128fae */ /* 0x0005e2000f101d46 */
[----:B---3--:R-:W-:Y:S01]  /*19c0*/  IMAD R8, R11, c[0x0][0x1e0], RZ ;  /* 0x000078000b087a24 */ /* 0x008fe200078e02ff */
[----:B------:R-:W-:-:S03]  /*19d0*/  IADD3 R9, R100, c[0x0][0x1d0], -R55 ;  /* 0x0000740064097a10 */ /* 0x000fc60007ffe837 */
[C---:B------:R-:W-:Y:S01]  /*19e0*/  IMAD R8, R10.reuse, c[0x0][0x1e4], R8 ;  /* 0x000079000a087a24 */ /* 0x040fe200078e0208 */
[----:B------:R-:W-:Y:S01]  /*19f0*/  ISETP.GE.AND P6, PT, R9, 0x21, PT ;  /* 0x000000210900780c */ /* 0x000fe20003fc6270 */
[----:B-1----:R-:W-:Y:S01]  /*1a00*/  IMAD.WIDE.U32 R6, R10, c[0x0][0x1e0], RZ ;  /* 0x000078000a067a25 */ /* 0x002fe200078e00ff */
[----:B----4-:R-:W-:-:S04]  /*1a10*/  @!P0 LEA R4, P4, R52, R15, 0x1 ;  /* 0x0000000f34048211 */ /* 0x010fc800078808ff */
[----:B------:R-:W-:Y:S02]  /*1a20*/  @!P0 LEA.HI.X R5, R52, R0, R26, 0x1, P4 ;  /* 0x0000000034058211 */ /* 0x000fe400020f0c1a */
[----:B--2---:R-:W-:-:S03]  /*1a30*/  @!P0 LEA R2, P5, R19, R15, 0x1 ;  /* 0x0000000f13028211 */ /* 0x004fc600078a08ff */
[----:B------:R1:W-:Y:S01]  /*1a40*/  @!P0 LDGSTS.E.BYPASS.LTC128B.128 [R18+0x7100], [R4.64], !P3 ;  /* 0x0710000004128fae */ /* 0x0003e2000d901d46 */
[----:B------:R-:W-:Y:S02]  /*1a50*/  ISETP.GE.AND P4, PT, R9, 0x1, PT ;  /* 0x000000010900780c */ /* 0x000fe40003f86270 */
[----:B------:R-:W-:Y:S01]  /*1a60*/  @!P0 LEA.HI.X R3, R19, R0, R23, 0x1, P5 ;  /* 0x0000000013038211 */ /* 0x000fe200028f0c17 */
[----:B------:R-:W-:Y:S02]  /*1a70*/  IMAD.MOV.U32 R23, RZ, RZ, R22 ;  /* 0x000000ffff177224 */ /* 0x000fe400078e0016 */
[----:B------:R-:W-:Y:S02]  /*1a80*/  IMAD.IADD R0, R7, 0x1, R8 ;  /* 0x0000000107007824 */ /* 0x000fe400078e0208 */
[----:B------:R-:W-:Y:S01]  /*1a90*/  IMAD.MOV.U32 R22, RZ, RZ, R20 ;  /* 0x000000ffff167224 */ /* 0x000fe200078e0014 */
[----:B------:R2:W-:Y:S01]  /*1aa0*/  @!P0 LDGSTS.E.BYPASS.LTC128B.128 [R18+0xb100], [R2.64], !P1 ;  /* 0x0b10000002128fae */ /* 0x0005e2000c901d46 */
[----:B------:R-:W-:-:S02]  /*1ab0*/  IMAD R0, R0, 0x60, RZ ;  /* 0x0000006000007824 */ /* 0x000fc400078e02ff */
[----:B------:R-:W-:Y:S01]  /*1ac0*/  IMAD.MOV.U32 R20, RZ, RZ, c[0x0][0x1e0] ;  /* 0x00007800ff147624 */ /* 0x000fe200078e00ff */
[----:B------:R-:W-:Y:S01]  /*1ad0*/  ISETP.GE.AND P5, PT, R9, 0x41, PT ;  /* 0x000000410900780c */ /* 0x000fe20003fa6270 */
[----:B------:R-:W-:Y:S01]  /*1ae0*/  IMAD.MOV.U32 R8, RZ, RZ, c[0x0][0x1e4] ;  /* 0x00007900ff087624 */ /* 0x000fe200078e00ff */
[----:B------:R-:W-:Y:S01]  /*1af0*/  @P4 ISETP.GE.AND P3, PT, R144, c[0x0][0x1d4], PT ;  /* 0x0000750090004a0c */ /* 0x000fe20003f66270 */
[----:B------:R-:W-:Y:S01]  /*1b00*/  IMAD.WIDE.U32 R12, R20, 0x40, RZ ;  /* 0x00000040140c7825 */ /* 0x000fe200078e00ff */
[----:B------:R-:W0:Y:S03]  /*1b10*/  LDGDEPBAR ;  /* 0x00000000000079af */ /* 0x000e260000000000 */
[----:B--2---:R-:W-:-:S04]  /*1b20*/  IMAD.WIDE.U32 R2, R6, 0x60, R22 ;  /* 0x0000006006027825 */ /* 0x004fc800078e0016 */
[----:B------:R-:W-:Y:S01]  /*1b30*/  IMAD.IADD R0, R3, 0x1, R0 ;  /* 0x0000000103007824 */ /* 0x000fe200078e0200 */
[----:B------:R-:W-:Y:S02]  /*1b40*/  @P6 LEA R3, P0, R20, R2, 0x5 ;  /* 0x0000000214036211 */ /* 0x000fe400078028ff */
[----:B------:R-:W-:Y:S02]  /*1b50*/  @P4 LEA R6, P1, R2, c[0x0][0x1c8], 0x1 ;  /* 0x0000720002064a11 */ /* 0x000fe400078208ff */
[----:B-1----:R-:W-:Y:S02]  /*1b60*/  @P6 LEA.HI.X R5, R20, R0, R8, 0x5, P0 ;  /* 0x0000000014056211 */ /* 0x002fe400000f2c08 */
[----:B------:R-:W-:Y:S02]  /*1b70*/  @P4 ISETP.GE.AND P0, PT, R52, c[0x0][0x1d4], PT ;  /* 0x0000750034004a0c */ /* 0x000fe40003f06270 */
[----:B------:R-:W-:Y:S02]  /*1b80*/  @P4 LEA.HI.X R7, R2, c[0x0][0x1cc], R0, 0x1, P1 ;  /* 0x0000730002074a11 */ /* 0x000fe400008f0c00 */
[----:B------:R-:W-:-:S03]  /*1b90*/  @P6 LEA R4, P1, R3, c[0x0][0x1c8], 0x1 ;  /* 0x0000720003046a11 */ /* 0x000fc600078208ff */
[----:B------:R1:W-:Y:S01]  /*1ba0*/  @P4 LDGSTS.E.BYPASS.LTC128B.128 [R18+0x12100], [R6.64], !P3 ;  /* 0x1210000006124fae */ /* 0x0003e2000d901d46 */
[----:B------:R-:W-:Y:S02]  /*1bb0*/  @P6 LEA.HI.X R5, R3, c[0x0][0x1cc], R5, 0x1, P1 ;  /* 0x0000730003056a11 */ /* 0x000fe400008f0c05 */
[----:B------:R-:W-:Y:S01]  /*1bc0*/  @P5 IADD3 R3, P1, R2, R12, RZ ;  /* 0x0000000c02035210 */ /* 0x000fe20007f3e0ff */
[----:B------:R-:W-:Y:S02]  /*1bd0*/  IMAD.SHL.U32 R2, R8, 0x40, RZ ;  /* 0x0000004008027824 */ /* 0x000fe400078e00ff */
[----:B------:R1:W-:Y:S03]  /*1be0*/  @P4 LDGSTS.E.BYPASS.LTC128B.128 [R18+0x15100], [R6.64+0x80], !P0 ;  /* 0x1510008006124fae */ /* 0x0003e6000c101d46 */
[----:B------:R-:W-:Y:S02]  /*1bf0*/  @P5 IADD3.X R0, R0, R13, R2, P1, !PT ;  /* 0x0000000d00005210 */ /* 0x000fe40000ffe402 */
[----:B------:R-:W-:-:S02]  /*1c00*/  @P5 LEA R2, P0, R3, c[0x0][0x1c8], 0x1 ;  /* 0x0000720003025a11 */ /* 0x000fc400078008ff */
[----:B------:R-:W-:Y:S02]  /*1c10*/  @P4 ISETP.GE.AND P3, PT, R19, c[0x0][0x1d4], PT ;  /* 0x0000750013004a0c */ /* 0x000fe40003f66270 */
[----:B------:R-:W-:Y:S02]  /*1c20*/  @P6 ISETP.GE.AND P1, PT, R144, c[0x0][0x1d4], PT ;  /* 0x0000750090006a0c */ /* 0x000fe40003f26270 */
[----:B------:R-:W-:Y:S02]  /*1c30*/  @P5 LEA.HI.X R3, R3, c[0x0][0x1cc], R0, 0x1, P0 ;  /* 0x0000730003035a11 */ /* 0x000fe400000f0c00 */
[----:B------:R-:W-:-:S07]  /*1c40*/  @P6 ISETP.GE.AND P0, PT, R52, c[0x0][0x1d4], PT ;  /* 0x0000750034006a0c */ /* 0x000fce0003f06270 */
[----:B------:R1:W-:Y:S01]  /*1c50*/  @P4 LDGSTS.E.BYPASS.LTC128B.128 [R18+0x18100], [R6.64+0x100], !P3 ;  /* 0x1810010006124fae */ /* 0x0003e2000d901d46 */
[----:B------:R-:W-:Y:S02]  /*1c60*/  @P6 ISETP.GE.AND P4, PT, R19, c[0x0][0x1d4], PT ;  /* 0x0000750013006a0c */ /* 0x000fe40003f86270 */
[----:B------:R-:W-:Y:S01]  /*1c70*/  @P5 ISETP.GE.AND P3, PT, R144, c[0x0][0x1d4], PT ;  /* 0x0000750090005a0c */ /* 0x000fe20003f66270 */
[----:B------:R2:W-:Y:S01]  /*1c80*/  @P6 LDGSTS.E.BYPASS.LTC128B.128 [R18+0x13100], [R4.64], !P1 ;  /* 0x1310000004126fae */ /* 0x0005e2000c901d46 */
[----:B------:R-:W-:-:S03]  /*1c90*/  @P5 ISETP.GE.AND P1, PT, R52, c[0x0][0x1d4], PT ;  /* 0x0000750034005a0c */ /* 0x000fc60003f26270 */
[----:B------:R2:W-:Y:S01]  /*1ca0*/  @P6 LDGSTS.E.BYPASS.LTC128B.128 [R18+0x16100], [R4.64+0x80], !P0 ;  /* 0x1610008004126fae */ /* 0x0005e2000c101d46 */
[----:B------:R-:W-:-:S05]  /*1cb0*/  @P5 ISETP.GE.AND P0, PT, R19, c[0x0][0x1d4], PT ;  /* 0x0000750013005a0c */ /* 0x000fca0003f06270 */
[----:B------:R2:W-:Y:S04]  /*1cc0*/  @P6 LDGSTS.E.BYPASS.LTC128B.128 [R18+0x19100], [R4.64+0x100], !P4 ;  /* 0x1910010004126fae */ /* 0x0005e8000e101d46 */
[----:B------:R3:W-:Y:S04]  /*1cd0*/  @P5 LDGSTS.E.BYPASS.LTC128B.128 [R18+0x14100], [R2.64], !P3 ;  /* 0x1410000002125fae */ /* 0x0007e8000d901d46 */
[----:B------:R3:W-:Y:S04]  /*1ce0*/  @P5 LDGSTS.E.BYPASS.LTC128B.128 [R18+0x17100], [R2.64+0x80], !P1 ;  /* 0x1710008002125fae */ /* 0x0007e8000c901d46 */
[----:B------:R3:W-:Y:S04]  /*1cf0*/  @P5 LDGSTS.E.BYPASS.LTC128B.128 [R18+0x1a100], [R2.64+0x100], !P0 ;  /* 0x1a10010002125fae */ /* 0x0007e8000c101d46 */
[----:B------:R-:W0:Y:S01]  /*1d00*/  LDGDEPBAR ;  /* 0x00000000000079af */ /* 0x000e220000000000 */
[----:B------:R-:W-:-:S02]  /*1d10*/  IMAD R0, R11, c[0x0][0x208], RZ ;  /* 0x000082000b007a24 */ /* 0x000fc400078e02ff */
[----:B-1----:R-:W-:-:S04]  /*1d20*/  IMAD.WIDE.U32 R6, R10, c[0x0][0x208], RZ ;  /* 0x000082000a067a25 */ /* 0x002fc800078e00ff */
[----:B------:R-:W-:Y:S02]  /*1d30*/  IMAD R0, R10, c[0x0][0x20c], R0 ;  /* 0x000083000a007a24 */ /* 0x000fe400078e0200 */
[----:B------:R-:W-:Y:S01]  /*1d40*/  IMAD.MOV.U32 R14, RZ, RZ, R24 ;  /* 0x000000ffff0e7224 */ /* 0x000fe200078e0018 */
[----:B------:R-:W-:-:S04]  /*1d50*/  DEPBAR.LE SB0, 0x1 ;  /* 0x000080400000791a */ /* 0x000fc80000000000 */
[----:B------:R-:W-:Y:S01]  /*1d60*/  BAR.SYNC.DEFER_BLOCKING 0x0 ;  /* 0x0000000000007b1d */ /* 0x000fe20000010000 */
[----:B------:R-:W-:Y:S02]  /*1d70*/  IMAD.IADD R0, R7, 0x1, R0 ;  /* 0x0000000107007824 */ /* 0x000fe400078e0200 */
[----:B------:R-:W-:Y:S02]  /*1d80*/  IMAD.MOV.U32 R15, RZ, RZ, R17 ;  /* 0x000000ffff0f7224 */ /* 0x000fe400078e0011 */
[----:B------:R-:W-:Y:S02]  /*1d90*/  IMAD R0, R0, 0x60, RZ ;  /* 0x0000006000007824 */ /* 0x000fe400078e02ff */
[----:B--2---:R-:W-:-:S04]  /*1da0*/  IMAD.WIDE.U32 R4, R6, 0x60, R14 ;  /* 0x0000006006047825 */ /* 0x004fc800078e000e */
[----:B------:R-:W-:Y:S01]  /*1db0*/  IMAD.MOV.U32 R16, RZ, RZ, c[0x0][0x208] ;  /* 0x00008200ff107624 */ /* 0x000fe200078e00ff */
[----:B---3--:R-:W-:Y:S01]  /*1dc0*/  LEA R2, P0, R4, c[0x0][0x1f8], 0x1 ;  /* 0x00007e0004027a11 */ /* 0x008fe200078008ff */
[----:B------:R-:W-:Y:S02]  /*1dd0*/  IMAD.IADD R0, R5, 0x1, R0 ;  /* 0x0000000105007824 */ /* 0x000fe400078e0200 */
[----:B------:R-:W-:Y:S02]  /*1de0*/  IMAD.MOV.U32 R10, RZ, RZ, 0x6 ;  /* 0x00000006ff0a7424 */ /* 0x000fe400078e00ff */
[----:B------:R-:W-:Y:S01]  /*1df0*/  IMAD.SHL.U32 R17, R16, 0x40, RZ ;  /* 0x0000004010117824 */ /* 0x000fe200078e00ff */
[----:B------:R-:W-:Y:S02]  /*1e00*/  LEA.HI.X R3, R4, c[0x0][0x1fc], R0, 0x1, P0 ;  /* 0x00007f0004037a11 */ /* 0x000fe400000f0c00 */
[----:B------:R-:W-:Y:S01]  /*1e10*/  SHF.L.U64.HI R16, R16, R10, c[0x0][0x20c] ;  /* 0x0000830010107619 */ /* 0x000fe2000001020a */
[----:B------:R1:W2:Y:S01]  /*1e20*/  LDSM.16.M88.4 R156, [R188] ;  /* 0x00000000bc9c783b */ /* 0x0002a20000000200 */
[----:B------:R-:W-:-:S03]  /*1e30*/  IADD3 R12, P3, P1, R17, 0x80, R2 ;  /* 0x00000080110c7810 */ /* 0x000fc6000797e002 */
[----:B------:R1:W3:Y:S04]  /*1e40*/  LDSM.16.M88.4 R172, [R188+0x4000] ;  /* 0x00400000bcac783b */ /* 0x0002e80000000200 */
[----:B------:R-:W4:Y:S04]  /*1e50*/  LDSM.16.M88.4 R188, [R188+0x8000] ;  /* 0x00800000bcbc783b */ /* 0x000f280000000200 */
[----:B------:R1:W1:Y:S04]  /*1e60*/  LDSM.16.M88.4 R152, [R212] ;  /* 0x00000000d498783b */ /* 0x0002680000000200 */
[----:B------:R1:W1:Y:S04]  /*1e70*/  LDSM.16.M88.4 R160, [R213] ;  /* 0x00000000d5a0783b */ /* 0x0002680000000200 */
[----:B------:R1:W1:Y:S04]  /*1e80*/  LDSM.16.M88.4 R164, [R214] ;  /* 0x00000000d6a4783b */ /* 0x0002680000000200 */
[----:B------:R1:W1:Y:S04]  /*1e90*/  LDSM.16.M88.4 R168, [R212+0x4000] ;  /* 0x00400000d4a8783b */ /* 0x0002680000000200 */
[----:B------:R1:W1:Y:S04]  /*1ea0*/  LDSM.16.M88.4 R176, [R213+0x4000] ;  /* 0x00400000d5b0783b */ /* 0x0002680000000200 */
[----:B------:R1:W1:Y:S04]  /*1eb0*/  LDSM.16.M88.4 R180, [R214+0x4000] ;  /* 0x00400000d6b4783b */ /* 0x0002680000000200 */
[----:B------:R1:W1:Y:S04]  /*1ec0*/  LDSM.16.M88.4 R184, [R212+0x8000] ;  /* 0x00800000d4b8783b */ /* 0x0002680000000200 */
[----:B------:R1:W1:Y:S04]  /*1ed0*/  LDSM.16.M88.4 R192, [R213+0x8000] ;  /* 0x00800000d5c0783b */ /* 0x0002680000000200 */
[----:B------:R1:W1:Y:S01]  /*1ee0*/  LDSM.16.M88.4 R196, [R214+0x8000] ;  /* 0x00800000d6c4783b */ /* 0x0002620000000200 */
[----:B------:R-:W-:-:S03]  /*1ef0*/  IADD3.X R13, R16, RZ, R3, P3, P1 ;  /* 0x000000ff100d7210 */ /* 0x000fc60001fe2403 */
[----:B------:R-:W-:Y:S01]  /*1f00*/  BAR.SYNC.DEFER_BLOCKING 0x0 ;  /* 0x0000000000007b1d */ /* 0x000fe20000010000 */
[C---:B------:R-:W-:Y:S02]  /*1f10*/  IADD3 R10, P3, P1, R17.reuse, 0x100, R2 ;  /* 0x00000100110a7810 */ /* 0x040fe4000797e002 */
[----:B------:R-:W-:Y:S02]  /*1f20*/  ISETP.GE.AND P6, PT, R144, c[0x0][0x1d4], PT ;  /* 0x0000750090007a0c */ /* 0x000fe40003fc6270 */
[----:B------:R-:W-:Y:S02]  /*1f30*/  ISETP.GE.AND P5, PT, R52, c[0x0][0x1d4], PT ;  /* 0x0000750034007a0c */ /* 0x000fe40003fa6270 */
[----:B------:R-:W-:Y:S02]  /*1f40*/  IADD3 R4, P0, R17, R2, RZ ;  /* 0x0000000211047210 */ /* 0x000fe40007f1e0ff */
[----:B------:R-:W-:Y:S02]  /*1f50*/  IADD3.X R11, R16, RZ, R3, P3, P1 ;  /* 0x000000ff100b7210 */ /* 0x000fe40001fe2403 */
[----:B------:R-:W-:-:S02]  /*1f60*/  ISETP.LT.OR P3, PT, R9, 0x1, P6 ;  /* 0x000000010900780c */ /* 0x000fc40003761670 */
[----:B------:R-:W-:Y:S01]  /*1f70*/  ISETP.LT.OR P1, PT, R9, 0x1, P5 ;  /* 0x000000010900780c */ /* 0x000fe20002f21670 */
[----:B------:R-:W-:Y:S01]  /*1f80*/  IMAD.X R5, R16, 0x1, R3, P0 ;  /* 0x0000000110057824 */ /* 0x000fe200000e0603 */
[----:B------:R-:W-:Y:S02]  /*1f90*/  IADD3 R6, P0, R4, R17, RZ ;  /* 0x0000001104067210 */ /* 0x000fe40007f1e0ff */
[----:B------:R-:W-:-:S03]  /*1fa0*/  ISETP.GE.AND P4, PT, R19, c[0x0][0x1d4], PT ;  /* 0x0000750013007a0c */ /* 0x000fc60003f86270 */
[----:B------:R-:W-:Y:S01]  /*1fb0*/  IMAD.X R7, R5, 0x1, R16, P0 ;  /* 0x0000000105077824 */ /* 0x000fe200000e0610 */
[----:B------:R-:W-:-:S03]  /*1fc0*/  ISETP.LT.OR P0, PT, R9, 0x1, P4 ;  /* 0x000000010900780c */ /* 0x000fc60002701670 */
[----:B------:R-:W-:Y:S01]  /*1fd0*/  @!PT LDS RZ, [RZ] ;  /* 0x00000000fffff984 */ /* 0x000fe20000000800 */
[----:B------:R-:W-:Y:S01]  /*1fe0*/  @!PT LDS RZ, [RZ] ;  /* 0x00000000fffff984 */ /* 0x000fe20000000800 */
[----:B------:R-:W-:Y:S01]  /*1ff0*/  @!PT LDS RZ, [RZ] ;  /* 0x00000000fffff984 */ /* 0x000fe20000000800 */
[----:B------:R1:W-:Y:S01]  /*2000*/  LDGSTS.E.BYPASS.LTC128B.128 [R18+0x100], [R2.64], !P3 ;  /* 0x0010000002127fae */ /* 0x0003e2000d901d46 */
[----:B------:R-:W-:-:S03]  /*2010*/  ISETP.LT.OR P3, PT, R9, 0x21, P6 ;  /* 0x000000210900780c */ /* 0x000fc60003761670 */
[----:B------:R1:W-:Y:S01]  /*2020*/  LDGSTS.E.BYPASS.LTC128B.128 [R18+0x3100], [R2.64+0x80], !P1 ;  /* 0x0310008002127fae */ /* 0x0003e2000c901d46 */
[C---:B------:R-:W-:Y:S02]  /*2030*/  ISETP.LT.OR P1, PT, R9.reuse, 0x21, P5 ;  /* 0x000000210900780c */ /* 0x040fe40002f21670 */
[C---:B------:R-:W-:Y:S01]  /*2040*/  ISETP.LT.OR P6, PT, R9.reuse, 0x41, P6 ;  /* 0x000000410900780c */ /* 0x040fe200037c1670 */
[----:B------:R1:W-:Y:S01]  /*2050*/  STL.64 [R1+0x68], R22 ;  /* 0x0000681601007387 */ /* 0x0003e20000100a00 */
[----:B------:R-:W-:-:S03]  /*2060*/  ISETP.LT.OR P5, PT, R9, 0x41, P5 ;  /* 0x000000410900780c */ /* 0x000fc60002fa1670 */
[----:B------:R1:W-:Y:S01]  /*2070*/  LDGSTS.E.BYPASS.LTC128B.128 [R18+0x6100], [R2.64+0x100], !P0 ;  /* 0x0610010002127fae */ /* 0x0003e2000c101d46 */
[C---:B------:R-:W-:Y:S02]  /*2080*/  ISETP.LT.OR P0, PT, R9.reuse, 0x21, P4 ;  /* 0x000000210900780c */ /* 0x040fe40002701670 */
[----:B------:R-:W-:Y:S01]  /*2090*/  ISETP.LT.OR P4, PT, R9, 0x41, P4 ;  /* 0x000000410900780c */ /* 0x000fe20002781670 */
[----:B------:R1:W-:Y:S04]  /*20a0*/  LDGSTS.E.BYPASS.LTC128B.128 [R18+0x1100], [R4.64], !P3 ;  /* 0x0110000004127fae */ /* 0x0003e8000d901d46 */
[----:B------:R1:W-:Y:S01]  /*20b0*/  LDGSTS.E.BYPASS.LTC128B.128 [R18+0x4100], [R12.64], !P1 ;  /* 0x041000000c127fae */ /* 0x0003e2000c901d46 */
[----:B------:R-:W-:Y:S01]  /*20c0*/  ISETP.GE.AND P1, PT, R226, 0x2, PT ;  /* 0x00000002e200780c */ /* 0x000fe20003f26270 */
[----:B------:R-:W-:Y:S04]  /*20d0*/  BSSY B0, `(.L_x_1083) ;  /* 0x0000028000007945 */ /* 0x000fe80003800000 */
[----:B------:R1:W-:Y:S04]  /*20e0*/  LDGSTS.E.BYPASS.LTC128B.128 [R18+0x7100], [R10.64], !P0 ;  /* 0x071000000a127fae */ /* 0x0003e8000c101d46 */
[----:B------:R1:W-:Y:S04]  /*20f0*/  LDGSTS.E.BYPASS.LTC128B.128 [R18+0x2100], [R6.64], !P6 ;  /* 0x0210000006127fae */ /* 0x0003e8000f101d46 */
[----:B------:R1:W-:Y:S04]  /*2100*/  LDGSTS.E.BYPASS.LTC128B.128 [R18+0x5100], [R6.64+0x80], !P5 ;  /* 0x0510008006127fae */ /* 0x0003e8000e901d46 */
[----:B------:R1:W-:Y:S04]  /*2110*/  LDGSTS.E.BYPASS.LTC128B.128 [R18+0x8100], [R6.64+0x100], !P4 ;  /* 0x0810010006127fae */ /* 0x0003e8000e101d46 */
[----:B------:R-:W0:Y:S01]  /*2120*/  LDGDEPBAR ;  /* 0x00000000000079af */ /* 0x000e220000000000 */
[----:B------:R-:W-:Y:S05]  /*2130*/  @!P1 BRA `(.L_x_1084) ;  /* 0x0000021000009947 */ /* 0x000fea0003800000 */
[----:B--234-:R-:W-:Y:S01]  /*2140*/  IADD3 R0, R226, -0x2, RZ ;  /* 0xfffffffee2007810 */ /* 0x01cfe20007ffe0ff */
[C---:B-1----:R-:W-:Y:S01]  /*2150*/  IMAD.SHL.U32 R6, R20.reuse, 0x40, RZ ;  /* 0x0000004014067824 */ /* 0x042fe200078e00ff */
[----:B------:R-:W-:-:S02]  /*2160*/  SHF.L.U64.HI R7, R20, 0x6, R8 ;  /* 0x0000000614077819 */ /* 0x000fc40000010208 */
[----:B------:R-:W-:Y:S01]  /*2170*/  SHF.R.S32.HI R2, RZ, 0x1f, R0 ;  /* 0x0000001fff027819 */ /* 0x000fe20000011400 */
[----:B------:R-:W-:Y:S01]  /*2180*/  IMAD.WIDE.U32 R4, R0, c[0x0][0x1e0], RZ ;  /* 0x0000780000047a25 */ /* 0x000fe200078e00ff */
[----:B------:R-:W-:-:S03]  /*2190*/  ISETP.GE.AND P4, PT, R144, c[0x0][0x1d4], PT ;  /* 0x0000750090007a0c */ /* 0x000fc60003f86270 */
[----:B------:R-:W-:-:S04]  /*21a0*/  IMAD R2, R2, c[0x0][0x1e0], RZ ;  /* 0x0000780002027a24 */ /* 0x000fc800078e02ff */
[----:B------:R-:W-:-:S04]  /*21b0*/  IMAD R0, R0, c[0x0][0x1e4], R2 ;  /* 0x0000790000007a24 */ /* 0x000fc800078e0202 */
[----:B------:R-:W-:Y:S02]  /*21c0*/  IMAD.IADD R0, R5, 0x1, R0 ;  /* 0x0000000105007824 */ /* 0x000fe400078e0200 */
[----:B------:R-:W-:-:S04]  /*21d0*/  IMAD.WIDE.U32 R4, R4, 0x60, R22 ;  /* 0x0000006004047825 */ /* 0x000fc800078e0016 */
[----:B------:R-:W-:Y:S01]  /*21e0*/  IMAD R0, R0, 0x60, RZ ;  /* 0x0000006000007824 */ /* 0x000fe200078e02ff */
[----:B------:R-:W-:-:S03]  /*21f0*/  LEA R2, P3, R4, c[0x0][0x1c8], 0x1 ;  /* 0x0000720004027a11 */ /* 0x000fc600078608ff */
[----:B------:R-:W-:Y:S01]  /*2200*/  IMAD.IADD R0, R5, 0x1, R0 ;  /* 0x0000000105007824 */ /* 0x000fe200078e0200 */
[----:B------:R-:W-:-:S04]  /*2210*/  IADD3 R10, P5, P0, R6, 0x80, R2 ;  /* 0x00000080060a7810 */ /* 0x000fc800078be002 */
[----:B------:R-:W-:Y:S02]  /*2220*/  LEA.HI.X R3, R4, c[0x0][0x1cc], R0, 0x1, P3 ;  /* 0x0000730004037a11 */ /* 0x000fe400018f0c00 */
[----:B------:R-:W-:Y:S02]  /*2230*/  ISETP.GE.AND P3, PT, R52, c[0x0][0x1d4], PT ;  /* 0x0000750034007a0c */ /* 0x000fe40003f66270 */
[--C-:B------:R-:W-:Y:S01]  /*2240*/  IADD3.X R11, R7, RZ, R3.reuse, P5, P0 ;  /* 0x000000ff070b7210 */ /* 0x100fe20002fe0403 */
[----:B------:R1:W-:Y:S01]  /*2250*/  LDGSTS.E.BYPASS.LTC128B.128 [R18+0x1b100], [R2.64], !P4 ;  /* 0x1b10000002127fae */ /* 0x0003e2000e101d46 */
[----:B------:R-:W-:Y:S02]  /*2260*/  IADD3 R8, P6, P5, R6, 0x100, R2 ;  /* 0x0000010006087810 */ /* 0x000fe40007dde002 */
[----:B------:R-:W-:Y:S02]  /*2270*/  ISETP.GE.AND P0, PT, R19, c[0x0][0x1d4], PT ;  /* 0x0000750013007a0c */ /* 0x000fe40003f06270 */
[----:B------:R-:W-:-:S02]  /*2280*/  IADD3.X R9, R7, RZ, R3, P6, P5 ;  /* 0x000000ff07097210 */ /* 0x000fc400037ea403 */
[----:B------:R-:W-:-:S03]  /*2290*/  IADD3 R4, P6, R6, R2, RZ ;  /* 0x0000000206047210 */ /* 0x000fc60007fde0ff */
[----:B------:R1:W-:Y:S01]  /*22a0*/  LDGSTS.E.BYPASS.LTC128B.128 [R18+0x1e100], [R2.64+0x80], !P3 ;  /* 0x1e10008002127fae */ /* 0x0003e2000d901d46 */
[----:B------:R-:W-:Y:S01]  /*22b0*/  IADD3 R6, P5, R4, R6, RZ ;  /* 0x0000000604067210 */ /* 0x000fe20007fbe0ff */
[----:B------:R-:W-:-:S04]  /*22c0*/  IMAD.X R5, R7, 0x1, R3, P6 ;  /* 0x0000000107057824 */ /* 0x000fc800030e0603 */
        /* <DEDUP_REMOVED lines=8> */
.L_x_1084:
[----:B--234-:R-:W-:Y:S05]  /*2350*/  BSYNC B0 ;  /* 0x0000000000007941 */ /* 0x01cfea0003800000 */
.L_x_1083:
[----:B------:R-:W0:Y:S01]  /*2360*/  LDGDEPBAR ;  /* 0x00000000000079af */ /* 0x000e220000000000 */
[----:B------:R-:W-:Y:S01]  /*2370*/  IMAD.MOV.U32 R208, RZ, RZ, 0x20 ;  /* 0x00000020ffd07424 */ /* 0x000fe200078e00ff */
[----:B------:R-:W-:Y:S01]  /*2380*/  LOP3.LUT P0, RZ, R53, 0x2, RZ, 0xc0, !PT ;  /* 0x0000000235ff7812 */ /* 0x000fe2000780c0ff */
[----:B------:R-:W-:Y:S03]  /*2390*/  BSSY B0, `(.L_x_1085) ;  /* 0x0000034000007945 */ /* 0x000fe60003800000 */
[----:B------:R-:W-:-:S05]  /*23a0*/  SEL R208, R208, 0xffffffe0, !P0 ;  /* 0xffffffe0d0d07807 */ /* 0x000fca0004000000 */
[----:B-1----:R-:W-:Y:S01]  /*23b0*/  IMAD.IADD R3, R209, 0x1, R208 ;  /* 0x00000001d1037824 */ /* 0x002fe200078e02d0 */
[----:B------:R-:W-:-:S04]  /*23c0*/  DEPBAR.LE SB0, 0x2 ;  /* 0x000080800000791a */ /* 0x000fc80000000000 */
[----:B------:R-:W-:Y:S06]  /*23d0*/  BAR.SYNC.DEFER_BLOCKING 0x0 ;  /* 0x0000000000007b1d */ /* 0x000fec0000010000 */
[----:B------:R1:W2:Y:S04]  /*23e0*/  LDSM.16.M88.4 R20, [R209] ;  /* 0x00000000d114783b */ /* 0x0002a80000000200 */
[----:B------:R1:W3:Y:S04]  /*23f0*/  LDSM.16.M88.4 R24, [R209+0x800] ;  /* 0x00080000d118783b */ /* 0x0002e80000000200 */
[----:B------:R1:W4:Y:S04]  /*2400*/  LDSM.16.M88.4 R36, [R209+0x1000] ;  /* 0x00100000d124783b */ /* 0x0003280000000200 */
        /* <DEDUP_REMOVED lines=10> */
[----:B--23--:R-:W-:Y:S02]  /*24b0*/  IADD3 R0, R226, -0x2, RZ ;  /* 0xfffffffee2007810 */ /* 0x00cfe40007ffe0ff */
[----:B------:R-:W-:-:S02]  /*24c0*/  ISETP.GE.AND P3, PT, R144, c[0x0][0x1d4], PT ;  /* 0x0000750090007a0c */ /* 0x000fc40003f66270 */
[----:B------:R-:W-:Y:S01]  /*24d0*/  SHF.R.S32.HI R2, RZ, 0x1f, R0 ;  /* 0x0000001fff027819 */ /* 0x000fe20000011400 */
[----:B------:R-:W-:Y:S01]  /*24e0*/  IMAD.WIDE.U32 R6, R0, c[0x0][0x208], RZ ;  /* 0x0000820000067a25 */ /* 0x000fe200078e00ff */
[----:B------:R-:W-:Y:S02]  /*24f0*/  ISETP.GE.AND P1, PT, R52, c[0x0][0x1d4], PT ;  /* 0x0000750034007a0c */ /* 0x000fe40003f26270 */
[----:B------:R-:W-:Y:S01]  /*2500*/  ISETP.GE.AND P0, PT, R19, c[0x0][0x1d4], PT ;  /* 0x0000750013007a0c */ /* 0x000fe20003f06270 */
        /* <DEDUP_REMOVED lines=28> */
.L_x_1086:
[----:B--23--:R-:W-:Y:S05]  /*26d0*/  BSYNC B0 ;  /* 0x0000000000007941 */ /* 0x00cfea0003800000 */
.L_x_1085:
[C---:B------:R-:W-:Y:S08]  /*26e0*/  HMMA.16816.F32.BF16 R16, R152.reuse, R20, RZ ;  /* 0x000000149810723c */ /* 0x040ff000000418ff */
[C---:B------:R-:W-:Y:S08]  /*26f0*/  HMMA.16816.F32.BF16 R12, R152.reuse, R22, RZ ;  /* 0x00000016980c723c */ /* 0x040ff000000418ff */
[C---:B------:R-:W-:Y:S08]  /*2700*/  HMMA.16816.F32.BF16 R8, R152.reuse, R24, RZ ;  /* 0x000000189808723c */ /* 0x040ff000000418ff */
[----:B------:R-:W-:Y:S01]  /*2710*/  HMMA.16816.F32.BF16 R4, R152, R26, RZ ;  /* 0x0000001a9804723c */ /* 0x000fe200000418ff */
[----:B------:R-:W-:Y:S01]  /*2720*/  IMAD.MOV.U32 R0, RZ, RZ, 0x40 ;  /* 0x00000040ff007424 */ /* 0x000fe200078e00ff */
[----:B------:R-:W-:Y:S01]  /*2730*/  LOP3.LUT P0, RZ, R53, 0x4, RZ, 0xc0, !PT ;  /* 0x0000000435ff7812 */ /* 0x000fe2000780c0ff */
[----:B------:R-:W2:Y:S03]  /*2740*/  LDL R102, [R1+0x98] ;  /* 0x0000980001667983 */ /* 0x000ea60000100800 */
[----:B------:R-:W-:Y:S01]  /*2750*/  SEL R206, R0, 0xffffffc0, !P0 ;  /* 0xffffffc000ce7807 */ /* 0x000fe20004000000 */
[----:B------:R-:W3:Y:S01]  /*2760*/  LDL R101, [R1+0x58] ;  /* 0x0000580001657983 */ /* 0x000ee20000100800 */
[C---:B-1----:R-:W-:Y:S03]  /*2770*/  HMMA.16816.F32.BF16 R80, R156.reuse, R32, R16 ;  /* 0x000000209c50723c */ /* 0x042fe60000041810 */
[----:B------:R-:W0:Y:S05]  /*2780*/  LDGDEPBAR ;  /* 0x00000000000079af */ /* 0x000e2a0000000000 */
[----:B------:R-:W-:Y:S01]  /*2790*/  HMMA.16816.F32.BF16 R76, R156, R34, R12 ;  /* 0x000000229c4c723c */ /* 0x000fe2000004180c */
[----:B------:R-:W-:-:S05]  /*27a0*/  IMAD.IADD R2, R209, 0x1, R206 ;  /* 0x00000001d1027824 */ /* 0x000fca00078e02ce */
[----:B------:R-:W-:Y:S02]  /*27b0*/  LDSM.16.M88.4 R68, [R2+0x800] ;  /* 0x000800000244783b */ /* 0x000fe40000000200 */
[C---:B------:R-:W-:Y:S08]  /*27c0*/  HMMA.16816.F32.BF16 R88, R156.reuse, R28, R8 ;  /* 0x0000001c9c58723c */ /* 0x040ff00000041808 */
[----:B------:R-:W-:Y:S08]  /*27d0*/  HMMA.16816.F32.BF16 R84, R156, R30, R4 ;  /* 0x0000001e9c54723c */ /* 0x000ff00000041804 */
[C---:B----4-:R-:W-:Y:S08]  /*27e0*/  HMMA.16816.F32.BF16 R32, R152.reuse, R36, RZ ;  /* 0x000000249820723c */ /* 0x050ff000000418ff */
[C---:B------:R-:W-:Y:S08]  /*27f0*/  HMMA.16816.F32.BF16 R28, R152.reuse, R38, RZ ;  /* 0x00000026981c723c */ /* 0x040ff000000418ff */
[C---:B------:R-:W-:Y:S08]  /*2800*/  HMMA.16816.F32.BF16 R24, R152.reuse, R40, RZ ;  /* 0x000000289818723c */ /* 0x040ff000000418ff */
[C---:B------:R-:W-:Y:S08]  /*2810*/  HMMA.16816.F32.BF16 R16, R152.reuse, R44, RZ ;  /* 0x0000002c9810723c */ /* 0x040ff000000418ff */
[C---:B------:R-:W-:Y:S01]  /*2820*/  HMMA.16816.F32.BF16 R12, R152.reuse, R46, RZ ;  /* 0x0000002e980c723c */ /* 0x040fe200000418ff */
[----:B------:R-:W1:Y:S07]  /*2830*/  LDSM.16.M88.4 R44, [R2] ;  /* 0x00000000022c783b */ /* 0x000e6e0000000200 */
[C---:B------:R-:W-:Y:S01]  /*2840*/  HMMA.16816.F32.BF16 R20, R152.reuse, R42, RZ ;  /* 0x0000002a9814723c */ /* 0x040fe200000418ff */
[----:B------:R-:W4:Y:S07]  /*2850*/  LDSM.16.M88.4 R40, [R2+0x1000] ;  /* 0x001000000228783b */ /* 0x000f2e0000000200 */
[----:B------:R-:W-:Y:S08]  /*2860*/  HMMA.16816.F32.BF16 R8, R152, R48, RZ ;  /* 0x000000309808723c */ /* 0x000ff000000418ff */
[C---:B------:R-:W-:Y:S01]  /*2870*/  HMMA.16816.F32.BF16 R72, R156.reuse, R64, R32 ;  /* 0x000000409c48723c */ /* 0x040fe20000041820 */
[----:B------:R-:W5:Y:S07]  /*2880*/  LDSM.16.M88.4 R32, [R2+0x1800] ;  /* 0x001800000220783b */ /* 0x000f6e0000000200 */
[C---:B------:R-:W-:Y:S01]  /*2890*/  HMMA.16816.F32.BF16 R64, R156.reuse, R66, R28 ;  /* 0x000000429c40723c */ /* 0x040fe2000004181c */
[----:B------:R-:W1:Y:S07]  /*28a0*/  LDSM.16.M88.4 R28, [R2+0x2000] ;  /* 0x00200000021c783b */ /* 0x000e6e0000000200 */
[----:B------:R-:W-:Y:S01]  /*28b0*/  HMMA.16816.F32.BF16 R60, R156, R56, R24 ;  /* 0x000000389c3c723c */ /* 0x000fe20000041818 */
[----:B------:R-:W1:Y:S01]  /*28c0*/  LDSM.16.M88.4 R24, [R2+0x2800] ;  /* 0x002800000218783b */ /* 0x000e620000000200 */
[----:B------:R-:W-:-:S06]  /*28d0*/  IADD3 R0, R206, R209, R208 ;  /* 0x000000d1ce007210 */ /* 0x000fcc0007ffe0d0 */
[----:B------:R-:W-:Y:S08]  /*28e0*/  HMMA.16816.F32.BF16 R4, R152, R50, RZ ;  /* 0x000000329804723c */ /* 0x000ff000000418ff */
[C---:B------:R-:W-:Y:S08]  /*28f0*/  HMMA.16816.F32.BF16 R56, R156.reuse, R58, R20 ;  /* 0x0000003a9c38723c */ /* 0x040ff00000041814 */
[C---:B------:R-:W-:Y:S01]  /*2900*/  HMMA.16816.F32.BF16 R52, R156.reuse, R92, R16 ;  /* 0x0000005c9c34723c */ /* 0x040fe20000041810 */
[----:B------:R-:W5:Y:S07]  /*2910*/  LDSM.16.M88.4 R16, [R0] ;  /* 0x000000000010783b */ /* 0x000f6e0000000200 */
[C---:B------:R-:W-:Y:S08]  /*2920*/  HMMA.16816.F32.BF16 R48, R156.reuse, R94, R12 ;  /* 0x0000005e9c30723c */ /* 0x040ff0000004180c */
[----:B------:R-:W-:Y:S08]  /*2930*/  HMMA.16816.F32.BF16 R36, R156, R96, R8 ;  /* 0x000000609c24723c */ /* 0x000ff00000041808 */
[C---:B-1----:R-:W-:Y:S08]  /*2940*/  HMMA.16816.F32.BF16 R12, R160.reuse, R44, R80 ;  /* 0x0000002ca00c723c */ /* 0x042ff00000041850 */
[C---:B----4-:R-:W-:Y:S08]  /*2950*/  HMMA.16816.F32.BF16 R72, R160.reuse, R40, R72 ;  /* 0x00000028a048723c */ /* 0x050ff00000041848 */
[C---:B------:R-:W-:Y:S01]  /*2960*/  HMMA.16816.F32.BF16 R80, R160.reuse, R42, R64 ;  /* 0x0000002aa050723c */ /* 0x040fe20000041840 */
[----:B------:R-:W1:Y:S07]  /*2970*/  LDSM.16.M88.4 R40, [R0+0x800] ;  /* 0x000800000028783b */ /* 0x000e6e0000000200 */
[----:B------:R-:W-:Y:S08]  /*2980*/  HMMA.16816.F32.BF16 R8, R160, R46, R76 ;  /* 0x0000002ea008723c */ /* 0x000ff0000004184c */
[----:B------:R-:W-:Y:S08]  /*2990*/  HMMA.16816.F32.BF16 R20, R156, R98, R4 ;  /* 0x000000629c14723c */ /* 0x000ff00000041804 */
[C---:B------:R-:W-:Y:S08]  /*29a0*/  HMMA.16816.F32.BF16 R4, R160.reuse, R68, R88 ;  /* 0x00000044a004723c */ /* 0x040ff00000041858 */
[C---:B------:R-:W-:Y:S08]  /*29b0*/  HMMA.16816.F32.BF16 R84, R160.reuse, R70, R84 ;  /* 0x00000046a054723c */ /* 0x040ff00000041854 */
[C---:B-----5:R-:W-:Y:S01]  /*29c0*/  HMMA.16816.F32.BF16 R68, R160.reuse, R34, R56 ;  /* 0x00000022a044723c */ /* 0x060fe20000041838 */
[----:B------:R-:W4:Y:S07]  /*29d0*/  LDSM.16.M88.4 R56, [R0+0x1000] ;  /* 0x001000000038783b */ /* 0x000f2e0000000200 */
[C---:B------:R-:W-:Y:S01]  /*29e0*/  HMMA.16816.F32.BF16 R92, R160.reuse, R28, R52 ;  /* 0x0000001ca05c723c */ /* 0x040fe20000041834 */
[----:B------:R-:W5:Y:S07]  /*29f0*/  LDSM.16.M88.4 R52, [R0+0x1800] ;  /* 0x001800000034783b */ /* 0x000f6e0000000200 */
[C---:B------:R-:W-:Y:S01]  /*2a00*/  HMMA.16816.F32.BF16 R76, R160.reuse, R30, R48 ;  /* 0x0000001ea04c723c */ /* 0x040fe20000041830 */
[----:B------:R-:W1:Y:S04]  /*2a10*/  LDSM.16.M88.4 R48, [R0+0x2000] ;  /* 0x002000000030783b */ /* 0x000e680000000200 */
[----:B------:R-:W-:Y:S03]  /*2a20*/  LDSM.16.M88.4 R28, [R209+0x3800] ;  /* 0x00380000d11c783b */ /* 0x000fe60000000200 */
[C---:B------:R-:W-:Y:S01]  /*2a30*/  HMMA.16816.F32.BF16 R96, R160.reuse, R32, R60 ;  /* 0x00000020a060723c */ /* 0x040fe2000004183c */
[----:B------:R-:W2:Y:S07]  /*2a40*/  LDSM.16.M88.4 R32, [R209+0x3000] ;  /* 0x00300000d120783b */ /* 0x000eae0000000200 */
[----:B------:R-:W-:Y:S01]  /*2a50*/  HMMA.16816.F32.BF16 R88, R160, R24, R36 ;  /* 0x00000018a058723c */ /* 0x000fe20000041824 */
[----:B------:R-:W2:Y:S07]  /*2a60*/  LDSM.16.M88.4 R36, [R0+0x2800] ;  /* 0x002800000024783b */ /* 0x000eae0000000200 */
[----:B------:R-:W-:Y:S08]  /*2a70*/  HMMA.16816.F32.BF16 R44, R164, R18, R8 ;  /* 0x00000012a42c723c */ /* 0x000ff00000041808 */
[----:B------:R-:W-:Y:S01]  /*2a80*/  HMMA.16816.F32.BF16 R64, R160, R26, R20 ;  /* 0x0000001aa040723c */ /* 0x000fe20000041814 */
[----:B------:R-:W2:Y:S07]  /*2a90*/  LDSM.16.M88.4 R24, [R209+0x4000] ;  /* 0x00400000d118783b */ /* 0x000eae0000000200 */
[C---:B------:R-:W-:Y:S08]  /*2aa0*/  HMMA.16816.F32.BF16 R60, R164.reuse, R16, R12 ;  /* 0x00000010a43c723c */ /* 0x040ff0000004180c */
[C---:B-1----:R-:W-:Y:S08]  /*2ab0*/  HMMA.16816.F32.BF16 R20, R164.reuse, R40, R4 ;  /* 0x00000028a414723c */ /* 0x042ff00000041804 */
[C---:B------:R-:W-:Y:S01]  /*2ac0*/  HMMA.16816.F32.BF16 R16, R164.reuse, R42, R84 ;  /* 0x0000002aa410723c */ /* 0x040fe20000041854 */
[----:B------:R-:W1:Y:S07]  /*2ad0*/  LDSM.16.M88.4 R40, [R209+0x4800] ;  /* 0x00480000d128783b */ /* 0x000e6e0000000200 */
[C---:B----4-:R-:W-:Y:S08]  /*2ae0*/  HMMA.16816.F32.BF16 R8, R164.reuse, R58, R80 ;  /* 0x0000003aa408723c */ /* 0x050ff00000041850 */
[C---:B-----5:R-:W-:Y:S08]  /*2af0*/  HMMA.16816.F32.BF16 R4, R164.reuse, R52, R96 ;  /* 0x00000034a404723c */ /* 0x060ff00000041860 */
[C---:B------:R-:W-:Y:S08]  /*2b00*/  HMMA.16816.F32.BF16 R52, R164.reuse, R54, R68 ;  /* 0x00000036a434723c */ /* 0x040ff00000041844 */
[C---:B------:R-:W-:Y:S01]  /*2b10*/  HMMA.16816.F32.BF16 R12, R164.reuse, R56, R72 ;  /* 0x00000038a40c723c */ /* 0x040fe20000041848 */
[----:B------:R-:W4:Y:S07]  /*2b20*/  LDSM.16.M88.4 R56, [R209+0x5000] ;  /* 0x00500000d138783b */ /* 0x000f2e0000000200 */
[C---:B------:R-:W-:Y:S08]  /*2b30*/  HMMA.16816.F32.BF16 R68, R164.reuse, R48, R92 ;  /* 0x00000030a444723c */ /* 0x040ff0000004185c */
[----:B------:R-:W-:Y:S01]  /*2b40*/  HMMA.16816.F32.BF16 R76, R164, R50, R76 ;  /* 0x00000032a44c723c */ /* 0x000fe2000004184c */
[----:B------:R-:W5:Y:S07]  /*2b50*/  LDSM.16.M88.4 R48, [R209+0x5800] ;  /* 0x00580000d130783b */ /* 0x000f6e0000000200 */
[----:B--2---:R-:W-:Y:S01]  /*2b60*/  HMMA.16816.F32.BF16 R80, R168, R34, R44 ;  /* 0x00000022a850723c */ /* 0x004fe2000004182c */
[----:B------:R-:W2:Y:S07]  /*2b70*/  LDSM.16.M88.4 R44, [R3+0x3000] ;  /* 0x00300000032c783b */ /* 0x000eae0000000200 */
[C---:B------:R-:W-:Y:S08]  /*2b80*/  HMMA.16816.F32.BF16 R96, R164.reuse, R36, R88 ;  /* 0x00000024a460723c */ /* 0x040ff00000041858 */
[----:B------:R-:W-:Y:S01]  /*2b90*/  HMMA.16816.F32.BF16 R84, R164, R38, R64 ;  /* 0x00000026a454723c */ /* 0x000fe20000041840 */
[----:B------:R-:W1:Y:S07]  /*2ba0*/  LDSM.16.M88.4 R36, [R3+0x3800] ;  /* 0x003800000324783b */ /* 0x000e6e0000000200 */
[C---:B------:R-:W-:Y:S01]  /*2bb0*/  HMMA.16816.F32.BF16 R92, R168.reuse, R32, R60 ;  /* 0x00000020a85c723c */ /* 0x040fe2000004183c */
[----:B------:R-:W2:Y:S07]  /*2bc0*/  LDSM.16.M88.4 R32, [R3+0x4000] ;  /* 0x004000000320783b */ /* 0x000eae0000000200 */
[C---:B------:R-:W-:Y:S08]  /*2bd0*/  HMMA.16816.F32.BF16 R88, R168.reuse, R28, R20 ;  /* 0x0000001ca858723c */ /* 0x040ff00000041814 */
[C---:B------:R-:W-:Y:S01]  /*2be0*/  HMMA.16816.F32.BF16 R72, R168.reuse, R30, R16 ;  /* 0x0000001ea848723c */ /* 0x040fe20000041810 */
[----:B------:R-:W2:Y:S07]  /*2bf0*/  LDSM.16.M88.4 R28, [R3+0x4800] ;  /* 0x00480000031c783b */ /* 0x000eae0000000200 */
[C---:B------:R-:W-:Y:S08]  /*2c00*/  HMMA.16816.F32.BF16 R60, R168.reuse, R26, R8 ;  /* 0x0000001aa83c723c */ /* 0x040ff00000041808 */
[C---:B------:R-:W-:Y:S01]  /*2c10*/  HMMA.16816.F32.BF16 R64, R168.reuse, R24, R12 ;  /* 0x00000018a840723c */ /* 0x040fe2000004180c */
[----:B------:R-:W2:Y:S07]  /*2c20*/  LDSM.16.M88.4 R24, [R3+0x5000] ;  /* 0x005000000318783b */ /* 0x000eae0000000200 */
[C---:B-1----:R-:W-:Y:S08]  /*2c30*/  HMMA.16816.F32.BF16 R20, R168.reuse, R40, R4 ;  /* 0x00000028a814723c */ /* 0x042ff00000041804 */
[C---:B------:R-:W-:Y:S01]  /*2c40*/  HMMA.16816.F32.BF16 R16, R168.reuse, R42, R52 ;  /* 0x0000002aa810723c */ /* 0x040fe20000041834 */
[----:B------:R-:W1:Y:S07]  /*2c50*/  LDSM.16.M88.4 R40, [R3+0x5800] ;  /* 0x005800000328783b */ /* 0x000e6e0000000200 */
[C---:B----4-:R-:W-:Y:S08]  /*2c60*/  HMMA.16816.F32.BF16 R12, R168.reuse, R56, R68 ;  /* 0x00000038a80c723c */ /* 0x050ff00000041844 */
[C---:B------:R-:W-:Y:S01]  /*2c70*/  HMMA.16816.F32.BF16 R8, R168.reuse, R58, R76 ;  /* 0x0000003aa808723c */ /* 0x040fe2000004184c */
[----:B------:R-:W-:Y:S07]  /*2c80*/  LDSM.16.M88.4 R56, [R2+0x4000] ;  /* 0x004000000238783b */ /* 0x000fee0000000200 */
[C---:B-----5:R-:W-:Y:S08]  /*2c90*/  HMMA.16816.F32.BF16 R4, R168.reuse, R48, R96 ;  /* 0x00000030a804723c */ /* 0x060ff00000041860 */
[----:B------:R-:W-:Y:S08]  /*2ca0*/  HMMA.16816.F32.BF16 R48, R168, R50, R84 ;  /* 0x00000032a830723c */ /* 0x000ff00000041854 */
[C---:B--2---:R-:W-:Y:S08]  /*2cb0*/  HMMA.16816.F32.BF16 R52, R172.reuse, R44, R92 ;  /* 0x0000002cac34723c */ /* 0x044ff0000004185c */
[C---:B------:R-:W-:Y:S01]  /*2cc0*/  HMMA.16816.F32.BF16 R76, R172.reuse, R46, R80 ;  /* 0x0000002eac4c723c */ /* 0x040fe20000041850 */
[----:B------:R-:W2:Y:S07]  /*2cd0*/  LDSM.16.M88.4 R44, [R2+0x3000] ;  /* 0x00300000022c783b */ /* 0x000eae0000000200 */
[C---:B------:R-:W-:Y:S08]  /*2ce0*/  HMMA.16816.F32.BF16 R96, R172.reuse, R36, R88 ;  /* 0x00000024ac60723c */ /* 0x040ff00000041858 */
[C---:B------:R-:W-:Y:S01]  /*2cf0*/  HMMA.16816.F32.BF16 R84, R172.reuse, R38, R72 ;  /* 0x00000026ac54723c */ /* 0x040fe20000041848 */
[----:B------:R-:W4:Y:S07]  /*2d00*/  LDSM.16.M88.4 R36, [R2+0x4800] ;  /* 0x004800000224783b */ /* 0x000f2e0000000200 */
[C---:B------:R-:W-:Y:S01]  /*2d10*/  HMMA.16816.F32.BF16 R80, R172.reuse, R34, R60 ;  /* 0x00000022ac50723c */ /* 0x040fe2000004183c */
[----:B------:R-:W5:Y:S07]  /*2d20*/  LDSM.16.M88.4 R60, [R2+0x3800] ;  /* 0x00380000023c783b */ /* 0x000f6e0000000200 */
[C---:B------:R-:W-:Y:S01]  /*2d30*/  HMMA.16816.F32.BF16 R92, R172.reuse, R32, R64 ;  /* 0x00000020ac5c723c */ /* 0x040fe20000041840 */
[----:B------:R-:W2:Y:S07]  /*2d40*/  LDSM.16.M88.4 R32, [R2+0x5000] ;  /* 0x005000000220783b */ /* 0x000eae0000000200 */
[C---:B------:R-:W-:Y:S08]  /*2d50*/  HMMA.16816.F32.BF16 R88, R172.reuse, R28, R20 ;  /* 0x0000001cac58723c */ /* 0x040ff00000041814 */
[C---:B------:R-:W-:Y:S01]  /*2d60*/  HMMA.16816.F32.BF16 R72, R172.reuse, R30, R16 ;  /* 0x0000001eac48723c */ /* 0x040fe20000041810 */
[----:B------:R-:W3:Y:S04]  /*2d70*/  LDSM.16.M88.4 R28, [R2+0x5800] ;  /* 0x00580000021c783b */ /* 0x000ee80000000200 */
[----:B------:R-:W3:Y:S03]  /*2d80*/  LDSM.16.M88.4 R16, [R0+0x3000] ;  /* 0x003000000010783b */ /* 0x000ee60000000200 */
[C---:B------:R-:W-:Y:S08]  /*2d90*/  HMMA.16816.F32.BF16 R68, R172.reuse, R24, R12 ;  /* 0x00000018ac44723c */ /* 0x040ff0000004180c */
[C---:B------:R-:W-:Y:S08]  /*2da0*/  HMMA.16816.F32.BF16 R64, R172.reuse, R26, R8 ;  /* 0x0000001aac40723c */ /* 0x040ff00000041808 */
[C---:B-1----:R-:W-:Y:S08]  /*2db0*/  HMMA.16816.F32.BF16 R24, R172.reuse, R40, R4 ;  /* 0x00000028ac18723c */ /* 0x042ff00000041804 */
[----:B------:R-:W-:Y:S08]  /*2dc0*/  HMMA.16816.F32.BF16 R20, R172, R42, R48 ;  /* 0x0000002aac14723c */ /* 0x000ff00000041830 */
[C---:B--2---:R-:W-:Y:S08]  /*2dd0*/  HMMA.16816.F32.BF16 R12, R176.reuse, R44, R52 ;  /* 0x0000002cb00c723c */ /* 0x044ff00000041834 */
[C---:B------:R-:W-:Y:S01]  /*2de0*/  HMMA.16816.F32.BF16 R8, R176.reuse, R46, R76 ;  /* 0x0000002eb008723c */ /* 0x040fe2000004184c */
[----:B------:R-:W1:Y:S07]  /*2df0*/  LDSM.16.M88.4 R44, [R0+0x3800] ;  /* 0x00380000002c783b */ /* 0x000e6e0000000200 */
[C---:B------:R-:W-:Y:S08]  /*2e00*/  HMMA.16816.F32.BF16 R52, R176.reuse, R56, R92 ;  /* 0x00000038b034723c */ /* 0x040ff0000004185c */
[C---:B------:R-:W-:Y:S01]  /*2e10*/  HMMA.16816.F32.BF16 R76, R176.reuse, R58, R80 ;  /* 0x0000003ab04c723c */ /* 0x040fe20000041850 */
[----:B------:R-:W-:Y:S07]  /*2e20*/  LDSM.16.M88.4 R56, [R0+0x5000] ;  /* 0x005000000038783b */ /* 0x000fee0000000200 */
[C---:B----4-:R-:W-:Y:S08]  /*2e30*/  HMMA.16816.F32.BF16 R92, R176.reuse, R36, R88 ;  /* 0x00000024b05c723c */ /* 0x050ff00000041858 */
[C---:B------:R-:W-:Y:S01]  /*2e40*/  HMMA.16816.F32.BF16 R80, R176.reuse, R38, R72 ;  /* 0x00000026b050723c */ /* 0x040fe20000041848 */
[----:B------:R-:W2:Y:S07]  /*2e50*/  LDSM.16.M88.4 R36, [R0+0x4000] ;  /* 0x004000000024783b */ /* 0x000eae0000000200 */
[C---:B-----5:R-:W-:Y:S08]  /*2e60*/  HMMA.16816.F32.BF16 R4, R176.reuse, R60, R96 ;  /* 0x0000003cb004723c */ /* 0x060ff00000041860 */
[C---:B------:R-:W-:Y:S01]  /*2e70*/  HMMA.16816.F32.BF16 R48, R176.reuse, R62, R84 ;  /* 0x0000003eb030723c */ /* 0x040fe20000041854 */
[----:B------:R-:W4:Y:S07]  /*2e80*/  LDSM.16.M88.4 R60, [R0+0x4800] ;  /* 0x00480000003c783b */ /* 0x000f2e0000000200 */
[C---:B------:R-:W-:Y:S08]  /*2e90*/  HMMA.16816.F32.BF16 R88, R176.reuse, R32, R68 ;  /* 0x00000020b058723c */ /* 0x040ff00000041844 */
[C---:B------:R-:W-:Y:S01]  /*2ea0*/  HMMA.16816.F32.BF16 R72, R176.reuse, R34, R64 ;  /* 0x00000022b048723c */ /* 0x040fe20000041840 */
[----:B------:R-:W5:Y:S07]  /*2eb0*/  LDSM.16.M88.4 R32, [R0+0x5800] ;  /* 0x005800000020783b */ /* 0x000f6e0000000200 */
[C---:B---3--:R-:W-:Y:S01]  /*2ec0*/  HMMA.16816.F32.BF16 R84, R176.reuse, R28, R24 ;  /* 0x0000001cb054723c */ /* 0x048fe20000041818 */
[----:B------:R-:W-:Y:S07]  /*2ed0*/  LDSM.16.M88.4 R24, [R209+0x6800] ;  /* 0x00680000d118783b */ /* 0x000fee0000000200 */
[----:B------:R-:W-:Y:S01]  /*2ee0*/  HMMA.16816.F32.BF16 R68, R176, R30, R20 ;  /* 0x0000001eb044723c */ /* 0x000fe20000041814 */
[----:B------:R-:W3:Y:S04]  /*2ef0*/  LDSM.16.M88.4 R28, [R209+0x6000] ;  /* 0x00600000d11c783b */ /* 0x000ee80000000200 */
[----:B------:R-:W3:Y:S03]  /*2f00*/  LDSM.16.M88.4 R20, [R209+0x7000] ;  /* 0x00700000d114783b */ /* 0x000ee60000000200 */
[C---:B------:R-:W-:Y:S08]  /*2f10*/  HMMA.16816.F32.BF16 R64, R180.reuse, R16, R12 ;  /* 0x00000010b440723c */ /* 0x040ff0000004180c */
[C---:B------:R-:W-:Y:S08]  /*2f20*/  HMMA.16816.F32.BF16 R40, R180.reuse, R18, R8 ;  /* 0x00000012b428723c */ /* 0x040ff00000041808 */
[C---:B-1----:R-:W-:Y:S08]  /*2f30*/  HMMA.16816.F32.BF16 R16, R180.reuse, R44, R4 ;  /* 0x0000002cb410723c */ /* 0x042ff00000041804 */
[C---:B------:R-:W-:Y:S01]  /*2f40*/  HMMA.16816.F32.BF16 R12, R180.reuse, R46, R48 ;  /* 0x0000002eb40c723c */ /* 0x040fe20000041830 */
[----:B------:R-:W1:Y:S07]  /*2f50*/  LDSM.16.M88.4 R44, [R209+0x7800] ;  /* 0x00780000d12c783b */ /* 0x000e6e0000000200 */
[C---:B--2---:R-:W-:Y:S08]  /*2f60*/  HMMA.16816.F32.BF16 R8, R180.reuse, R36, R52 ;  /* 0x00000024b408723c */ /* 0x044ff00000041834 */
[C---:B------:R-:W-:Y:S08]  /*2f70*/  HMMA.16816.F32.BF16 R4, R180.reuse, R38, R76 ;  /* 0x00000026b404723c */ /* 0x040ff0000004184c */
[C---:B----4-:R-:W-:Y:S08]  /*2f80*/  HMMA.16816.F32.BF16 R36, R180.reuse, R60, R92 ;  /* 0x0000003cb424723c */ /* 0x050ff0000004185c */
[C---:B------:R-:W-:Y:S08]  /*2f90*/  HMMA.16816.F32.BF16 R48, R180.reuse, R62, R80 ;  /* 0x0000003eb430723c */ /* 0x040ff00000041850 */
[C---:B------:R-:W-:Y:S08]  /*2fa0*/  HMMA.16816.F32.BF16 R60, R180.reuse, R56, R88 ;  /* 0x00000038b43c723c */ /* 0x040ff00000041858 */
[C---:B------:R-:W-:Y:S01]  /*2fb0*/  HMMA.16816.F32.BF16 R72, R180.reuse, R58, R72 ;  /* 0x0000003ab448723c */ /* 0x040fe20000041848 */
[----:B------:R-:W2:Y:S07]  /*2fc0*/  LDSM.16.M88.4 R56, [R209+0x8000] ;  /* 0x00800000d138783b */ /* 0x000eae0000000200 */
[C---:B-----5:R-:W-:Y:S08]  /*2fd0*/  HMMA.16816.F32.BF16 R88, R180.reuse, R32, R84 ;  /* 0x00000020b458723c */ /* 0x060ff00000041854 */
[----:B------:R-:W-:Y:S01]  /*2fe0*/  HMMA.16816.F32.BF16 R68, R180, R34, R68 ;  /* 0x00000022b444723c */ /* 0x000fe20000041844 */
[----:B------:R-:W4:Y:S07]  /*2ff0*/  LDSM.16.M88.4 R32, [R209+0x8800] ;  /* 0x00880000d120783b */ /* 0x000f2e0000000200 */
[C---:B---3--:R-:W-:Y:S08]  /*3000*/  HMMA.16816.F32.BF16 R84, R184.reuse, R28, R64 ;  /* 0x0000001cb854723c */ /* 0x048ff00000041840 */
[C---:B------:R-:W-:Y:S01]  /*3010*/  HMMA.16816.F32.BF16 R76, R184.reuse, R30, R40 ;  /* 0x0000001eb84c723c */ /* 0x040fe20000041828 */
[----:B------:R-:W3:Y:S04]  /*3020*/  LDSM.16.M88.4 R28, [R3+0x6800] ;  /* 0x00680000031c783b */ /* 0x000ee80000000200 */
[----:B------:R-:W5:Y:S03]  /*3030*/  LDSM.16.M88.4 R40, [R3+0x6000] ;  /* 0x006000000328783b */ /* 0x000f660000000200 */
[C---:B------:R-:W-:Y:S08]  /*3040*/  HMMA.16816.F32.BF16 R80, R184.reuse, R24, R16 ;  /* 0x00000018b850723c */ /* 0x040ff00000041810 */
[C---:B------:R-:W-:Y:S01]  /*3050*/  HMMA.16816.F32.BF16 R64, R184.reuse, R26, R12 ;  /* 0x0000001ab840723c */ /* 0x040fe2000004180c */
[----:B------:R-:W3:Y:S07]  /*3060*/  LDSM.16.M88.4 R24, [R3+0x7000] ;  /* 0x007000000318783b */ /* 0x000eee0000000200 */
[C---:B------:R-:W-:Y:S08]  /*3070*/  HMMA.16816.F32.BF16 R52, R184.reuse, R20, R8 ;  /* 0x00000014b834723c */ /* 0x040ff00000041808 */
[C---:B------:R-:W-:Y:S01]  /*3080*/  HMMA.16816.F32.BF16 R16, R184.reuse, R22, R4 ;  /* 0x00000016b810723c */ /* 0x040fe20000041804 */
[----:B------:R-:W3:Y:S07]  /*3090*/  LDSM.16.M88.4 R20, [R3+0x7800] ;  /* 0x007800000314783b */ /* 0x000eee0000000200 */
[C---:B-1----:R-:W-:Y:S08]  /*30a0*/  HMMA.16816.F32.BF16 R12, R184.reuse, R44, R36 ;  /* 0x0000002cb80c723c */ /* 0x042ff00000041824 */
[C---:B------:R-:W-:Y:S01]  /*30b0*/  HMMA.16816.F32.BF16 R8, R184.reuse, R46, R48 ;  /* 0x0000002eb808723c */ /* 0x040fe20000041830 */
[----:B------:R-:W-:Y:S07]  /*30c0*/  LDSM.16.M88.4 R48, [R2+0x6800] ;  /* 0x006800000230783b */ /* 0x000fee0000000200 */
[C---:B--2---:R-:W-:Y:S08]  /*30d0*/  HMMA.16816.F32.BF16 R4, R184.reuse, R56, R60 ;  /* 0x00000038b804723c */ /* 0x044ff0000004183c */
[C---:B----4-:R-:W-:Y:S08]  /*30e0*/  HMMA.16816.F32.BF16 R44, R184.reuse, R32, R88 ;  /* 0x00000020b82c723c */ /* 0x050ff00000041858 */
[----:B------:R-:W-:Y:S01]  /*30f0*/  HMMA.16816.F32.BF16 R60, R184, R34, R68 ;  /* 0x00000022b83c723c */ /* 0x000fe20000041844 */
[----:B------:R-:W1:Y:S07]  /*3100*/  LDSM.16.M88.4 R32, [R3+0x8000] ;  /* 0x008000000320783b */ /* 0x000e6e0000000200 */
[C---:B---3--:R-:W-:Y:S08]  /*3110*/  HMMA.16816.F32.BF16 R80, R188.reuse, R28, R80 ;  /* 0x0000001cbc50723c */ /* 0x048ff00000041850 */
[----:B------:R-:W-:Y:S01]  /*3120*/  HMMA.16816.F32.BF16 R64, R188, R30, R64 ;  /* 0x0000001ebc40723c */ /* 0x000fe20000041840 */
[----:B------:R-:W2:Y:S07]  /*3130*/  LDSM.16.M88.4 R28, [R2+0x6000] ;  /* 0x00600000021c783b */ /* 0x000eae0000000200 */
[----:B------:R-:W-:Y:S08]  /*3140*/  HMMA.16816.F32.BF16 R36, R184, R58, R72 ;  /* 0x0000003ab824723c */ /* 0x000ff00000041848 */
[C---:B-----5:R-:W-:Y:S08]  /*3150*/  HMMA.16816.F32.BF16 R68, R188.reuse, R40, R84 ;  /* 0x00000028bc44723c */ /* 0x060ff00000041854 */
[C---:B------:R-:W-:Y:S01]  /*3160*/  HMMA.16816.F32.BF16 R72, R188.reuse, R42, R76 ;  /* 0x0000002abc48723c */ /* 0x040fe2000004184c */
[----:B------:R-:W3:Y:S07]  /*3170*/  LDSM.16.M88.4 R40, [R3+0x8800] ;  /* 0x008800000328783b */ /* 0x000eee0000000200 */
[C---:B------:R-:W-:Y:S08]  /*3180*/  HMMA.16816.F32.BF16 R84, R188.reuse, R24, R52 ;  /* 0x00000018bc54723c */ /* 0x040ff00000041834 */
[C---:B------:R-:W-:Y:S08]  /*3190*/  HMMA.16816.F32.BF16 R88, R188.reuse, R22, R8 ;  /* 0x00000016bc58723c */ /* 0x040ff00000041808 */
[C---:B------:R-:W-:Y:S01]  /*31a0*/  HMMA.16816.F32.BF16 R52, R188.reuse, R20, R12 ;  /* 0x00000014bc34723c */ /* 0x040fe2000004180c */
[----:B------:R-:W4:Y:S07]  /*31b0*/  LDSM.16.M88.4 R20, [R2+0x7800] ;  /* 0x007800000214783b */ /* 0x000f2e0000000200 */
[C---:B-1----:R-:W-:Y:S08]  /*31c0*/  HMMA.16816.F32.BF16 R8, R188.reuse, R34, R36 ;  /* 0x00000022bc08723c */ /* 0x042ff00000041824 */
[----:B------:R-:W-:Y:S01]  /*31d0*/  HMMA.16816.F32.BF16 R56, R188, R26, R16 ;  /* 0x0000001abc38723c */ /* 0x000fe20000041810 */
[----:B------:R-:W1:Y:S04]  /*31e0*/  LDSM.16.M88.4 R16, [R2+0x8000] ;  /* 0x008000000210783b */ /* 0x000e680000000200 */
[----:B------:R-:W-:Y:S03]  /*31f0*/  LDSM.16.M88.4 R24, [R2+0x7000] ;  /* 0x007000000218783b */ /* 0x000fe60000000200 */
[C---:B--2---:R-:W-:Y:S08]  /*3200*/  HMMA.16816.F32.BF16 R36, R192.reuse, R28, R68 ;  /* 0x0000001cc024723c */ /* 0x044ff00000041844 */
[----:B------:R-:W-:Y:S01]  /*3210*/  HMMA.16816.F32.BF16 R68, R192, R30, R72 ;  /* 0x0000001ec044723c */ /* 0x000fe20000041848 */
[----:B------:R2:W5:Y:S07]  /*3220*/  LDSM.16.M88.4 R28, [R2+0x8800] ;  /* 0x00880000021c783b */ /* 0x00056e0000000200 */
[C---:B------:R-:W-:Y:S08]  /*3230*/  HMMA.16816.F32.BF16 R12, R188.reuse, R32, R4 ;  /* 0x00000020bc0c723c */ /* 0x040ff00000041804 */
[C---:B---3--:R-:W-:Y:S08]  /*3240*/  HMMA.16816.F32.BF16 R4, R188.reuse, R40, R44 ;  /* 0x00000028bc04723c */ /* 0x048ff0000004182c */
[----:B------:R-:W-:Y:S01]  /*3250*/  HMMA.16816.F32.BF16 R32, R188, R42, R60 ;  /* 0x0000002abc20723c */ /* 0x000fe2000004183c */
[----:B------:R-:W3:Y:S07]  /*3260*/  LDSM.16.M88.4 R40, [R0+0x6000] ;  /* 0x006000000028783b */ /* 0x000eee0000000200 */
[----:B------:R-:W-:Y:S01]  /*3270*/  HMMA.16816.F32.BF16 R76, R192, R50, R64 ;  /* 0x00000032c04c723c */ /* 0x000fe20000041840 */
[----:B------:R-:W-:-:S07]  /*3280*/  IMAD.IADD R102, R102, 0x1, R103 ;  /* 0x0000000166667824 */ /* 0x000fce00078e0267 */
[C---:B----4-:R-:W-:Y:S08]  /*3290*/  HMMA.16816.F32.BF16 R64, R192.reuse, R20, R52 ;  /* 0x00000014c040723c */ /* 0x050ff00000041834 */
[C---:B-1----:R-:W-:Y:S08]  /*32a0*/  HMMA.16816.F32.BF16 R52, R192.reuse, R16, R12 ;  /* 0x00000010c034723c */ /* 0x042ff0000004180c */
[C---:B------:R-:W-:Y:S01]  /*32b0*/  HMMA.16816.F32.BF16 R44, R192.reuse, R18, R8 ;  /* 0x00000012c02c723c */ /* 0x040fe20000041808 */
[----:B--2---:R-:W-:Y:S01]  /*32c0*/  @P2 IMAD.HI.U32 R2, R102, c[0x0][0x2c8], RZ ;  /* 0x0000b20066022a27 */ /* 0x004fe200078e00ff */
[----:B------:R-:W-:Y:S06]  /*32d0*/  LDSM.16.M88.4 R8, [R0+0x8000] ;  /* 0x008000000008783b */ /* 0x000fec0000000200 */
[C---:B-----5:R-:W-:Y:S01]  /*32e0*/  HMMA.16816.F32.BF16 R16, R192.reuse, R28, R4 ;  /* 0x0000001cc010723c */ /* 0x060fe20000041804 */
[----:B------:R-:W1:Y:S07]  /*32f0*/  LDSM.16.M88.4 R4, [R0+0x7800] ;  /* 0x007800000004783b */ /* 0x000e6e0000000200 */
[C---:B------:R-:W-:Y:S01]  /*3300*/  HMMA.16816.F32.BF16 R72, R192.reuse, R48, R80 ;  /* 0x00000030c048723c */ /* 0x040fe20000041850 */
[----:B------:R-:W-:Y:S07]  /*3310*/  LDSM.16.M88.4 R48, [R0+0x6800] ;  /* 0x006800000030783b */ /* 0x000fee0000000200 */
[C---:B------:R-:W-:Y:S01]  /*3320*/  HMMA.16816.F32.BF16 R80, R192.reuse, R26, R56 ;  /* 0x0000001ac050723c */ /* 0x040fe20000041838 */
[----:B------:R-:W-:Y:S07]  /*3330*/  LDSM.16.M88.4 R56, [R0+0x7000] ;  /* 0x007000000038783b */ /* 0x000fee0000000200 */
[----:B------:R-:W-:Y:S01]  /*3340*/  HMMA.16816.F32.BF16 R60, R192, R22, R88 ;  /* 0x00000016c03c723c */ /* 0x000fe20000041858 */
[----:B------:R2:W-:Y:S01]  /*3350*/  LDSM.16.M88.4 R20, [R0+0x8800] ;  /* 0x008800000014783b */ /* 0x0005e20000000200 */
[----:B------:R-:W-:-:S04]  /*3360*/  DEPBAR.LE SB0, 0x2 ;  /* 0x000080800000791a */ /* 0x000fc80000000000 */
[----:B--2---:R-:W-:Y:S01]  /*3370*/  IMAD.MOV.U32 R0, RZ, RZ, R102 ;  /* 0x000000ffff007224 */ /* 0x004fe200078e0066 */
[----:B------:R-:W-:-:S05]  /*3380*/  @P2 SHF.R.U32.HI R0, RZ, c[0x0][0x2cc], R2 ;  /* 0x0000b300ff002a19 */ /* 0x000fca0000011602 */
[----:B------:R-:W-:Y:S04]  /*3390*/  SHFL.IDX PT, R12, R0, RZ, 0x1c1f ;  /* 0x001c1fff000c7589 */ /* 0x000fe800000e0000 */
[----:B------:R2:W4:Y:S01]  /*33a0*/  SHFL.IDX PT, R3, R0, 0x1, 0x1c1f ;  /* 0x003c1f0000037f89 */ /* 0x00052200000e0000 */
[C---:B------:R-:W-:Y:S08]  /*33b0*/  HMMA.16816.F32.BF16 R84, R192.reuse, R24, R84 ;  /* 0x00000018c054723c */ /* 0x040ff00000041854 */
[----:B------:R-:W-:Y:S08]  /*33c0*/  HMMA.16816.F32.BF16 R24, R192, R30, R32 ;  /* 0x0000001ec018723c */ /* 0x000ff00000041820 */
[----:B---3--:R-:W-:Y:S01]  /*33d0*/  HMMA.16816.F32.BF16 R28, R196, R40, R36 ;  /* 0x00000028c41c723c */ /* 0x008fe20000041824 */
[----:B--2---:R-:W-:-:S04]  /*33e0*/  IADD3 R0, R100, c[0x0][0x1d0], RZ ;  /* 0x0000740064007a10 */ /* 0x004fc80007ffe0ff */
[----:B------:R-:W-:-:S03]  /*33f0*/  IADD3 R2, -R101, 0x1, R0 ;  /* 0x0000000165027810 */ /* 0x000fc60007ffe100 */
[----:B------:R-:W-:Y:S01]  /*3400*/  HMMA.16816.F32.BF16 R32, R196, R42, R68 ;  /* 0x0000002ac420723c */ /* 0x000fe20000041844 */
[----:B------:R-:W-:Y:S01]  /*3410*/  IADD3 R2, R2, -c[0x0][0x168], RZ ;  /* 0x80005a0002027a10 */ /* 0x000fe20007ffe0ff */
[----:B------:R-:W-:-:S06]  /*3420*/  IMAD.IADD R0, R0, 0x1, -R101 ;  /* 0x0000000100007824 */ /* 0x000fcc00078e0a65 */
[----:B-1----:R-:W-:Y:S01]  /*3430*/  HMMA.16816.F32.BF16 R68, R196, R4, R64 ;  /* 0x00000004c444723c */ /* 0x002fe20000041840 */
[----:B----4-:R-:W-:-:S06]  /*3440*/  IMAD.IADD R3, R2, 0x1, R3 ;  /* 0x0000000102037824 */ /* 0x010fcc00078e0203 */
[----:B------:R-:W-:Y:S01]  /*3450*/  IMAD.IADD R4, R2, 0x1, R12 ;  /* 0x0000000102047824 */ /* 0x000fe200078e020c */
[----:B------:R-:W-:Y:S04]  /*3460*/  HMMA.16816.F32.BF16 R36, R196, R48, R72 ;  /* 0x00000030c424723c */ /* 0x000fe80000041848 */
[----:B------:R-:W-:-:S04]  /*3470*/  IMNMX R2, R0, R4, PT ;  /* 0x0000000400027217 */ /* 0x000fc80003800200 */
[C---:B------:R-:W-:Y:S01]  /*3480*/  ISETP.GT.AND P4, PT, R2.reuse, RZ, PT ;  /* 0x000000ff0200720c */ /* 0x040fe20003f84270 */
[C---:B------:R-:W-:Y:S01]  /*3490*/  HMMA.16816.F32.BF16 R40, R196.reuse, R50, R76 ;  /* 0x00000032c428723c */ /* 0x040fe2000004184c */
[----:B------:R-:W-:Y:S02]  /*34a0*/  ISETP.GT.AND P3, PT, R2, 0x1, PT ;  /* 0x000000010200780c */ /* 0x000fe40003f64270 */
[----:B------:R-:W-:Y:S02]  /*34b0*/  FSEL R5, R28, -INF , P4 ;  /* 0xff8000001c057808 */ /* 0x000fe40002000000 */
[----:B------:R-:W-:Y:S02]  /*34c0*/  IMNMX R0, R0, R3, PT ;  /* 0x0000000300007217 */ /* 0x000fe40003800200 */
[----:B------:R-:W-:Y:S01]  /*34d0*/  ISETP.GT.AND P4, PT, R2, 0x8, PT ;  /* 0x000000080200780c */ /* 0x000fe20003f84270 */
[----:B------:R-:W-:Y:S01]  /*34e0*/  HMMA.16816.F32.BF16 R64, R196, R6, R60 ;  /* 0x00000006c440723c */ /* 0x000fe2000004183c */
[----:B------:R-:W-:-:S06]  /*34f0*/  ISETP.GT.AND P0, PT, R0, 0x1, PT ;  /* 0x000000010000780c */ /* 0x000fcc0003f04270 */
[----:B------:R-:W-:Y:S01]  /*3500*/  FSEL R6, R29, -INF , P3 ;  /* 0xff8000001d067808 */ /* 0x000fe20001800000 */
[C---:B------:R-:W-:Y:S01]  /*3510*/  HMMA.16816.F32.BF16 R84, R196.reuse, R56, R84 ;  /* 0x00000038c454723c */ /* 0x040fe20000041854 */
[----:B------:R-:W-:Y:S02]  /*3520*/  ISETP.GT.AND P3, PT, R2, 0x9, PT ;  /* 0x000000090200780c */ /* 0x000fe40003f64270 */
[----:B------:R-:W-:Y:S02]  /*3530*/  FSEL R7, R32, -INF , P4 ;  /* 0xff80000020077808 */ /* 0x000fe40002000000 */
[----:B------:R-:W-:Y:S02]  /*3540*/  FMNMX.FTZ R3, R5, R6, !PT ;  /* 0x0000000605037209 */ /* 0x000fe40007810000 */
[----:B------:R-:W-:Y:S01]  /*3550*/  ISETP.GT.AND P1, PT, R0, RZ, PT ;  /* 0x000000ff0000720c */ /* 0x000fe20003f24270 */
[----:B------:R-:W-:Y:S01]  /*3560*/  HMMA.16816.F32.BF16 R60, R196, R8, R52 ;  /* 0x00000008c43c723c */ /* 0x000fe20000041834 */
[----:B------:R-:W-:-:S02]  /*3570*/  FSEL R14, R31, -INF , P0 ;  /* 0xff8000001f0e7808 */ /* 0x000fc40000000000 */
[----:B------:R-:W-:Y:S02]  /*3580*/  ISETP.GT.AND P4, PT, R2, 0x10, PT ;  /* 0x000000100200780c */ /* 0x000fe40003f84270 */
[----:B------:R-:W-:Y:S02]  /*3590*/  FMNMX.FTZ R3, R7, R3, !PT ;  /* 0x0000000307037209 */ /* 0x000fe40007810000 */
[----:B------:R-:W-:Y:S01]  /*35a0*/  FSEL R8, R33, -INF , P3 ;  /* 0xff80000021087808 */ /* 0x000fe20001800000 */
[----:B------:R-:W-:Y:S01]  /*35b0*/  HMMA.16816.F32.BF16 R80, R196, R58, R80 ;  /* 0x0000003ac450723c */ /* 0x000fe20000041850 */
[----:B------:R-:W-:Y:S02]  /*35c0*/  ISETP.GT.AND P0, PT, R0, 0x9, PT ;  /* 0x000000090000780c */ /* 0x000fe40003f04270 */
[----:B------:R-:W-:Y:S02]  /*35d0*/  FSEL R13, R30, -INF , P1 ;  /* 0xff8000001e0d7808 */ /* 0x000fe40000800000 */
[----:B------:R-:W-:-:S02]  /*35e0*/  ISETP.GT.AND P3, PT, R2, 0x11, PT ;  /* 0x000000110200780c */ /* 0x000fc40003f64270 */
[----:B------:R-:W-:Y:S01]  /*35f0*/  FSEL R9, R36, -INF , P4 ;  /* 0xff80000024097808 */ /* 0x000fe20002000000 */
[----:B------:R-:W-:Y:S01]  /*3600*/  HMMA.16816.F32.BF16 R56, R196, R10, R44 ;  /* 0x0000000ac438723c */ /* 0x000fe2000004182c */
[----:B------:R-:W-:Y:S02]  /*3610*/  FMNMX.FTZ R3, R8, R3, !PT ;  /* 0x0000000308037209 */ /* 0x000fe40007810000 */
[----:B------:R-:W-:-:S05]  /*3620*/  ISETP.GT.AND P1, PT, R0, 0x8, PT ;  /* 0x000000080000780c */ /* 0x000fca0003f24270 */
[----:B------:R-:W-:Y:S01]  /*3630*/  HMMA.16816.F32.BF16 R44, R196, R20, R16 ;  /* 0x00000014c42c723c */ /* 0x000fe20000041810 */
[----:B------:R-:W-:Y:S02]  /*3640*/  FSEL R10, R37, -INF , P3 ;  /* 0xff800000250a7808 */ /* 0x000fe40001800000 */
[----:B------:R-:W-:-:S04]  /*3650*/  ISETP.GT.AND P4, PT, R2, 0x18, PT ;  /* 0x000000180200780c */ /* 0x000fc80003f84270 */
[----:B------:R-:W-:Y:S02]  /*3660*/  FSEL R17, R35, -INF , P0 ;  /* 0xff80000023117808 */ /* 0x000fe40000000000 */
[----:B------:R-:W-:Y:S02]  /*3670*/  ISETP.GT.AND P0, PT, R0, 0x11, PT ;  /* 0x000000110000780c */ /* 0x000fe40003f04270 */
[----:B------:R-:W-:Y:S02]  /*3680*/  FMNMX.FTZ R3, R9, R3, !PT ;  /* 0x0000000309037209 */ /* 0x000fe40007810000 */
[----:B------:R-:W-:Y:S02]  /*3690*/  FSEL R16, R34, -INF , P1 ;  /* 0xff80000022107808 */ /* 0x000fe40000800000 */
[----:B------:R-:W-:Y:S02]  /*36a0*/  ISETP.GT.AND P1, PT, R0, 0x10, PT ;  /* 0x000000100000780c */ /* 0x000fe40003f24270 */
[----:B------:R-:W-:-:S02]  /*36b0*/  FSEL R19, R39, -INF , P0 ;  /* 0xff80000027137808 */ /* 0x000fc40000000000 */
[----:B------:R-:W-:Y:S02]  /*36c0*/  ISETP.GT.AND P0, PT, R0, 0x19, PT ;  /* 0x000000190000780c */ /* 0x000fe40003f04270 */
[----:B------:R-:W-:Y:S02]  /*36d0*/  ISETP.GT.AND P3, PT, R2, 0x19, PT ;  /* 0x000000190200780c */ /* 0x000fe40003f64270 */
[----:B------:R-:W-:Y:S02]  /*36e0*/  FSEL R11, R40, -INF , P4 ;  /* 0xff800000280b7808 */ /* 0x000fe40002000000 */
[----:B------:R-:W-:Y:S02]  /*36f0*/  FMNMX.FTZ R3, R10, R3, !PT ;  /* 0x000000030a037209 */ /* 0x000fe40007810000 */
[----:B------:R-:W-:Y:S02]  /*3700*/  FSEL R18, R38, -INF , P1 ;  /* 0xff80000026127808 */ /* 0x000fe40000800000 */
[----:B------:R-:W-:-:S02]  /*3710*/  ISETP.GT.AND P1, PT, R0, 0x18, PT ;  /* 0x000000180000780c */ /* 0x000fc40003f24270 */
[----:B------:R-:W-:Y:S02]  /*3720*/  FSEL R32, R43, -INF , P0 ;  /* 0xff8000002b207808 */ /* 0x000fe40000000000 */
[----:B------:R-:W-:Y:S02]  /*3730*/  FSEL R12, R41, -INF , P3 ;  /* 0xff800000290c7808 */ /* 0x000fe40001800000 */
[----:B------:R-:W-:Y:S02]  /*3740*/  ISETP.GT.AND P0, PT, R2, 0x20, PT ;  /* 0x000000200200780c */ /* 0x000fe40003f04270 */
[----:B------:R-:W-:Y:S02]  /*3750*/  FMNMX.FTZ R3, R11, R3, !PT ;  /* 0x000000030b037209 */ /* 0x000fe40007810000 */
[----:B------:R-:W-:Y:S02]  /*3760*/  FSEL R20, R42, -INF , P1 ;  /* 0xff8000002a147808 */ /* 0x000fe40000800000 */
[----:B------:R-:W-:-:S02]  /*3770*/  ISETP.GT.AND P1, PT, R2, 0x21, PT ;  /* 0x000000210200780c */ /* 0x000fc40003f24270 */
[----:B------:R-:W-:Y:S02]  /*3780*/  FSEL R36, R84, -INF , P0 ;  /* 0xff80000054247808 */ /* 0x000fe40000000000 */
[----:B------:R-:W-:Y:S02]  /*3790*/  FMNMX.FTZ R3, R12, R3, !PT ;  /* 0x000000030c037209 */ /* 0x000fe40007810000 */
[----:B------:R-:W-:Y:S02]  /*37a0*/  ISETP.GT.AND P5, PT, R2, 0x28, PT ;  /* 0x000000280200780c */ /* 0x000fe40003fa4270 */
[----:B------:R-:W-:Y:S02]  /*37b0*/  FSEL R37, R85, -INF , P1 ;  /* 0xff80000055257808 */ /* 0x000fe40000800000 */
[----:B------:R-:W-:Y:S02]  /*37c0*/  FMNMX.FTZ R3, R36, R3, !PT ;  /* 0x0000000324037209 */ /* 0x000fe40007810000 */
        /* <DEDUP_REMOVED lines=17> */
[----:B------:R-:W-:Y:S02]  /*38e0*/  ISETP.GT.AND P3, PT, R2, 0x41, PT ;  /* 0x000000410200780c */ /* 0x000fe40003f64270 */
[----:B------:R-:W-:-:S02]  /*38f0*/  FMNMX.FTZ R4, R17, R4, !PT ;  /* 0x0000000411047209 */ /* 0x000fc40007810000 */
[----:B------:R-:W-:Y:S02]  /*3900*/  ISETP.GT.AND P4, PT, R2, 0x40, PT ;  /* 0x000000400200780c */ /* 0x000fe40003f84270 */
[----:B------:R-:W-:Y:S02]  /*3910*/  FSEL R78, R65, -INF , P5 ;  /* 0xff800000414e7808 */ /* 0x000fe40002800000 */
[----:B------:R-:W-:Y:S02]  /*3920*/  FMNMX.FTZ R3, R54, R3, !PT ;  /* 0x0000000336037209 */ /* 0x000fe40007810000 */
[----:B------:R-:W-:Y:S02]  /*3930*/  FSEL R79, R61, -INF , P3 ;  /* 0xff8000003d4f7808 */ /* 0x000fe40001800000 */
[----:B------:R-:W-:Y:S02]  /*3940*/  FMNMX.FTZ R4, R18, R4, !PT ;  /* 0x0000000412047209 */ /* 0x000fe40007810000 */
[----:B------:R-:W-:Y:S01]  /*3950*/  ISETP.GT.AND P3, PT, R0, 0x20, PT ;  /* 0x000000200000780c */ /* 0x000fe20003f64270 */
[----:B------:R-:W-:Y:S01]  /*3960*/  HMMA.16816.F32.BF16 R24, R196, R22, R24 ;  /* 0x00000016c418723c */ /* 0x000fe20000041818 */
[----:B------:R-:W-:-:S02]  /*3970*/  FSEL R77, R60, -INF , P4 ;  /* 0xff8000003c4d7808 */ /* 0x000fc40002000000 */
[----:B------:R-:W-:Y:S02]  /*3980*/  FMNMX.FTZ R3, R78, R3, !PT ;  /* 0x000000034e037209 */ /* 0x000fe40007810000 */
[----:B------:R-:W-:Y:S02]  /*3990*/  FMNMX.FTZ R4, R19, R4, !PT ;  /* 0x0000000413047209 */ /* 0x000fe40007810000 */
[----:B------:R-:W-:Y:S02]  /*39a0*/  FSEL R53, R86, -INF , P3 ;  /* 0xff80000056357808 */ /* 0x000fe40001800000 */
[C---:B------:R-:W-:Y:S02]  /*39b0*/  ISETP.GT.AND P0, PT, R2.reuse, 0x48, PT ;  /* 0x000000480200780c */ /* 0x040fe40003f04270 */
[C---:B------:R-:W-:Y:S02]  /*39c0*/  ISETP.GT.AND P1, PT, R2.reuse, 0x49, PT ;  /* 0x000000490200780c */ /* 0x040fe40003f24270 */
[----:B------:R-:W-:-:S02]  /*39d0*/  ISETP.GT.AND P6, PT, R2, 0x50, PT ;  /* 0x000000500200780c */ /* 0x000fc40003fc4270 */
[C---:B------:R-:W-:Y:S02]  /*39e0*/  ISETP.GT.AND P5, PT, R2.reuse, 0x51, PT ;  /* 0x000000510200780c */ /* 0x040fe40003fa4270 */
[C---:B------:R-:W-:Y:S02]  /*39f0*/  ISETP.GT.AND P4, PT, R2.reuse, 0x58, PT ;  /* 0x000000580200780c */ /* 0x040fe40003f84270 */
[----:B------:R-:W-:Y:S02]  /*3a00*/  ISETP.GT.AND P3, PT, R2, 0x59, PT ;  /* 0x000000590200780c */ /* 0x000fe40003f64270 */
[----:B------:R-:W-:Y:S02]  /*3a10*/  FMNMX.FTZ R2, R77, R3, !PT ;  /* 0x000000034d027209 */ /* 0x000fe40007810000 */
[----:B------:R-:W-:Y:S02]  /*3a20*/  FMNMX.FTZ R3, R20, R4, !PT ;  /* 0x0000000414037209 */ /* 0x000fe40007810000 */
[----:B------:R-:W-:-:S02]  /*3a30*/  FSEL R90, R56, -INF , P0 ;  /* 0xff800000385a7808 */ /* 0x000fc40000000000 */
[----:B------:R-:W-:Y:S02]  /*3a40*/  FMNMX.FTZ R2, R79, R2, !PT ;  /* 0x000000024f027209 */ /* 0x000fe40007810000 */
[----:B------:R-:W-:Y:S02]  /*3a50*/  ISETP.GT.AND P0, PT, R0, 0x21, PT ;  /* 0x000000210000780c */ /* 0x000fe40003f04270 */
[----:B------:R-:W-:Y:S02]  /*3a60*/  FMNMX.FTZ R3, R32, R3, !PT ;  /* 0x0000000320037209 */ /* 0x000fe40007810000 */
[----:B------:R-:W-:Y:S02]  /*3a70*/  FSEL R86, R57, -INF , P1 ;  /* 0xff80000039567808 */ /* 0x000fe40000800000 */
[----:B------:R-:W-:Y:S02]  /*3a80*/  FMNMX.FTZ R2, R90, R2, !PT ;  /* 0x000000025a027209 */ /* 0x000fe40007810000 */
[----:B------:R-:W-:-:S02]  /*3a90*/  FSEL R52, R87, -INF , P0 ;  /* 0xff80000057347808 */ /* 0x000fc40000000000 */
[C---:B------:R-:W-:Y:S02]  /*3aa0*/  ISETP.GT.AND P1, PT, R0.reuse, 0x28, PT ;  /* 0x000000280000780c */ /* 0x040fe40003f24270 */
[----:B------:R-:W-:Y:S02]  /*3ab0*/  FMNMX.FTZ R3, R53, R3, !PT ;  /* 0x0000000335037209 */ /* 0x000fe40007810000 */
[----:B------:R-:W-:Y:S02]  /*3ac0*/  ISETP.GT.AND P0, PT, R0, 0x29, PT ;  /* 0x000000290000780c */ /* 0x000fe40003f04270 */
[----:B------:R-:W-:Y:S02]  /*3ad0*/  FSEL R88, R44, -INF , P6 ;  /* 0xff8000002c587808 */ /* 0x000fe40003000000 */
[----:B------:R-:W-:Y:S02]  /*3ae0*/  FMNMX.FTZ R2, R86, R2, !PT ;  /* 0x0000000256027209 */ /* 0x000fe40007810000 */
[----:B------:R-:W-:-:S02]  /*3af0*/  FSEL R55, R82, -INF , P1 ;  /* 0xff80000052377808 */ /* 0x000fc40000800000 */
[----:B------:R-:W-:Y:S02]  /*3b00*/  FMNMX.FTZ R3, R52, R3, !PT ;  /* 0x0000000334037209 */ /* 0x000fe40007810000 */
[----:B------:R-:W-:Y:S02]  /*3b10*/  FSEL R64, R83, -INF , P0 ;  /* 0xff80000053407808 */ /* 0x000fe40000000000 */
[----:B------:R-:W-:Y:S02]  /*3b20*/  FSEL R94, R45, -INF , P5 ;  /* 0xff8000002d5e7808 */ /* 0x000fe40002800000 */
[----:B------:R-:W-:Y:S02]  /*3b30*/  FMNMX.FTZ R2, R88, R2, !PT ;  /* 0x0000000258027209 */ /* 0x000fe40007810000 */
[C---:B------:R-:W-:Y:S02]  /*3b40*/  ISETP.GT.AND P0, PT, R0.reuse, 0x30, PT ;  /* 0x000000300000780c */ /* 0x040fe40003f04270 */
[----:B------:R-:W-:Y:S01]  /*3b50*/  FMNMX.FTZ R3, R55, R3, !PT ;  /* 0x0000000337037209 */ /* 0x000fe20007810000 */
[----:B------:R-:W-:Y:S01]  /*3b60*/  BAR.SYNC.DEFER_BLOCKING 0x0 ;  /* 0x0000000000007b1d */ /* 0x000fe20000010000 */
[----:B------:R-:W-:-:S02]  /*3b70*/  ISETP.GT.AND P1, PT, R0, 0x31, PT ;  /* 0x000000310000780c */ /* 0x000fc40003f24270 */
[----:B------:R-:W-:Y:S02]  /*3b80*/  FMNMX.FTZ R145, R94, R2, !PT ;  /* 0x000000025e917209 */ /* 0x000fe40007810000 */
[----:B------:R-:W-:Y:S02]  /*3b90*/  FSEL R92, R24, -INF , P4 ;  /* 0xff800000185c7808 */ /* 0x000fe40002000000 */
[----:B------:R-:W-:Y:S02]  /*3ba0*/  FSEL R65, R70, -INF , P0 ;  /* 0xff80000046417808 */ /* 0x000fe40000000000 */
[----:B------:R-:W-:Y:S02]  /*3bb0*/  FMNMX.FTZ R2, R64, R3, !PT ;  /* 0x0000000340027209 */ /* 0x000fe40007810000 */
[----:B------:R-:W-:Y:S02]  /*3bc0*/  FSEL R76, R71, -INF , P1 ;  /* 0xff800000474c7808 */ /* 0x000fe40000800000 */
[----:B------:R-:W-:-:S02]  /*3bd0*/  FSEL R96, R25, -INF , P3 ;  /* 0xff80000019607808 */ /* 0x000fc40001800000 */
[----:B------:R-:W-:Y:S02]  /*3be0*/  FMNMX.FTZ R145, R92, R145, !PT ;  /* 0x000000915c917209 */ /* 0x000fe40007810000 */
[----:B------:R-:W-:Y:S02]  /*3bf0*/  ISETP.GT.AND P1, PT, R0, 0x38, PT ;  /* 0x000000380000780c */ /* 0x000fe40003f24270 */
[----:B------:R-:W-:Y:S02]  /*3c00*/  FMNMX.FTZ R2, R65, R2, !PT ;  /* 0x0000000241027209 */ /* 0x000fe40007810000 */
[----:B------:R-:W-:Y:S02]  /*3c10*/  FMNMX.FTZ R145, R96, R145, !PT ;  /* 0x0000009160917209 */ /* 0x000fe40007810000 */
[----:B------:R-:W-:Y:S02]  /*3c20*/  ISETP.GT.AND P0, PT, R0, 0x39, PT ;  /* 0x000000390000780c */ /* 0x000fe40003f04270 */
[----:B------:R-:W-:-:S02]  /*3c30*/  FSEL R66, R66, -INF , P1 ;  /* 0xff80000042427808 */ /* 0x000fc40000800000 */
[----:B------:R-:W-:Y:S01]  /*3c40*/  FMNMX.FTZ R2, R76, R2, !PT ;  /* 0x000000024c027209 */ /* 0x000fe20007810000 */
[----:B------:R-:W1:Y:S01]  /*3c50*/  SHFL.BFLY PT, R3, R145, 0x2, 0x1f ;  /* 0x0c401f0091037f89 */ /* 0x000e6200000e0000 */
[----:B------:R-:W-:Y:S02]  /*3c60*/  FSEL R67, R67, -INF , P0 ;  /* 0xff80000043437808 */ /* 0x000fe40000000000 */
[----:B------:R-:W-:Y:S02]  /*3c70*/  ISETP.GT.AND P1, PT, R0, 0x40, PT ;  /* 0x000000400000780c */ /* 0x000fe40003f24270 */
[----:B------:R-:W-:Y:S02]  /*3c80*/  FMNMX.FTZ R2, R66, R2, !PT ;  /* 0x0000000242027209 */ /* 0x000fe40007810000 */
[----:B------:R-:W-:Y:S02]  /*3c90*/  ISETP.GT.AND P0, PT, R0, 0x41, PT ;  /* 0x000000410000780c */ /* 0x000fe40003f04270 */
[----:B------:R-:W-:-:S02]  /*3ca0*/  FSEL R84, R62, -INF , P1 ;  /* 0xff8000003e547808 */ /* 0x000fc40000800000 */
[----:B------:R-:W-:Y:S02]  /*3cb0*/  FMNMX.FTZ R2, R67, R2, !PT ;  /* 0x0000000243027209 */ /* 0x000fe40007810000 */
[----:B------:R-:W-:Y:S02]  /*3cc0*/  FSEL R85, R63, -INF , P0 ;  /* 0xff8000003f557808 */ /* 0x000fe40000000000 */
[----:B------:R-:W-:Y:S02]  /*3cd0*/  ISETP.GT.AND P1, PT, R0, 0x48, PT ;  /* 0x000000480000780c */ /* 0x000fe40003f24270 */
[----:B------:R-:W-:Y:S02]  /*3ce0*/  FMNMX.FTZ R2, R84, R2, !PT ;  /* 0x0000000254027209 */ /* 0x000fe40007810000 */
[----:B------:R-:W-:Y:S02]  /*3cf0*/  ISETP.GT.AND P0, PT, R0, 0x49, PT ;  /* 0x000000490000780c */ /* 0x000fe40003f04270 */
[----:B------:R-:W-:-:S02]  /*3d00*/  FSEL R87, R58, -INF , P1 ;  /* 0xff8000003a577808 */ /* 0x000fc40000800000 */
[----:B------:R-:W-:Y:S02]  /*3d10*/  FMNMX.FTZ R2, R85, R2, !PT ;  /* 0x0000000255027209 */ /* 0x000fe40007810000 */
[----:B------:R-:W-:Y:S02]  /*3d20*/  FSEL R89, R59, -INF , P0 ;  /* 0xff8000003b597808 */ /* 0x000fe40000000000 */
[C---:B------:R-:W-:Y:S02]  /*3d30*/  ISETP.GT.AND P1, PT, R0.reuse, 0x50, PT ;  /* 0x000000500000780c */ /* 0x040fe40003f24270 */
[----:B------:R-:W-:Y:S02]  /*3d40*/  FMNMX.FTZ R2, R87, R2, !PT ;  /* 0x0000000257027209 */ /* 0x000fe40007810000 */
[----:B------:R-:W-:Y:S02]  /*3d50*/  ISETP.GT.AND P0, PT, R0, 0x51, PT ;  /* 0x000000510000780c */ /* 0x000fe40003f04270 */
[----:B------:R-:W-:-:S02]  /*3d60*/  FSEL R91, R46, -INF , P1 ;  /* 0xff8000002e5b7808 */ /* 0x000fc40000800000 */
[----:B------:R-:W-:Y:S02]  /*3d70*/  FMNMX.FTZ R2, R89, R2, !PT ;  /* 0x0000000259027209 */ /* 0x000fe40007810000 */
[C---:B------:R-:W-:Y:S02]  /*3d80*/  ISETP.GT.AND P1, PT, R0.reuse, 0x58, PT ;  /* 0x000000580000780c */ /* 0x040fe40003f24270 */
[----:B------:R-:W-:Y:S02]  /*3d90*/  FSEL R93, R47, -INF , P0 ;  /* 0xff8000002f5d7808 */ /* 0x000fe40000000000 */
[----:B------:R-:W-:Y:S01]  /*3da0*/  FMNMX.FTZ R144, R91, R2, !PT ;  /* 0x000000025b907209 */ /* 0x000fe20007810000 */
[----:B------:R-:W-:Y:S01]  /*3db0*/  STL [R1+0x30], R102 ;  /* 0x0000306601007387 */ /* 0x000fe20000100800 */
[----:B-1----:R-:W-:Y:S02]  /*3dc0*/  FMNMX.FTZ R145, R145, R3, !PT ;  /* 0x0000000391917209 */ /* 0x002fe40007810000 */
[----:B------:R-:W-:Y:S01]  /*3dd0*/  ISETP.GT.AND P0, PT, R0, 0x59, PT ;  /* 0x000000590000780c */ /* 0x000fe20003f04270 */
[----:B------:R-:W-:Y:S01]  /*3de0*/  LDSM.16.MT88.4 R44, [R210] ;  /* 0x00000000d22c783b */ /* 0x000fe20000004200 */
[----:B------:R-:W-:-:S02]  /*3df0*/  FSEL R95, R26, -INF , P1 ;  /* 0xff8000001a5f7808 */ /* 0x000fc40000800000 */
[----:B------:R-:W-:Y:S01]  /*3e00*/  FMNMX.FTZ R144, R93, R144, !PT ;  /* 0x000000905d907209 */ /* 0x000fe20007810000 */
[----:B------:R-:W1:Y:S01]  /*3e10*/  SHFL.BFLY PT, R2, R145, 0x1, 0x1f ;  /* 0x0c201f0091027f89 */ /* 0x000e6200000e0000 */
[----:B------:R-:W-:Y:S02]  /*3e20*/  FSEL R97, R27, -INF , P0 ;  /* 0xff8000001b617808 */ /* 0x000fe40000000000 */
        /* <DEDUP_REMOVED lines=12> */
[----:B------:R2:W-:Y:S02]  /*3ef0*/  MUFU.EX2 R113, R0 ;  /* 0x0000000000717308 */ /* 0x0005e40000000800 */
[----:B--2---:R-:W-:-:S06]  /*3f00*/  FFMA.FTZ R0, R7, c[0x0][0x2d0], -R2 ;  /* 0x0000b40007007a23 */ /* 0x004fcc0000010802 */
[----:B------:R2:W-:Y:S01]  /*3f10*/  MUFU.EX2 R112, R0 ;  /* 0x0000000000707308 */ /* 0x0005e20000000800 */
[----:B-1----:R-:W-:Y:S01]  /*3f20*/  FMNMX.FTZ R144, R144, R3, !PT ;  /* 0x0000000390907209 */ /* 0x002fe20007810000 */
[----:B--2---:R-:W-:-:S06]  /*3f30*/  FFMA.FTZ R0, R8, c[0x0][0x2d0], -R2 ;  /* 0x0000b40008007a23 */ /* 0x004fcc0000010802 */
[----:B------:R1:W2:Y:S01]  /*3f40*/  MUFU.EX2 R115, R0 ;  /* 0x0000000000737308 */ /* 0x0002a20000000800 */
[--C-:B------:R-:W-:Y:S01]  /*3f50*/  FFMA.FTZ R3, R11, c[0x0][0x2d0], -R2.reuse ;  /* 0x0000b4000b037a23 */ /* 0x100fe20000010802 */
[----:B------:R-:W-:Y:S01]  /*3f60*/  FSETP.NEU.FTZ.AND P0, PT, R144, -INF , PT ;  /* 0xff8000009000780b */ /* 0x000fe20003f1d000 */
[----:B-1----:R-:W-:-:S05]  /*3f70*/  FFMA.FTZ R0, R9, c[0x0][0x2d0], -R2 ;  /* 0x0000b40009007a23 */ /* 0x002fca0000010802 */
[----:B------:R1:W-:Y:S02]  /*3f80*/  MUFU.EX2 R217, R0 ;  /* 0x0000000000d97308 */ /* 0x0003e40000000800 */
[----:B-1----:R-:W-:-:S06]  /*3f90*/  FFMA.FTZ R0, R10, c[0x0][0x2d0], -R2 ;  /* 0x0000b4000a007a23 */ /* 0x002fcc0000010802 */
[----:B------:R1:W-:Y:S08]  /*3fa0*/  MUFU.EX2 R224, R0 ;  /* 0x0000000000e07308 */ /* 0x0003f00000000800 */
[----:B------:R3:W-:Y:S01]  /*3fb0*/  MUFU.EX2 R223, R3 ;  /* 0x0000000300df7308 */ /* 0x0007e20000000800 */
[----:B-1----:R-:W-:-:S05]  /*3fc0*/  FMUL.FTZ R0, R144, c[0x0][0x2d0] ;  /* 0x0000b40090007a20 */ /* 0x002fca0000410000 */
[----:B------:R-:W-:Y:S01]  /*3fd0*/  FSEL R0, R0, RZ, P0 ;  /* 0x000000ff00007208 */ /* 0x000fe20000000000 */
[----:B---3--:R-:W-:-:S04]  /*3fe0*/  FFMA.FTZ R3, R12, c[0x0][0x2d0], -R2 ;  /* 0x0000b4000c037a23 */ /* 0x008fc80000010802 */
[----:B------:R1:W-:Y:S01]  /*3ff0*/  MUFU.EX2 R225, R3 ;  /* 0x0000000300e17308 */ /* 0x0003e20000000800 */
[--C-:B------:R-:W-:Y:S02]  /*4000*/  FFMA.FTZ R4, R14, c[0x0][0x2d0], -R0.reuse ;  /* 0x0000b4000e047a23 */ /* 0x100fe40000010800 */
[----:B-1----:R-:W-:-:S05]  /*4010*/  FFMA.FTZ R3, R13, c[0x0][0x2d0], -R0 ;  /* 0x0000b4000d037a23 */ /* 0x002fca0000010800 */
[----:B------:R1:W-:Y:S02]  /*4020*/  MUFU.EX2 R101, R3 ;  /* 0x0000000300657308 */ /* 0x0003e40000000800 */
[----:B-1----:R-:W-:-:S05]  /*4030*/  IMAD.IADD R3, R210, 0x1, R207 ;  /* 0x00000001d2037824 */ /* 0x002fca00078e02cf */
[----:B------:R-:W1:Y:S01]  /*4040*/  LDSM.16.MT88.4 R12, [R3] ;  /* 0x00000000030c783b */ /* 0x000e620000004200 */
[----:B------:R3:W4:Y:S03]  /*4050*/  MUFU.EX2 R100, R4 ;  /* 0x0000000400647308 */ /* 0x0007260000000800 */
[----:B------:R-:W5:Y:S04]  /*4060*/  LDSM.16.MT88.4 R28, [R3+0x800] ;  /* 0x00080000031c783b */ /* 0x000f680000004200 */
[----:B------:R-:W1:Y:S01]  /*4070*/  LDSM.16.MT88.4 R24, [R3+0x3000] ;  /* 0x003000000318783b */ /* 0x000e620000004200 */
[----:B--2---:R-:W-:-:S03]  /*4080*/  F2FP.BF16.PACK_AB R22, R115, R112 ;  /* 0x000000707316723e */ /* 0x004fc600000010ff */
[----:B------:R-:W-:Y:S04]  /*4090*/  LDSM.16.MT88.4 R40, [R3+0x6000] ;  /* 0x006000000328783b */ /* 0x000fe80000004200 */
[----:B------:R-:W-:Y:S01]  /*40a0*/  LDSM.16.MT88.4 R140, [R3+0x5800] ;  /* 0x00580000038c783b */ /* 0x000fe20000004200 */
[----:B---3--:R-:W-:-:S04]  /*40b0*/  FFMA.FTZ R4, R16, c[0x0][0x2d0], -R0 ;  /* 0x0000b40010047a23 */ /* 0x008fc80000010800 */
[----:B------:R2:W-:Y:S02]  /*40c0*/  MUFU.EX2 R102, R4 ;  /* 0x0000000400667308 */ /* 0x0005e40000000800 */
[----:B--2---:R-:W-:-:S06]  /*40d0*/  FFMA.FTZ R4, R17, c[0x0][0x2d0], -R0 ;  /* 0x0000b40011047a23 */ /* 0x004fcc0000010800 */
[----:B------:R2:W3:Y:S01]  /*40e0*/  MUFU.EX2 R103, R4 ;  /* 0x0000000400677308 */ /* 0x0004e20000000800 */
[----:B----4-:R-:W-:Y:S01]  /*40f0*/  F2FP.BF16.PACK_AB R21, R100, R101 ;  /* 0x000000656415723e */ /* 0x010fe200000010ff */
[----:B--2---:R-:W-:-:S06]  /*4100*/  FFMA.FTZ R4, R18, c[0x0][0x2d0], -R0 ;  /* 0x0000b40012047a23 */ /* 0x004fcc0000010800 */
[----:B------:R2:W-:Y:S01]  /*4110*/  MUFU.EX2 R215, R4 ;  /* 0x0000000400d77308 */ /* 0x0005e20000000800 */
[----:B---3--:R-:W-:Y:S01]  /*4120*/  F2FP.BF16.PACK_AB R23, R103, R102 ;  /* 0x000000666717723e */ /* 0x008fe200000010ff */
[----:B--2---:R-:W-:-:S06]  /*4130*/  FFMA.FTZ R4, R19, c[0x0][0x2d0], -R0 ;  /* 0x0000b40013047a23 */ /* 0x004fcc0000010800 */
[----:B------:R2:W3:Y:S02]  /*4140*/  MUFU.EX2 R205, R4 ;  /* 0x0000000400cd7308 */ /* 0x0004e40000000800 */
[----:B--2---:R-:W-:Y:S01]  /*4150*/  FFMA.FTZ R4, R20, c[0x0][0x2d0], -R0 ;  /* 0x0000b40014047a23 */ /* 0x004fe20000010800 */
[----:B------:R-:W-:-:S05]  /*4160*/  F2FP.BF16.PACK_AB R20, R113, R114 ;  /* 0x000000727114723e */ /* 0x000fca00000010ff */
[----:B------:R2:W-:Y:S02]  /*4170*/  MUFU.EX2 R219, R4 ;  /* 0x0000000400db7308 */ /* 0x0005e40000000800 */
[----:B-1----:R-:W-:Y:S01]  /*4180*/  HMMA.16816.F32.BF16 R8, R20, R12, RZ ;  /* 0x0000000c1408723c */ /* 0x002fe200000418ff */
[----:B--2---:R-:W-:Y:S02]  /*4190*/  FFMA.FTZ R4, R32, c[0x0][0x2d0], -R0 ;  /* 0x0000b40020047a23 */ /* 0x004fe40000010800 */
[----:B------:R-:W1:Y:S03]  /*41a0*/  LDSM.16.MT88.4 R32, [R3+0x3800] ;  /* 0x003800000320783b */ /* 0x000e660000004200 */
[----:B------:R2:W4:Y:S01]  /*41b0*/  MUFU.EX2 R220, R4 ;  /* 0x0000000400dc7308 */ /* 0x0005220000000800 */
[----:B------:R-:W-:Y:S02]  /*41c0*/  F2FP.BF16.PACK_AB R16, R224, R217 ;  /* 0x000000d9e010723e */ /* 0x000fe400000010ff */
[----:B---3--:R-:W-:-:S02]  /*41d0*/  F2FP.BF16.PACK_AB R17, R205, R215 ;  /* 0x000000d7cd11723e */ /* 0x008fc400000010ff */
[----:B------:R-:W-:Y:S01]  /*41e0*/  F2FP.BF16.PACK_AB R18, R225, R223 ;  /* 0x000000dfe112723e */ /* 0x000fe200000010ff */
[----:B--2---:R-:W-:Y:S01]  /*41f0*/  FFMA.FTZ R4, R36, c[0x0][0x2d0], -R2 ;  /* 0x0000b40024047a23 */ /* 0x004fe20000010802 */
[----:B----4-:R-:W-:-:S03]  /*4200*/  F2FP.BF16.PACK_AB R19, R220, R219 ;  /* 0x000000dbdc13723e */ /* 0x010fc600000010ff */
[----:B------:R2:W-:Y:S01]  /*4210*/  MUFU.EX2 R216, R4 ;  /* 0x0000000400d87308 */ /* 0x0005e20000000800 */
[----:B------:R-:W-:Y:S01]  /*4220*/  HMMA.16816.F32.BF16 R12, R20, R14, RZ ;  /* 0x0000000e140c723c */ /* 0x000fe200000418ff */
[----:B--2---:R-:W-:-:S07]  /*4230*/  FFMA.FTZ R4, R37, c[0x0][0x2d0], -R2 ;  /* 0x0000b40025047a23 */ /* 0x004fce0000010802 */
[----:B-----5:R-:W-:Y:S01]  /*4240*/  HMMA.16816.F32.BF16 R80, R16, R28, R8 ;  /* 0x0000001c1050723c */ /* 0x020fe20000041808 */
[----:B------:R-:W2:Y:S01]  /*4250*/  LDSM.16.MT88.4 R36, [R3+0x6800] ;  /* 0x006800000324783b */ /* 0x000ea20000004200 */
[----:B------:R3:W4:Y:S06]  /*4260*/  MUFU.EX2 R218, R4 ;  /* 0x0000000400da7308 */ /* 0x00072c0000000800 */
[----:B------:R-:W-:Y:S01]  /*4270*/  HMMA.16816.F32.BF16 R8, R20, R24, RZ ;  /* 0x000000181408723c */ /* 0x000fe200000418ff */
[----:B---3--:R-:W-:-:S04]  /*4280*/  FFMA.FTZ R4, R48, c[0x0][0x2d0], -R2 ;  /* 0x0000b40030047a23 */ /* 0x008fc80000010802 */
[----:B------:R3:W-:Y:S02]  /*4290*/  MUFU.EX2 R221, R4 ;  /* 0x0000000400dd7308 */ /* 0x0007e40000000800 */
[----:B---3--:R-:W-:-:S06]  /*42a0*/  FFMA.FTZ R4, R49, c[0x0][0x2d0], -R2 ;  /* 0x0000b40031047a23 */ /* 0x008fcc0000010802 */
[----:B------:R3:W-:Y:S02]  /*42b0*/  MUFU.EX2 R222, R4 ;  /* 0x0000000400de7308 */ /* 0x0007e40000000800 */
[----:B---3--:R-:W-:-:S06]  /*42c0*/  FFMA.FTZ R4, R50, c[0x0][0x2d0], -R2 ;  /* 0x0000b40032047a23 */ /* 0x008fcc0000010802 */
[----:B------:R3:W-:Y:S01]  /*42d0*/  MUFU.EX2 R106, R4 ;  /* 0x00000004006a7308 */ /* 0x0007e20000000800 */
[----:B------:R-:W-:Y:S01]  /*42e0*/  HMMA.16816.F32.BF16 R72, R16, R30, R12 ;  /* 0x0000001e1048723c */ /* 0x000fe2000004180c */
[----:B------:R-:W5:Y:S01]  /*42f0*/  LDSM.16.MT88.4 R28, [R3+0x1000] ;  /* 0x00100000031c783b */ /* 0x000f620000004200 */
[----:B---3--:R-:W-:-:S06]  /*4300*/  FFMA.FTZ R4, R51, c[0x0][0x2d0], -R2 ;  /* 0x0000b40033047a23 */ /* 0x008fcc0000010802 */
[----:B------:R-:W-:Y:S01]  /*4310*/  HMMA.16816.F32.BF16 R24, R20, R26, RZ ;  /* 0x0000001a1418723c */ /* 0x000fe200000418ff */
[----:B------:R-:W-:Y:S01]  /*4320*/  LDSM.16.MT88.4 R48, [R3+0x7000] ;  /* 0x007000000330783b */ /* 0x000fe20000004200 */
[----:B------:R3:W-:Y:S06]  /*4330*/  MUFU.EX2 R107, R4 ;  /* 0x00000004006b7308 */ /* 0x0007ec0000000800 */
[----:B-1----:R-:W-:Y:S01]  /*4340*/  HMMA.16816.F32.BF16 R68, R16, R32, R8 ;  /* 0x000000201044723c */ /* 0x002fe20000041808 */
[----:B---3--:R-:W-:-:S04]  /*4350*/  FFMA.FTZ R4, R54, c[0x0][0x2d0], -R2 ;  /* 0x0000b40036047a23 */ /* 0x008fc80000010802 */
[----:B------:R1:W-:Y:S03]  /*4360*/  MUFU.EX2 R108, R4 ;  /* 0x00000004006c7308 */ /* 0x0003e60000000800 */
[----:B------:R-:W-:Y:S01]  /*4370*/  HMMA.16816.F32.BF16 R8, R20, R40, RZ ;  /* 0x000000281408723c */ /* 0x000fe200000418ff */
[----:B-1----:R-:W-:-:S04]  /*4380*/  FFMA.FTZ R4, R53, c[0x0][0x2d0], -R0 ;  /* 0x0000b40035047a23 */ /* 0x002fc80000010800 */
[----:B------:R1:W-:Y:S03]  /*4390*/  MUFU.EX2 R147, R4 ;  /* 0x0000000400937308 */ /* 0x0003e60000000800 */
[----:B------:R-:W-:Y:S01]  /*43a0*/  HMMA.16816.F32.BF16 R12, R20, R42, RZ ;  /* 0x0000002a140c723c */ /* 0x000fe200000418ff */
[----:B-1----:R-:W-:-:S04]  /*43b0*/  FFMA.FTZ R4, R52, c[0x0][0x2d0], -R0 ;  /* 0x0000b40034047a23 */ /* 0x002fc80000010800 */
[----:B------:R1:W3:Y:S02]  /*43c0*/  MUFU.EX2 R146, R4 ;  /* 0x0000000400927308 */ /* 0x0002e40000000800 */
[----:B-1----:R-:W-:-:S06]  /*43d0*/  FFMA.FTZ R4, R55, c[0x0][0x2d0], -R0 ;  /* 0x0000b40037047a23 */ /* 0x002fcc0000010800 */
[----:B------:R1:W-:Y:S01]  /*43e0*/  MUFU.EX2 R204, R4 ;  /* 0x0000000400cc7308 */ /* 0x0003e20000000800 */
[----:B------:R-:W-:Y:S01]  /*43f0*/  HMMA.16816.F32.BF16 R60, R16, R34, R24 ;  /* 0x00000022103c723c */ /* 0x000fe20000041818 */
[----:B------:R-:W3:Y:S01]  /*4400*/  LDSM.16.MT88.4 R32, [R210+0x800] ;  /* 0x00080000d220783b */ /* 0x000ee20000004200 */
[----:B-1----:R-:W-:-:S05]  /*4410*/  FFMA.FTZ R4, R64, c[0x0][0x2d0], -R0 ;  /* 0x0000b40040047a23 */ /* 0x002fca0000010800 */
[----:B------:R1:W1:Y:S01]  /*4420*/  MUFU.EX2 R105, R4 ;  /* 0x0000000400697308 */ /* 0x0002620000000800 */
[----:B--2---:R-:W-:Y:S08]  /*4430*/  HMMA.16816.F32.BF16 R56, R16, R36, R8 ;  /* 0x000000241038723c */ /* 0x004ff00000041808 */
[----:B------:R-:W-:Y:S01]  /*4440*/  HMMA.16816.F32.BF16 R24, R20, R44, RZ ;  /* 0x0000002c1418723c */ /* 0x000fe200000418ff */
[----:B-1----:R-:W-:-:S07]  /*4450*/  FFMA.FTZ R4, R78, c[0x0][0x2d0], -R2 ;  /* 0x0000b4004e047a23 */ /* 0x002fce0000010802 */
[----:B------:R-:W-:Y:S01]  /*4460*/  HMMA.16816.F32.BF16 R8, R20, R46, RZ ;  /* 0x0000002e1408723c */ /* 0x000fe200000418ff */
[----:B------:R-:W1:Y:S01]  /*4470*/  LDSM.16.MT88.4 R44, [R3+0x4000] ;  /* 0x00400000032c783b */ /* 0x000e620000004200 */
[----:B------:R2:W-:Y:S06]  /*4480*/  MUFU.EX2 R104, R4 ;  /* 0x0000000400687308 */ /* 0x0005ec0000000800 */
[----:B------:R-:W-:Y:S07]  /*4490*/  HMMA.16816.F32.BF16 R52, R16, R38, R12 ;  /* 0x000000261034723c */ /* 0x000fee000004180c */
[----:B----4-:R-:W-:Y:S01]  /*44a0*/  F2FP.BF16.PACK_AB R12, R218, R216 ;  /* 0x000000d8da0c723e */ /* 0x010fe200000010ff */
[----:B--2---:R-:W-:Y:S01]  /*44b0*/  FFMA.FTZ R4, R77, c[0x0][0x2d0], -R2 ;  /* 0x0000b4004d047a23 */ /* 0x004fe20000010802 */
[----:B---3--:R-:W-:-:S02]  /*44c0*/  F2FP.BF16.PACK_AB R13, R146, R147 ;  /* 0x00000093920d723e */ /* 0x008fc400000010ff */
[----:B------:R-:W-:Y:S01]  /*44d0*/  F2FP.BF16.PACK_AB R14, R222, R221 ;  /* 0x000000ddde0e723e */ /* 0x000fe200000010ff */
[----:B------:R2:W-:Y:S01]  /*44e0*/  MUFU.EX2 R99, R4 ;  /* 0x0000000400637308 */ /* 0x0005e20000000800 */
[----:B------:R-:W-:-:S07]  /*44f0*/  F2FP.BF16.PACK_AB R15, R105, R204 ;  /* 0x000000cc690f723e */ /* 0x000fce00000010ff */
[----:B-----5:R-:W-:Y:S01]  /*4500*/  HMMA.16816.F32.BF16 R40, R12, R28, R80 ;  /* 0x0000001c0c28723c */ /* 0x020fe20000041850 */
[----:B------:R-:W-:Y:S01]  /*4510*/  LDSM.16.MT88.4 R80, [R3+0x8800] ;  /* 0x008800000350783b */ /* 0x000fe20000004200 */
[----:B--2---:R-:W-:-:S06]  /*4520*/  FFMA.FTZ R4, R79, c[0x0][0x2d0], -R2 ;  /* 0x0000b4004f047a23 */ /* 0x004fcc0000010802 */
[----:B------:R-:W-:Y:S01]  /*4530*/  HMMA.16816.F32.BF16 R36, R12, R30, R72 ;  /* 0x0000001e0c24723c */ /* 0x000fe20000041848 */
[----:B------:R-:W2:Y:S01]  /*4540*/  LDSM.16.MT88.4 R28, [R3+0x1800] ;  /* 0x00180000031c783b */ /* 0x000ea20000004200 */
[----:B------:R3:W-:Y:S02]  /*4550*/  MUFU.EX2 R98, R4 ;  /* 0x0000000400627308 */ /* 0x0007e40000000800 */
[----:B---3--:R-:W-:-:S06]  /*4560*/  FFMA.FTZ R4, R65, c[0x0][0x2d0], -R0 ;  /* 0x0000b40041047a23 */ /* 0x008fcc0000010800 */
[----:B------:R3:W-:Y:S02]  /*4570*/  MUFU.EX2 R252, R4 ;  /* 0x0000000400fc7308 */ /* 0x0007e40000000800 */
[----:B---3--:R-:W-:-:S06]  /*4580*/  FFMA.FTZ R4, R76, c[0x0][0x2d0], -R0 ;  /* 0x0000b4004c047a23 */ /* 0x008fcc0000010800 */
[----:B------:R3:W4:Y:S02]  /*4590*/  MUFU.EX2 R251, R4 ;  /* 0x0000000400fb7308 */ /* 0x0007240000000800 */
[----:B---3--:R-:W-:-:S06]  /*45a0*/  FFMA.FTZ R4, R66, c[0x0][0x2d0], -R0 ;  /* 0x0000b40042047a23 */ /* 0x008fcc0000010800 */
[----:B------:R3:W-:Y:S01]  /*45b0*/  MUFU.EX2 R250, R4 ;  /* 0x0000000400fa7308 */ /* 0x0007e20000000800 */
[----:B------:R-:W-:Y:S01]  /*45c0*/  HMMA.16816.F32.BF16 R232, R16, R32, R24 ;  /* 0x0000002010e8723c */ /* 0x000fe20000041818 */
[----:B------:R-:W5:Y:S01]  /*45d0*/  LDSM.16.MT88.4 R24, [R3+0x4800] ;  /* 0x004800000318783b */ /* 0x000f620000004200 */
[----:B---3--:R-:W-:-:S06]  /*45e0*/  FFMA.FTZ R4, R67, c[0x0][0x2d0], -R0 ;  /* 0x0000b40043047a23 */ /* 0x008fcc0000010800 */
[----:B------:R-:W-:Y:S01]  /*45f0*/  HMMA.16816.F32.BF16 R228, R16, R34, R8 ;  /* 0x0000002210e4723c */ /* 0x000fe20000041808 */
[----:B------:R-:W-:Y:S01]  /*4600*/  IMAD.MOV.U32 R72, RZ, RZ, R108 ;  /* 0x000000ffff487224 */ /* 0x000fe200078e006c */
[----:B------:R-:W-:Y:S01]  /*4610*/  LDSM.16.MT88.4 R64, [R210+0x3000] ;  /* 0x00300000d240783b */ /* 0x000fe20000004200 */
[----:B------:R3:W2:Y:S01]  /*4620*/  MUFU.EX2 R248, R4 ;  /* 0x0000000400f87308 */ /* 0x0006a20000000800 */
[----:B------:R-:W-:Y:S02]  /*4630*/  IMAD.MOV.U32 R73, RZ, RZ, R107 ;  /* 0x000000ffff497224 */ /* 0x000fe400078e006b */
[----:B------:R-:W-:Y:S02]  /*4640*/  IMAD.MOV.U32 R74, RZ, RZ, R106 ;  /* 0x000000ffff4a7224 */ /* 0x000fe400078e006a */
[----:B-1----:R-:W-:Y:S01]  /*4650*/  HMMA.16816.F32.BF16 R32, R12, R44, R68 ;  /* 0x0000002c0c20723c */ /* 0x002fe20000041844 */
[----:B----4-:R-:W-:Y:S01]  /*4660*/  F2FP.BF16.PACK_AB R9, R251, R252 ;  /* 0x000000fcfb09723e */ /* 0x010fe200000010ff */
[----:B------:R-:W-:Y:S05]  /*4670*/  LDSM.16.MT88.4 R108, [R3+0x2800] ;  /* 0x00280000036c783b */ /* 0x000fea0000004200 */
[----:B------:R-:W-:-:S02]  /*4680*/  IMAD.MOV.U32 R71, RZ, RZ, R104 ;  /* 0x000000ffff477224 */ /* 0x000fc400078e0068 */
[----:B---3--:R-:W-:-:S04]  /*4690*/  FFMA.FTZ R4, R90, c[0x0][0x2d0], -R2 ;  /* 0x0000b4005a047a23 */ /* 0x008fc80000010802 */
[----:B------:R1:W-:Y:S01]  /*46a0*/  MUFU.EX2 R249, R4 ;  /* 0x0000000400f97308 */ /* 0x0003e20000000800 */
[----:B------:R-:W-:Y:S02]  /*46b0*/  F2FP.BF16.PACK_AB R8, R73, R74 ;  /* 0x0000004a4908723e */ /* 0x000fe400000010ff */
[----:B------:R-:W-:Y:S02]  /*46c0*/  F2FP.BF16.PACK_AB R10, R71, R72 ;  /* 0x00000048470a723e */ /* 0x000fe400000010ff */
[----:B--2---:R-:W-:Y:S01]  /*46d0*/  F2FP.BF16.PACK_AB R11, R248, R250 ;  /* 0x000000faf80b723e */ /* 0x004fe200000010ff */
[----:B------:R-:W-:Y:S01]  /*46e0*/  HMMA.16816.F32.BF16 R56, R12, R48, R56 ;  /* 0x000000300c38723c */ /* 0x000fe20000041838 */
[----:B-1----:R-:W-:-:S04]  /*46f0*/  FFMA.FTZ R4, R86, c[0x0][0x2d0], -R2 ;  /* 0x0000b40056047a23 */ /* 0x002fc80000010802 */
[----:B------:R1:W-:Y:S03]  /*4700*/  MUFU.EX2 R247, R4 ;  /* 0x0000000400f77308 */ /* 0x0003e60000000800 */
[----:B------:R-:W-:Y:S08]  /*4710*/  HMMA.16816.F32.BF16 R52, R12, R50, R52 ;  /* 0x000000320c34723c */ /* 0x000ff00000041834 */
[----:B------:R-:W-:Y:S01]  /*4720*/  HMMA.16816.F32.BF16 R48, R8, R28, R40 ;  /* 0x0000001c0830723c */ /* 0x000fe20000041828 */
[----:B-1----:R-:W-:-:S07]  /*4730*/  FFMA.FTZ R4, R88, c[0x0][0x2d0], -R2 ;  /* 0x0000b40058047a23 */ /* 0x002fce0000010802 */
[----:B------:R-:W-:Y:S01]  /*4740*/  HMMA.16816.F32.BF16 R44, R12, R46, R60 ;  /* 0x0000002e0c2c723c */ /* 0x000fe2000004183c */
[----:B------:R-:W1:Y:S01]  /*4750*/  LDSM.16.MT88.4 R60, [R3+0x7800] ;  /* 0x00780000033c783b */ /* 0x000e620000004200 */
[----:B------:R2:W-:Y:S06]  /*4760*/  MUFU.EX2 R246, R4 ;  /* 0x0000000400f67308 */ /* 0x0005ec0000000800 */
[----:B------:R-:W-:Y:S01]  /*4770*/  HMMA.16816.F32.BF16 R40, R8, R30, R36 ;  /* 0x0000001e0828723c */ /* 0x000fe20000041824 */
[----:B------:R-:W3:Y:S01]  /*4780*/  LDSM.16.MT88.4 R36, [R3+0x2000] ;  /* 0x002000000324783b */ /* 0x000ee20000004200 */
[----:B--2---:R-:W-:-:S04]  /*4790*/  FFMA.FTZ R4, R84, c[0x0][0x2d0], -R0 ;  /* 0x0000b40054047a23 */ /* 0x004fc80000010800 */
[----:B------:R2:W-:Y:S02]  /*47a0*/  MUFU.EX2 R245, R4 ;  /* 0x0000000400f57308 */ /* 0x0005e40000000800 */
[----:B--2---:R-:W-:-:S06]  /*47b0*/  FFMA.FTZ R4, R85, c[0x0][0x2d0], -R0 ;  /* 0x0000b40055047a23 */ /* 0x004fcc0000010800 */
[----:B------:R2:W4:Y:S01]  /*47c0*/  MUFU.EX2 R244, R4 ;  /* 0x0000000400f47308 */ /* 0x0005220000000800 */
[----:B-----5:R-:W-:Y:S01]  /*47d0*/  HMMA.16816.F32.BF16 R32, R8, R24, R32 ;  /* 0x000000180820723c */ /* 0x020fe20000041820 */
[----:B--2---:R-:W-:-:S06]  /*47e0*/  FFMA.FTZ R4, R87, c[0x0][0x2d0], -R0 ;  /* 0x0000b40057047a23 */ /* 0x004fcc0000010800 */
[----:B------:R2:W-:Y:S01]  /*47f0*/  MUFU.EX2 R243, R4 ;  /* 0x0000000400f37308 */ /* 0x0005e20000000800 */
[----:B------:R-:W-:Y:S01]  /*4800*/  HMMA.16816.F32.BF16 R28, R8, R26, R44 ;  /* 0x0000001a081c723c */ /* 0x000fe2000004182c */
[----:B------:R-:W5:Y:S01]  /*4810*/  LDSM.16.MT88.4 R24, [R3+0x5000] ;  /* 0x005000000318783b */ /* 0x000f620000004200 */
[----:B------:R-:W-:-:S03]  /*4820*/  IMAD.MOV.U32 R70, RZ, RZ, R99 ;  /* 0x000000ffff467224 */ /* 0x000fc600078e0063 */
[----:B------:R-:W3:Y:S01]  /*4830*/  LDSM.16.MT88.4 R44, [R3+0x8000] ;  /* 0x00800000032c783b */ /* 0x000ee20000004200 */
[----:B--2---:R-:W-:-:S04]  /*4840*/  FFMA.FTZ R4, R89, c[0x0][0x2d0], -R0 ;  /* 0x0000b40059047a23 */ /* 0x004fc80000010800 */
[----:B------:R2:W1:Y:S01]  /*4850*/  MUFU.EX2 R242, R4 ;  /* 0x0000000400f27308 */ /* 0x0004620000000800 */
[----:B------:R-:W-:Y:S01]  /*4860*/  IMAD.MOV.U32 R69, RZ, RZ, R98 ;  /* 0x000000ffff457224 */ /* 0x000fe200078e0062 */
[----:B----4-:R-:W-:Y:S02]  /*4870*/  F2FP.BF16.PACK_AB R5, R244, R245 ;  /* 0x000000f5f405723e */ /* 0x010fe400000010ff */
[----:B------:R-:W-:Y:S01]  /*4880*/  F2FP.BF16.PACK_AB R6, R247, R249 ;  /* 0x000000f9f706723e */ /* 0x000fe200000010ff */
[----:B--2---:R-:W-:-:S04]  /*4890*/  FFMA.FTZ R4, R94, c[0x0][0x2d0], -R2 ;  /* 0x0000b4005e047a23 */ /* 0x004fc80000010802 */
[----:B------:R2:W4:Y:S01]  /*48a0*/  MUFU.EX2 R241, R4 ;  /* 0x0000000400f17308 */ /* 0x0005220000000800 */
[----:B-1----:R-:W-:Y:S01]  /*48b0*/  F2FP.BF16.PACK_AB R7, R242, R243 ;  /* 0x000000f3f207723e */ /* 0x002fe200000010ff */
[----:B------:R-:W-:Y:S01]  /*48c0*/  HMMA.16816.F32.BF16 R52, R8, R62, R52 ;  /* 0x0000003e0834723c */ /* 0x000fe20000041834 */
[--C-:B--2---:R-:W-:Y:S02]  /*48d0*/  FFMA.FTZ R4, R92, c[0x0][0x2d0], -R2.reuse ;  /* 0x0000b4005c047a23 */ /* 0x104fe40000010802 */
[----:B------:R-:W-:-:S03]  /*48e0*/  FFMA.FTZ R2, R96, c[0x0][0x2d0], -R2 ;  /* 0x0000b40060027a23 */ /* 0x000fc60000010802 */
[----:B------:R1:W-:Y:S08]  /*48f0*/  MUFU.EX2 R240, R4 ;  /* 0x0000000400f07308 */ /* 0x0003f00000000800 */
[----:B------:R2:W-:Y:S01]  /*4900*/  MUFU.EX2 R239, R2 ;  /* 0x0000000200ef7308 */ /* 0x0005e20000000800 */
[----:B-1----:R-:W-:Y:S01]  /*4910*/  F2FP.BF16.PACK_AB R4, R69, R70 ;  /* 0x000000464504723e */ /* 0x002fe200000010ff */
[----:B--2---:R-:W-:-:S06]  /*4920*/  FFMA.FTZ R2, R91, c[0x0][0x2d0], -R0 ;  /* 0x0000b4005b027a23 */ /* 0x004fcc0000010800 */
[C---:B---3--:R-:W-:Y:S01]  /*4930*/  HMMA.16816.F32.BF16 R48, R4.reuse, R36, R48 ;  /* 0x000000240430723c */ /* 0x048fe20000041830 */
[----:B------:R1:W-:Y:S07]  /*4940*/  MUFU.EX2 R238, R2 ;  /* 0x0000000200ee7308 */ /* 0x0003ee0000000800 */
[----:B------:R-:W-:Y:S01]  /*4950*/  HMMA.16816.F32.BF16 R40, R4, R38, R40 ;  /* 0x000000260428723c */ /* 0x000fe20000041828 */
[----:B------:R-:W2:Y:S01]  /*4960*/  LDSM.16.MT88.4 R36, [R211] ;  /* 0x00000000d324783b */ /* 0x000ea20000004200 */
[----:B-1----:R-:W-:-:S04]  /*4970*/  FFMA.FTZ R2, R93, c[0x0][0x2d0], -R0 ;  /* 0x0000b4005d027a23 */ /* 0x002fc80000010800 */
[----:B------:R1:W3:Y:S02]  /*4980*/  MUFU.EX2 R237, R2 ;  /* 0x0000000200ed7308 */ /* 0x0002e40000000800 */
[----:B------:R-:W-:Y:S01]  /*4990*/  HMMA.16816.F32.BF16 R56, R8, R60, R56 ;  /* 0x0000003c0838723c */ /* 0x000fe20000041838 */
[----:B-1----:R-:W-:-:S05]  /*49a0*/  FFMA.FTZ R2, R95, c[0x0][0x2d0], -R0 ;  /* 0x0000b4005f027a23 */ /* 0x002fca0000010800 */
[----:B------:R1:W-:Y:S02]  /*49b0*/  MUFU.EX2 R236, R2 ;  /* 0x0000000200ec7308 */ /* 0x0003e40000000800 */
[----:B-----5:R-:W-:Y:S01]  /*49c0*/  HMMA.16816.F32.BF16 R32, R4, R24, R32 ;  /* 0x000000180420723c */ /* 0x020fe20000041820 */
[----:B-1----:R-:W-:Y:S02]  /*49d0*/  FFMA.FTZ R2, R97, c[0x0][0x2d0], -R0 ;  /* 0x0000b40061027a23 */ /* 0x002fe40000010800 */
[----:B------:R-:W-:-:S03]  /*49e0*/  IMAD.IADD R0, R207, 0x1, R211 ;  /* 0x00000001cf007824 */ /* 0x000fc600078e02d3 */
[----:B------:R-:W1:Y:S02]  /*49f0*/  MUFU.EX2 R227, R2 ;  /* 0x0000000200e37308 */ /* 0x000e640000000800 */
[----:B------:R-:W5:Y:S01]  /*4a00*/  LDSM.16.MT88.4 R60, [R0] ;  /* 0x00000000003c783b */ /* 0x000f620000004200 */
[----:B------:R-:W-:Y:S01]  /*4a10*/  HMMA.16816.F32.BF16 R28, R4, R26, R28 ;  /* 0x0000001a041c723c */ /* 0x000fe2000004181c */
[----:B----4-:R-:W-:-:S07]  /*4a20*/  F2FP.BF16.PACK_AB R96, R241, R246 ;  /* 0x000000f6f160723e */ /* 0x010fce00000010ff */
[C---:B------:R-:W-:Y:S01]  /*4a30*/  HMMA.16816.F32.BF16 R24, R4.reuse, R46, R52 ;  /* 0x0000002e0418723c */ /* 0x040fe20000041834 */
[----:B------:R-:W4:Y:S01]  /*4a40*/  LDSM.16.MT88.4 R52, [R211+0x800] ;  /* 0x00080000d334783b */ /* 0x000f220000004200 */
[----:B---3--:R-:W-:Y:S02]  /*4a50*/  F2FP.BF16.PACK_AB R97, R237, R238 ;  /* 0x000000eeed61723e */ /* 0x008fe400000010ff */
[----:B------:R-:W-:Y:S02]  /*4a60*/  F2FP.BF16.PACK_AB R98, R239, R240 ;  /* 0x000000f0ef62723e */ /* 0x000fe400000010ff */
[----:B-1----:R-:W-:Y:S01]  /*4a70*/  F2FP.BF16.PACK_AB R99, R227, R236 ;  /* 0x000000ece363723e */ /* 0x002fe200000010ff */
[----:B------:R-:W-:Y:S01]  /*4a80*/  IMAD.MOV.U32 R75, RZ, RZ, R105 ;  /* 0x000000ffff4b7224 */ /* 0x000fe200078e0069 */
[----:B------:R-:W-:Y:S01]  /*4a90*/  HMMA.16816.F32.BF16 R76, R4, R44, R56 ;  /* 0x0000002c044c723c */ /* 0x000fe20000041838 */
[----:B------:R-:W-:Y:S04]  /*4aa0*/  LDSM.16.MT88.4 R44, [R211+0x3000] ;  /* 0x00300000d32c783b */ /* 0x000fe80000004200 */
[----:B------:R-:W-:Y:S03]  /*4ab0*/  LDSM.16.MT88.4 R56, [R210+0x3800] ;  /* 0x00380000d238783b */ /* 0x000fe60000004200 */
[C---:B------:R-:W-:Y:S01]  /*4ac0*/  HMMA.16816.F32.BF16 R104, R96.reuse, R108, R48 ;  /* 0x0000006c6068723c */ /* 0x040fe20000041830 */
[----:B------:R-:W1:Y:S07]  /*4ad0*/  LDSM.16.MT88.4 R48, [R0+0x800] ;  /* 0x000800000030783b */ /* 0x000e6e0000004200 */
[----:B------:R-:W-:Y:S08]  /*4ae0*/  HMMA.16816.F32.BF16 R108, R96, R110, R40 ;  /* 0x0000006e606c723c */ /* 0x000ff00000041828 */
[C---:B--2---:R-:W-:Y:S08]  /*4af0*/  HMMA.16816.F32.BF16 R40, R20.reuse, R36, RZ ;  /* 0x000000241428723c */ /* 0x044ff000000418ff */
[----:B------:R-:W-:Y:S08]  /*4b00*/  HMMA.16816.F32.BF16 R36, R20, R38, RZ ;  /* 0x000000261424723c */ /* 0x000ff000000418ff */
[C---:B------:R-:W-:Y:S08]  /*4b10*/  HMMA.16816.F32.BF16 R136, R96.reuse, R140, R32 ;  /* 0x0000008c6088723c */ /* 0x040ff00000041820 */
[----:B------:R-:W-:Y:S08]  /*4b20*/  HMMA.16816.F32.BF16 R140, R96, R142, R28 ;  /* 0x0000008e608c723c */ /* 0x000ff0000004181c */
[----:B-----5:R-:W-:Y:S08]  /*4b30*/  HMMA.16816.F32.BF16 R28, R20, R62, RZ ;  /* 0x0000003e141c723c */ /* 0x020ff000000418ff */
[----:B----4-:R-:W-:Y:S01]  /*4b40*/  HMMA.16816.F32.BF16 R132, R16, R54, R36 ;  /* 0x000000361084723c */ /* 0x010fe20000041824 */
[----:B------:R-:W2:Y:S07]  /*4b50*/  LDSM.16.MT88.4 R36, [R211+0x3800] ;  /* 0x00380000d324783b */ /* 0x000eae0000004200 */
[C---:B------:R-:W-:Y:S08]  /*4b60*/  HMMA.16816.F32.BF16 R76, R96.reuse, R80, R76 ;  /* 0x00000050604c723c */ /* 0x040ff0000004184c */
[----:B------:R-:W-:Y:S08]  /*4b70*/  HMMA.16816.F32.BF16 R80, R96, R82, R24 ;  /* 0x000000526050723c */ /* 0x000ff00000041818 */
[C---:B------:R-:W-:Y:S08]  /*4b80*/  HMMA.16816.F32.BF16 R24, R20.reuse, R64, RZ ;  /* 0x000000401418723c */ /* 0x040ff000000418ff */
[----:B------:R-:W-:Y:S08]  /*4b90*/  HMMA.16816.F32.BF16 R32, R20, R60, RZ ;  /* 0x0000003c1420723c */ /* 0x000ff000000418ff */
[C---:B-1----:R-:W-:Y:S08]  /*4ba0*/  HMMA.16816.F32.BF16 R124, R16.reuse, R50, R28 ;  /* 0x00000032107c723c */ /* 0x042ff0000004181c */
[----:B------:R-:W-:Y:S01]  /*4bb0*/  HMMA.16816.F32.BF16 R200, R16, R52, R40 ;  /* 0x0000003410c8723c */ /* 0x000fe20000041828 */
[----:B------:R-:W1:Y:S07]  /*4bc0*/  LDSM.16.MT88.4 R40, [R0+0x3000] ;  /* 0x003000000028783b */ /* 0x000e6e0000004200 */
[----:B------:R-:W-:Y:S08]  /*4bd0*/  HMMA.16816.F32.BF16 R28, R20, R44, RZ ;  /* 0x0000002c141c723c */ /* 0x000ff000000418ff */
[----:B------:R-:W-:Y:S08]  /*4be0*/  HMMA.16816.F32.BF16 R148, R16, R56, R24 ;  /* 0x000000381094723c */ /* 0x000ff00000041818 */
[----:B------:R-:W-:Y:S08]  /*4bf0*/  HMMA.16816.F32.BF16 R24, R20, R46, RZ ;  /* 0x0000002e1418723c */ /* 0x000ff000000418ff */
[C---:B------:R-:W-:Y:S08]  /*4c00*/  HMMA.16816.F32.BF16 R128, R16.reuse, R48, R32 ;  /* 0x000000301080723c */ /* 0x040ff00000041820 */
[C---:B--2---:R-:W-:Y:S01]  /*4c10*/  HMMA.16816.F32.BF16 R48, R16.reuse, R36, R28 ;  /* 0x000000241030723c */ /* 0x044fe2000004181c */
[----:B------:R-:W2:Y:S07]  /*4c20*/  LDSM.16.MT88.4 R28, [R0+0x3800] ;  /* 0x00380000001c783b */ /* 0x000eae0000004200 */
[----:B------:R-:W-:Y:S08]  /*4c30*/  HMMA.16816.F32.BF16 R116, R16, R38, R24 ;  /* 0x000000261074723c */ /* 0x000ff00000041818 */
[C---:B-1----:R-:W-:Y:S08]  /*4c40*/  HMMA.16816.F32.BF16 R24, R20.reuse, R40, RZ ;  /* 0x000000281418723c */ /* 0x042ff000000418ff */
[----:B------:R-:W-:Y:S11]  /*4c50*/  HMMA.16816.F32.BF16 R32, R20, R66, RZ ;  /* 0x000000421420723c */ /* 0x000ff600000418ff */
[----:B------:R-:W-:Y:S05]  /*4c60*/  @!UPT UIADD3 URZ, URZ, URZ, URZ ;  /* 0x0000003f3f3ff290 */ /* 0x000fea000fffe03f */
[C---:B--2---:R-:W-:Y:S08]  /*4c70*/  HMMA.16816.F32.BF16 R120, R16.reuse, R28, R24 ;  /* 0x0000001c1078723c */ /* 0x044ff00000041818 */
[----:B------:R-:W-:Y:S01]  /*4c80*/  HMMA.16816.F32.BF16 R56, R16, R58, R32 ;  /* 0x0000003a1038723c */ /* 0x000fe20000041820 */
[----:B------:R-:W1:Y:S07]  /*4c90*/  LDSM.16.MT88.4 R32, [R210+0x6000] ;  /* 0x00600000d220783b */ /* 0x000e6e0000004200 */
[----:B------:R-:W-:Y:S11]  /*4ca0*/  HMMA.16816.F32.BF16 R24, R20, R42, RZ ;  /* 0x0000002a1418723c */ /* 0x000ff600000418ff */
[----:B------:R-:W-:Y:S11]  /*4cb0*/  @!UPT UIADD3 URZ, URZ, URZ, URZ ;  /* 0x0000003f3f3ff290 */ /* 0x000ff6000fffe03f */
[----:B------:R-:W-:Y:S02]  /*4cc0*/  @!UPT UIADD3 URZ, URZ, URZ, URZ ;  /* 0x0000003f3f3ff290 */ /* 0x000fe4000fffe03f */
[----:B------:R-:W-:Y:S01]  /*4cd0*/  HMMA.16816.F32.BF16 R84, R16, R30, R24 ;  /* 0x0000001e1054723c */ /* 0x000fe20000041818 */
[----:B------:R-:W2:Y:S07]  /*4ce0*/  LDSM.16.MT88.4 R28, [R210+0x6800] ;  /* 0x00680000d21c783b */ /* 0x000eae0000004200 */
[----:B-1----:R-:W-:Y:S01]  /*4cf0*/  HMMA.16816.F32.BF16 R24, R20, R32, RZ ;  /* 0x000000201418723c */ /* 0x002fe200000418ff */
[----:B------:R-:W-:-:S04]  /*4d00*/  FADD.FTZ R2, R114, R113 ;  /* 0x0000007172027221 */ /* 0x000fc80000010000 */
[----:B------:R-:W-:-:S04]  /*4d10*/  FADD.FTZ R2, R112, R2 ;  /* 0x0000000270027221 */ /* 0x000fc80000010000 */
[----:B------:R-:W-:Y:S02]  /*4d20*/  FADD.FTZ R2, R115, R2 ;  /* 0x0000000273027221 */ /* 0x000fe40000010000 */
[----:B------:R-:W-:Y:S11]  /*4d30*/  FADD.FTZ R3, R101, R100 ;  /* 0x0000006465037221 */ /* 0x000ff60000010000 */
[----:B------:R-:W-:Y:S02]  /*4d40*/  @!UPT UIADD3 URZ, URZ, URZ, URZ ;  /* 0x0000003f3f3ff290 */ /* 0x000fe4000fffe03f */
[----:B--2---:R-:W-:Y:S08]  /*4d50*/  HMMA.16816.F32.BF16 R112, R16, R28, R24 ;  /* 0x0000001c1070723c */ /* 0x004ff00000041818 */
[----:B------:R-:W-:Y:S01]  /*4d60*/  HMMA.16816.F32.BF16 R24, R20, R34, RZ ;  /* 0x000000221418723c */ /* 0x000fe200000418ff */
[----:B------:R-:W1:Y:S01]  /*4d70*/  LDSM.16.MT88.4 R32, [R211+0x6000] ;  /* 0x00600000d320783b */ /* 0x000e620000004200 */
[----:B------:R-:W-:-:S04]  /*4d80*/  FADD.FTZ R3, R102, R3 ;  /* 0x0000000366037221 */ /* 0x000fc80000010000 */
[----:B------:R-:W-:Y:S11]  /*4d90*/  FADD.FTZ R3, R103, R3 ;  /* 0x0000000367037221 */ /* 0x000ff60000010000 */
[----:B------:R-:W-:Y:S07]  /*4da0*/  @!UPT UIADD3 URZ, URZ, URZ, URZ ;  /* 0x0000003f3f3ff290 */ /* 0x000fee000fffe03f */
[----:B------:R-:W-:Y:S01]  /*4db0*/  HMMA.16816.F32.BF16 R100, R16, R30, R24 ;  /* 0x0000001e1064723c */ /* 0x000fe20000041818 */
[----:B------:R-:W2:Y:S07]  /*4dc0*/  LDSM.16.MT88.4 R28, [R211+0x6800] ;  /* 0x00680000d31c783b */ /* 0x000eae0000004200 */
        /* <DEDUP_REMOVED lines=8> */
[----:B------:R-:W1:Y:S01]  /*4e50*/  LDSM.16.MT88.4 R24, [R0+0x6000] ;  /* 0x006000000018783b */ /* 0x000e620000004200 */
[----:B------:R-:W-:Y:S02]  /*4e60*/  FADD.FTZ R2, R217, R2 ;  /* 0x00000002d9027221 */ /* 0x000fe40000010000 */
[----:B------:R-:W-:Y:S02]  /*4e70*/  FADD.FTZ R3, R215, R3 ;  /* 0x00000003d7037221 */ /* 0x000fe40000010000 */
[----:B------:R-:W-:Y:S02]  /*4e80*/  FADD.FTZ R2, R224, R2 ;  /* 0x00000002e0027221 */ /* 0x000fe40000010000 */
[C---:B-1----:R-:W-:Y:S08]  /*4e90*/  HMMA.16816.F32.BF16 R28, R20.reuse, R24, RZ ;  /* 0x00000018141c723c */ /* 0x042ff000000418ff */
[----:B------:R-:W-:Y:S01]  /*4ea0*/  HMMA.16816.F32.BF16 R20, R20, R26, RZ ;  /* 0x0000001a1414723c */ /* 0x000fe200000418ff */
[----:B------:R-:W1:Y:S01]  /*4eb0*/  LDSM.16.MT88.4 R24, [R0+0x6800] ;  /* 0x006800000018783b */ /* 0x000e620000004200 */
[----:B------:R-:W-:-:S02]  /*4ec0*/  FADD.FTZ R3, R205, R3 ;  /* 0x00000003cd037221 */ /* 0x000fc40000010000 */
[----:B------:R-:W-:Y:S02]  /*4ed0*/  FADD.FTZ R2, R223, R2 ;  /* 0x00000002df027221 */ /* 0x000fe40000010000 */
[----:B------:R-:W-:Y:S02]  /*4ee0*/  FADD.FTZ R3, R219, R3 ;  /* 0x00000003db037221 */ /* 0x000fe40000010000 */
[----:B------:R-:W-:Y:S02]  /*4ef0*/  FADD.FTZ R2, R225, R2 ;  /* 0x00000002e1027221 */ /* 0x000fe40000010000 */
[----:B------:R-:W-:Y:S02]  /*4f00*/  IMAD.MOV.U32 R205, RZ, RZ, R72 ;  /* 0x000000ffffcd7224 */ /* 0x000fe400078e0048 */
[----:B------:R-:W-:Y:S02]  /*4f10*/  IMAD.MOV.U32 R223, RZ, RZ, R73 ;  /* 0x000000ffffdf7224 */ /* 0x000fe400078e0049 */
[----:B------:R-:W-:-:S02]  /*4f20*/  IMAD.MOV.U32 R219, RZ, RZ, R74 ;  /* 0x000000ffffdb7224 */ /* 0x000fc400078e004a */
[----:B------:R-:W-:Y:S02]  /*4f30*/  IMAD.MOV.U32 R225, RZ, RZ, R75 ;  /* 0x000000ffffe17224 */ /* 0x000fe400078e004b */
[C---:B-1----:R-:W-:Y:S08]  /*4f40*/  HMMA.16816.F32.BF16 R72, R16.reuse, R24, R28 ;  /* 0x000000181048723c */ /* 0x042ff0000004181c */
[----:B------:R-:W-:Y:S01]  /*4f50*/  HMMA.16816.F32.BF16 R28, R16, R26, R20 ;  /* 0x0000001a101c723c */ /* 0x000fe20000041814 */
[----:B------:R-:W1:Y:S01]  /*4f60*/  LDSM.16.MT88.4 R16, [R210+0x1000] ;  /* 0x00100000d210783b */ /* 0x000e620000004200 */
[----:B------:R-:W-:-:S02]  /*4f70*/  IMAD.MOV.U32 R217, RZ, RZ, R69 ;  /* 0x000000ffffd97224 */ /* 0x000fc400078e0045 */
[----:B------:R-:W-:Y:S01]  /*4f80*/  IMAD.MOV.U32 R215, RZ, RZ, R70 ;  /* 0x000000ffffd77224 */ /* 0x000fe200078e0046 */
[----:B------:R-:W2:Y:S01]  /*4f90*/  LDSM.16.MT88.4 R20, [R211+0x1000] ;  /* 0x00100000d314783b */ /* 0x000ea20000004200 */
[----:B------:R-:W-:Y:S02]  /*4fa0*/  IMAD.MOV.U32 R224, RZ, RZ, R71 ;  /* 0x000000ffffe07224 */ /* 0x000fe400078e0047 */
        /* <DEDUP_REMOVED lines=25> */
[----:B------:R-:W-:Y:S01]  /*5140*/  HMMA.16816.F32.BF16 R88, R12, R18, R28 ;  /* 0x000000120c58723c */ /* 0x000fe2000004181c */
[----:B------:R-:W1:Y:S04]  /*5150*/  LDSM.16.MT88.4 R16, [R211+0x1800] ;  /* 0x00180000d310783b */ /* 0x000e680000004200 */
[----:B------:R-:W3:Y:S03]  /*5160*/  LDSM.16.MT88.4 R12, [R0+0x1800] ;  /* 0x00180000000c783b */ /* 0x000ee60000004200 */
        /* <DEDUP_REMOVED lines=21> */
[C---:B-1----:R-:W-:Y:S01]  /*52c0*/  HMMA.16816.F32.BF16 R28, R8.reuse, R16, R124 ;  /* 0x00000010081c723c */ /* 0x042fe2000004187c */
[----:B------:R-:W-:Y:S01]  /*52d0*/  FADD.FTZ R3, R220, R3 ;  /* 0x00000003dc037221 */ /* 0x000fe20000010000 */
[----:B------:R-:W-:Y:S06]  /*52e0*/  LDSM.16.MT88.4 R124, [R0+0x2800] ;  /* 0x00280000007c783b */ /* 0x000fec0000004200 */
[C---:B------:R-:W-:Y:S01]  /*52f0*/  HMMA.16816.F32.BF16 R24, R8.reuse, R18, R116 ;  /* 0x000000120818723c */ /* 0x040fe20000041874 */
[----:B------:R-:W1:Y:S07]  /*5300*/  LDSM.16.MT88.4 R16, [R211+0x2000] ;  /* 0x00200000d310783b */ /* 0x000e6e0000004200 */
[C---:B---3--:R-:W-:Y:S08]  /*5310*/  HMMA.16816.F32.BF16 R132, R8.reuse, R12, R100 ;  /* 0x0000000c0884723c */ /* 0x048ff00000041864 */
[----:B------:R-:W-:Y:S01]  /*5320*/  HMMA.16816.F32.BF16 R88, R8, R14, R88 ;  /* 0x0000000e0858723c */ /* 0x000fe20000041858 */
[----:B------:R-:W3:Y:S04]  /*5330*/  LDSM.16.MT88.4 R8, [R210+0x5000] ;  /* 0x00500000d208783b */ /* 0x000ee80000004200 */
[----:B------:R-:W4:Y:S03]  /*5340*/  LDSM.16.MT88.4 R12, [R0+0x2000] ;  /* 0x00200000000c783b */ /* 0x000f260000004200 */
[C---:B--2---:R-:W-:Y:S08]  /*5350*/  HMMA.16816.F32.BF16 R148, R4.reuse, R20, R148 ;  /* 0x000000140494723c */ /* 0x044ff00000041894 */
[----:B------:R-:W-:Y:S01]  /*5360*/  HMMA.16816.F32.BF16 R40, R4, R22, R92 ;  /* 0x000000160428723c */ /* 0x000fe2000004185c */
[----:B------:R-:W2:Y:S01]  /*5370*/  LDSM.16.MT88.4 R20, [R211+0x5000] ;  /* 0x00500000d314783b */ /* 0x000ea20000004200 */
[----:B------:R-:W-:-:S02]  /*5380*/  FADD.FTZ R2, R216, R2 ;  /* 0x00000002d8027221 */ /* 0x000fc40000010000 */
[----:B------:R-:W-:Y:S01]  /*5390*/  FADD.FTZ R3, R147, R3 ;  /* 0x0000000393037221 */ /* 0x000fe20000010000 */
[----:B------:R-:W-:Y:S03]  /*53a0*/  LDSM.16.MT88.4 R116, [R211+0x2800] ;  /* 0x00280000d374783b */ /* 0x000fe60000004200 */
[C---:B-1----:R-:W-:Y:S01]  /*53b0*/  HMMA.16816.F32.BF16 R112, R4.reuse, R16, R112 ;  /* 0x000000100470723c */ /* 0x042fe20000041870 */
[----:B------:R-:W-:Y:S07]  /*53c0*/  LDSM.16.MT88.4 R100, [R210+0x2800] ;  /* 0x00280000d264783b */ /* 0x000fee0000004200 */
[C---:B---3--:R-:W-:Y:S08]  /*53d0*/  HMMA.16816.F32.BF16 R128, R4.reuse, R8, R64 ;  /* 0x000000080480723c */ /* 0x048ff00000041840 */
[C---:B------:R-:W-:Y:S01]  /*53e0*/  HMMA.16816.F32.BF16 R84, R4.reuse, R10, R56 ;  /* 0x0000000a0454723c */ /* 0x040fe20000041838 */
[----:B------:R-:W1:Y:S07]  /*53f0*/  LDSM.16.MT88.4 R8, [R211+0x8000] ;  /* 0x00800000d308783b */ /* 0x000e6e0000004200 */
[C---:B------:R-:W-:Y:S01]  /*5400*/  HMMA.16816.F32.BF16 R52, R4.reuse, R18, R52 ;  /* 0x000000120434723c */ /* 0x040fe20000041834 */
[----:B------:R-:W3:Y:S07]  /*5410*/  LDSM.16.MT88.4 R16, [R0+0x5000] ;  /* 0x005000000010783b */ /* 0x000eee0000004200 */
[C---:B----4-:R-:W-:Y:S08]  /*5420*/  HMMA.16816.F32.BF16 R120, R4.reuse, R12, R120 ;  /* 0x0000000c0478723c */ /* 0x050ff00000041878 */
[----:B------:R-:W-:Y:S01]  /*5430*/  HMMA.16816.F32.BF16 R72, R4, R14, R72 ;  /* 0x0000000e0448723c */ /* 0x000fe20000041848 */
[----:B------:R-:W4:Y:S01]  /*5440*/  LDSM.16.MT88.4 R12, [R210+0x8000] ;  /* 0x00800000d20c783b */ /* 0x000f220000004200 */
[----:B------:R-:W-:-:S02]  /*5450*/  FADD.FTZ R2, R218, R2 ;  /* 0x00000002da027221 */ /* 0x000fc40000010000 */
[----:B------:R-:W-:Y:S01]  /*5460*/  FADD.FTZ R3, R146, R3 ;  /* 0x0000000392037221 */ /* 0x000fe20000010000 */
[----:B------:R-:W-:Y:S03]  /*5470*/  LDSM.16.MT88.4 R64, [R0+0x5800] ;  /* 0x005800000040783b */ /* 0x000fe60000004200 */
[C---:B--2---:R-:W-:Y:S01]  /*5480*/  HMMA.16816.F32.BF16 R68, R4.reuse, R20, R68 ;  /* 0x000000140444723c */ /* 0x044fe20000041844 */
[----:B------:R-:W-:Y:S07]  /*5490*/  LDSM.16.MT88.4 R56, [R211+0x5800] ;  /* 0x00580000d338783b */ /* 0x000fee0000004200 */
[C---:B-1----:R-:W-:Y:S08]  /*54a0*/  HMMA.16816.F32.BF16 R28, R4.reuse, R8, R28 ;  /* 0x00000008041c723c */ /* 0x042ff0000004181c */
[----:B------:R-:W-:Y:S01]  /*54b0*/  HMMA.16816.F32.BF16 R24, R4, R10, R24 ;  /* 0x0000000a0418723c */ /* 0x000fe20000041818 */
[----:B------:R-:W1:Y:S01]  /*54c0*/  LDSM.16.MT88.4 R8, [R0+0x8000] ;  /* 0x008000000008783b */ /* 0x000e620000004200 */
[----:B------:R-:W-:-:S02]  /*54d0*/  FADD.FTZ R2, R221, R2 ;  /* 0x00000002dd027221 */ /* 0x000fc40000010000 */
[----:B------:R-:W-:Y:S02]  /*54e0*/  FADD.FTZ R3, R204, R3 ;  /* 0x00000003cc037221 */ /* 0x000fe40000010000 */
[----:B------:R-:W-:Y:S02]  /*54f0*/  FADD.FTZ R2, R222, R2 ;  /* 0x00000002de027221 */ /* 0x000fe40000010000 */
[----:B------:R-:W-:Y:S02]  /*5500*/  HMMA.16816.F32.BF16 R60, R4, R22, R60 ;  /* 0x00000016043c723c */ /* 0x000fe4000004183c */
[----:B------:R-:W-:-:S06]  /*5510*/  FADD.FTZ R2, R219, R2 ;  /* 0x00000002db027221 */ /* 0x000fcc0000010000 */
[C---:B---3--:R-:W-:Y:S08]  /*5520*/  HMMA.16816.F32.BF16 R48, R4.reuse, R16, R48 ;  /* 0x000000100430723c */ /* 0x048ff00000041830 */
[C---:B------:R-:W-:Y:S08]  /*5530*/  HMMA.16816.F32.BF16 R44, R4.reuse, R18, R44 ;  /* 0x00000012042c723c */ /* 0x040ff0000004182c */
[C---:B----4-:R-:W-:Y:S08]  /*5540*/  HMMA.16816.F32.BF16 R36, R4.reuse, R12, R36 ;  /* 0x0000000c0424723c */ /* 0x050ff00000041824 */
[C---:B------:R-:W-:Y:S08]  /*5550*/  HMMA.16816.F32.BF16 R32, R4.reuse, R14, R32 ;  /* 0x0000000e0420723c */ /* 0x040ff00000041820 */
[C---:B-1----:R-:W-:Y:S01]  /*5560*/  HMMA.16816.F32.BF16 R92, R4.reuse, R8, R132 ;  /* 0x00000008045c723c */ /* 0x042fe20000041884 */
[----:B------:R-:W-:Y:S01]  /*5570*/  FADD.FTZ R2, R223, R2 ;  /* 0x00000002df027221 */ /* 0x000fe20000010000 */
[----:B------:R-:W1:Y:S06]  /*5580*/  LDSM.16.MT88.4 R132, [R210+0x5800] ;  /* 0x00580000d284783b */ /* 0x000e6c0000004200 */
[----:B------:R-:W-:Y:S01]  /*5590*/  HMMA.16816.F32.BF16 R8, R4, R10, R88 ;  /* 0x0000000a0408723c */ /* 0x000fe20000041858 */
[----:B------:R2:W-:Y:S01]  /*55a0*/  LDSM.16.MT88.4 R4, [R0+0x8800] ;  /* 0x008800000004783b */ /* 0x0005e20000004200 */
[----:B------:R-:W-:-:S03]  /*55b0*/  FADD.FTZ R2, R205, R2 ;  /* 0x00000002cd027221 */ /* 0x000fc60000010000 */
[----:B------:R-:W-:Y:S01]  /*55c0*/  LDSM.16.MT88.4 R88, [R211+0x8800] ;  /* 0x00880000d358783b */ /* 0x000fe20000004200 */
[----:B------:R-:W-:Y:S02]  /*55d0*/  FADD.FTZ R2, R224, R2 ;  /* 0x00000002e0027221 */ /* 0x000fe40000010000 */
[----:B--2---:R-:W-:-:S04]  /*55e0*/  FADD.FTZ R0, R225, R3 ;  /* 0x00000003e1007221 */ /* 0x004fc80000010000 */
[----:B------:R-:W-:-:S04]  /*55f0*/  FADD.FTZ R0, R252, R0 ;  /* 0x00000000fc007221 */ /* 0x000fc80000010000 */
[----:B------:R-:W-:-:S04]  /*5600*/  FADD.FTZ R0, R251, R0 ;  /* 0x00000000fb007221 */ /* 0x000fc80000010000 */
[----:B------:R-:W-:-:S04]  /*5610*/  FADD.FTZ R0, R250, R0 ;  /* 0x00000000fa007221 */ /* 0x000fc80000010000 */
[----:B------:R-:W-:Y:S02]  /*5620*/  FADD.FTZ R0, R248, R0 ;  /* 0x00000000f8007221 */ /* 0x000fe40000010000 */
        /* <DEDUP_REMOVED lines=8> */
[----:B------:R-:W-:Y:S01]  /*56b0*/  HMMA.16816.F32.BF16 R124, R96, R126, R72 ;  /* 0x0000007e607c723c */ /* 0x000fe20000041848 */
[----:B------:R-:W2:Y:S01]  /*56c0*/  LDSM.16.MT88.4 R72, [R210+0x8800] ;  /* 0x00880000d248783b */ /* 0x000ea20000004200 */
[----:B------:R-:W-:Y:S02]  /*56d0*/  FADD.FTZ R2, R242, R2 ;  /* 0x00000002f2027221 */ /* 0x000fe40000010000 */
[----:B------:R-:W-:Y:S02]  /*56e0*/  FADD.FTZ R0, R246, R0 ;  /* 0x00000000f6007221 */ /* 0x000fe40000010000 */
[----:B------:R-:W-:Y:S02]  /*56f0*/  FADD.FTZ R2, R238, R2 ;  /* 0x00000002ee027221 */ /* 0x000fe40000010000 */
[----:B------:R-:W-:Y:S02]  /*5700*/  FADD.FTZ R0, R241, R0 ;  /* 0x00000000f1007221 */ /* 0x000fe40000010000 */
[----:B------:R-:W-:-:S02]  /*5710*/  FADD.FTZ R2, R237, R2 ;  /* 0x00000002ed027221 */ /* 0x000fc40000010000 */
[----:B------:R-:W-:Y:S02]  /*5720*/  FADD.FTZ R0, R240, R0 ;  /* 0x00000000f0007221 */ /* 0x000fe40000010000 */
[----:B------:R-:W-:Y:S02]  /*5730*/  FADD.FTZ R2, R236, R2 ;  /* 0x00000002ec027221 */ /* 0x000fe40000010000 */
[----:B------:R-:W-:Y:S02]  /*5740*/  FADD.FTZ R3, R239, R0 ;  /* 0x00000000ef037221 */ /* 0x000fe40000010000 */
[----:B------:R-:W-:-:S05]  /*5750*/  FADD.FTZ R0, R227, R2 ;  /* 0x00000002e3007221 */ /* 0x000fca0000010000 */
[----:B------:R3:W-:Y:S04]  /*5760*/  STL [R1+0x8], R0 ;  /* 0x0000080001007387 */ /* 0x0007e80000100800 */
[----:B------:R3:W-:Y:S01]  /*5770*/  STL [R1+0x4], R3 ;  /* 0x0000040301007387 */ /* 0x0007e20000100800 */
[----:B------:R-:W-:Y:S01]  /*5780*/  ISETP.GE.AND P0, PT, R226, 0x3, PT ;  /* 0x00000003e200780c */ /* 0x000fe20003f06270 */
[C---:B------:R-:W-:Y:S01]  /*5790*/  HMMA.16816.F32.BF16 R112, R96.reuse, R116, R112 ;  /* 0x000000746070723c */ /* 0x040fe20000041870 */
[----:B------:R-:W-:Y:S07]  /*57a0*/  BSSY B0, `(.L_x_1087) ;  /* 0x000003d000007945 */ /* 0x000fee0003800000 */
[C---:B------:R-:W-:Y:S08]  /*57b0*/  HMMA.16816.F32.BF16 R116, R96.reuse, R118, R52 ;  /* 0x000000766074723c */ /* 0x040ff00000041834 */
[C---:B-1----:R-:W-:Y:S08]  /*57c0*/  HMMA.16816.F32.BF16 R128, R96.reuse, R132, R128 ;  /* 0x000000846080723c */ /* 0x042ff00000041880 */
[C---:B------:R-:W-:Y:S08]  /*57d0*/  HMMA.16816.F32.BF16 R52, R96.reuse, R56, R68 ;  /* 0x000000386034723c */ /* 0x040ff00000041844 */
        /* <DEDUP_REMOVED lines=12> */
[----:B------:R-:W-:Y:S07]  /*58a0*/  @!UPT UIADD3 URZ, URZ, URZ, URZ ;  /* 0x0000003f3f3ff290 */ /* 0x000fee000fffe03f */
[----:B------:R-:W-:Y:S11]  /*58b0*/  @!P0 BRA `(.L_x_1088) ;  /* 0x000002b000008947 */ /* 0x000ff60003800000 */
[----:B---3--:R-:W2:Y:S04]  /*58c0*/  LDL.LU.64 R146, [R1+0x68] ;  /* 0x0000680001927983 */ /* 0x008ea80000300a00 */
[----:B------:R-:W3:Y:S04]  /*58d0*/  LDL.64 R218, [R1+0x10] ;  /* 0x0000100001da7983 */ /* 0x000ee80000100a00 */
[----:B------:R-:W4:Y:S04]  /*58e0*/  LDL R224, [R1+0xc] ;  /* 0x00000c0001e07983 */ /* 0x000f280000100800 */
[----:B------:R-:W5:Y:S04]  /*58f0*/  LDL R215, [R1+0x18] ;  /* 0x0000180001d77983 */ /* 0x000f680000100800 */
[----:B------:R-:W5:Y:S01]  /*5900*/  LDL R217, [R1+0x1c] ;  /* 0x00001c0001d97983 */ /* 0x000f620000100800 */
[----:B------:R-:W-:Y:S01]  /*5910*/  IADD3 R0, R226, -0x3, RZ ;  /* 0xfffffffde2007810 */ /* 0x000fe20007ffe0ff */
[----:B------:R-:W-:-:S02]  /*5920*/  IMAD.MOV.U32 R205, RZ, RZ, c[0x0][0x1e0] ;  /* 0x00007800ffcd7624 */ /* 0x000fc400078e00ff */
[----:B------:R-:W-:Y:S01]  /*5930*/  IMAD.MOV.U32 R223, RZ, RZ, 0x6 ;  /* 0x00000006ffdf7424 */ /* 0x000fe200078e00ff */
[----:B------:R-:W-:Y:S01]  /*5940*/  SHF.R.S32.HI R2, RZ, 0x1f, R0 ;  /* 0x0000001fff027819 */ /* 0x000fe20000011400 */
[----:B------:R-:W-:-:S03]  /*5950*/  IMAD.WIDE.U32 R4, R0, c[0x0][0x1e0], RZ ;  /* 0x0000780000047a25 */ /* 0x000fc600078e00ff */
[C---:B------:R-:W-:Y:S01]  /*5960*/  SHF.L.U64.HI R7, R205.reuse, R223, c[0x0][0x1e4] ;  /* 0x00007900cd077619 */ /* 0x040fe200000102df */
[----:B------:R-:W-:Y:S02]  /*5970*/  IMAD R2, R2, c[0x0][0x1e0], RZ ;  /* 0x0000780002027a24 */ /* 0x000fe400078e02ff */
[----:B------:R-:W-:Y:S02]  /*5980*/  IMAD.SHL.U32 R6, R205, 0x40, RZ ;  /* 0x00000040cd067824 */ /* 0x000fe400078e00ff */
[----:B------:R-:W-:-:S04]  /*5990*/  IMAD R0, R0, c[0x0][0x1e4], R2 ;  /* 0x0000790000007a24 */ /* 0x000fc800078e0202 */
[----:B------:R-:W-:-:S04]  /*59a0*/  IMAD.IADD R0, R5, 0x1, R0 ;  /* 0x0000000105007824 */ /* 0x000fc800078e0200 */
[----:B------:R-:W-:Y:S02]  /*59b0*/  IMAD R0, R0, 0x60, RZ ;  /* 0x0000006000007824 */ /* 0x000fe400078e02ff */
[----:B--2---:R-:W-:-:S04]  /*59c0*/  IMAD.WIDE.U32 R4, R4, 0x60, R146 ;  /* 0x0000006004047825 */ /* 0x004fc800078e0092 */
[----:B------:R-:W-:Y:S01]  /*59d0*/  IMAD.IADD R0, R5, 0x1, R0 ;  /* 0x0000000105007824 */ /* 0x000fe200078e0200 */
[----:B------:R-:W-:Y:S02]  /*59e0*/  LEA R2, P4, R4, c[0x0][0x1c8], 0x1 ;  /* 0x0000720004027a11 */ /* 0x000fe400078808ff */
[----:B---3--:R-:W-:Y:S02]  /*59f0*/  ISETP.GE.AND P3, PT, R218, c[0x0][0x1d4], PT ;  /* 0x00007500da007a0c */ /* 0x008fe40003f66270 */
[----:B----4-:R-:W-:Y:S02]  /*5a00*/  ISETP.GE.AND P1, PT, R224, c[0x0][0x1d4], PT ;  /* 0x00007500e0007a0c */ /* 0x010fe40003f26270 */
[----:B------:R-:W-:Y:S02]  /*5a10*/  LEA.HI.X R3, R4, c[0x0][0x1cc], R0, 0x1, P4 ;  /* 0x0000730004037a11 */ /* 0x000fe400020f0c00 */
[----:B-----5:R-:W-:Y:S02]  /*5a20*/  ISETP.GE.AND P0, PT, R215, c[0x0][0x1d4], PT ;  /* 0x00007500d7007a0c */ /* 0x020fe40003f06270 */
[----:B------:R-:W-:-:S02]  /*5a30*/  IADD3 R10, P6, P5, R6, 0x80, R2 ;  /* 0x00000080060a7810 */ /* 0x000fc40007dde002 */
[-C--:B------:R-:W-:Y:S02]  /*5a40*/  IADD3 R4, P4, R2, R6.reuse, RZ ;  /* 0x0000000602047210 */ /* 0x080fe40007f9e0ff */
        /* <DEDUP_REMOVED lines=18> */
.L_x_1088:
[----:B---3--:R-:W-:Y:S05]  /*5b70*/  BSYNC B0 ;  /* 0x0000000000007941 */ /* 0x008fea0003800000 */
.L_x_1087:
[----:B------:R-:W2:Y:S01]  /*5b80*/  LDL R0, [R1+0x5c] ;  /* 0x00005c0001007983 */ /* 0x000ea20000100800 */
[----:B-1----:R-:W-:Y:S01]  /*5b90*/  IMAD.MOV.U32 R3, RZ, RZ, c[0x0][0x168] ;  /* 0x00005a00ff037624 */ /* 0x002fe200078e00ff */
[----:B------:R-:W-:Y:S01]  /*5ba0*/  IADD3 R216, R226, -0x2, RZ ;  /* 0xfffffffee2d87810 */ /* 0x000fe20007ffe0ff */
[----:B------:R-:W-:Y:S01]  /*5bb0*/  IMAD.MOV.U32 R204, RZ, RZ, 0x1 ;  /* 0x00000001ffcc7424 */ /* 0x000fe200078e00ff */
[----:B------:R-:W0:Y:S01]  /*5bc0*/  LDGDEPBAR ;  /* 0x00000000000079af */ /* 0x000e220000000000 */
[----:B--2---:R-:W-:-:S05]  /*5bd0*/  @P2 IMAD.HI.U32 R2, R0, c[0x0][0x2c8], RZ ;  /* 0x0000b20000022a27 */ /* 0x004fca00078e00ff */
[----:B------:R-:W-:-:S04]  /*5be0*/  @P2 SHF.R.U32.HI R0, RZ, c[0x0][0x2cc], R2 ;  /* 0x0000b300ff002a19 */ /* 0x000fc80000011602 */
[----:B------:R-:W-:-:S05]  /*5bf0*/  IADD3 R0, R0, c[0x0][0x1d0], -R3 ;  /* 0x0000740000007a10 */ /* 0x000fca0007ffe803 */
[----:B------:R-:W-:-:S05]  /*5c00*/  IMAD.HI R0, R0, 0x2aaaaaab, RZ ;  /* 0x2aaaaaab00007827 */ /* 0x000fca00078e02ff */
[----:B------:R-:W-:-:S04]  /*5c10*/  SHF.R.U32.HI R2, RZ, 0x1f, R0 ;  /* 0x0000001fff027819 */ /* 0x000fc80000011600 */
[----:B------:R-:W-:-:S04]  /*5c20*/  LEA.HI.SX32 R0, R0, R2, 0x1c ;  /* 0x0000000200007211 */ /* 0x000fc800078fe2ff */
[----:B------:R-:W-:-:S04]  /*5c30*/  IMNMX R3, RZ, R0, !PT ;  /* 0x00000000ff037217 */ /* 0x000fc80007800200 */
[----:B------:R-:W-:Y:S01]  /*5c40*/  ISETP.GE.AND P0, PT, R216, R3, PT ;  /* 0x00000003d800720c */ /* 0x000fe20003f06270 */
[----:B------:R1:W-:Y:S04]  /*5c50*/  STL [R1+0x20], R3 ;  /* 0x0000200301007387 */ /* 0x0003e80000100800 */
[----:B------:R1:W-:Y:S08]  /*5c60*/  STL [R1], RZ ;  /* 0x000000ff01007387 */ /* 0x0003f00000100800 */
[----:B------:R-:W-:Y:S05]  /*5c70*/  @!P0 BRA `(.L_x_1089) ;  /* 0x000040d000008947 */ /* 0x000fea0003800000 */
[----:B------:R-:W2:Y:S01]  /*5c80*/  LDL R4, [R1+0x30] ;  /* 0x0000300001047983 */ /* 0x000ea20000100800 */
[----:B-1----:R-:W-:Y:S01]  /*5c90*/  IMAD.MOV.U32 R3, RZ, RZ, R144 ;  /* 0x000000ffff037224 */ /* 0x002fe200078e0090 */
[----:B------:R-:W-:Y:S01]  /*5ca0*/  MOV R238, R216 ;  /* 0x000000d800ee7202 */ /* 0x000fe20000000f00 */
[----:B------:R-:W-:Y:S01]  /*5cb0*/  IMAD.MOV.U32 R2, RZ, RZ, R145 ;  /* 0x000000ffff027224 */ /* 0x000fe200078e0091 */
[----:B------:R1:W-:Y:S01]  /*5cc0*/  STL [R1], RZ ;  /* 0x000000ff01007387 */ /* 0x0003e20000100800 */
[----:B------:R-:W-:Y:S01]  /*5cd0*/  MOV R204, 0x1 ;  /* 0x0000000100cc7802 */ /* 0x000fe20000000f00 */
[----:B--2---:R-:W-:-:S05]  /*5ce0*/  @P2 IMAD.HI.U32 R0, R4, c[0x0][0x2c8], RZ ;  /* 0x0000b20004002a27 */ /* 0x004fca00078e00ff */
[----:B------:R-:W-:-:S05]  /*5cf0*/  @P2 SHF.R.U32.HI R0, RZ, c[0x0][0x2cc], R0 ;  /* 0x0000b300ff002a19 */ /* 0x000fca0000011600 */
[----:B------:R1:W-:Y:S02]  /*5d00*/  @P2 STL [R1+0x24], R0 ;  /* 0x0000240001002387 */ /* 0x0003e40000100800 */
.L_x_1090:
[----:B------:R-:W-:Y:S04]  /*5d10*/  DEPBAR.LE SB0, 0x2 ;  /* 0x000080800000791a */ /* 0x000fe80000000000 */
[----:B------:R-:W-:Y:S01]  /*5d20*/  WARPSYNC 0xffffffff ;  /* 0xffffffff00007948 */ /* 0x000fe20003800000 */
[----:B------:R-:W-:Y:S01]  /*5d30*/  BAR.SYNC.DEFER_BLOCKING 0x0 ;  /* 0x0000000000007b1d */ /* 0x000fe20000010000 */
[----:B------:R-:W-:Y:S01]  /*5d40*/  IMAD R205, R204, 0x9000, RZ ;  /* 0x00009000cccd7824 */ /* 0x000fe200078e02ff */
[C---:B------:R-:W-:Y:S02]  /*5d50*/  ISETP.GE.AND P5, PT, R238.reuse, 0x1, PT ;  /* 0x00000001ee00780c */ /* 0x040fe40003fa6270 */
[----:B------:R-:W-:Y:S01]  /*5d60*/  IADD3 R216, R238, -0x1, RZ ;  /* 0xffffffffeed87810 */ /* 0x000fe20007ffe0ff */
[----:B-1----:R-:W-:Y:S04]  /*5d70*/  IMAD.IADD R0, R209, 0x1, R205 ;  /* 0x00000001d1007824 */ /* 0x002fe800078e02cd */
[----:B------:R-:W-:Y:S06]  /*5d80*/  IMAD.IADD R200, R208, 0x1, R0 ;  /* 0x00000001d0c87824 */ /* 0x000fec00078e0200 */
[----:B------:R-:W-:Y:S01]  /*5d90*/  @P5 IMAD.WIDE.U32 R202, R216, c[0x0][0x208], RZ ;  /* 0x00008200d8ca5a25 */ /* 0x000fe200078e00ff */
[----:B------:R-:W1:Y:S08]  /*5da0*/  LDSM.16.M88.4 R8, [R0] ;  /* 0x000000000008783b */ /* 0x000e700000000200 */
[----:B------:R-:W2:Y:S08]  /*5db0*/  LDSM.16.M88.4 R16, [R0+0x800] ;  /* 0x000800000010783b */ /* 0x000eb00000000200 */
[----:B------:R-:W3:Y:S08]  /*5dc0*/  LDSM.16.M88.4 R24, [R0+0x1000] ;  /* 0x001000000018783b */ /* 0x000ef00000000200 */
[----:B------:R-:W4:Y:S06]  /*5dd0*/  LDL.64 R218, [R1+0x38] ;  /* 0x0000380001da7983 */ /* 0x000f2c0000100a00 */
[----:B------:R-:W5:Y:S08]  /*5de0*/  LDSM.16.M88.4 R32, [R0+0x1800] ;  /* 0x001800000020783b */ /* 0x000f700000000200 */
[----:B------:R-:W4:Y:S01]  /*5df0*/  LDL R215, [R1+0x48] ;  /* 0x0000480001d77983 */ /* 0x000f220000100800 */
[C---:B-1----:R-:W-:Y:S03]  /*5e00*/  HMMA.16816.F32.BF16 R4, R152.reuse, R8, RZ ;  /* 0x000000089804723c */ /* 0x042fe600000418ff */
[----:B------:R-:W1:Y:S05]  /*5e10*/  LDSM.16.M88.4 R40, [R0+0x2000] ;  /* 0x002000000028783b */ /* 0x000e6a0000000200 */
[C---:B------:R-:W-:Y:S03]  /*5e20*/  HMMA.16816.F32.BF16 R8, R152.reuse, R10, RZ ;  /* 0x0000000a9808723c */ /* 0x040fe600000418ff */
[----:B------:R-:W4:Y:S04]  /*5e30*/  LDL R201, [R1+0x2c] ;  /* 0x00002c0001c97983 */ /* 0x000f280000100800 */
[----:B------:R-:W1:Y:S01]  /*5e40*/  LDSM.16.M88.4 R48, [R0+0x2800] ;  /* 0x002800000030783b */ /* 0x000e620000000200 */
[C---:B--2---:R-:W-:Y:S07]  /*5e50*/  HMMA.16816.F32.BF16 R12, R152.reuse, R16, RZ ;  /* 0x00000010980c723c */ /* 0x044fee00000418ff */
[----:B------:R-:W2:Y:S01]  /*5e60*/  LDL.LU R221, [R1] ;  /* 0x0000000001dd7983 */ /* 0x000ea20000300800 */
[C---:B------:R-:W-:Y:S03]  /*5e70*/  HMMA.16816.F32.BF16 R16, R152.reuse, R18, RZ ;  /* 0x000000129810723c */ /* 0x040fe600000418ff */
[----:B------:R-:W1:Y:S05]  /*5e80*/  LDSM.16.M88.4 R144, [R200] ;  /* 0x00000000c890783b */ /* 0x000e6a0000000200 */
[C---:B---3--:R-:W-:Y:S03]  /*5e90*/  HMMA.16816.F32.BF16 R20, R152.reuse, R24, RZ ;  /* 0x000000189814723c */ /* 0x048fe600000418ff */
[----:B------:R-:W3:Y:S05]  /*5ea0*/  LDL.64 R228, [R1+0x10] ;  /* 0x0000100001e47983 */ /* 0x000eea0000100a00 */
[C---:B------:R-:W-:Y:S01]  /*5eb0*/  HMMA.16816.F32.BF16 R24, R152.reuse, R26, RZ ;  /* 0x0000001a9818723c */ /* 0x040fe200000418ff */
[----:B------:R-:W2:Y:S04]  /*5ec0*/  LDL R226, [R1+0xc] ;  /* 0x00000c0001e27983 */ /* 0x000ea80000100800 */
[----:B------:R-:W4:Y:S03]  /*5ed0*/  LDL R217, [R1+0x18] ;  /* 0x0000180001d97983 */ /* 0x000f260000100800 */
[C---:B-----5:R-:W-:Y:S08]  /*5ee0*/  HMMA.16816.F32.BF16 R28, R152.reuse, R32, RZ ;  /* 0x00000020981c723c */ /* 0x060ff000000418ff */
[C---:B------:R-:W-:Y:S08]  /*5ef0*/  HMMA.16816.F32.BF16 R32, R152.reuse, R34, RZ ;  /* 0x000000229820723c */ /* 0x040ff000000418ff */
[C---:B-1----:R-:W-:Y:S08]  /*5f00*/  HMMA.16816.F32.BF16 R36, R152.reuse, R40, RZ ;  /* 0x000000289824723c */ /* 0x042ff000000418ff */
[C---:B------:R-:W-:Y:S08]  /*5f10*/  HMMA.16816.F32.BF16 R40, R152.reuse, R42, RZ ;  /* 0x0000002a9828723c */ /* 0x040ff000000418ff */
[C---:B------:R-:W-:Y:S08]  /*5f20*/  HMMA.16816.F32.BF16 R44, R152.reuse, R48, RZ ;  /* 0x00000030982c723c */ /* 0x040ff000000418ff */
[----:B------:R-:W-:Y:S08]  /*5f30*/  HMMA.16816.F32.BF16 R48, R152, R50, RZ ;  /* 0x000000329830723c */ /* 0x000ff000000418ff */
[C---:B------:R-:W-:Y:S08]  /*5f40*/  HMMA.16816.F32.BF16 R4, R156.reuse, R144, R4 ;  /* 0x000000909c04723c */ /* 0x040ff00000041804 */
[C---:B------:R-:W-:Y:S01]  /*5f50*/  HMMA.16816.F32.BF16 R8, R156.reuse, R146, R8 ;  /* 0x000000929c08723c */ /* 0x040fe20000041808 */
[----:B------:R-:W1:Y:S07]  /*5f60*/  LDSM.16.M88.4 R144, [R200+0x800] ;  /* 0x00080000c890783b */ /* 0x000e6e0000000200 */
[C---:B-1----:R-:W-:Y:S08]  /*5f70*/  HMMA.16816.F32.BF16 R12, R156.reuse, R144, R12 ;  /* 0x000000909c0c723c */ /* 0x042ff0000004180c */
        /* <DEDUP_REMOVED lines=10> */
[----:B------:R-:W1:Y:S02]  /*6020*/  LDSM.16.M88.4 R144, [R200+0x2800] ;  /* 0x00280000c890783b */ /* 0x000e640000000200 */
[----:B---3--:R-:W-:Y:S05]  /*6030*/  @P5 ISETP.GE.AND P3, PT, R228, c[0x0][0x1d4], PT ;  /* 0x00007500e4005a0c */ /* 0x008fea0003f66270 */
[C---:B-1----:R-:W-:Y:S03]  /*6040*/  HMMA.16816.F32.BF16 R44, R156.reuse, R144, R44 ;  /* 0x000000909c2c723c */ /* 0x042fe6000004182c */
[----:B--2---:R-:W-:Y:S02]  /*6050*/  @P5 ISETP.GE.AND P1, PT, R226, c[0x0][0x1d4], PT ;  /* 0x00007500e2005a0c */ /* 0x004fe40003f26270 */
[----:B----4-:R-:W-:Y:S02]  /*6060*/  @P5 ISETP.GE.AND P0, PT, R217, c[0x0][0x1d4], PT ;  /* 0x00007500d9005a0c */ /* 0x010fe40003f06270 */
[----:B------:R-:W-:Y:S01]  /*6070*/  @P5 SHF.R.S32.HI R144, RZ, 0x1f, R216 ;  /* 0x0000001fff905819 */ /* 0x000fe200000114d8 */
[----:B------:R-:W-:Y:S04]  /*6080*/  HMMA.16816.F32.BF16 R48, R156, R146, R48 ;  /* 0x000000929c30723c */ /* 0x000fe80000041830 */
[----:B------:R-:W-:Y:S03]  /*6090*/  @P5 IMAD R144, R144, c[0x0][0x208], RZ ;  /* 0x0000820090905a24 */ /* 0x000fe600078e02ff */
[----:B------:R-:W-:Y:S01]  /*60a0*/  @P5 MOV R147, R215 ;  /* 0x000000d700935202 */ /* 0x000fe20000000f00 */
[----:B------:R-:W-:Y:S02]  /*60b0*/  @P5 IMAD R144, R216, c[0x0][0x20c], R144 ;  /* 0x00008300d8905a24 */ /* 0x000fe400078e0290 */
[----:B------:R-:W2:Y:S02]  /*60c0*/  LDL R216, [R1+0x58] ;  /* 0x0000580001d87983 */ /* 0x000ea40000100800 */
[----:B------:R-:W-:Y:S01]  /*60d0*/  @P5 IMAD.MOV.U32 R146, RZ, RZ, R218 ;  /* 0x000000ffff925224 */ /* 0x000fe200078e00da */
[----:B------:R-:W-:Y:S01]  /*60e0*/  @P5 IADD3 R144, R203, R144, RZ ;  /* 0x00000090cb905210 */ /* 0x000fe20007ffe0ff */
[----:B------:R-:W-:Y:S01]  /*60f0*/  @P5 IMAD R215, R221, 0x9000, R201 ;  /* 0x00009000ddd75824 */ /* 0x000fe200078e02c9 */
[----:B------:R-:W3:Y:S01]  /*6100*/  LDL R218, [R1+0x24] ;  /* 0x0000240001da7983 */ /* 0x000ee20000100800 */
[----:B------:R-:W-:Y:S01]  /*6110*/  @P5 IMAD.WIDE.U32 R146, R202, 0x60, R146 ;  /* 0x00000060ca925825 */ /* 0x000fe200078e0092 */
[----:B------:R-:W-:Y:S03]  /*6120*/  @P5 MOV R202, c[0x0][0x208] ;  /* 0x0000820000ca5a02 */ /* 0x000fe60000000f00 */
[----:B------:R-:W-:Y:S01]  /*6130*/  @P5 IMAD R145, R144, 0x60, RZ ;  /* 0x0000006090915824 */ /* 0x000fe200078e02ff */
[----:B------:R-:W-:Y:S01]  /*6140*/  @P5 LEA R144, P4, R146, c[0x0][0x1f8], 0x1 ;  /* 0x00007e0092905a11 */ /* 0x000fe200078808ff */
[----:B------:R-:W-:Y:S02]  /*6150*/  IMAD.IADD R201, R206, 0x1, R0 ;  /* 0x00000001cec97824 */ /* 0x000fe400078e0200 */
[----:B------:R-:W-:Y:S05]  /*6160*/  @P5 IMAD.IADD R145, R147, 0x1, R145 ;  /* 0x0000000193915824 */ /* 0x000fea00078e0291 */
[----:B------:R-:W-:Y:S01]  /*6170*/  @P5 LEA.HI.X R145, R146, c[0x0][0x1fc], R145, 0x1, P4 ;  /* 0x00007f0092915a11 */ /* 0x000fe200020f0c91 */
[----:B------:R-:W-:Y:S04]  /*6180*/  @P5 IMAD.MOV.U32 R146, RZ, RZ, 0x6 ;  /* 0x00000006ff925424 */ /* 0x000fe800078e00ff */
[----:B------:R-:W-:Y:S01]  /*6190*/  @!PT LDS RZ, [RZ] ;  /* 0x00000000fffff984 */ /* 0x000fe20000000800 */
[----:B------:R-:W-:Y:S01]  /*61a0*/  @!PT LDS RZ, [RZ] ;  /* 0x00000000fffff984 */ /* 0x000fe20000000800 */
[----:B------:R-:W-:Y:S01]  /*61b0*/  @!PT LDS RZ, [RZ] ;  /* 0x00000000fffff984 */ /* 0x000fe20000000800 */
[----:B------:R1:W-:Y:S01]  /*61c0*/  @P5 LDGSTS.E.BYPASS.LTC128B.128 [R215], [R144.64], !P3 ;  /* 0x0000000090d75fae */ /* 0x0003e2000d901d46 */
[C---:B------:R-:W-:Y:S02]  /*61d0*/  @P5 SHF.L.U64.HI R146, R202.reuse, R146, c[0x0][0x20c] ;  /* 0x00008300ca925619 */ /* 0x040fe40000010292 */
[----:B------:R-:W-:Y:S05]  /*61e0*/  @P5 SHF.L.U32 R202, R202, 0x6, RZ ;  /* 0x00000006caca5819 */ /* 0x000fea00000006ff */
[----:B------:R1:W-:Y:S08]  /*61f0*/  @P5 LDGSTS.E.BYPASS.LTC128B.128 [R215+0x3000], [R144.64+0x80], !P1 ;  /* 0x0300008090d75fae */ /* 0x0003f0000c901d46 */
[----:B------:R1:W-:Y:S02]  /*6200*/  @P5 LDGSTS.E.BYPASS.LTC128B.128 [R215+0x6000], [R144.64+0x100], !P0 ;  /* 0x0600010090d75fae */ /* 0x0003e4000c101d46 */
[----:B-1----:R-:W-:Y:S05]  /*6210*/  @P5 IADD3 R144, P4, R202, R144, RZ ;  /* 0x00000090ca905210 */ /* 0x002fea0007f9e0ff */
        /* <DEDUP_REMOVED lines=8> */
[----:B------:R4:W-:Y:S08]  /*62a0*/  @P5 LDGSTS.E.BYPASS.LTC128B.128 [R215+0x8000], [R202.64+0x100], !P0 ;  /* 0x08000100cad75fae */ /* 0x0009f0000c101d46 */
[----:B-1----:R-:W1:Y:S08]  /*62b0*/  LDSM.16.M88.4 R144, [R201] ;  /* 0x00000000c990783b */ /* 0x002e700000000200 */
[----:B------:R-:W0:Y:S01]  /*62c0*/  LDGDEPBAR ;  /* 0x00000000000079af */ /* 0x000e220000000000 */
[----:B----4-:R-:W-:Y:S02]  /*62d0*/  IADD3 R203, R206, R200, RZ ;  /* 0x000000c8cecb7210 */ /* 0x010fe40007ffe0ff */
[----:B------:R-:W-:Y:S01]  /*62e0*/  IADD3 R202, R208, R0, R206 ;  /* 0x00000000d0ca7210 */ /* 0x000fe20007ffe0ce */
        /* <DEDUP_REMOVED lines=16> */
[----:B------:R-:W-:Y:S01]  /*63f0*/  HMMA.16816.F32.BF16 R48, R160, R146, R48 ;  /* 0x00000092a030723c */ /* 0x000fe20000041830 */
[----:B------:R-:W1:Y:S07]  /*6400*/  LDSM.16.M88.4 R144, [R203] ;  /* 0x00000000cb90783b */ /* 0x000e6e0000000200 */
        /* <DEDUP_REMOVED lines=104> */
[----:B------:R1:W4:Y:S08]  /*6a90*/  LDSM.16.M88.4 R144, [R0+0x8800] ;  /* 0x008800000090783b */ /* 0x0003300000000200 */
[----:B-1----:R1:W3:Y:S01]  /*6aa0*/  LDL R0, [R1+0x30] ;  /* 0x0000300001007983 */ /* 0x0022e20000100800 */
[C---:B----4-:R-:W-:Y:S08]  /*6ab0*/  HMMA.16816.F32.BF16 R44, R184.reuse, R144, R44 ;  /* 0x00000090b82c723c */ /* 0x050ff0000004182c */
[----:B------:R-:W-:Y:S01]  /*6ac0*/  HMMA.16816.F32.BF16 R48, R184, R146, R48 ;  /* 0x00000092b830723c */ /* 0x000fe20000041830 */
[----:B------:R-:W4:Y:S07]  /*6ad0*/  LDSM.16.M88.4 R144, [R200+0x6000] ;  /* 0x00600000c890783b */ /* 0x000f2e0000000200 */
[C---:B----4-:R-:W-:Y:S08]  /*6ae0*/  HMMA.16816.F32.BF16 R4, R188.reuse, R144, R4 ;  /* 0x00000090bc04723c */ /* 0x050ff00000041804 */
[C---:B------:R-:W-:Y:S01]  /*6af0*/  HMMA.16816.F32.BF16 R8, R188.reuse, R146, R8 ;  /* 0x00000092bc08723c */ /* 0x040fe20000041808 */
        /* <DEDUP_REMOVED lines=12> */
[----:B------:R-:W4:Y:S03]  /*6bc0*/  LDSM.16.M88.4 R144, [R200+0x8800] ;  /* 0x00880000c890783b */ /* 0x000f260000000200 */
[----:B---3--:R-:W-:Y:S04]  /*6bd0*/  @P2 IMAD.MOV.U32 R0, RZ, RZ, R218 ;  /* 0x000000ffff002224 */ /* 0x008fe800078e00da */
[C---:B----4-:R-:W-:Y:S08]  /*6be0*/  HMMA.16816.F32.BF16 R44, R188.reuse, R144, R44 ;  /* 0x00000090bc2c723c */ /* 0x050ff0000004182c */
[----:B------:R-:W-:Y:S01]  /*6bf0*/  HMMA.16816.F32.BF16 R48, R188, R146, R48 ;  /* 0x00000092bc30723c */ /* 0x000fe20000041830 */
[----:B------:R-:W3:Y:S07]  /*6c00*/  LDSM.16.M88.4 R144, [R201+0x6000] ;  /* 0x00600000c990783b */ /* 0x000eee0000000200 */
        /* <DEDUP_REMOVED lines=29> */
[----:B------:R-:W3:Y:S08]  /*6de0*/  LDSM.16.M88.4 R144, [R202+0x8000] ;  /* 0x00800000ca90783b */ /* 0x000ef00000000200 */
[----:B------:R-:W4:Y:S01]  /*6df0*/  LDSM.16.M88.4 R200, [R202+0x8800] ;  /* 0x00880000cac8783b */ /* 0x000f220000000200 */
[----:B------:R-:W-:Y:S07]  /*6e00*/  DEPBAR.LE SB0, 0x2 ;  /* 0x000080800000791a */ /* 0x000fee0000000000 */
[----:B------:R-:W-:Y:S01]  /*6e10*/  BAR.SYNC.DEFER_BLOCKING 0x0 ;  /* 0x0000000000007b1d */ /* 0x000fe20000010000 */
[C---:B---3--:R-:W-:Y:S07]  /*6e20*/  HMMA.16816.F32.BF16 R36, R196.reuse, R144, R36 ;  /* 0x00000090c424723c */ /* 0x048fee0000041824 */
[----:B------:R-:W-:Y:S01]  /*6e30*/  SHFL.IDX PT, R145, R0, 0x1, 0x1c1f ;  /* 0x003c1f0000917f89 */ /* 0x000fe200000e0000 */
[----:B------:R-:W-:Y:S01]  /*6e40*/  IMAD R144, R238, -0x60, RZ ;  /* 0xffffffa0ee907824 */ /* 0x000fe200078e02ff */
[C---:B------:R-:W-:Y:S06]  /*6e50*/  HMMA.16816.F32.BF16 R40, R196.reuse, R146, R40 ;  /* 0x00000092c428723c */ /* 0x040fec0000041828 */
[----:B------:R-:W3:Y:S01]  /*6e60*/  SHFL.IDX PT, R146, R0, RZ, 0x1c1f ;  /* 0x001c1fff00927589 */ /* 0x000ee200000e0000 */
[----:B--2---:R-:W-:Y:S01]  /*6e70*/  IADD3 R144, -R216, 0x1, R144 ;  /* 0x00000001d8907810 */ /* 0x004fe20007ffe190 */
[C---:B----4-:R-:W-:Y:S04]  /*6e80*/  HMMA.16816.F32.BF16 R44, R196.reuse, R200, R44 ;  /* 0x000000c8c42c723c */ /* 0x050fe8000004182c */
[----:B------:R-:W-:Y:S04]  /*6e90*/  IADD3 R144, R144, c[0x0][0x1d0], RZ ;  /* 0x0000740090907a10 */ /* 0x000fe80007ffe0ff */
[----:B------:R-:W-:Y:S04]  /*6ea0*/  HMMA.16816.F32.BF16 R48, R196, R202, R48 ;  /* 0x000000cac430723c */ /* 0x000fe80000041830 */
[----:B------:R-:W-:Y:S04]  /*6eb0*/  IADD3 R144, R144, -c[0x0][0x168], RZ ;  /* 0x80005a0090907a10 */ /* 0x000fe80007ffe0ff */
[C---:B---3--:R-:W-:Y:S01]  /*6ec0*/  IADD3 R0, R144.reuse, R146, RZ ;  /* 0x0000009290007210 */ /* 0x048fe20007ffe0ff */
[----:B------:R-:W-:Y:S03]  /*6ed0*/  IMAD.IADD R144, R144, 0x1, R145 ;  /* 0x0000000190907824 */ /* 0x000fe600078e0291 */
[C---:B------:R-:W-:Y:S02]  /*6ee0*/  ISETP.GT.AND P4, PT, R0.reuse, RZ, PT ;  /* 0x000000ff0000720c */ /* 0x040fe40003f84270 */
[----:B------:R-:W-:Y:S02]  /*6ef0*/  ISETP.GT.AND P3, PT, R0, 0x1, PT ;  /* 0x000000010000780c */ /* 0x000fe40003f64270 */
[----:B------:R-:W-:Y:S02]  /*6f00*/  ISETP.GT.AND P1, PT, R144, RZ, PT ;  /* 0x000000ff9000720c */ /* 0x000fe40003f24270 */
[----:B------:R-:W-:Y:S02]  /*6f10*/  FSEL R4, R4, -INF , P4 ;  /* 0xff80000004047808 */ /* 0x000fe40002000000 */
[----:B------:R-:W-:Y:S02]  /*6f20*/  FSEL R6, R6, -INF , P1 ;  /* 0xff80000006067808 */ /* 0x000fe40000800000 */
[----:B------:R-:W-:Y:S02]  /*6f30*/  ISETP.GT.AND P1, PT, R144, 0x8, PT ;  /* 0x000000089000780c */ /* 0x000fe40003f24270 */
[----:B------:R-:W-:Y:S02]  /*6f40*/  FSEL R5, R5, -INF , P3 ;  /* 0xff80000005057808 */ /* 0x000fe40001800000 */
[----:B------:R-:W-:Y:S02]  /*6f50*/  FSEL R215, R10, -INF , P1 ;  /* 0xff8000000ad77808 */ /* 0x000fe40000800000 */
[----:B------:R-:W-:Y:S02]  /*6f60*/  FMNMX.FTZ R10, R4, R2, !PT ;  /* 0x00000002040a7209 */ /* 0x000fe40007810000 */
[----:B------:R-:W-:Y:S02]  /*6f70*/  ISETP.GT.AND P4, PT, R0, 0x8, PT ;  /* 0x000000080000780c */ /* 0x000fe40003f84270 */
[----:B------:R-:W-:Y:S02]  /*6f80*/  ISETP.GT.AND P0, PT, R144, 0x1, PT ;  /* 0x000000019000780c */ /* 0x000fe40003f04270 */
[----:B------:R-:W-:Y:S02]  /*6f90*/  ISETP.GT.AND P3, PT, R0, 0x9, PT ;  /* 0x000000090000780c */ /* 0x000fe40003f64270 */
[----:B------:R-:W-:Y:S02]  /*6fa0*/  FSEL R7, R7, -INF , P0 ;  /* 0xff80000007077808 */ /* 0x000fe40000000000 */
[----:B------:R-:W-:Y:S02]  /*6fb0*/  ISETP.GT.AND P0, PT, R144, 0x9, PT ;  /* 0x000000099000780c */ /* 0x000fe40003f04270 */
[----:B------:R-:W-:Y:S02]  /*6fc0*/  FSEL R8, R8, -INF , P4 ;  /* 0xff80000008087808 */ /* 0x000fe40002000000 */
        /* <DEDUP_REMOVED lines=12> */
[----:B------:R-:W-:Y:S02]  /*7090*/  FMNMX.FTZ R10, R218, R10, !PT ;  /* 0x0000000ada0a7209 */ /* 0x000fe40007810000 */
[----:B------:R-:W-:Y:S02]  /*70a0*/  ISETP.GT.AND P1, PT, R144, 0x10, PT ;  /* 0x000000109000780c */ /* 0x000fe40003f24270 */
[----:B------:R-:W-:Y:S02]  /*70b0*/  ISETP.GT.AND P4, PT, R0, 0x18, PT ;  /* 0x000000180000780c */ /* 0x000fe40003f84270 */
[----:B------:R-:W-:Y:S02]  /*70c0*/  FSEL R220, R14, -INF , P1 ;  /* 0xff8000000edc7808 */ /* 0x000fe40000800000 */
[----:B------:R-:W-:Y:S02]  /*70d0*/  ISETP.GT.AND P3, PT, R0, 0x19, PT ;  /* 0x000000190000780c */ /* 0x000fe40003f64270 */
[----:B------:R-:W-:Y:S02]  /*70e0*/  FSEL R224, R16, -INF , P4 ;  /* 0xff80000010e07808 */ /* 0x000fe40002000000 */
[----:B------:R-:W-:Y:S02]  /*70f0*/  ISETP.GT.AND P0, PT, R144, 0x11, PT ;  /* 0x000000119000780c */ /* 0x000fe40003f04270 */
[----:B------:R-:W-:Y:S02]  /*7100*/  FMNMX.FTZ R11, R216, R11, !PT ;  /* 0x0000000bd80b7209 */ /* 0x000fe40007810000 */
[----:B------:R-:W-:Y:S02]  /*7110*/  FMNMX.FTZ R10, R219, R10, !PT ;  /* 0x0000000adb0a7209 */ /* 0x000fe40007810000 */
[----:B------:R-:W-:Y:S02]  /*7120*/  MOV R14, R221 ;  /* 0x000000dd000e7202 */ /* 0x000fe40000000f00 */
[----:B------:R-:W-:Y:S02]  /*7130*/  FSEL R223, R17, -INF , P3 ;  /* 0xff80000011df7808 */ /* 0x000fe40001800000 */
[----:B------:R-:W-:Y:S01]  /*7140*/  FSEL R221, R15, -INF , P0 ;  /* 0xff8000000fdd7808 */ /* 0x000fe20000000000 */
[----:B------:R-:W-:Y:S01]  /*7150*/  IMAD.MOV.U32 R15, RZ, RZ, R226 ;  /* 0x000000ffff0f7224 */ /* 0x000fe200078e00e2 */
[----:B------:R-:W-:Y:S02]  /*7160*/  ISETP.GT.AND P1, PT, R144, 0x18, PT ;  /* 0x000000189000780c */ /* 0x000fe40003f24270 */
[----:B------:R-:W-:Y:S02]  /*7170*/  FMNMX.FTZ R10, R224, R10, !PT ;  /* 0x0000000ae00a7209 */ /* 0x000fe40007810000 */
[----:B------:R-:W-:Y:S02]  /*7180*/  ISETP.GT.AND P4, PT, R0, 0x20, PT ;  /* 0x000000200000780c */ /* 0x000fe40003f84270 */
[----:B------:R-:W-:Y:S02]  /*7190*/  FMNMX.FTZ R11, R220, R11, !PT ;  /* 0x0000000bdc0b7209 */ /* 0x000fe40007810000 */
[----:B------:R-:W-:Y:S02]  /*71a0*/  FMNMX.FTZ R10, R223, R10, !PT ;  /* 0x0000000adf0a7209 */ /* 0x000fe40007810000 */
[----:B------:R-:W-:Y:S01]  /*71b0*/  FSEL R222, R18, -INF , P1 ;  /* 0xff80000012de7808 */ /* 0x000fe20000800000 */
[----:B------:R-:W-:Y:S01]  /*71c0*/  IMAD.MOV.U32 R18, RZ, RZ, R228 ;  /* 0x000000ffff127224 */ /* 0x000fe200078e00e4 */
[----:B------:R-:W-:Y:S02]  /*71d0*/  ISETP.GT.AND P0, PT, R144, 0x19, PT ;  /* 0x000000199000780c */ /* 0x000fe40003f04270 */
[----:B------:R-:W-:Y:S02]  /*71e0*/  ISETP.GT.AND P3, PT, R0, 0x21, PT ;  /* 0x000000210000780c */ /* 0x000fe40003f64270 */
[----:B------:R-:W-:Y:S02]  /*71f0*/  FMNMX.FTZ R11, R221, R11, !PT ;  /* 0x0000000bdd0b7209 */ /* 0x000fe40007810000 */
[----:B------:R-:W-:Y:S02]  /*7200*/  FSEL R232, R20, -INF , P4 ;  /* 0xff80000014e87808 */ /* 0x000fe40002000000 */
[----:B------:R-:W-:Y:S02]  /*7210*/  FSEL R225, R19, -INF , P0 ;  /* 0xff80000013e17808 */ /* 0x000fe40000000000 */
[----:B------:R-:W-:Y:S02]  /*7220*/  ISETP.GT.AND P1, PT, R144, 0x20, PT ;  /* 0x000000209000780c */ /* 0x000fe40003f24270 */
[----:B------:R-:W-:Y:S02]  /*7230*/  FSEL R233, R21, -INF , P3 ;  /* 0xff80000015e97808 */ /* 0x000fe40001800000 */
[----:B------:R-:W-:Y:S02]  /*7240*/  FMNMX.FTZ R11, R222, R11, !PT ;  /* 0x0000000bde0b7209 */ /* 0x000fe40007810000 */
[----:B------:R-:W-:Y:S02]  /*7250*/  ISETP.GT.AND P4, PT, R0, 0x28, PT ;  /* 0x000000280000780c */ /* 0x000fe40003f84270 */
[----:B------:R-:W-:Y:S02]  /*7260*/  FMNMX.FTZ R10, R232, R10, !PT ;  /* 0x0000000ae80a7209 */ /* 0x000fe40007810000 */
[----:B------:R-:W-:Y:S02]  /*7270*/  FSEL R234, R22, -INF , P1 ;  /* 0xff80000016ea7808 */ /* 0x000fe40000800000 */
[----:B------:R-:W-:Y:S01]  /*7280*/  FSEL R237, R24, -INF , P4 ;  /* 0xff80000018ed7808 */ /* 0x000fe20002000000 */
[----:B------:R-:W2:Y:S01]  /*7290*/  LDL.LU R22, [R1+0x4] ;  /* 0x0000040001167983 */ /* 0x000ea20000300800 */
[----:B------:R-:W-:Y:S02]  /*72a0*/  FMNMX.FTZ R11, R225, R11, !PT ;  /* 0x0000000be10b7209 */ /* 0x000fe40007810000 */
[----:B------:R-:W-:Y:S02]  /*72b0*/  FMNMX.FTZ R10, R233, R10, !PT ;  /* 0x0000000ae90a7209 */ /* 0x000fe40007810000 */
[----:B------:R-:W-:Y:S02]  /*72c0*/  ISETP.GT.AND P0, PT, R144, 0x21, PT ;  /* 0x000000219000780c */ /* 0x000fe40003f04270 */
[----:B------:R-:W-:Y:S02]  /*72d0*/  ISETP.GT.AND P3, PT, R0, 0x29, PT ;  /* 0x000000290000780c */ /* 0x000fe40003f64270 */
[----:B------:R-:W-:Y:S02]  /*72e0*/  FSEL R235, R23, -INF , P0 ;  /* 0xff80000017eb7808 */ /* 0x000fe40000000000 */
[----:B------:R-:W-:Y:S02]  /*72f0*/  FSEL R240, R25, -INF , P3 ;  /* 0xff80000019f07808 */ /* 0x000fe40001800000 */
[----:B------:R-:W-:Y:S02]  /*7300*/  FMNMX.FTZ R10, R237, R10, !PT ;  /* 0x0000000aed0a7209 */ /* 0x000fe40007810000 */
[----:B------:R-:W-:Y:S02]  /*7310*/  ISETP.GT.AND P1, PT, R144, 0x28, PT ;  /* 0x000000289000780c */ /* 0x000fe40003f24270 */
[----:B------:R-:W-:Y:S02]  /*7320*/  ISETP.GT.AND P4, PT, R0, 0x30, PT ;  /* 0x000000300000780c */ /* 0x000fe40003f84270 */
[----:B------:R-:W-:Y:S02]  /*7330*/  FMNMX.FTZ R11, R234, R11, !PT ;  /* 0x0000000bea0b7209 */ /* 0x000fe40007810000 */
[----:B------:R-:W-:Y:S02]  /*7340*/  ISETP.GT.AND P0, PT, R144, 0x29, PT ;  /* 0x000000299000780c */ /* 0x000fe40003f04270 */
[----:B------:R-:W-:Y:S02]  /*7350*/  FSEL R241, R26, -INF , P1 ;  /* 0xff8000001af17808 */ /* 0x000fe40000800000 */
[----:B------:R-:W-:Y:S02]  /*7360*/  FSEL R245, R28, -INF , P4 ;  /* 0xff8000001cf57808 */ /* 0x000fe40002000000 */
[----:B------:R-:W-:Y:S02]  /*7370*/  FMNMX.FTZ R11, R235, R11, !PT ;  /* 0x0000000beb0b7209 */ /* 0x000fe40007810000 */
[----:B------:R-:W-:Y:S02]  /*7380*/  FMNMX.FTZ R10, R240, R10, !PT ;  /* 0x0000000af00a7209 */ /* 0x000fe40007810000 */
[----:B------:R-:W-:Y:S02]  /*7390*/  FSEL R246, R27, -INF , P0 ;  /* 0xff8000001bf67808 */ /* 0x000fe40000000000 */
[----:B------:R-:W-:Y:S02]  /*73a0*/  ISETP.GT.AND P3, PT, R0, 0x31, PT ;  /* 0x000000310000780c */ /* 0x000fe40003f64270 */
[C---:B------:R-:W-:Y:S02]  /*73b0*/  ISETP.GT.AND P1, PT, R144.reuse, 0x30, PT ;  /* 0x000000309000780c */ /* 0x040fe40003f24270 */
[----:B------:R-:W-:Y:S02]  /*73c0*/  ISETP.GT.AND P0, PT, R144, 0x31, PT ;  /* 0x000000319000780c */ /* 0x000fe40003f04270 */
[----:B------:R-:W-:Y:S02]  /*73d0*/  FSEL R244, R29, -INF , P3 ;  /* 0xff8000001df47808 */ /* 0x000fe40001800000 */
[C---:B------:R-:W-:Y:S02]  /*73e0*/  ISETP.GT.AND P3, PT, R0.reuse, 0x39, PT ;  /* 0x000000390000780c */ /* 0x040fe40003f64270 */
[----:B------:R-:W-:Y:S02]  /*73f0*/  ISETP.GT.AND P4, PT, R0, 0x38, PT ;  /* 0x000000380000780c */ /* 0x000fe40003f84270 */
[----:B------:R-:W-:Y:S02]  /*7400*/  FMNMX.FTZ R10, R245, R10, !PT ;  /* 0x0000000af50a7209 */ /* 0x000fe40007810000 */
[----:B------:R-:W-:Y:S02]  /*7410*/  FMNMX.FTZ R11, R241, R11, !PT ;  /* 0x0000000bf10b7209 */ /* 0x000fe40007810000 */
[----:B------:R-:W-:Y:S02]  /*7420*/  FSEL R30, R30, -INF , P1 ;  /* 0xff8000001e1e7808 */ /* 0x000fe40000800000 */
[----:B------:R-:W-:Y:S02]  /*7430*/  FSEL R12, R31, -INF , P0 ;  /* 0xff8000001f0c7808 */ /* 0x000fe40000000000 */
[C---:B------:R-:W-:Y:S02]  /*7440*/  ISETP.GT.AND P1, PT, R144.reuse, 0x38, PT ;  /* 0x000000389000780c */ /* 0x040fe40003f24270 */
[----:B------:R-:W-:Y:S02]  /*7450*/  ISETP.GT.AND P0, PT, R144, 0x39, PT ;  /* 0x000000399000780c */ /* 0x000fe40003f04270 */
[----:B------:R-:W-:Y:S02]  /*7460*/  FSEL R243, R32, -INF , P4 ;  /* 0xff80000020f37808 */ /* 0x000fe40002000000 */
[----:B------:R-:W-:Y:S02]  /*7470*/  FSEL R242, R33, -INF , P3 ;  /* 0xff80000021f27808 */ /* 0x000fe40001800000 */
[----:B------:R-:W-:Y:S02]  /*7480*/  ISETP.GT.AND P4, PT, R0, 0x40, PT ;  /* 0x000000400000780c */ /* 0x000fe40003f84270 */
[----:B------:R-:W-:Y:S02]  /*7490*/  FSEL R13, R34, -INF , P1 ;  /* 0xff800000220d7808 */ /* 0x000fe40000800000 */
[----:B------:R-:W-:Y:S02]  /*74a0*/  FSEL R16, R35, -INF , P0 ;  /* 0xff80000023107808 */ /* 0x000fe40000000000 */
[----:B------:R-:W-:Y:S02]  /*74b0*/  FMNMX.FTZ R10, R244, R10, !PT ;  /* 0x0000000af40a7209 */ /* 0x000fe40007810000 */
[----:B------:R-:W-:Y:S02]  /*74c0*/  ISETP.GT.AND P3, PT, R0, 0x41, PT ;  /* 0x000000410000780c */ /* 0x000fe40003f64270 */
[----:B------:R-:W-:Y:S02]  /*74d0*/  FMNMX.FTZ R11, R246, R11, !PT ;  /* 0x0000000bf60b7209 */ /* 0x000fe40007810000 */
[C---:B------:R-:W-:Y:S02]  /*74e0*/  ISETP.GT.AND P1, PT, R144.reuse, 0x40, PT ;  /* 0x000000409000780c */ /* 0x040fe40003f24270 */
[----:B------:R-:W-:Y:S02]  /*74f0*/  ISETP.GT.AND P0, PT, R144, 0x41, PT ;  /* 0x000000419000780c */ /* 0x000fe40003f04270 */
[----:B------:R-:W-:Y:S02]  /*7500*/  FSEL R239, R36, -INF , P4 ;  /* 0xff80000024ef7808 */ /* 0x000fe40002000000 */
[----:B------:R-:W-:Y:S02]  /*7510*/  FMNMX.FTZ R10, R243, R10, !PT ;  /* 0x0000000af30a7209 */ /* 0x000fe40007810000 */
[----:B------:R-:W-:Y:S02]  /*7520*/  FSEL R236, R37, -INF , P3 ;  /* 0xff80000025ec7808 */ /* 0x000fe40001800000 */
[C---:B------:R-:W-:Y:S02]  /*7530*/  ISETP.GT.AND P6, PT, R0.reuse, 0x50, PT ;  /* 0x000000500000780c */ /* 0x040fe40003fc4270 */
[C---:B------:R-:W-:Y:S02]  /*7540*/  ISETP.GT.AND P5, PT, R0.reuse, 0x51, PT ;  /* 0x000000510000780c */ /* 0x040fe40003fa4270 */
[----:B------:R-:W-:Y:S02]  /*7550*/  ISETP.GT.AND P3, PT, R0, 0x59, PT ;  /* 0x000000590000780c */ /* 0x000fe40003f64270 */
[----:B------:R-:W-:Y:S02]  /*7560*/  FSEL R17, R38, -INF , P1 ;  /* 0xff80000026117808 */ /* 0x000fe40000800000 */
[C---:B------:R-:W-:Y:S02]  /*7570*/  ISETP.GT.AND P4, PT, R0.reuse, 0x58, PT ;  /* 0x000000580000780c */ /* 0x040fe40003f84270 */
[----:B------:R-:W-:Y:S02]  /*7580*/  FSEL R20, R39, -INF , P0 ;  /* 0xff80000027147808 */ /* 0x000fe40000000000 */
[C---:B------:R-:W-:Y:S02]  /*7590*/  ISETP.GT.AND P1, PT, R0.reuse, 0x48, PT ;  /* 0x000000480000780c */ /* 0x040fe40003f24270 */
[----:B------:R-:W-:Y:S02]  /*75a0*/  ISETP.GT.AND P0, PT, R0, 0x49, PT ;  /* 0x000000490000780c */ /* 0x000fe40003f04270 */
[----:B------:R-:W-:Y:S02]  /*75b0*/  FMNMX.FTZ R0, R30, R11, !PT ;  /* 0x0000000b1e007209 */ /* 0x000fe40007810000 */
[----:B------:R-:W-:Y:S02]  /*75c0*/  FMNMX.FTZ R145, R242, R10, !PT ;  /* 0x0000000af2917209 */ /* 0x000fe40007810000 */
[----:B------:R-:W-:Y:S02]  /*75d0*/  FMNMX.FTZ R0, R12, R0, !PT ;  /* 0x000000000c007209 */ /* 0x000fe40007810000 */
[----:B------:R-:W-:Y:S02]  /*75e0*/  FMNMX.FTZ R145, R239, R145, !PT ;  /* 0x00000091ef917209 */ /* 0x000fe40007810000 */
[----:B------:R-:W-:Y:S02]  /*75f0*/  FMNMX.FTZ R0, R13, R0, !PT ;  /* 0x000000000d007209 */ /* 0x000fe40007810000 */
[----:B------:R-:W-:Y:S02]  /*7600*/  FSEL R231, R40, -INF , P1 ;  /* 0xff80000028e77808 */ /* 0x000fe40000800000 */
[----:B------:R-:W-:Y:S02]  /*7610*/  FMNMX.FTZ R0, R16, R0, !PT ;  /* 0x0000000010007209 */ /* 0x000fe40007810000 */
[----:B------:R-:W-:Y:S02]  /*7620*/  FMNMX.FTZ R145, R236, R145, !PT ;  /* 0x00000091ec917209 */ /* 0x000fe40007810000 */
[----:B------:R-:W-:Y:S02]  /*7630*/  ISETP.GT.AND P1, PT, R144, 0x48, PT ;  /* 0x000000489000780c */ /* 0x000fe40003f24270 */
[----:B------:R-:W-:Y:S02]  /*7640*/  FSEL R230, R41, -INF , P0 ;  /* 0xff80000029e67808 */ /* 0x000fe40000000000 */
[----:B------:R-:W-:Y:S02]  /*7650*/  FMNMX.FTZ R0, R17, R0, !PT ;  /* 0x0000000011007209 */ /* 0x000fe40007810000 */
[----:B------:R-:W-:Y:S02]  /*7660*/  FMNMX.FTZ R145, R231, R145, !PT ;  /* 0x00000091e7917209 */ /* 0x000fe40007810000 */
[----:B------:R-:W-:Y:S02]  /*7670*/  FSEL R252, R42, -INF , P1 ;  /* 0xff8000002afc7808 */ /* 0x000fe40000800000 */
[----:B------:R-:W-:Y:S02]  /*7680*/  FMNMX.FTZ R0, R20, R0, !PT ;  /* 0x0000000014007209 */ /* 0x000fe40007810000 */
[----:B------:R-:W-:Y:S02]  /*7690*/  FMNMX.FTZ R145, R230, R145, !PT ;  /* 0x00000091e6917209 */ /* 0x000fe40007810000 */
[----:B------:R-:W-:Y:S02]  /*76a0*/  MOV R19, R229 ;  /* 0x000000e500137202 */ /* 0x000fe40000000f00 */
[----:B------:R-:W-:Y:S02]  /*76b0*/  FSEL R229, R44, -INF , P6 ;  /* 0xff8000002ce57808 */ /* 0x000fe40003000000 */
        /* <DEDUP_REMOVED lines=8> */
[----:B------:R-:W-:Y:S02]  /*7740*/  FSEL R250, R46, -INF , P1 ;  /* 0xff8000002efa7808 */ /* 0x000fe40000800000 */
[C---:B------:R-:W-:Y:S02]  /*7750*/  ISETP.GT.AND P0, PT, R144.reuse, 0x51, PT ;  /* 0x000000519000780c */ /* 0x040fe40003f04270 */
[----:B------:R-:W-:Y:S02]  /*7760*/  FMNMX.FTZ R0, R251, R0, !PT ;  /* 0x00000000fb007209 */ /* 0x000fe40007810000 */
[----:B------:R-:W-:Y:S02]  /*7770*/  FSEL R226, R49, -INF , P3 ;  /* 0xff80000031e27808 */ /* 0x000fe40001800000 */
[----:B------:R-:W-:Y:S02]  /*7780*/  FSEL R249, R47, -INF , P0 ;  /* 0xff8000002ff97808 */ /* 0x000fe40000000000 */
[----:B------:R-:W-:Y:S02]  /*7790*/  ISETP.GT.AND P0, PT, R144, 0x58, PT ;  /* 0x000000589000780c */ /* 0x000fe40003f04270 */
[----:B------:R-:W-:Y:S02]  /*77a0*/  FMNMX.FTZ R145, R227, R145, !PT ;  /* 0x00000091e3917209 */ /* 0x000fe40007810000 */
[----:B------:R-:W-:Y:S02]  /*77b0*/  FMNMX.FTZ R0, R250, R0, !PT ;  /* 0x00000000fa007209 */ /* 0x000fe40007810000 */
[----:B------:R-:W-:Y:S02]  /*77c0*/  FMNMX.FTZ R145, R226, R145, !PT ;  /* 0x00000091e2917209 */ /* 0x000fe40007810000 */
[----:B------:R-:W-:Y:S02]  /*77d0*/  ISETP.GT.AND P1, PT, R144, 0x59, PT ;  /* 0x000000599000780c */ /* 0x000fe40003f24270 */
[----:B------:R-:W-:Y:S01]  /*77e0*/  FSEL R248, R50, -INF , P0 ;  /* 0xff80000032f87808 */ /* 0x000fe20000000000 */
[----:B------:R-:W3:Y:S01]  /*77f0*/  SHFL.BFLY PT, R11, R145, 0x2, 0x1f ;  /* 0x0c401f00910b7f89 */ /* 0x000ee200000e0000 */
[----:B------:R-:W-:Y:S02]  /*7800*/  FMNMX.FTZ R0, R249, R0, !PT ;  /* 0x00000000f9007209 */ /* 0x000fe40007810000 */
[----:B------:R-:W-:Y:S02]  /*7810*/  FSEL R247, R51, -INF , P1 ;  /* 0xff80000033f77808 */ /* 0x000fe40000800000 */
[----:B------:R-:W-:Y:S02]  /*7820*/  FMNMX.FTZ R0, R248, R0, !PT ;  /* 0x00000000f8007209 */ /* 0x000fe40007810000 */
[----:B------:R-:W-:Y:S02]  /*7830*/  MOV R21, R217 ;  /* 0x000000d900157202 */ /* 0x000fe40000000f00 */
[----:B------:R-:W-:Y:S02]  /*7840*/  FMNMX.FTZ R0, R247, R0, !PT ;  /* 0x00000000f7007209 */ /* 0x000fe40007810000 */
[----:B------:R-:W-:Y:S03]  /*7850*/  ISETP.GE.AND P6, PT, R238, 0x2, PT ;  /* 0x00000002ee00780c */ /* 0x000fe60003fc6270 */
[----:B------:R-:W4:Y:S01]  /*7860*/  SHFL.BFLY PT, R10, R0, 0x2, 0x1f ;  /* 0x0c401f00000a7f89 */ /* 0x000f2200000e0000 */
[----:B---3--:R-:W-:Y:S07]  /*7870*/  FMNMX.FTZ R145, R145, R11, !PT ;  /* 0x0000000b91917209 */ /* 0x008fee0007810000 */
[----:B------:R-:W3:Y:S01]  /*7880*/  SHFL.BFLY PT, R11, R145, 0x1, 0x1f ;  /* 0x0c201f00910b7f89 */ /* 0x000ee200000e0000 */
[----:B----4-:R-:W-:Y:S07]  /*7890*/  FMNMX.FTZ R0, R0, R10, !PT ;  /* 0x0000000a00007209 */ /* 0x010fee0007810000 */
[----:B------:R-:W4:Y:S01]  /*78a0*/  SHFL.BFLY PT, R144, R0, 0x1, 0x1f ;  /* 0x0c201f0000907f89 */ /* 0x000f2200000e0000 */
[----:B---3--:R-:W-:Y:S04]  /*78b0*/  FMNMX.FTZ R145, R145, R11, !PT ;  /* 0x0000000b91917209 */ /* 0x008fe80007810000 */
[C---:B------:R-:W-:Y:S01]  /*78c0*/  FSETP.NEU.FTZ.AND P1, PT, R145.reuse, -INF , PT ;  /* 0xff8000009100780b */ /* 0x040fe20003f3d000 */
[----:B------:R-:W-:Y:S05]  /*78d0*/  FMUL.FTZ R147, R145, c[0x0][0x2d0] ;  /* 0x0000b40091937a20 */ /* 0x000fea0000410000 */
[----:B------:R-:W-:Y:S02]  /*78e0*/  FSEL R147, R147, RZ, P1 ;  /* 0x000000ff93937208 */ /* 0x000fe40000800000 */
[----:B----4-:R-:W-:Y:S03]  /*78f0*/  FMNMX.FTZ R144, R0, R144, !PT ;  /* 0x0000009000907209 */ /* 0x010fe60007810000 */
[--C-:B------:R-:W-:Y:S01]  /*7900*/  FFMA.FTZ R4, R4, c[0x0][0x2d0], -R147.reuse ;  /* 0x0000b40004047a23 */ /* 0x100fe20000010893 */
[----:B------:R-:W-:Y:S01]  /*7910*/  FSEL R0, R145, RZ, P1 ;  /* 0x000000ff91007208 */ /* 0x000fe20000800000 */
[--C-:B------:R-:W-:Y:S01]  /*7920*/  FFMA.FTZ R5, R5, c[0x0][0x2d0], -R147.reuse ;  /* 0x0000b40005057a23 */ /* 0x100fe20000010893 */
[----:B------:R-:W-:Y:S01]  /*7930*/  FSETP.NEU.FTZ.AND P0, PT, R144, -INF , PT ;  /* 0xff8000009000780b */ /* 0x000fe20003f1d000 */
[----:B------:R-:W-:Y:S01]  /*7940*/  FFMA.FTZ R8, R8, c[0x0][0x2d0], -R147 ;  /* 0x0000b40008087a23 */ /* 0x000fe20000010893 */
[----:B------:R-:W-:Y:S01]  /*7950*/  MUFU.EX2 R201, R4 ;  /* 0x0000000400c97308 */ /* 0x000fe20000000800 */
[----:B------:R-:W-:Y:S02]  /*7960*/  FADD.FTZ R0, -R0, R2 ;  /* 0x0000000200007221 */ /* 0x000fe40000010100 */
[----:B------:R-:W-:Y:S02]  /*7970*/  FMUL.FTZ R200, R144, c[0x0][0x2d0] ;  /* 0x0000b40090c87a20 */ /* 0x000fe40000410000 */
[----:B------:R-:W-:Y:S03]  /*7980*/  FMUL.FTZ R0, R0, c[0x0][0x2d0] ;  /* 0x0000b40000007a20 */ /* 0x000fe60000410000 */
[----:B------:R-:W-:Y:S02]  /*7990*/  FSEL R200, R200, RZ, P0 ;  /* 0x000000ffc8c87208 */ /* 0x000fe40000000000 */
[----:B------:R-:W3:Y:S03]  /*79a0*/  MUFU.EX2 R2, R0 ;  /* 0x0000000000027308 */ /* 0x000ee60000000800 */
[--C-:B------:R-:W-:Y:S02]  /*79b0*/  FFMA.FTZ R6, R6, c[0x0][0x2d0], -R200.reuse ;  /* 0x0000b40006067a23 */ /* 0x100fe400000108c8 */
[--C-:B------:R-:W-:Y:S05]  /*79c0*/  FFMA.FTZ R7, R7, c[0x0][0x2d0], -R200.reuse ;  /* 0x0000b40007077a23 */ /* 0x100fea00000108c8 */
[----:B------:R4:W-:Y:S10]  /*79d0*/  MUFU.EX2 R202, R5 ;  /* 0x0000000500ca7308 */ /* 0x0009f40000000800 */
[----:B------:R5:W-:Y:S01]  /*79e0*/  MUFU.EX2 R203, R8 ;  /* 0x0000000800cb7308 */ /* 0x000be20000000800 */
[----:B---3--:R-:W-:Y:S01]  /*79f0*/  FMUL.FTZ R25, R2, R117 ;  /* 0x0000007502197220 */ /* 0x008fe20000410000 */
[----:B------:R-:W-:Y:S01]  /*7a00*/  FSEL R0, R144, RZ, P0 ;  /* 0x000000ff90007208 */ /* 0x000fe20000000000 */
[----:B------:R-:W3:Y:S01]  /*7a10*/  LDL.LU R117, [R1+0x8] ;  /* 0x0000080001757983 */ /* 0x000ee20000300800 */
[C---:B------:R-:W-:Y:S02]  /*7a20*/  FMUL.FTZ R4, R2.reuse, R148 ;  /* 0x0000009402047220 */ /* 0x040fe40000410000 */
[----:B------:R-:W-:Y:S04]  /*7a30*/  FMUL.FTZ R24, R2, R116 ;  /* 0x0000007402187220 */ /* 0x000fe80000410000 */
[----:B------:R-:W-:Y:S01]  /*7a40*/  MUFU.EX2 R146, R6 ;  /* 0x0000000600927308 */ /* 0x000fe20000000800 */
[----:B------:R-:W-:Y:S01]  /*7a50*/  FADD.FTZ R0, -R0, R3 ;  /* 0x0000000300007221 */ /* 0x000fe20000010100 */
[----:B------:R-:W-:Y:S01]  /*7a60*/  MOV R116, R15 ;  /* 0x0000000f00747202 */ /* 0x000fe20000000f00 */
[----:B------:R-:W-:Y:S02]  /*7a70*/  FFMA.FTZ R3, R9, c[0x0][0x2d0], -R147 ;  /* 0x0000b40009037a23 */ /* 0x000fe40000010893 */
[----:B------:R-:W-:Y:S02]  /*7a80*/  FMUL.FTZ R0, R0, c[0x0][0x2d0] ;  /* 0x0000b40000007a20 */ /* 0x000fe40000410000 */
[C---:B----4-:R-:W-:Y:S02]  /*7a90*/  FMUL.FTZ R5, R2.reuse, R149 ;  /* 0x0000009502057220 */ /* 0x050fe40000410000 */
[C---:B------:R-:W-:Y:S01]  /*7aa0*/  FMUL.FTZ R9, R2.reuse, R101 ;  /* 0x0000006502097220 */ /* 0x040fe20000410000 */
[----:B------:R-:W-:Y:S01]  /*7ab0*/  MUFU.EX2 R217, R7 ;  /* 0x0000000700d97308 */ /* 0x000fe20000000800 */
[----:B------:R-:W-:Y:S01]  /*7ac0*/  MOV R101, R12 ;  /* 0x0000000c00657202 */ /* 0x000fe20000000f00 */
[C---:B------:R-:W-:Y:S02]  /*7ad0*/  FMUL.FTZ R12, R2.reuse, R104 ;  /* 0x00000068020c7220 */ /* 0x040fe40000410000 */
[----:B------:R-:W-:Y:S02]  /*7ae0*/  IMAD.MOV.U32 R104, RZ, RZ, R13 ;  /* 0x000000ffff687224 */ /* 0x000fe400078e000d */
[C---:B-----5:R-:W-:Y:S02]  /*7af0*/  FMUL.FTZ R8, R2.reuse, R100 ;  /* 0x0000006402087220 */ /* 0x060fe40000410000 */
[C---:B------:R-:W-:Y:S01]  /*7b00*/  FMUL.FTZ R13, R2.reuse, R105 ;  /* 0x00000069020d7220 */ /* 0x040fe20000410000 */
[----:B------:R-:W-:Y:S01]  /*7b10*/  MOV R105, R16 ;  /* 0x0000001000697202 */ /* 0x000fe20000000f00 */
[----:B------:R-:W4:Y:S01]  /*7b20*/  MUFU.EX2 R0, R0 ;  /* 0x0000000000007308 */ /* 0x000f220000000800 */
        /* <DEDUP_REMOVED lines=38> */
[C---:B--2---:R-:W-:Y:S02]  /*7d90*/  FFMA.FTZ R148, R2.reuse, R22, R201 ;  /* 0x0000001602947223 */ /* 0x044fe400000100c9 */
[----:B------:R-:W-:Y:S02]  /*7da0*/  IMAD.MOV.U32 R108, RZ, RZ, R17 ;  /* 0x000000ffff6c7224 */ /* 0x000fe400078e0011 */
[C---:B------:R-:W-:Y:S01]  /*7db0*/  FMUL.FTZ R17, R2.reuse, R109 ;  /* 0x0000006d02117220 */ /* 0x040fe20000410000 */
[----:B------:R-:W-:Y:S01]  /*7dc0*/  MOV R109, R20 ;  /* 0x00000014006d7202 */ /* 0x000fe20000000f00 */
[C---:B------:R-:W-:Y:S02]  /*7dd0*/  FMUL.FTZ R20, R2.reuse, R112 ;  /* 0x0000007002147220 */ /* 0x040fe40000410000 */
[----:B------:R-:W-:Y:S02]  /*7de0*/  IMAD.MOV.U32 R112, RZ, RZ, R21 ;  /* 0x000000ffff707224 */ /* 0x000fe400078e0015 */
[----:B------:R-:W-:Y:S02]  /*7df0*/  FMUL.FTZ R21, R2, R113 ;  /* 0x0000007102157220 */ /* 0x000fe40000410000 */
[----:B------:R-:W-:Y:S01]  /*7e00*/  FFMA.FTZ R2, R215, c[0x0][0x2d0], -R200 ;  /* 0x0000b400d7027a23 */ /* 0x000fe200000108c8 */
[----:B------:R-:W2:Y:S01]  /*7e10*/  MUFU.EX2 R113, R3 ;  /* 0x0000000300717308 */ /* 0x000ea20000000800 */
[----:B------:R-:W-:Y:S02]  /*7e20*/  IMAD.MOV.U32 R120, RZ, RZ, R18 ;  /* 0x000000ffff787224 */ /* 0x000fe400078e0012 */
[C---:B----4-:R-:W-:Y:S02]  /*7e30*/  FMUL.FTZ R18, R0.reuse, R110 ;  /* 0x0000006e00127220 */ /* 0x050fe40000410000 */
[C---:B------:R-:W-:Y:S01]  /*7e40*/  FMUL.FTZ R15, R0.reuse, R107 ;  /* 0x0000006b000f7220 */ /* 0x040fe20000410000 */
[----:B------:R-:W-:Y:S01]  /*7e50*/  MOV R140, R120 ;  /* 0x00000078008c7202 */ /* 0x000fe20000000f00 */
[----:B------:R-:W-:Y:S02]  /*7e60*/  IMAD.MOV.U32 R100, RZ, RZ, R30 ;  /* 0x000000ffff647224 */ /* 0x000fe400078e001e */
[----:B------:R-:W-:Y:S01]  /*7e70*/  IMAD.MOV.U32 R149, RZ, RZ, R14 ;  /* 0x000000ffff957224 */ /* 0x000fe200078e000e */
[----:B------:R4:W-:Y:S01]  /*7e80*/  MUFU.EX2 R110, R2 ;  /* 0x00000002006e7308 */ /* 0x0009e20000000800 */
[C---:B------:R-:W-:Y:S02]  /*7e90*/  FMUL.FTZ R14, R0.reuse, R106 ;  /* 0x0000006a000e7220 */ /* 0x040fe40000410000 */
[C---:B------:R-:W-:Y:S01]  /*7ea0*/  FMUL.FTZ R6, R0.reuse, R150 ;  /* 0x0000009600067220 */ /* 0x040fe20000410000 */
[----:B------:R-:W-:Y:S01]  /*7eb0*/  MOV R150, R109 ;  /* 0x0000006d00967202 */ /* 0x000fe20000000f00 */
[C---:B------:R-:W-:Y:S02]  /*7ec0*/  FMUL.FTZ R7, R0.reuse, R151 ;  /* 0x0000009700077220 */ /* 0x040fe40000410000 */
[C---:B------:R-:W-:Y:S02]  /*7ed0*/  FMUL.FTZ R10, R0.reuse, R102 ;  /* 0x00000066000a7220 */ /* 0x040fe40000410000 */
[C---:B------:R-:W-:Y:S02]  /*7ee0*/  FMUL.FTZ R11, R0.reuse, R103 ;  /* 0x00000067000b7220 */ /* 0x040fe40000410000 */
[C---:B------:R-:W-:Y:S02]  /*7ef0*/  FMUL.FTZ R19, R0.reuse, R111 ;  /* 0x0000006f00137220 */ /* 0x040fe40000410000 */
[C---:B------:R-:W-:Y:S01]  /*7f00*/  FMUL.FTZ R22, R0.reuse, R114 ;  /* 0x0000007200167220 */ /* 0x040fe20000410000 */
[----:B--2---:R-:W-:Y:S01]  /*7f10*/  F2FP.BF16.PACK_AB R102, R113, R203 ;  /* 0x000000cb7166723e */ /* 0x004fe200000010ff */
        /* <DEDUP_REMOVED lines=14> */
[C---:B------:R-:W-:Y:S01]  /*8000*/  FMUL.FTZ R50, R0.reuse, R142 ;  /* 0x0000008e00327220 */ /* 0x040fe20000410000 */
[----:B------:R-:W-:Y:S01]  /*8010*/  MOV R142, R101 ;  /* 0x00000065008e7202 */ /* 0x000fe20000000f00 */
[C---:B------:R-:W-:Y:S01]  /*8020*/  FMUL.FTZ R51, R0.reuse, R143 ;  /* 0x0000008f00337220 */ /* 0x040fe20000410000 */
[----:B------:R-:W-:Y:S01]  /*8030*/  F2FP.BF16.PACK_AB R101, R217, R146 ;  /* 0x00000092d965723e */ /* 0x000fe200000010ff */
        /* <DEDUP_REMOVED lines=25> */
[----:B----4-:R-:W-:Y:S02]  /*81d0*/  FFMA.FTZ R2, R216, c[0x0][0x2d0], -R200 ;  /* 0x0000b400d8027a23 */ /* 0x010fe400000108c8 */
[----:B------:R-:W-:Y:S01]  /*81e0*/  IMAD.MOV.U32 R143, RZ, RZ, R100 ;  /* 0x000000ffff8f7224 */ /* 0x000fe200078e0064 */
[----:B------:R-:W-:Y:S01]  /*81f0*/  F2FP.BF16.PACK_AB R100, R202, R201 ;  /* 0x000000c9ca64723e */ /* 0x000fe200000010ff */
[--C-:B------:R-:W-:Y:S02]  /*8200*/  FFMA.FTZ R109, R218, c[0x0][0x2d0], -R147.reuse ;  /* 0x0000b400da6d7a23 */ /* 0x100fe40000010893 */
[----:B------:R-:W-:Y:S02]  /*8210*/  IMAD.MOV.U32 R151, RZ, RZ, R108 ;  /* 0x000000ffff977224 */ /* 0x000fe400078e006c */
[--C-:B------:R-:W-:Y:S02]  /*8220*/  FFMA.FTZ R108, R219, c[0x0][0x2d0], -R147.reuse ;  /* 0x0000b400db6c7a23 */ /* 0x100fe40000010893 */
[----:B------:R-:W-:Y:S02]  /*8230*/  IMAD.MOV.U32 R137, RZ, RZ, R112 ;  /* 0x000000ffff897224 */ /* 0x000fe400078e0070 */
[----:B------:R-:W-:Y:S01]  /*8240*/  MUFU.EX2 R112, R109 ;  /* 0x0000006d00707308 */ /* 0x000fe20000000800 */
[----:B------:R-:W-:Y:S02]  /*8250*/  FADD.FTZ R148, R202, R148 ;  /* 0x00000094ca947221 */ /* 0x000fe40000010000 */
[--C-:B------:R-:W-:Y:S02]  /*8260*/  FFMA.FTZ R135, R231, c[0x0][0x2d0], -R147.reuse ;  /* 0x0000b400e7877a23 */ /* 0x100fe40000010893 */
[----:B------:R-:W-:Y:S02]  /*8270*/  FADD.FTZ R148, R203, R148 ;  /* 0x00000094cb947221 */ /* 0x000fe40000010000 */
[--C-:B------:R-:W-:Y:S02]  /*8280*/  FFMA.FTZ R114, R245, c[0x0][0x2d0], -R147.reuse ;  /* 0x0000b400f5727a23 */ /* 0x100fe40000010893 */
[----:B------:R-:W-:Y:S01]  /*8290*/  FFMA.FTZ R115, R243, c[0x0][0x2d0], -R147 ;  /* 0x0000b400f3737a23 */ /* 0x000fe20000010893 */
[----:B------:R2:W-:Y:S01]  /*82a0*/  MUFU.EX2 R122, R108 ;  /* 0x0000006c007a7308 */ /* 0x0005e20000000800 */
[----:B------:R-:W-:Y:S01]  /*82b0*/  IMAD.MOV.U32 R141, RZ, RZ, R121 ;  /* 0x000000ffff8d7224 */ /* 0x000fe200078e0079 */
[----:B------:R-:W-:Y:S01]  /*82c0*/  MOV R121, R116 ;  /* 0x0000007400797202 */ /* 0x000fe20000000f00 */
[--C-:B------:R-:W-:Y:S02]  /*82d0*/  FFMA.FTZ R116, R242, c[0x0][0x2d0], -R147.reuse ;  /* 0x0000b400f2747a23 */ /* 0x100fe40000010893 */
[----:B------:R-:W4:Y:S01]  /*82e0*/  LDL.64 R242, [R1+0x40] ;  /* 0x0000400001f27983 */ /* 0x000f220000100a00 */
[----:B------:R-:W-:Y:S02]  /*82f0*/  FFMA.FTZ R134, R236, c[0x0][0x2d0], -R147 ;  /* 0x0000b400ec867a23 */ /* 0x000fe40000010893 */
[----:B------:R-:W-:Y:S02]  /*8300*/  IMAD.MOV.U32 R245, RZ, RZ, R141 ;  /* 0x000000fffff57224 */ /* 0x000fe400078e008d */
[--C-:B------:R-:W-:Y:S01]  /*8310*/  FFMA.FTZ R136, R230, c[0x0][0x2d0], -R147.reuse ;  /* 0x0000b400e6887a23 */ /* 0x100fe20000010893 */
[----:B------:R5:W-:Y:S01]  /*8320*/  MUFU.EX2 R236, R116 ;  /* 0x0000007400ec7308 */ /* 0x000be20000000800 */
[--C-:B------:R-:W-:Y:S02]  /*8330*/  FFMA.FTZ R218, R228, c[0x0][0x2d0], -R147.reuse ;  /* 0x0000b400e4da7a23 */ /* 0x100fe40000010893 */
[--C-:B------:R-:W-:Y:S02]  /*8340*/  FFMA.FTZ R216, R229, c[0x0][0x2d0], -R147.reuse ;  /* 0x0000b400e5d87a23 */ /* 0x100fe40000010893 */
[--C-:B------:R-:W-:Y:S05]  /*8350*/  FFMA.FTZ R219, R249, c[0x0][0x2d0], -R200.reuse ;  /* 0x0000b400f9db7a23 */ /* 0x100fea00000108c8 */
[----:B------:R-:W-:Y:S01]  /*8360*/  MUFU.EX2 R228, R134 ;  /* 0x0000008600e47308 */ /* 0x000fe20000000800 */
[--C-:B--2---:R-:W-:Y:S09]  /*8370*/  FFMA.FTZ R108, R232, c[0x0][0x2d0], -R147.reuse ;  /* 0x0000b400e86c7a23 */ /* 0x104ff20000010893 */
[----:B------:R2:W-:Y:S01]  /*8380*/  MUFU.EX2 R123, R108 ;  /* 0x0000006c007b7308 */ /* 0x0005e20000000800 */
[----:B-----5:R-:W-:Y:S09]  /*8390*/  FFMA.FTZ R116, R150, c[0x0][0x2d0], -R200 ;  /* 0x0000b40096747a23 */ /* 0x020ff200000108c8 */
[----:B------:R-:W-:Y:S10]  /*83a0*/  MUFU.EX2 R230, R135 ;  /* 0x0000008700e67308 */ /* 0x000ff40000000800 */
[----:B------:R-:W-:Y:S01]  /*83b0*/  MUFU.EX2 R229, R136 ;  /* 0x0000008800e57308 */ /* 0x000fe20000000800 */
[--C-:B--2---:R-:W-:Y:S02]  /*83c0*/  FFMA.FTZ R108, R233, c[0x0][0x2d0], -R147.reuse ;  /* 0x0000b400e96c7a23 */ /* 0x104fe40000010893 */
[----:B---3--:R-:W-:Y:S01]  /*83d0*/  FFMA.FTZ R111, R0, R117, R146 ;  /* 0x00000075006f7223 */ /* 0x008fe20000010092 */
[-C--:B------:R-:W-:Y:S06]  /*83e0*/  IADD3 R0, R210, R205.reuse, RZ ;  /* 0x000000cdd2007210 */ /* 0x080fec0007ffe0ff */
[----:B------:R-:W2:Y:S01]  /*83f0*/  MUFU.EX2 R117, R2 ;  /* 0x0000000200757308 */ /* 0x000ea20000000800 */
[----:B------:R-:W3:Y:S01]  /*8400*/  LDSM.16.MT88.4 R104, [R0] ;  /* 0x000000000068783b */ /* 0x000ee20000004200 */
[----:B------:R-:W-:Y:S08]  /*8410*/  IMAD.IADD R3, R207, 0x1, R0 ;  /* 0x00000001cf037824 */ /* 0x000ff000078e0200 */
[----:B------:R5:W-:Y:S10]  /*8420*/  MUFU.EX2 R130, R108 ;  /* 0x0000006c00827308 */ /* 0x000bf40000000800 */
[----:B------:R-:W-:Y:S01]  /*8430*/  MUFU.EX2 R216, R216 ;  /* 0x000000d800d87308 */ /* 0x000fe20000000800 */
[----:B--2---:R-:W-:Y:S02]  /*8440*/  F2FP.BF16.PACK_AB R103, R117, R110 ;  /* 0x0000006e7567723e */ /* 0x004fe400000010ff */
[----:B------:R-:W-:Y:S01]  /*8450*/  IADD3 R2, R211, R205, RZ ;  /* 0x000000cdd3027210 */ /* 0x000fe20007ffe0ff */
[----:B------:R-:W-:Y:S06]  /*8460*/  FFMA.FTZ R205, R248, c[0x0][0x2d0], -R200 ;  /* 0x0000b400f8cd7a23 */ /* 0x000fec00000108c8 */
[----:B------:R-:W-:Y:S01]  /*8470*/  MUFU.EX2 R218, R218 ;  /* 0x000000da00da7308 */ /* 0x000fe20000000800 */
[----:B------:R-:W-:Y:S02]  /*8480*/  IMAD.IADD R146, R207, 0x1, R2 ;  /* 0x00000001cf927824 */ /* 0x000fe400078e0202 */
[--C-:B-----5:R-:W-:Y:S07]  /*8490*/  FFMA.FTZ R108, R234, c[0x0][0x2d0], -R200.reuse ;  /* 0x0000b400ea6c7a23 */ /* 0x120fee00000108c8 */
[----:B------:R2:W-:Y:S01]  /*84a0*/  MUFU.EX2 R129, R108 ;  /* 0x0000006c00817308 */ /* 0x0005e20000000800 */
[C---:B---3--:R-:W-:Y:S09]  /*84b0*/  HMMA.16816.F32.BF16 R4, R100.reuse, R104, R4 ;  /* 0x000000686404723c */ /* 0x048ff20000041804 */
[----:B------:R-:W-:Y:S01]  /*84c0*/  MUFU.EX2 R219, R219 ;  /* 0x000000db00db7308 */ /* 0x000fe20000000800 */
[C---:B------:R-:W-:Y:S01]  /*84d0*/  HMMA.16816.F32.BF16 R8, R100.reuse, R106, R8 ;  /* 0x0000006a6408723c */ /* 0x040fe20000041808 */
[----:B------:R-:W3:Y:S08]  /*84e0*/  LDSM.16.MT88.4 R104, [R3] ;  /* 0x000000000368783b */ /* 0x000ef00000004200 */
[----:B------:R-:W-:Y:S03]  /*84f0*/  MUFU.EX2 R205, R205 ;  /* 0x000000cd00cd7308 */ /* 0x000fe60000000800 */
[--C-:B--2---:R-:W-:Y:S07]  /*8500*/  FFMA.FTZ R108, R235, c[0x0][0x2d0], -R200.reuse ;  /* 0x0000b400eb6c7a23 */ /* 0x104fee00000108c8 */
[----:B------:R2:W-:Y:S01]  /*8510*/  MUFU.EX2 R131, R108 ;  /* 0x0000006c00837308 */ /* 0x0005e20000000800 */
[C---:B---3--:R-:W-:Y:S03]  /*8520*/  HMMA.16816.F32.BF16 R12, R100.reuse, R104, R12 ;  /* 0x00000068640c723c */ /* 0x048fe6000004180c */
[--C-:B--2---:R-:W-:Y:S06]  /*8530*/  FFMA.FTZ R108, R237, c[0x0][0x2d0], -R147.reuse ;  /* 0x0000b400ed6c7a23 */ /* 0x104fec0000010893 */
[----:B------:R-:W-:Y:S01]  /*8540*/  MUFU.EX2 R237, R115 ;  /* 0x0000007300ed7308 */ /* 0x000fe20000000800 */
[C---:B------:R-:W-:Y:S01]  /*8550*/  HMMA.16816.F32.BF16 R16, R100.reuse, R106, R16 ;  /* 0x0000006a6410723c */ /* 0x040fe20000041810 */
[----:B------:R-:W2:Y:S08]  /*8560*/  LDSM.16.MT88.4 R104, [R2] ;  /* 0x000000000268783b */ /* 0x000eb00000004200 */
[----:B------:R3:W-:Y:S03]  /*8570*/  MUFU.EX2 R132, R108 ;  /* 0x0000006c00847308 */ /* 0x0007e60000000800 */
[--C-:B---3--:R-:W-:Y:S01]  /*8580*/  FFMA.FTZ R108, R240, c[0x0][0x2d0], -R147.reuse ;  /* 0x0000b400f06c7a23 */ /* 0x108fe20000010893 */
[----:B------:R-:W-:Y:S06]  /*8590*/  MOV R240, R137 ;  /* 0x0000008900f07202 */ /* 0x000fec0000000f00 */
[----:B------:R-:W-:Y:S01]  /*85a0*/  MUFU.EX2 R133, R108 ;  /* 0x0000006c00857308 */ /* 0x000fe20000000800 */
[C---:B--2---:R-:W-:Y:S08]  /*85b0*/  HMMA.16816.F32.BF16 R20, R100.reuse, R104, R20 ;  /* 0x000000686414723c */ /* 0x044ff00000041814 */
[C---:B------:R-:W-:Y:S01]  /*85c0*/  HMMA.16816.F32.BF16 R24, R100.reuse, R106, R24 ;  /* 0x0000006a6418723c */ /* 0x040fe20000041818 */
[----:B------:R-:W2:Y:S07]  /*85d0*/  LDSM.16.MT88.4 R104, [R146] ;  /* 0x000000009268783b */ /* 0x000eae0000004200 */
[C---:B--2---:R-:W-:Y:S08]  /*85e0*/  HMMA.16816.F32.BF16 R28, R100.reuse, R104, R28 ;  /* 0x00000068641c723c */ /* 0x044ff0000004181c */
[C---:B------:R-:W-:Y:S01]  /*85f0*/  HMMA.16816.F32.BF16 R32, R100.reuse, R106, R32 ;  /* 0x0000006a6420723c */ /* 0x040fe20000041820 */
[----:B------:R-:W2:Y:S07]  /*8600*/  LDSM.16.MT88.4 R104, [R0+0x3000] ;  /* 0x003000000068783b */ /* 0x000eae0000004200 */
        /* <DEDUP_REMOVED lines=21> */
[C---:B--2---:R-:W-:Y:S07]  /*8760*/  HMMA.16816.F32.BF16 R92, R100.reuse, R104, R92 ;  /* 0x00000068645c723c */ /* 0x044fee000004185c */
[--C-:B------:R-:W-:Y:S01]  /*8770*/  FFMA.FTZ R104, R220, c[0x0][0x2d0], -R200.reuse ;  /* 0x0000b400dc687a23 */ /* 0x100fe200000108c8 */
[----:B------:R-:W-:Y:S03]  /*8780*/  HMMA.16816.F32.BF16 R96, R100, R106, R96 ;  /* 0x0000006a6460723c */ /* 0x000fe60000041860 */
[----:B------:R2:W-:Y:S01]  /*8790*/  MUFU.EX2 R119, R104 ;  /* 0x0000006800777308 */ /* 0x0005e20000000800 */
[----:B------:R-:W-:Y:S03]  /*87a0*/  FFMA.FTZ R220, R227, c[0x0][0x2d0], -R147 ;  /* 0x0000b400e3dc7a23 */ /* 0x000fe60000010893 */
[--C-:B------:R-:W-:Y:S06]  /*87b0*/  FFMA.FTZ R100, R225, c[0x0][0x2d0], -R200.reuse ;  /* 0x0000b400e1647a23 */ /* 0x100fec00000108c8 */
[----:B------:R3:W-:Y:S10]  /*87c0*/  MUFU.EX2 R126, R100 ;  /* 0x00000064007e7308 */ /* 0x0007f40000000800 */
[----:B------:R-:W-:Y:S01]  /*87d0*/  MUFU.EX2 R227, R116 ;  /* 0x0000007400e37308 */ /* 0x000fe20000000800 */
[--C-:B--2---:R-:W-:Y:S09]  /*87e0*/  FFMA.FTZ R104, R221, c[0x0][0x2d0], -R200.reuse ;  /* 0x0000b400dd687a23 */ /* 0x104ff200000108c8 */
[----:B------:R2:W5:Y:S01]  /*87f0*/  MUFU.EX2 R120, R104 ;  /* 0x0000006800787308 */ /* 0x0005620000000800 */
[----:B---3--:R-:W-:Y:S02]  /*8800*/  FADD.FTZ R100, R217, R111 ;  /* 0x0000006fd9647221 */ /* 0x008fe40000010000 */
[----:B------:R-:W-:Y:S02]  /*8810*/  FFMA.FTZ R217, R250, c[0x0][0x2d0], -R200 ;  /* 0x0000b400fad97a23 */ /* 0x000fe400000108c8 */
[----:B------:R-:W-:Y:S01]  /*8820*/  FADD.FTZ R118, R110, R100 ;  /* 0x000000646e767221 */ /* 0x000fe20000010000 */
[----:B------:R-:W-:Y:S01]  /*8830*/  F2FP.BF16.PACK_AB R100, R122, R112 ;  /* 0x000000707a64723e */ /* 0x000fe200000010ff */
[----:B------:R-:W-:Y:S03]  /*8840*/  LDSM.16.MT88.4 R108, [R3+0x1000] ;  /* 0x00100000036c783b */ /* 0x000fe60000004200 */
[----:B------:R-:W-:Y:S01]  /*8850*/  MUFU.EX2 R220, R220 ;  /* 0x000000dc00dc7308 */ /* 0x000fe20000000800 */
[----:B------:R-:W-:Y:S09]  /*8860*/  FADD.FTZ R117, R117, R118 ;  /* 0x0000007675757221 */ /* 0x000ff20000010000 */
[----:B------:R-:W3:Y:S01]  /*8870*/  MUFU.EX2 R217, R217 ;  /* 0x000000d900d97308 */ /* 0x000ee20000000800 */
[--C-:B--2---:R-:W-:Y:S01]  /*8880*/  FFMA.FTZ R104, R224, c[0x0][0x2d0], -R147.reuse ;  /* 0x0000b400e0687a23 */ /* 0x104fe20000010893 */
[----:B-----5:R-:W-:Y:S08]  /*8890*/  F2FP.BF16.PACK_AB R101, R120, R119 ;  /* 0x000000777865723e */ /* 0x020ff000000010ff */
[----:B------:R2:W-:Y:S01]  /*88a0*/  MUFU.EX2 R124, R104 ;  /* 0x00000068007c7308 */ /* 0x0005e20000000800 */
[----:B---3--:R-:W-:Y:S01]  /*88b0*/  F2FP.BF16.PACK_AB R201, R219, R217 ;  /* 0x000000d9dbc9723e */ /* 0x008fe200000010ff */
[--C-:B--2---:R-:W-:Y:S02]  /*88c0*/  FFMA.FTZ R104, R223, c[0x0][0x2d0], -R147.reuse ;  /* 0x0000b400df687a23 */ /* 0x104fe40000010893 */
[----:B------:R-:W-:Y:S06]  /*88d0*/  FFMA.FTZ R223, R239, c[0x0][0x2d0], -R147 ;  /* 0x0000b400efdf7a23 */ /* 0x000fec0000010893 */
[----:B------:R2:W3:Y:S01]  /*88e0*/  MUFU.EX2 R128, R104 ;  /* 0x0000006800807308 */ /* 0x0004e20000000800 */
[----:B------:R-:W5:Y:S09]  /*88f0*/  LDL R239, [R1+0x28] ;  /* 0x0000280001ef7983 */ /* 0x000f720000100800 */
[----:B------:R-:W-:Y:S01]  /*8900*/  MUFU.EX2 R223, R223 ;  /* 0x000000df00df7308 */ /* 0x000fe20000000800 */
[--C-:B--2---:R-:W-:Y:S01]  /*8910*/  FFMA.FTZ R104, R222, c[0x0][0x2d0], -R200.reuse ;  /* 0x0000b400de687a23 */ /* 0x104fe200000108c8 */
[----:B---3--:R-:W-:Y:S08]  /*8920*/  F2FP.BF16.PACK_AB R102, R128, R124 ;  /* 0x0000007c8066723e */ /* 0x008ff000000010ff */
[----:B------:R-:W-:Y:S10]  /*8930*/  MUFU.EX2 R222, R114 ;  /* 0x0000007200de7308 */ /* 0x000ff40000000800 */
[----:B------:R2:W3:Y:S02]  /*8940*/  MUFU.EX2 R125, R104 ;  /* 0x00000068007d7308 */ /* 0x0004e40000000800 */
[----:B--2---:R-:W2:Y:S01]  /*8950*/  LDSM.16.MT88.4 R104, [R0+0x800] ;  /* 0x000800000068783b */ /* 0x004ea20000004200 */
[----:B---3--:R-:W-:Y:S07]  /*8960*/  F2FP.BF16.PACK_AB R103, R126, R125 ;  /* 0x0000007d7e67723e */ /* 0x008fee00000010ff */
        /* <DEDUP_REMOVED lines=37> */
[----:B------:R-:W-:Y:S02]  /*8bc0*/  IMAD.MOV.U32 R241, RZ, RZ, R121 ;  /* 0x000000fffff17224 */ /* 0x000fe400078e0079 */
[--C-:B------:R-:W-:Y:S01]  /*8bd0*/  FFMA.FTZ R121, R251, c[0x0][0x2d0], -R200.reuse ;  /* 0x0000b400fb797a23 */ /* 0x100fe200000108c8 */
[----:B------:R-:W-:Y:S01]  /*8be0*/  F2FP.BF16.PACK_AB R102, R133, R132 ;  /* 0x000000848566723e */ /* 0x000fe200000010ff */
[----:B------:R-:W-:Y:S01]  /*8bf0*/  FFMA.FTZ R101, R246, c[0x0][0x2d0], -R200 ;  /* 0x0000b400f6657a23 */ /* 0x000fe200000108c8 */
[----:B------:R-:W-:Y:S03]  /*8c00*/  @P6 ISETP.GE.AND P1, PT, R241, c[0x0][0x1d4], PT ;  /* 0x00007500f1006a0c */ /* 0x000fe60003f26270 */
[----:B------:R-:W-:Y:S01]  /*8c10*/  FADD.FTZ R100, R113, R148 ;  /* 0x0000009471647221 */ /* 0x000fe20000010000 */
[----:B------:R-:W3:Y:S01]  /*8c20*/  MUFU.EX2 R221, R101 ;  /* 0x0000006500dd7308 */ /* 0x000ee20000000800 */
[--C-:B------:R-:W-:Y:S01]  /*8c30*/  FFMA.FTZ R113, R244, c[0x0][0x2d0], -R147.reuse ;  /* 0x0000b400f4717a23 */ /* 0x100fe20000010893 */
[----:B------:R-:W-:Y:S01]  /*8c40*/  MOV R244, R140 ;  /* 0x0000008c00f47202 */ /* 0x000fe20000000f00 */
[----:B------:R-:W-:Y:S01]  /*8c50*/  FADD.FTZ R118, R112, R100 ;  /* 0x0000006470767221 */ /* 0x000fe20000010000 */
[----:B------:R-:W-:Y:S01]  /*8c60*/  F2FP.BF16.PACK_AB R100, R130, R123 ;  /* 0x0000007b8264723e */ /* 0x000fe200000010ff */
[----:B------:R-:W-:Y:S01]  /*8c70*/  FFMA.FTZ R147, R226, c[0x0][0x2d0], -R147 ;  /* 0x0000b400e2937a23 */ /* 0x000fe20000010893 */
[----:B------:R-:W-:Y:S01]  /*8c80*/  @P6 ISETP.GE.AND P3, PT, R244, c[0x0][0x1d4], PT ;  /* 0x00007500f4006a0c */ /* 0x000fe20003f66270 */
[----:B------:R-:W-:Y:S01]  /*8c90*/  FADD.FTZ R118, R122, R118 ;  /* 0x000000767a767221 */ /* 0x000fe20000010000 */
[----:B------:R-:W-:Y:S02]  /*8ca0*/  MOV R246, R149 ;  /* 0x0000009500f67202 */ /* 0x000fe40000000f00 */
[----:B------:R1:W-:Y:S01]  /*8cb0*/  MUFU.EX2 R235, R113 ;  /* 0x0000007100eb7308 */ /* 0x0003e20000000800 */
[----:B------:R-:W-:Y:S01]  /*8cc0*/  FADD.FTZ R116, R124, R118 ;  /* 0x000000767c747221 */ /* 0x000fe20000010000 */
[----:B------:R-:W-:Y:S01]  /*8cd0*/  ISETP.GE.AND P4, PT, R246, 0x1, PT ;  /* 0x00000001f600780c */ /* 0x000fe20003f86270 */
[----:B--2---:R-:W2:Y:S07]  /*8ce0*/  LDSM.16.MT88.4 R104, [R0+0x1000] ;  /* 0x001000000068783b */ /* 0x004eae0000004200 */
[----:B------:R4:W-:Y:S01]  /*8cf0*/  MUFU.EX2 R224, R121 ;  /* 0x0000007900e07308 */ /* 0x0009e20000000800 */
[----:B---3--:R-:W-:Y:S02]  /*8d00*/  F2FP.BF16.PACK_AB R103, R221, R127 ;  /* 0x0000007fdd67723e */ /* 0x008fe400000010ff */
[----:B------:R-:W-:Y:S07]  /*8d10*/  F2FP.BF16.PACK_AB R101, R131, R129 ;  /* 0x000000818365723e */ /* 0x000fee00000010ff */
[----:B------:R-:W3:Y:S01]  /*8d20*/  MUFU.EX2 R215, R147 ;  /* 0x0000009300d77308 */ /* 0x000ee20000000800 */
[----:B-1----:R-:W-:Y:S01]  /*8d30*/  LDSM.16.MT88.4 R112, [R2+0x1800] ;  /* 0x001800000270783b */ /* 0x002fe20000004200 */
[----:B----4-:R-:W-:Y:S01]  /*8d40*/  FADD.FTZ R121, R128, R116 ;  /* 0x0000007480797221 */ /* 0x010fe20000010000 */
[C---:B--2---:R-:W-:Y:S03]  /*8d50*/  HMMA.16816.F32.BF16 R4, R100.reuse, R104, R4 ;  /* 0x000000686404723c */ /* 0x044fe60000041804 */
[----:B---3--:R-:W-:Y:S05]  /*8d60*/  F2FP.BF16.PACK_AB R202, R215, R220 ;  /* 0x000000dcd7ca723e */ /* 0x008fea00000010ff */
[C---:B------:R-:W-:Y:S01]  /*8d70*/  HMMA.16816.F32.BF16 R8, R100.reuse, R106, R8 ;  /* 0x0000006a6408723c */ /* 0x040fe20000041808 */
[----:B------:R-:W1:Y:S07]  /*8d80*/  LDSM.16.MT88.4 R104, [R2+0x1000] ;  /* 0x001000000268783b */ /* 0x000e6e0000004200 */
[C---:B------:R-:W-:Y:S08]  /*8d90*/  HMMA.16816.F32.BF16 R12, R100.reuse, R108, R12 ;  /* 0x0000006c640c723c */ /* 0x040ff0000004180c */
        /* <DEDUP_REMOVED lines=26> */
[C---:B-1----:R-:W-:Y:S07]  /*8f40*/  HMMA.16816.F32.BF16 R84, R100.reuse, R104, R84 ;  /* 0x000000686454723c */ /* 0x042fee0000041854 */
[--C-:B------:R-:W-:Y:S01]  /*8f50*/  FFMA.FTZ R104, R143, c[0x0][0x2d0], -R200.reuse ;  /* 0x0000b4008f687a23 */ /* 0x100fe200000108c8 */
[C---:B------:R-:W-:Y:S03]  /*8f60*/  HMMA.16816.F32.BF16 R88, R100.reuse, R106, R88 ;  /* 0x0000006a6458723c */ /* 0x040fe60000041858 */
[----:B------:R1:W-:Y:S05]  /*8f70*/  MUFU.EX2 R231, R104 ;  /* 0x0000006800e77308 */ /* 0x0003ea0000000800 */
[C---:B--2---:R-:W-:Y:S08]  /*8f80*/  HMMA.16816.F32.BF16 R92, R100.reuse, R108, R92 ;  /* 0x0000006c645c723c */ /* 0x044ff0000004185c */
[----:B------:R-:W-:Y:S01]  /*8f90*/  HMMA.16816.F32.BF16 R96, R100, R110, R96 ;  /* 0x0000006e6460723c */ /* 0x000fe20000041860 */
[----:B------:R-:W-:Y:S06]  /*8fa0*/  LDSM.16.MT88.4 R108, [R3+0x1800] ;  /* 0x00180000036c783b */ /* 0x000fec0000004200 */
[--C-:B------:R-:W-:Y:S01]  /*8fb0*/  FFMA.FTZ R100, R138, c[0x0][0x2d0], -R200.reuse ;  /* 0x0000b4008a647a23 */ /* 0x100fe200000108c8 */
[----:B------:R-:W-:Y:S03]  /*8fc0*/  F2FP.BF16.PACK_AB R102, R236, R237 ;  /* 0x000000edec66723e */ /* 0x000fe600000010ff */
[----:B------:R2:W-:Y:S01]  /*8fd0*/  MUFU.EX2 R232, R100 ;  /* 0x0000006400e87308 */ /* 0x0005e20000000800 */
[--C-:B-1----:R-:W-:Y:S02]  /*8fe0*/  FFMA.FTZ R104, R142, c[0x0][0x2d0], -R200.reuse ;  /* 0x0000b4008e687a23 */ /* 0x102fe400000108c8 */
[----:B------:R-:W-:Y:S07]  /*8ff0*/  LDSM.16.MT88.4 R140, [R3+0x5800] ;  /* 0x00580000038c783b */ /* 0x000fee0000004200 */
[----:B------:R-:W1:Y:S01]  /*9000*/  MUFU.EX2 R234, R104 ;  /* 0x0000006800ea7308 */ /* 0x000e620000000800 */
[----:B--2---:R-:W-:Y:S02]  /*9010*/  FADD.FTZ R100, R119, R117 ;  /* 0x0000007577647221 */ /* 0x004fe40000010000 */
[----:B------:R-:W-:Y:S02]  /*9020*/  FFMA.FTZ R117, R151, c[0x0][0x2d0], -R200 ;  /* 0x0000b40097757a23 */ /* 0x000fe400000108c8 */
[----:B------:R-:W-:Y:S01]  /*9030*/  FADD.FTZ R120, R120, R100 ;  /* 0x0000006478787221 */ /* 0x000fe20000010000 */
[----:B------:R-:W-:Y:S01]  /*9040*/  F2FP.BF16.PACK_AB R100, R235, R222 ;  /* 0x000000deeb64723e */ /* 0x000fe200000010ff */
[----:B------:R-:W-:Y:S03]  /*9050*/  FFMA.FTZ R119, R252, c[0x0][0x2d0], -R200 ;  /* 0x0000b400fc777a23 */ /* 0x000fe600000108c8 */
[----:B------:R-:W-:Y:S01]  /*9060*/  MUFU.EX2 R225, R117 ;  /* 0x0000007500e17308 */ /* 0x000fe20000000800 */
[----:B------:R-:W2:Y:S01]  /*9070*/  LDL R252, [R1+0x4c] ;  /* 0x00004c0001fc7983 */ /* 0x000ea20000100800 */
[----:B------:R-:W-:Y:S01]  /*9080*/  FADD.FTZ R120, R125, R120 ;  /* 0x000000787d787221 */ /* 0x000fe20000010000 */
[----:B-1----:R-:W-:Y:S01]  /*9090*/  F2FP.BF16.PACK_AB R101, R234, R231 ;  /* 0x000000e7ea65723e */ /* 0x002fe200000010ff */
[----:B------:R-:W-:Y:S02]  /*90a0*/  FFMA.FTZ R104, R139, c[0x0][0x2d0], -R200 ;  /* 0x0000b4008b687a23 */ /* 0x000fe400000108c8 */
[----:B------:R-:W-:Y:S02]  /*90b0*/  FADD.FTZ R122, R126, R120 ;  /* 0x000000787e7a7221 */ /* 0x000fe40000010000 */
[----:B------:R-:W-:Y:S02]  /*90c0*/  FFMA.FTZ R200, R247, c[0x0][0x2d0], -R200 ;  /* 0x0000b400f7c87a23 */ /* 0x000fe400000108c8 */
[----:B------:R1:W3:Y:S01]  /*90d0*/  MUFU.EX2 R233, R104 ;  /* 0x0000006800e97308 */ /* 0x0002e20000000800 */
[----:B------:R-:W-:Y:S02]  /*90e0*/  FADD.FTZ R120, R123, R121 ;  /* 0x000000797b787221 */ /* 0x000fe40000010000 */
[----:B------:R-:W-:Y:S02]  /*90f0*/  FADD.FTZ R121, R129, R122 ;  /* 0x0000007a81797221 */ /* 0x000fe40000010000 */
[----:B------:R-:W-:Y:S02]  /*9100*/  FADD.FTZ R120, R130, R120 ;  /* 0x0000007882787221 */ /* 0x000fe40000010000 */
[----:B------:R-:W-:Y:S02]  /*9110*/  FADD.FTZ R121, R131, R121 ;  /* 0x0000007983797221 */ /* 0x000fe40000010000 */
[----:B------:R-:W-:Y:S01]  /*9120*/  FADD.FTZ R120, R132, R120 ;  /* 0x0000007884787221 */ /* 0x000fe20000010000 */
[----:B------:R4:W-:Y:S10]  /*9130*/  MUFU.EX2 R226, R119 ;  /* 0x0000007700e27308 */ /* 0x0009f40000000800 */
[----:B------:R5:W5:Y:S01]  /*9140*/  MUFU.EX2 R147, R200 ;  /* 0x000000c800937308 */ /* 0x000b620000000800 */
[----:B-1----:R-:W1:Y:S01]  /*9150*/  LDSM.16.MT88.4 R104, [R0+0x1800] ;  /* 0x001800000068783b */ /* 0x002e620000004200 */
[----:B---3--:R-:W-:Y:S07]  /*9160*/  F2FP.BF16.PACK_AB R103, R232, R233 ;  /* 0x000000e9e867723e */ /* 0x008fee00000010ff */
[----:B----4-:R-:W-:Y:S01]  /*9170*/  LDSM.16.MT88.4 R116, [R2+0x2000] ;  /* 0x002000000274783b */ /* 0x010fe20000004200 */
[----:B-----5:R-:W-:Y:S02]  /*9180*/  F2FP.BF16.PACK_AB R200, R218, R216 ;  /* 0x000000d8dac8723e */ /* 0x020fe400000010ff */
[----:B------:R-:W-:Y:S01]  /*9190*/  F2FP.BF16.PACK_AB R203, R147, R205 ;  /* 0x000000cd93cb723e */ /* 0x000fe200000010ff */
        /* <DEDUP_REMOVED lines=34> */
[----:B------:R-:W-:Y:S01]  /*93c0*/  HMMA.16816.F32.BF16 R96, R100, R114, R96 ;  /* 0x000000726460723c */ /* 0x000fe20000041860 */
[----:B------:R-:W4:Y:S06]  /*93d0*/  LDSM.16.MT88.4 R112, [R146+0x2000] ;  /* 0x002000009270783b */ /* 0x000f2c0000004200 */
        /* <DEDUP_REMOVED lines=12> */
[----:B------:R-:W5:Y:S07]  /*94a0*/  LDSM.16.MT88.4 R116, [R2+0x5000] ;  /* 0x005000000274783b */ /* 0x000f6e0000004200 */
        /* <DEDUP_REMOVED lines=9> */
[C---:B-----5:R-:W-:Y:S08]  /*9540*/  HMMA.16816.F32.BF16 R52, R100.reuse, R116, R52 ;  /* 0x000000746434723c */ /* 0x060ff00000041834 */
        /* <DEDUP_REMOVED lines=14> */
[C---:B----4-:R-:W-:Y:S07]  /*9630*/  HMMA.16816.F32.BF16 R92, R100.reuse, R112, R92 ;  /* 0x00000070645c723c */ /* 0x050fee000004185c */
[----:B------:R-:W-:Y:S01]  /*9640*/  FADD.FTZ R113, R127, R121 ;  /* 0x000000797f717221 */ /* 0x000fe20000010000 */
[----:B------:R-:W-:Y:S01]  /*9650*/  HMMA.16816.F32.BF16 R96, R100, R114, R96 ;  /* 0x000000726460723c */ /* 0x000fe20000041860 */
[----:B------:R-:W4:Y:S03]  /*9660*/  LDSM.16.MT88.4 R124, [R146+0x2800] ;  /* 0x00280000927c783b */ /* 0x000f260000004200 */
[----:B------:R-:W-:Y:S02]  /*9670*/  FADD.FTZ R112, R133, R120 ;  /* 0x0000007885707221 */ /* 0x000fe40000010000 */
[----:B------:R-:W-:Y:S02]  /*9680*/  FADD.FTZ R221, R221, R113 ;  /* 0x00000071dddd7221 */ /* 0x000fe40000010000 */
[C---:B-1----:R-:W-:Y:S01]  /*9690*/  HMMA.16816.F32.BF16 R148, R200.reuse, R104, R4 ;  /* 0x00000068c894723c */ /* 0x042fe20000041804 */
[----:B------:R-:W1:Y:S04]  /*96a0*/  LDSM.16.MT88.4 R132, [R0+0x5800] ;  /* 0x005800000084783b */ /* 0x000e680000004200 */
[----:B------:R-:W-:Y:S03]  /*96b0*/  FADD.FTZ R222, R222, R112 ;  /* 0x00000070dede7221 */ /* 0x000fe60000010000 */
[C---:B------:R-:W-:Y:S01]  /*96c0*/  HMMA.16816.F32.BF16 R100, R200.reuse, R106, R8 ;  /* 0x0000006ac864723c */ /* 0x040fe20000041808 */
[----:B------:R-:W1:Y:S07]  /*96d0*/  LDSM.16.MT88.4 R4, [R2+0x5800] ;  /* 0x005800000204783b */ /* 0x000e6e0000004200 */
[C---:B---3--:R-:W-:Y:S01]  /*96e0*/  HMMA.16816.F32.BF16 R104, R200.reuse, R108, R12 ;  /* 0x0000006cc868723c */ /* 0x048fe2000004180c */
[----:B------:R-:W3:Y:S07]  /*96f0*/  LDSM.16.MT88.4 R8, [R146+0x5800] ;  /* 0x005800009208783b */ /* 0x000eee0000004200 */
[C---:B------:R-:W-:Y:S01]  /*9700*/  HMMA.16816.F32.BF16 R108, R200.reuse, R110, R16 ;  /* 0x0000006ec86c723c */ /* 0x040fe20000041810 */
[----:B------:R1:W2:Y:S07]  /*9710*/  LDSM.16.MT88.4 R12, [R0+0x8800] ;  /* 0x00880000000c783b */ /* 0x0002ae0000004200 */
[C---:B-----5:R-:W-:Y:S01]  /*9720*/  HMMA.16816.F32.BF16 R112, R200.reuse, R116, R20 ;  /* 0x00000074c870723c */ /* 0x060fe20000041814 */
[----:B------:R5:W2:Y:S07]  /*9730*/  LDSM.16.MT88.4 R16, [R3+0x8800] ;  /* 0x008800000310783b */ /* 0x000aae0000004200 */
[C---:B------:R-:W-:Y:S08]  /*9740*/  HMMA.16816.F32.BF16 R116, R200.reuse, R118, R24 ;  /* 0x00000076c874723c */ /* 0x040ff00000041818 */
[C---:B----4-:R-:W-:Y:S04]  /*9750*/  HMMA.16816.F32.BF16 R120, R200.reuse, R124, R28 ;  /* 0x0000007cc878723c */ /* 0x050fe8000004181c */
[----:B-1----:R-:W-:Y:S04]  /*9760*/  @P6 IADD3 R0, R238, -0x2, RZ ;  /* 0xfffffffeee006810 */ /* 0x002fe80007ffe0ff */
[C---:B------:R-:W-:Y:S04]  /*9770*/  HMMA.16816.F32.BF16 R124, R200.reuse, R126, R32 ;  /* 0x0000007ec87c723c */ /* 0x040fe80000041820 */
[----:B-----5:R-:W-:Y:S04]  /*9780*/  @P6 SHF.R.S32.HI R3, RZ, 0x1f, R0 ;  /* 0x0000001fff036819 */ /* 0x020fe80000011400 */
[C---:B------:R-:W-:Y:S04]  /*9790*/  HMMA.16816.F32.BF16 R128, R200.reuse, R132, R36 ;  /* 0x00000084c880723c */ /* 0x040fe80000041824 */
[----:B------:R-:W-:Y:S04]  /*97a0*/  @P6 IMAD R3, R3, c[0x0][0x1e0], RZ ;  /* 0x0000780003036a24 */ /* 0x000fe800078e02ff */
[C---:B------:R-:W-:Y:S08]  /*97b0*/  HMMA.16816.F32.BF16 R132, R200.reuse, R134, R40 ;  /* 0x00000086c884723c */ /* 0x040ff00000041828 */
[C---:B------:R-:W-:Y:S08]  /*97c0*/  HMMA.16816.F32.BF16 R136, R200.reuse, R140, R44 ;  /* 0x0000008cc888723c */ /* 0x040ff0000004182c */
[C---:B------:R-:W-:Y:S08]  /*97d0*/  HMMA.16816.F32.BF16 R140, R200.reuse, R142, R48 ;  /* 0x0000008ec88c723c */ /* 0x040ff00000041830 */
[C---:B------:R-:W-:Y:S08]  /*97e0*/  HMMA.16816.F32.BF16 R52, R200.reuse, R4, R52 ;  /* 0x00000004c834723c */ /* 0x040ff00000041834 */
[C---:B------:R-:W-:Y:S01]  /*97f0*/  HMMA.16816.F32.BF16 R56, R200.reuse, R6, R56 ;  /* 0x00000006c838723c */ /* 0x040fe20000041838 */
[----:B------:R1:W4:Y:S07]  /*9800*/  LDSM.16.MT88.4 R4, [R2+0x8800] ;  /* 0x008800000204783b */ /* 0x00032e0000004200 */
[C---:B---3--:R-:W-:Y:S07]  /*9810*/  HMMA.16816.F32.BF16 R60, R200.reuse, R8, R60 ;  /* 0x00000008c83c723c */ /* 0x048fee000004183c */
[C---:B------:R-:W-:Y:S01]  /*9820*/  @P6 IMAD.WIDE.U32 R8, R0.reuse, c[0x0][0x1e0], RZ ;  /* 0x0000780000086a25 */ /* 0x040fe200078e00ff */
[C---:B------:R-:W-:Y:S04]  /*9830*/  HMMA.16816.F32.BF16 R64, R200.reuse, R10, R64 ;  /* 0x0000000ac840723c */ /* 0x040fe80000041840 */
[----:B-1----:R-:W-:Y:S04]  /*9840*/  @P6 IMAD R2, R0, c[0x0][0x1e4], R3 ;  /* 0x0000790000026a24 */ /* 0x002fe800078e0203 */
[C---:B--2---:R-:W-:Y:S04]  /*9850*/  HMMA.16816.F32.BF16 R68, R200.reuse, R12, R68 ;  /* 0x0000000cc844723c */ /* 0x044fe80000041844 */
[----:B------:R-:W-:Y:S01]  /*9860*/  @P6 IMAD.IADD R0, R9, 0x1, R2 ;  /* 0x0000000109006824 */ /* 0x000fe200078e0202 */
[----:B------:R-:W-:Y:S01]  /*9870*/  @P6 MOV R2, R242 ;  /* 0x000000f200026202 */ /* 0x000fe20000000f00 */
[----:B------:R-:W-:Y:S02]  /*9880*/  @P6 IMAD.MOV.U32 R3, RZ, RZ, R252 ;  /* 0x000000ffff036224 */ /* 0x000fe400078e00fc */
[----:B------:R-:W-:Y:S01]  /*9890*/  @P6 IMAD R0, R0, 0x60, RZ ;  /* 0x0000006000006824 */ /* 0x000fe200078e02ff */
[C---:B------:R-:W-:Y:S03]  /*98a0*/  HMMA.16816.F32.BF16 R72, R200.reuse, R14, R72 ;  /* 0x0000000ec848723c */ /* 0x040fe60000041848 */
[----:B------:R-:W-:Y:S04]  /*98b0*/  @P6 IMAD.WIDE.U32 R2, R8, 0x60, R2 ;  /* 0x0000006008026825 */ /* 0x000fe800078e0002 */
[----:B------:R-:W-:Y:S01]  /*98c0*/  FADD.FTZ R13, R235, R222 ;  /* 0x000000deeb0d7221 */ /* 0x000fe20000010000 */
[C---:B------:R-:W-:Y:S01]  /*98d0*/  @P6 LEA R12, P0, R2.reuse, c[0x0][0x1c8], 0x1 ;  /* 0x00007200020c6a11 */ /* 0x040fe200078008ff */
[C---:B------:R-:W-:Y:S03]  /*98e0*/  HMMA.16816.F32.BF16 R76, R200.reuse, R16, R76 ;  /* 0x00000010c84c723c */ /* 0x040fe6000004184c */
[----:B------:R-:W-:Y:S01]  /*98f0*/  @P6 IADD3 R3, R3, R0, RZ ;  /* 0x0000000003036210 */ /* 0x000fe20007ffe0ff */
[----:B------:R-:W-:Y:S02]  /*9900*/  FADD.FTZ R0, R237, R13 ;  /* 0x0000000ded007221 */ /* 0x000fe40000010000 */
[----:B------:R-:W-:Y:S01]  /*9910*/  FADD.FTZ R9, R231, R221 ;  /* 0x000000dde7097221 */ /* 0x000fe20000010000 */
[----:B------:R-:W-:Y:S01]  /*9920*/  @P6 LEA.HI.X R13, R2, c[0x0][0x1cc], R3, 0x1, P0 ;  /* 0x00007300020d6a11 */ /* 0x000fe200000f0c03 */
[----:B------:R-:W-:Y:S01]  /*9930*/  FADD.FTZ R3, R236, R0 ;  /* 0x00000000ec037221 */ /* 0x000fe20000010000 */
[----:B------:R-:W-:Y:S01]  /*9940*/  IADD3 R0, R246, 0x1, RZ ;  /* 0x00000001f6007810 */ /* 0x000fe20007ffe0ff */
[C---:B------:R-:W-:Y:S02]  /*9950*/  HMMA.16816.F32.BF16 R80, R200.reuse, R18, R80 ;  /* 0x00000012c850723c */ /* 0x040fe40000041850 */
[----:B------:R-:W-:Y:S01]  /*9960*/  @P6 IMAD.MOV.U32 R16, RZ, RZ, c[0x0][0x1e0] ;  /* 0x00007800ff106624 */ /* 0x000fe200078e00ff */
[----:B------:R-:W-:Y:S01]  /*9970*/  SEL R0, R0, RZ, !P4 ;  /* 0x000000ff00007207 */ /* 0x000fe20006000000 */
[----:B------:R-:W-:Y:S01]  /*9980*/  FADD.FTZ R14, R234, R9 ;  /* 0x00000009ea0e7221 */ /* 0x000fe20000010000 */
[----:B------:R-:W-:Y:S01]  /*9990*/  @P6 ISETP.GE.AND P0, PT, R240, c[0x0][0x1d4], PT ;  /* 0x00007500f0006a0c */ /* 0x000fe20003f06270 */
[----:B------:R-:W1:Y:S01]  /*99a0*/  LDSM.16.MT88.4 R8, [R146+0x8800] ;  /* 0x008800009208783b */ /* 0x000e620000004200 */
[----:B------:R-:W-:Y:S01]  /*99b0*/  FADD.FTZ R15, R223, R3 ;  /* 0x00000003df0f7221 */ /* 0x000fe20000010000 */
[C---:B----4-:R-:W-:Y:S04]  /*99c0*/  HMMA.16816.F32.BF16 R84, R200.reuse, R4, R84 ;  /* 0x00000004c854723c */ /* 0x050fe80000041854 */
[----:B------:R-:W-:Y:S01]  /*99d0*/  FADD.FTZ R2, R233, R14 ;  /* 0x0000000ee9027221 */ /* 0x000fe20000010000 */
[----:B------:R-:W-:Y:S01]  /*99e0*/  @P6 MOV R14, 0x6 ;  /* 0x00000006000e6802 */ /* 0x000fe20000000f00 */
[----:B------:R2:W-:Y:S01]  /*99f0*/  STL [R1], R0 ;  /* 0x0000000001007387 */ /* 0x0005e20000100800 */
[----:B------:R-:W-:Y:S01]  /*9a00*/  FADD.FTZ R5, R228, R15 ;  /* 0x0000000fe4057221 */ /* 0x000fe20000010000 */
[C---:B------:R-:W-:Y:S02]  /*9a10*/  HMMA.16816.F32.BF16 R88, R200.reuse, R6, R88 ;  /* 0x00000006c858723c */ /* 0x040fe40000041858 */
[----:B------:R-:W3:Y:S02]  /*9a20*/  LDL R17, [R1+0x20] ;  /* 0x0000200001117983 */ /* 0x000ee40000100800 */
[C---:B------:R-:W-:Y:S01]  /*9a30*/  @P6 SHF.L.U64.HI R14, R16.reuse, R14, c[0x0][0x1e4] ;  /* 0x00007900100e6619 */ /* 0x040fe2000001020e */
[----:B------:R-:W-:Y:S01]  /*9a40*/  @P6 IMAD.SHL.U32 R16, R16, 0x40, RZ ;  /* 0x0000004010106824 */ /* 0x000fe200078e00ff */
[----:B------:R-:W-:Y:S01]  /*9a50*/  IADD3 R240, R238, -0x1, RZ ;  /* 0xffffffffeef07810 */ /* 0x000fe20007ffe0ff */
[----:B------:R-:W-:Y:S05]  /*9a60*/  FADD.FTZ R2, R232, R2 ;  /* 0x00000002e8027221 */ /* 0x000fea0000010000 */
[----:B------:R-:W-:Y:S01]  /*9a70*/  FADD.FTZ R3, R225, R2 ;  /* 0x00000002e1037221 */ /* 0x000fe20000010000 */
[----:B------:R-:W-:Y:S03]  /*9a80*/  @P6 IADD3 R2, P5, R16, R12, RZ ;  /* 0x0000000c10026210 */ /* 0x000fe60007fbe0ff */
[----:B------:R-:W-:Y:S01]  /*9a90*/  FADD.FTZ R15, R227, R3 ;  /* 0x00000003e30f7221 */ /* 0x000fe20000010000 */
[----:B------:R-:W-:Y:S02]  /*9aa0*/  @P6 IADD3.X R3, R14, R13, RZ, P5, !PT ;  /* 0x0000000d0e036210 */ /* 0x000fe40002ffe4ff */
[----:B------:R-:W-:Y:S01]  /*9ab0*/  @P6 IADD3 R4, P4, R16, R2, RZ ;  /* 0x0000000210046210 */ /* 0x000fe20007f9e0ff */
[----:B------:R-:W-:Y:S02]  /*9ac0*/  FADD.FTZ R6, R226, R15 ;  /* 0x0000000fe2067221 */ /* 0x000fe40000010000 */
[----:B--2---:R-:W-:Y:S05]  /*9ad0*/  @P6 IMAD R0, R0, 0x9000, R239 ;  /* 0x0000900000006824 */ /* 0x004fea00078e02ef */
[----:B------:R-:W-:Y:S01]  /*9ae0*/  @!PT LDS RZ, [RZ] ;  /* 0x00000000fffff984 */ /* 0x000fe20000000800 */
[----:B------:R-:W-:Y:S01]  /*9af0*/  @!PT LDS RZ, [RZ] ;  /* 0x00000000fffff984 */ /* 0x000fe20000000800 */
[----:B------:R-:W-:Y:S01]  /*9b00*/  @!PT LDS RZ, [RZ] ;  /* 0x00000000fffff984 */ /* 0x000fe20000000800 */
[----:B------:R2:W-:Y:S01]  /*9b10*/  @P6 LDGSTS.E.BYPASS.LTC128B.128 [R0], [R12.64], !P3 ;  /* 0x000000000c006fae */ /* 0x0005e2000d901d46 */
[C---:B-1----:R-:W-:Y:S07]  /*9b20*/  HMMA.16816.F32.BF16 R92, R200.reuse, R8, R92 ;  /* 0x00000008c85c723c */ /* 0x042fee000004185c */
[----:B------:R2:W-:Y:S01]  /*9b30*/  @P6 LDGSTS.E.BYPASS.LTC128B.128 [R0+0x3000], [R12.64+0x80], !P1 ;  /* 0x030000800c006fae */ /* 0x0005e2000c901d46 */
[----:B------:R-:W-:Y:S07]  /*9b40*/  HMMA.16816.F32.BF16 R96, R200, R10, R96 ;  /* 0x0000000ac860723c */ /* 0x000fee0000041860 */
[----:B------:R2:W-:Y:S08]  /*9b50*/  @P6 LDGSTS.E.BYPASS.LTC128B.128 [R0+0x6000], [R12.64+0x100], !P0 ;  /* 0x060001000c006fae */ /* 0x0005f0000c101d46 */
[----:B------:R1:W-:Y:S08]  /*9b60*/  @P6 LDGSTS.E.BYPASS.LTC128B.128 [R0+0x1000], [R2.64], !P3 ;  /* 0x0100000002006fae */ /* 0x0003f0000d901d46 */
[----:B------:R1:W-:Y:S08]  /*9b70*/  @P6 LDGSTS.E.BYPASS.LTC128B.128 [R0+0x4000], [R2.64+0x80], !P1 ;  /* 0x0400008002006fae */ /* 0x0003f0000c901d46 */
[----:B------:R1:W-:Y:S01]  /*9b80*/  @P6 LDGSTS.E.BYPASS.LTC128B.128 [R0+0x7000], [R2.64+0x100], !P0 ;  /* 0x0700010002006fae */ /* 0x0003e2000c101d46 */
[----:B--2---:R-:W-:Y:S02]  /*9b90*/  FADD.FTZ R12, R230, R5 ;  /* 0x00000005e60c7221 */ /* 0x004fe40000010000 */
[----:B------:R-:W-:Y:S05]  /*9ba0*/  @P6 IMAD.X R5, R14, 0x1, R3, P4 ;  /* 0x000000010e056824 */ /* 0x000fea00020e0603 */
[----:B------:R2:W-:Y:S08]  /*9bb0*/  @P6 LDGSTS.E.BYPASS.LTC128B.128 [R0+0x2000], [R4.64], !P3 ;  /* 0x0200000004006fae */ /* 0x0005f0000d901d46 */
[----:B------:R2:W-:Y:S01]  /*9bc0*/  @P6 LDGSTS.E.BYPASS.LTC128B.128 [R0+0x5000], [R4.64+0x80], !P1 ;  /* 0x0500008004006fae */ /* 0x0005e2000c901d46 */
[C---:B------:R-:W-:Y:S02]  /*9bd0*/  ISETP.GE.AND P1, PT, R204.reuse, 0x1, PT ;  /* 0x00000001cc00780c */ /* 0x040fe40003f26270 */
[----:B------:R-:W-:Y:S04]  /*9be0*/  IADD3 R204, R204, 0x1, RZ ;  /* 0x00000001cccc7810 */ /* 0x000fe80007ffe0ff */
[----:B------:R-:W-:Y:S01]  /*9bf0*/  SEL R204, R204, RZ, !P1 ;  /* 0x000000ffcccc7207 */ /* 0x000fe20004800000 */
[----:B------:R2:W-:Y:S01]  /*9c00*/  @P6 LDGSTS.E.BYPASS.LTC128B.128 [R0+0x8000], [R4.64+0x100], !P0 ;  /* 0x0800010004006fae */ /* 0x0005e2000c101d46 */
[----:B-1----:R-:W-:Y:S02]  /*9c10*/  FADD.FTZ R3, R229, R12 ;  /* 0x0000000ce5037221 */ /* 0x002fe40000010000 */
[----:B------:R-:W-:Y:S02]  /*9c20*/  FADD.FTZ R2, R224, R6 ;  /* 0x00000006e0027221 */ /* 0x000fe40000010000 */
[----:B------:R-:W-:Y:S01]  /*9c30*/  FADD.FTZ R3, R216, R3 ;  /* 0x00000003d8037221 */ /* 0x000fe20000010000 */
[----:B------:R-:W-:Y:S02]  /*9c40*/  MOV R216, R240 ;  /* 0x000000f000d87202 */ /* 0x000fe40000000f00 */
[----:B------:R-:W0:Y:S01]  /*9c50*/  LDGDEPBAR ;  /* 0x00000000000079af */ /* 0x000e220000000000 */
[----:B--2---:R-:W-:Y:S02]  /*9c60*/  FADD.FTZ R0, R217, R2 ;  /* 0x00000002d9007221 */ /* 0x004fe40000010000 */
[----:B------:R-:W-:Y:S01]  /*9c70*/  FADD.FTZ R2, R218, R3 ;  /* 0x00000003da027221 */ /* 0x000fe20000010000 */
[----:B------:R-:W-:Y:S01]  /*9c80*/  MOV R3, R144 ;  /* 0x0000009000037202 */ /* 0x000fe20000000f00 */
[----:B------:R-:W-:Y:S02]  /*9c90*/  FADD.FTZ R0, R219, R0 ;  /* 0x00000000db007221 */ /* 0x000fe40000010000 */
[----:B------:R-:W-:Y:S02]  /*9ca0*/  FADD.FTZ R2, R220, R2 ;  /* 0x00000002dc027221 */ /* 0x000fe40000010000 */
[----:B------:R-:W-:Y:S02]  /*9cb0*/  FADD.FTZ R0, R205, R0 ;  /* 0x00000000cd007221 */ /* 0x000fe40000010000 */
[----:B------:R-:W-:Y:S02]  /*9cc0*/  FADD.FTZ R2, R215, R2 ;  /* 0x00000002d7027221 */ /* 0x000fe40000010000 */
[----:B------:R-:W-:Y:S03]  /*9cd0*/  FADD.FTZ R0, R147, R0 ;  /* 0x0000000093007221 */ /* 0x000fe60000010000 */
[----:B------:R1:W-:Y:S04]  /*9ce0*/  STL [R1+0x4], R2 ;  /* 0x0000040201007387 */ /* 0x0003e80000100800 */
[----:B------:R2:W-:Y:S01]  /*9cf0*/  STL [R1+0x8], R0 ;  /* 0x0000080001007387 */ /* 0x0005e20000100800 */
[----:B-1----:R-:W-:Y:S02]  /*9d00*/  MOV R2, R145 ;  /* 0x0000009100027202 */ /* 0x002fe40000000f00 */
[----:B---3--:R-:W-:Y:S01]  /*9d10*/  ISETP.GT.AND P0, PT, R238, R17, PT ;  /* 0x00000011ee00720c */ /* 0x008fe20003f04270 */
[----:B------:R-:W-:Y:S11]  /*9d20*/  IMAD.MOV.U32 R238, RZ, RZ, R240 ;  /* 0x000000ffffee7224 */ /* 0x000ff600078e00f0 */
[----:B------:R-:W-:Y:S01]  /*9d30*/  @!UPT UIADD3 URZ, URZ, URZ, URZ ;  /* 0x0000003f3f3ff290 */ /* 0x000fe2000fffe03f */
[----:B--2---:R-:W-:-:S05]  /*9d40*/  @P0 BRA `(.L_x_1090) ;  /* 0xffffbfc000000947 */ /* 0x004fca000383ffff */
.L_x_1089:
[----:B------:R-:W-:-:S13]  /*9d50*/  ISETP.GE.AND P0, PT, R216, RZ, PT ;  /* 0x000000ffd800720c */ /* 0x000fda0003f06270 */
[----:B------:R-:W-:Y:S05]  /*9d60*/  @!P0 BRA `(.L_x_1091) ;  /* 0x0000375000008947 */ /* 0x000fea0003800000 */
[----:B-1----:R-:W-:Y:S02]  /*9d70*/  MOV R3, R144 ;  /* 0x0000009000037202 */ /* 0x002fe40000000f00 */
[----:B------:R-:W-:Y:S02]  /*9d80*/  MOV R0, R145 ;  /* 0x0000009100007202 */ /* 0x000fe40000000f00 */
.L_x_1092:
[----:B------:R-:W-:Y:S04]  /*9d90*/  DEPBAR.LE SB0, 0x2 ;  /* 0x000080800000791a */ /* 0x000fe80000000000 */
[----:B------:R-:W-:Y:S01]  /*9da0*/  WARPSYNC 0xffffffff ;  /* 0xffffffff00007948 */ /* 0x000fe20003800000 */
[----:B------:R-:W-:Y:S01]  /*9db0*/  BAR.SYNC.DEFER_BLOCKING 0x0 ;  /* 0x0000000000007b1d */ /* 0x000fe20000010000 */
[----:B------:R-:W-:Y:S01]  /*9dc0*/  IMAD R205, R204, 0x9000, RZ ;  /* 0x00009000cccd7824 */ /* 0x000fe200078e02ff */
[C---:B------:R-:W-:Y:S02]  /*9dd0*/  ISETP.NE.AND P4, PT, R216.reuse, RZ, PT ;  /* 0x000000ffd800720c */ /* 0x040fe40003f85270 */
[C---:B------:R-:W-:Y:S02]  /*9de0*/  IADD3 R233, R216.reuse, -0x1, RZ ;  /* 0xffffffffd8e97810 */ /* 0x040fe40007ffe0ff */
[----:B------:R-:W-:Y:S02]  /*9df0*/  IADD3 R2, R209, R205, RZ ;  /* 0x000000cdd1027210 */ /* 0x000fe40007ffe0ff */
[----:B------:R-:W-:Y:S02]  /*9e00*/  ISETP.GE.AND P5, PT, R216, 0x2, PT ;  /* 0x00000002d800780c */ /* 0x000fe40003fa6270 */
[----:B------:R-:W-:Y:S05]  /*9e10*/  IADD3 R200, R208, R2, RZ ;  /* 0x00000002d0c87210 */ /* 0x000fea0007ffe0ff */
[----:B------:R-:W-:Y:S05]  /*9e20*/  @P4 SHF.R.S32.HI R201, RZ, 0x1f, R233 ;  /* 0x0000001fffc94819 */ /* 0x000fea00000114e9 */
[----:B------:R-:W-:Y:S01]  /*9e30*/  @P4 IMAD R201, R201, c[0x0][0x208], RZ ;  /* 0x00008200c9c94a24 */ /* 0x000fe200078e02ff */
        /* <DEDUP_REMOVED lines=18> */
[----:B------:R-:W3:Y:S04]  /*9f60*/  LDL R236, [R1+0xc] ;  /* 0x00000c0001ec7983 */ /* 0x000ee80000100800 */
[----:B------:R-:W3:Y:S03]  /*9f70*/  LDL R235, [R1+0x18] ;  /* 0x0000180001eb7983 */ /* 0x000ee60000100800 */
        /* <DEDUP_REMOVED lines=17> */
[----:B------:R-:W1:Y:S08]  /*a090*/  LDSM.16.M88.4 R144, [R200+0x2000] ;  /* 0x00200000c890783b */ /* 0x000e700000000200 */
[----:B----4-:R-:W2:Y:S01]  /*a0a0*/  LDL.LU R219, [R1+0x4] ;  /* 0x0000040001db7983 */ /* 0x010ea20000300800 */
[C---:B-1----:R-:W-:Y:S08]  /*a0b0*/  HMMA.16816.F32.BF16 R36, R156.reuse, R144, R36 ;  /* 0x000000909c24723c */ /* 0x042ff00000041824 */
[C---:B------:R-:W-:Y:S01]  /*a0c0*/  HMMA.16816.F32.BF16 R40, R156.reuse, R146, R40 ;  /* 0x000000929c28723c */ /* 0x040fe20000041828 */
[----:B------:R-:W1:Y:S03]  /*a0d0*/  LDSM.16.M88.4 R144, [R200+0x2800] ;  /* 0x00280000c890783b */ /* 0x000e660000000200 */
[----:B--2---:R-:W-:Y:S01]  /*a0e0*/  @P4 IMAD R215, R237, 0x9000, R202 ;  /* 0x00009000edd74824 */ /* 0x004fe200078e02ca */
[----:B------:R-:W-:Y:S02]  /*a0f0*/  @P4 MOV R202, c[0x0][0x208] ;  /* 0x0000820000ca4a02 */ /* 0x000fe40000000f00 */
[----:B---3--:R-:W-:Y:S01]  /*a100*/  @P4 ISETP.GE.AND P2, PT, R238, c[0x0][0x1d4], PT ;  /* 0x00007500ee004a0c */ /* 0x008fe20003f46270 */
[C---:B-1----:R-:W-:Y:S03]  /*a110*/  HMMA.16816.F32.BF16 R44, R156.reuse, R144, R44 ;  /* 0x000000909c2c723c */ /* 0x042fe6000004182c */
[----:B------:R-:W-:Y:S02]  /*a120*/  @P4 ISETP.GE.AND P1, PT, R236, c[0x0][0x1d4], PT ;  /* 0x00007500ec004a0c */ /* 0x000fe40003f26270 */
[----:B------:R-:W-:Y:S02]  /*a130*/  @P4 ISETP.GE.AND P0, PT, R235, c[0x0][0x1d4], PT ;  /* 0x00007500eb004a0c */ /* 0x000fe40003f06270 */
[C---:B------:R-:W-:Y:S01]  /*a140*/  @P4 IMAD.WIDE.U32 R144, R233.reuse, c[0x0][0x208], RZ ;  /* 0x00008200e9904a25 */ /* 0x040fe200078e00ff */
[----:B------:R-:W-:Y:S07]  /*a150*/  HMMA.16816.F32.BF16 R48, R156, R146, R48 ;  /* 0x000000929c30723c */ /* 0x000fee0000041830 */
[----:B------:R-:W-:Y:S01]  /*a160*/  @P4 IMAD R146, R233, c[0x0][0x20c], R201 ;  /* 0x00008300e9924a24 */ /* 0x000fe200078e02c9 */
[----:B------:R-:W-:Y:S04]  /*a170*/  @P4 MOV R147, R203 ;  /* 0x000000cb00934202 */ /* 0x000fe80000000f00 */
[----:B------:R-:W-:Y:S02]  /*a180*/  @P4 IADD3 R145, R145, R146, RZ ;  /* 0x0000009291914210 */ /* 0x000fe40007ffe0ff */
[----:B------:R-:W-:Y:S02]  /*a190*/  @P4 MOV R146, R218 ;  /* 0x000000da00924202 */ /* 0x000fe40000000f00 */
[----:B------:R-:W-:Y:S01]  /*a1a0*/  IADD3 R201, R206, R2, RZ ;  /* 0x00000002cec97210 */ /* 0x000fe20007ffe0ff */
[----:B------:R-:W-:Y:S02]  /*a1b0*/  @P4 IMAD R145, R145, 0x60, RZ ;  /* 0x0000006091914824 */ /* 0x000fe400078e02ff */
[----:B------:R-:W-:Y:S05]  /*a1c0*/  @P4 IMAD.WIDE.U32 R146, R144, 0x60, R146 ;  /* 0x0000006090924825 */ /* 0x000fea00078e0092 */
[C---:B------:R-:W-:Y:S02]  /*a1d0*/  @P4 LEA R144, P3, R146.reuse, c[0x0][0x1f8], 0x1 ;  /* 0x00007e0092904a11 */ /* 0x040fe400078608ff */
[----:B------:R-:W-:Y:S04]  /*a1e0*/  @P4 IADD3 R145, R147, R145, RZ ;  /* 0x0000009193914210 */ /* 0x000fe80007ffe0ff */
[----:B------:R-:W-:Y:S02]  /*a1f0*/  @P4 LEA.HI.X R145, R146, c[0x0][0x1fc], R145, 0x1, P3 ;  /* 0x00007f0092914a11 */ /* 0x000fe400018f0c91 */
[----:B------:R-:W-:Y:S03]  /*a200*/  @P4 MOV R146, 0x6 ;  /* 0x0000000600924802 */ /* 0x000fe60000000f00 */
        /* <DEDUP_REMOVED lines=8> */
[----:B-1----:R-:W-:Y:S04]  /*a290*/  @P4 IADD3 R144, P3, R202, R144, RZ ;  /* 0x00000090ca904210 */ /* 0x002fe80007f7e0ff */
[----:B------:R-:W-:Y:S02]  /*a2a0*/  @P4 IADD3.X R145, R146, R145, RZ, P3, !PT ;  /* 0x0000009192914210 */ /* 0x000fe40001ffe4ff */
[----:B------:R-:W-:Y:S03]  /*a2b0*/  @P4 IADD3 R202, P3, R202, R144, RZ ;  /* 0x00000090caca4210 */ /* 0x000fe60007f7e0ff */
[----:B------:R1:W-:Y:S01]  /*a2c0*/  @P4 LDGSTS.E.BYPASS.LTC128B.128 [R215+0x1000], [R144.64], !P2 ;  /* 0x0100000090d74fae */ /* 0x0003e2000d101d46 */
[----:B------:R-:W-:Y:S02]  /*a2d0*/  @P4 IADD3.X R203, R146, R145, RZ, P3, !PT ;  /* 0x0000009192cb4210 */ /* 0x000fe40001ffe4ff */
[----:B------:R-:W-:Y:S05]  /*a2e0*/  ISETP.GE.AND P3, PT, R237, 0x1, PT ;  /* 0x00000001ed00780c */ /* 0x000fea0003f66270 */
[----:B------:R1:W-:Y:S08]  /*a2f0*/  @P4 LDGSTS.E.BYPASS.LTC128B.128 [R215+0x4000], [R144.64+0x80], !P1 ;  /* 0x0400008090d74fae */ /* 0x0003f0000c901d46 */
[----:B------:R1:W-:Y:S08]  /*a300*/  @P4 LDGSTS.E.BYPASS.LTC128B.128 [R215+0x7000], [R144.64+0x100], !P0 ;  /* 0x0700010090d74fae */ /* 0x0003f0000c101d46 */
[----:B------:R2:W-:Y:S01]  /*a310*/  @P4 LDGSTS.E.BYPASS.LTC128B.128 [R215+0x2000], [R202.64], !P2 ;  /* 0x02000000cad74fae */ /* 0x0005e2000d101d46 */
[----:B------:R-:W-:Y:S07]  /*a320*/  @P5 ISETP.GE.AND P2, PT, R238, c[0x0][0x1d4], PT ;  /* 0x00007500ee005a0c */ /* 0x000fee0003f46270 */
[----:B------:R2:W-:Y:S01]  /*a330*/  @P4 LDGSTS.E.BYPASS.LTC128B.128 [R215+0x5000], [R202.64+0x80], !P1 ;  /* 0x05000080cad74fae */ /* 0x0005e2000c901d46 */
[----:B------:R-:W-:Y:S07]  /*a340*/  @P5 ISETP.GE.AND P1, PT, R236, c[0x0][0x1d4], PT ;  /* 0x00007500ec005a0c */ /* 0x000fee0003f26270 */
[----:B------:R2:W-:Y:S08]  /*a350*/  @P4 LDGSTS.E.BYPASS.LTC128B.128 [R215+0x8000], [R202.64+0x100], !P0 ;  /* 0x08000100cad74fae */ /* 0x0005f0000c101d46 */
[----:B-1----:R-:W1:Y:S08]  /*a360*/  LDSM.16.M88.4 R144, [R201] ;  /* 0x00000000c990783b */ /* 0x002e700000000200 */
[----:B------:R-:W0:Y:S01]  /*a370*/  LDGDEPBAR ;  /* 0x00000000000079af */ /* 0x000e220000000000 */
[----:B--2---:R-:W-:Y:S02]  /*a380*/  IADD3 R203, R206, R200, RZ ;  /* 0x000000c8cecb7210 */ /* 0x004fe40007ffe0ff */
        /* <DEDUP_REMOVED lines=165> */
[----:B------:R-:W1:Y:S11]  /*ade0*/  LDSM.16.M88.4 R144, [R202+0x6800] ;  /* 0x00680000ca90783b */ /* 0x000e760000000200 */
[----:B------:R-:W-:Y:S04]  /*adf0*/  @!UPT UIADD3 URZ, URZ, URZ, URZ ;  /* 0x0000003f3f3ff290 */ /* 0x000fe8000fffe03f */
[----:B------:R-:W-:Y:S02]  /*ae00*/  FMNMX.FTZ R2, R4, R0, !PT ;  /* 0x0000000004027209 */ /* 0x000fe40007810000 */
[----:B------:R-:W-:Y:S02]  /*ae10*/  FMNMX.FTZ R200, R6, R3, !PT ;  /* 0x0000000306c87209 */ /* 0x000fe40007810000 */
[----:B------:R-:W-:Y:S02]  /*ae20*/  FMNMX.FTZ R2, R5, R2, !PT ;  /* 0x0000000205027209 */ /* 0x000fe40007810000 */
[----:B------:R-:W-:Y:S02]  /*ae30*/  FMNMX.FTZ R200, R7, R200, !PT ;  /* 0x000000c807c87209 */ /* 0x000fe40007810000 */
[----:B------:R-:W-:Y:S02]  /*ae40*/  FMNMX.FTZ R2, R8, R2, !PT ;  /* 0x0000000208027209 */ /* 0x000fe40007810000 */
[----:B------:R-:W-:Y:S02]  /*ae50*/  FMNMX.FTZ R200, R10, R200, !PT ;  /* 0x000000c80ac87209 */ /* 0x000fe40007810000 */
[----:B------:R-:W-:Y:S02]  /*ae60*/  FMNMX.FTZ R2, R9, R2, !PT ;  /* 0x0000000209027209 */ /* 0x000fe40007810000 */
[----:B------:R-:W-:Y:S01]  /*ae70*/  FMNMX.FTZ R200, R11, R200, !PT ;  /* 0x000000c80bc87209 */ /* 0x000fe20007810000 */
        /* <DEDUP_REMOVED lines=19> */
[----:B------:R-:W-:Y:S04]  /*afb0*/  FMNMX.FTZ R2, R21, R2, !PT ;  /* 0x0000000215027209 */ /* 0x000fe80007810000 */
[----:B------:R-:W-:Y:S04]  /*afc0*/  FMNMX.FTZ R2, R24, R2, !PT ;  /* 0x0000000218027209 */ /* 0x000fe80007810000 */
[----:B------:R-:W-:Y:S01]  /*afd0*/  FMNMX.FTZ R2, R25, R2, !PT ;  /* 0x0000000219027209 */ /* 0x000fe20007810000 */
[C---:B-1----:R-:W-:Y:S08]  /*afe0*/  HMMA.16816.F32.BF16 R28, R196.reuse, R144, R28 ;  /* 0x00000090c41c723c */ /* 0x042ff0000004181c */
[C---:B------:R-:W-:Y:S01]  /*aff0*/  HMMA.16816.F32.BF16 R32, R196.reuse, R146, R32 ;  /* 0x00000092c420723c */ /* 0x040fe20000041820 */
[----:B------:R-:W1:Y:S11]  /*b000*/  LDSM.16.M88.4 R144, [R202+0x8000] ;  /* 0x00800000ca90783b */ /* 0x000e760000000200 */
[----:B------:R-:W-:Y:S04]  /*b010*/  @!UPT UIADD3 URZ, URZ, URZ, URZ ;  /* 0x0000003f3f3ff290 */ /* 0x000fe8000fffe03f */
[----:B------:R-:W-:Y:S04]  /*b020*/  FMNMX.FTZ R2, R28, R2, !PT ;  /* 0x000000021c027209 */ /* 0x000fe80007810000 */
[----:B------:R-:W-:Y:S04]  /*b030*/  FMNMX.FTZ R2, R29, R2, !PT ;  /* 0x000000021d027209 */ /* 0x000fe80007810000 */
[----:B------:R-:W-:Y:S01]  /*b040*/  FMNMX.FTZ R2, R32, R2, !PT ;  /* 0x0000000220027209 */ /* 0x000fe20007810000 */
[C---:B-1----:R-:W-:Y:S08]  /*b050*/  HMMA.16816.F32.BF16 R36, R196.reuse, R144, R36 ;  /* 0x00000090c424723c */ /* 0x042ff00000041824 */
[C---:B------:R-:W-:Y:S01]  /*b060*/  HMMA.16816.F32.BF16 R40, R196.reuse, R146, R40 ;  /* 0x00000092c428723c */ /* 0x040fe20000041828 */
[----:B------:R-:W1:Y:S01]  /*b070*/  LDSM.16.M88.4 R144, [R202+0x8800] ;  /* 0x00880000ca90783b */ /* 0x000e620000000200 */
[----:B------:R-:W-:Y:S07]  /*b080*/  DEPBAR.LE SB0, 0x2 ;  /* 0x000080800000791a */ /* 0x000fee0000000000 */
[----:B------:R-:W-:Y:S01]  /*b090*/  BAR.SYNC.DEFER_BLOCKING 0x0 ;  /* 0x0000000000007b1d */ /* 0x000fe20000010000 */
[C---:B-1----:R-:W-:Y:S07]  /*b0a0*/  HMMA.16816.F32.BF16 R44, R196.reuse, R144, R44 ;  /* 0x00000090c42c723c */ /* 0x042fee000004182c */
        /* <DEDUP_REMOVED lines=21> */
[----:B------:R-:W-:Y:S04]  /*b200*/  FMNMX.FTZ R2, R46, R2, !PT ;  /* 0x000000022e027209 */ /* 0x000fe80007810000 */
[----:B------:R-:W-:Y:S04]  /*b210*/  FMNMX.FTZ R2, R47, R2, !PT ;  /* 0x000000022f027209 */ /* 0x000fe80007810000 */
[----:B------:R-:W-:Y:S02]  /*b220*/  FMNMX.FTZ R2, R50, R2, !PT ;  /* 0x0000000232027209 */ /* 0x000fe40007810000 */
[----:B-1----:R-:W-:Y:S02]  /*b230*/  FMNMX.FTZ R145, R145, R146, !PT ;  /* 0x0000009291917209 */ /* 0x002fe40007810000 */
[----:B------:R-:W-:Y:S03]  /*b240*/  FMNMX.FTZ R2, R51, R2, !PT ;  /* 0x0000000233027209 */ /* 0x000fe60007810000 */
[----:B------:R-:W1:Y:S08]  /*b250*/  SHFL.BFLY PT, R146, R145, 0x1, 0x1f ;  /* 0x0c201f0091927f89 */ /* 0x000e7000000e0000 */
[----:B------:R-:W2:Y:S01]  /*b260*/  SHFL.BFLY PT, R144, R2, 0x2, 0x1f ;  /* 0x0c401f0002907f89 */ /* 0x000ea200000e0000 */
[----:B-1----:R-:W-:Y:S05]  /*b270*/  FMNMX.FTZ R145, R145, R146, !PT ;  /* 0x0000009291917209 */ /* 0x002fea0007810000 */
[C---:B------:R-:W-:Y:S02]  /*b280*/  FMUL.FTZ R200, R145.reuse, c[0x0][0x2d0] ;  /* 0x0000b40091c87a20 */ /* 0x040fe40000410000 */
[----:B------:R-:W-:Y:S01]  /*b290*/  FADD.FTZ R0, -R145, R0 ;  /* 0x0000000091007221 */ /* 0x000fe20000010100 */
[----:B--2---:R-:W-:Y:S01]  /*b2a0*/  FMNMX.FTZ R144, R2, R144, !PT ;  /* 0x0000009002907209 */ /* 0x004fe20007810000 */
[--C-:B------:R-:W-:Y:S02]  /*b2b0*/  FFMA.FTZ R8, R8, c[0x0][0x2d0], -R200.reuse ;  /* 0x0000b40008087a23 */ /* 0x100fe400000108c8 */
[----:B------:R-:W-:Y:S02]  /*b2c0*/  FMUL.FTZ R0, R0, c[0x0][0x2d0] ;  /* 0x0000b40000007a20 */ /* 0x000fe40000410000 */
[----:B------:R1:W-:Y:S01]  /*b2d0*/  MUFU.EX2 R217, R8 ;  /* 0x0000000800d97308 */ /* 0x0003e20000000800 */
[----:B------:R-:W2:Y:S01]  /*b2e0*/  SHFL.BFLY PT, R147, R144, 0x1, 0x1f ;  /* 0x0c201f0090937f89 */ /* 0x000ea200000e0000 */
[--C-:B------:R-:W-:Y:S02]  /*b2f0*/  FFMA.FTZ R4, R4, c[0x0][0x2d0], -R200.reuse ;  /* 0x0000b40004047a23 */ /* 0x100fe400000108c8 */
[--C-:B------:R-:W-:Y:S02]  /*b300*/  FFMA.FTZ R5, R5, c[0x0][0x2d0], -R200.reuse ;  /* 0x0000b40005057a23 */ /* 0x100fe400000108c8 */
[--C-:B------:R-:W-:Y:S02]  /*b310*/  FFMA.FTZ R9, R9, c[0x0][0x2d0], -R200.reuse ;  /* 0x0000b40009097a23 */ /* 0x100fe400000108c8 */
[--C-:B------:R-:W-:Y:S02]  /*b320*/  FFMA.FTZ R12, R12, c[0x0][0x2d0], -R200.reuse ;  /* 0x0000b4000c0c7a23 */ /* 0x100fe400000108c8 */
[----:B------:R3:W5:Y:S01]  /*b330*/  MUFU.EX2 R2, R0 ;  /* 0x0000000000027308 */ /* 0x0007620000000800 */
[--C-:B------:R-:W-:Y:S02]  /*b340*/  FFMA.FTZ R13, R13, c[0x0][0x2d0], -R200.reuse ;  /* 0x0000b4000d0d7a23 */ /* 0x100fe400000108c8 */
[--C-:B------:R-:W-:Y:S02]  /*b350*/  FFMA.FTZ R17, R17, c[0x0][0x2d0], -R200.reuse ;  /* 0x0000b40011117a23 */ /* 0x100fe400000108c8 */
[--C-:B------:R-:W-:Y:S02]  /*b360*/  FFMA.FTZ R16, R16, c[0x0][0x2d0], -R200.reuse ;  /* 0x0000b40010107a23 */ /* 0x100fe400000108c8 */
[--C-:B------:R-:W-:Y:S02]  /*b370*/  FFMA.FTZ R20, R20, c[0x0][0x2d0], -R200.reuse ;  /* 0x0000b40014147a23 */ /* 0x100fe400000108c8 */
[--C-:B------:R-:W-:Y:S01]  /*b380*/  FFMA.FTZ R24, R24, c[0x0][0x2d0], -R200.reuse ;  /* 0x0000b40018187a23 */ /* 0x100fe200000108c8 */
[----:B------:R5:W-:Y:S01]  /*b390*/  MUFU.EX2 R201, R5 ;  /* 0x0000000500c97308 */ /* 0x000be20000000800 */
[--C-:B------:R-:W-:Y:S02]  /*b3a0*/  FFMA.FTZ R25, R25, c[0x0][0x2d0], -R200.reuse ;  /* 0x0000b40019197a23 */ /* 0x100fe400000108c8 */
[--C-:B------:R-:W-:Y:S01]  /*b3b0*/  FFMA.FTZ R21, R21, c[0x0][0x2d0], -R200.reuse ;  /* 0x0000b40015157a23 */ /* 0x100fe200000108c8 */
[----:B-1----:R-:W4:Y:S01]  /*b3c0*/  LDL.LU R8, [R1+0x8] ;  /* 0x0000080001087983 */ /* 0x002f220000300800 */
[----:B--2---:R-:W-:Y:S01]  /*b3d0*/  FMNMX.FTZ R144, R144, R147, !PT ;  /* 0x0000009390907209 */ /* 0x004fe20007810000 */
[--C-:B------:R-:W-:Y:S02]  /*b3e0*/  FFMA.FTZ R28, R28, c[0x0][0x2d0], -R200.reuse ;  /* 0x0000b4001c1c7a23 */ /* 0x100fe400000108c8 */
[----:B------:R-:W2:Y:S01]  /*b3f0*/  LDL R242, [R1+0x4c] ;  /* 0x00004c0001f27983 */ /* 0x000ea20000100800 */
[--C-:B------:R-:W-:Y:S01]  /*b400*/  FFMA.FTZ R29, R29, c[0x0][0x2d0], -R200.reuse ;  /* 0x0000b4001d1d7a23 */ /* 0x100fe200000108c8 */
[----:B------:R1:W1:Y:S01]  /*b410*/  MUFU.EX2 R147, R4 ;  /* 0x0000000400937308 */ /* 0x0002620000000800 */
[C---:B------:R-:W-:Y:S01]  /*b420*/  FMUL.FTZ R202, R144.reuse, c[0x0][0x2d0] ;  /* 0x0000b40090ca7a20 */ /* 0x040fe20000410000 */
[----:B------:R-:W2:Y:S01]  /*b430*/  LDL.64 R240, [R1+0x40] ;  /* 0x0000400001f07983 */ /* 0x000ea20000100a00 */
[----:B------:R-:W-:Y:S02]  /*b440*/  FFMA.FTZ R33, R33, c[0x0][0x2d0], -R200 ;  /* 0x0000b40021217a23 */ /* 0x000fe400000108c8 */
[----:B---3--:R-:W-:Y:S02]  /*b450*/  FADD.FTZ R0, -R144, R3 ;  /* 0x0000000390007221 */ /* 0x008fe40000010100 */
[--C-:B------:R-:W-:Y:S01]  /*b460*/  FFMA.FTZ R6, R6, c[0x0][0x2d0], -R202.reuse ;  /* 0x0000b40006067a23 */ /* 0x100fe200000108ca */
[----:B------:R-:W3:Y:S01]  /*b470*/  LDL R234, [R1+0x28] ;  /* 0x0000280001ea7983 */ /* 0x000ee20000100800 */
[----:B------:R-:W-:Y:S01]  /*b480*/  FMUL.FTZ R0, R0, c[0x0][0x2d0] ;  /* 0x0000b40000007a20 */ /* 0x000fe20000410000 */
[----:B------:R-:W-:Y:S01]  /*b490*/  MUFU.EX2 R226, R9 ;  /* 0x0000000900e27308 */ /* 0x000fe20000000800 */
[--C-:B------:R-:W-:Y:S02]  /*b4a0*/  FFMA.FTZ R7, R7, c[0x0][0x2d0], -R202.reuse ;  /* 0x0000b40007077a23 */ /* 0x100fe400000108ca */
[--C-:B------:R-:W-:Y:S02]  /*b4b0*/  FFMA.FTZ R10, R10, c[0x0][0x2d0], -R202.reuse ;  /* 0x0000b4000a0a7a23 */ /* 0x100fe400000108ca */
[C---:B-----5:R-:W-:Y:S02]  /*b4c0*/  FMUL.FTZ R5, R2.reuse, R149 ;  /* 0x0000009502057220 */ /* 0x060fe40000410000 */
[--C-:B------:R-:W-:Y:S02]  /*b4d0*/  FFMA.FTZ R11, R11, c[0x0][0x2d0], -R202.reuse ;  /* 0x0000b4000b0b7a23 */ /* 0x100fe400000108ca */
[C---:B------:R-:W-:Y:S01]  /*b4e0*/  FMUL.FTZ R100, R2.reuse, R100 ;  /* 0x0000006402647220 */ /* 0x040fe20000410000 */
[----:B------:R-:W5:Y:S01]  /*b4f0*/  MUFU.EX2 R0, R0 ;  /* 0x0000000000007308 */ /* 0x000f620000000800 */
[C---:B------:R-:W-:Y:S02]  /*b500*/  FMUL.FTZ R101, R2.reuse, R101 ;  /* 0x0000006502657220 */ /* 0x040fe40000410000 */
[C---:B------:R-:W-:Y:S02]  /*b510*/  FMUL.FTZ R104, R2.reuse, R104 ;  /* 0x0000006802687220 */ /* 0x040fe40000410000 */
[C---:B-1----:R-:W-:Y:S02]  /*b520*/  FMUL.FTZ R4, R2.reuse, R148 ;  /* 0x0000009402047220 */ /* 0x042fe40000410000 */
[C---:B------:R-:W-:Y:S02]  /*b530*/  FFMA.FTZ R146, R2.reuse, R219, R147 ;  /* 0x000000db02927223 */ /* 0x040fe40000010093 */
[C---:B------:R-:W-:Y:S01]  /*b540*/  FMUL.FTZ R105, R2.reuse, R105 ;  /* 0x0000006902697220 */ /* 0x040fe20000410000 */
[----:B------:R1:W-:Y:S01]  /*b550*/  MUFU.EX2 R3, R6 ;  /* 0x0000000600037308 */ /* 0x0003e20000000800 */
[C---:B------:R-:W-:Y:S02]  /*b560*/  FMUL.FTZ R108, R2.reuse, R108 ;  /* 0x0000006c026c7220 */ /* 0x040fe40000410000 */
[C---:B------:R-:W-:Y:S02]  /*b570*/  FMUL.FTZ R109, R2.reuse, R109 ;  /* 0x0000006d026d7220 */ /* 0x040fe40000410000 */
[C---:B------:R-:W-:Y:S02]  /*b580*/  FMUL.FTZ R112, R2.reuse, R112 ;  /* 0x0000007002707220 */ /* 0x040fe40000410000 */
[C---:B------:R-:W-:Y:S02]  /*b590*/  FMUL.FTZ R113, R2.reuse, R113 ;  /* 0x0000007102717220 */ /* 0x040fe40000410000 */
[C---:B------:R-:W-:Y:S01]  /*b5a0*/  FMUL.FTZ R116, R2.reuse, R116 ;  /* 0x0000007402747220 */ /* 0x040fe20000410000 */
[----:B------:R-:W1:Y:S01]  /*b5b0*/  MUFU.EX2 R218, R7 ;  /* 0x0000000700da7308 */ /* 0x000e620000000800 */
[C---:B------:R-:W-:Y:S02]  /*b5c0*/  FMUL.FTZ R117, R2.reuse, R117 ;  /* 0x0000007502757220 */ /* 0x040fe40000410000 */
[----:B------:R-:W-:Y:S02]  /*b5d0*/  FMUL.FTZ R120, R2, R120 ;  /* 0x0000007802787220 */ /* 0x000fe40000410000 */
[C---:B-----5:R-:W-:Y:S02]  /*b5e0*/  FMUL.FTZ R102, R0.reuse, R102 ;  /* 0x0000006600667220 */ /* 0x060fe40000410000 */
[C---:B------:R-:W-:Y:S02]  /*b5f0*/  FMUL.FTZ R103, R0.reuse, R103 ;  /* 0x0000006700677220 */ /* 0x040fe40000410000 */
[C---:B------:R-:W-:Y:S01]  /*b600*/  FMUL.FTZ R106, R0.reuse, R106 ;  /* 0x0000006a006a7220 */ /* 0x040fe20000410000 */
[----:B------:R5:W-:Y:S01]  /*b610*/  MUFU.EX2 R215, R10 ;  /* 0x0000000a00d77308 */ /* 0x000be20000000800 */
[C---:B------:R-:W-:Y:S02]  /*b620*/  FMUL.FTZ R107, R0.reuse, R107 ;  /* 0x0000006b006b7220 */ /* 0x040fe40000410000 */
[C---:B------:R-:W-:Y:S02]  /*b630*/  FMUL.FTZ R110, R0.reuse, R110 ;  /* 0x0000006e006e7220 */ /* 0x040fe40000410000 */
[C---:B-1----:R-:W-:Y:S02]  /*b640*/  FMUL.FTZ R6, R0.reuse, R150 ;  /* 0x0000009600067220 */ /* 0x042fe40000410000 */
[C---:B------:R-:W-:Y:S02]  /*b650*/  FMUL.FTZ R111, R0.reuse, R111 ;  /* 0x0000006f006f7220 */ /* 0x040fe40000410000 */
[C---:B------:R-:W-:Y:S01]  /*b660*/  FMUL.FTZ R114, R0.reuse, R114 ;  /* 0x0000007200727220 */ /* 0x040fe20000410000 */
[----:B------:R-:W1:Y:S01]  /*b670*/  MUFU.EX2 R219, R11 ;  /* 0x0000000b00db7308 */ /* 0x000e620000000800 */
[C---:B------:R-:W-:Y:S02]  /*b680*/  FMUL.FTZ R115, R0.reuse, R115 ;  /* 0x0000007300737220 */ /* 0x040fe40000410000 */
[----:B------:R-:W-:Y:S01]  /*b690*/  FMUL.FTZ R118, R0, R118 ;  /* 0x0000007600767220 */ /* 0x000fe20000410000 */
[----:B------:R-:W-:Y:S01]  /*b6a0*/  F2FP.BF16.PACK_AB R9, R218, R3 ;  /* 0x00000003da09723e */ /* 0x000fe200000010ff */
[C---:B------:R-:W-:Y:S02]  /*b6b0*/  FMUL.FTZ R7, R0.reuse, R151 ;  /* 0x0000009700077220 */ /* 0x040fe40000410000 */
[C---:B------:R-:W-:Y:S02]  /*b6c0*/  FMUL.FTZ R119, R0.reuse, R119 ;  /* 0x0000007700777220 */ /* 0x040fe40000410000 */
[C---:B------:R-:W-:Y:S01]  /*b6d0*/  FMUL.FTZ R122, R0.reuse, R122 ;  /* 0x0000007a007a7220 */ /* 0x040fe20000410000 */
[----:B------:R-:W-:Y:S01]  /*b6e0*/  MUFU.EX2 R230, R17 ;  /* 0x0000001100e67308 */ /* 0x000fe20000000800 */
[C---:B------:R-:W-:Y:S02]  /*b6f0*/  FMUL.FTZ R123, R0.reuse, R123 ;  /* 0x0000007b007b7220 */ /* 0x040fe40000410000 */
[----:B------:R-:W-:Y:S01]  /*b700*/  FMUL.FTZ R126, R0, R126 ;  /* 0x0000007e007e7220 */ /* 0x000fe20000410000 */
[----:B-----5:R-:W-:Y:S01]  /*b710*/  F2FP.BF16.PACK_AB R10, R226, R217 ;  /* 0x000000d9e20a723e */ /* 0x020fe200000010ff */
[C---:B------:R-:W-:Y:S02]  /*b720*/  FMUL.FTZ R127, R0.reuse, R127 ;  /* 0x0000007f007f7220 */ /* 0x040fe40000410000 */
[C---:B------:R-:W-:Y:S02]  /*b730*/  FMUL.FTZ R130, R0.reuse, R130 ;  /* 0x0000008200827220 */ /* 0x040fe40000410000 */
[C---:B------:R-:W-:Y:S01]  /*b740*/  FMUL.FTZ R131, R0.reuse, R131 ;  /* 0x0000008300837220 */ /* 0x040fe20000410000 */
[----:B------:R5:W2:Y:S01]  /*b750*/  MUFU.EX2 R222, R16 ;  /* 0x0000001000de7308 */ /* 0x000aa20000000800 */
        /* <DEDUP_REMOVED lines=68> */
[----:B------:R-:W-:Y:S01]  /*bba0*/  FMUL.FTZ R97, R2, R97 ;  /* 0x0000006102617220 */ /* 0x000fe20000410000 */
[-C--:B------:R-:W-:Y:S01]  /*bbb0*/  IADD3 R2, R211, R205.reuse, RZ ;  /* 0x000000cdd3027210 */ /* 0x080fe20007ffe0ff */
[--C-:B------:R-:W-:Y:S02]  /*bbc0*/  FFMA.FTZ R14, R14, c[0x0][0x2d0], -R202.reuse ;  /* 0x0000b4000e0e7a23 */ /* 0x100fe400000108ca */
[--C-:B------:R-:W-:Y:S02]  /*bbd0*/  FFMA.FTZ R15, R15, c[0x0][0x2d0], -R202.reuse ;  /* 0x0000b4000f0f7a23 */ /* 0x100fe400000108ca */
[--C-:B------:R-:W-:Y:S02]  /*bbe0*/  FFMA.FTZ R18, R18, c[0x0][0x2d0], -R202.reuse ;  /* 0x0000b40012127a23 */ /* 0x100fe400000108ca */
[----:B------:R-:W-:Y:S01]  /*bbf0*/  MUFU.EX2 R220, R15 ;  /* 0x0000000f00dc7308 */ /* 0x000fe20000000800 */
[--C-:B------:R-:W-:Y:S02]  /*bc00*/  FFMA.FTZ R19, R19, c[0x0][0x2d0], -R202.reuse ;  /* 0x0000b40013137a23 */ /* 0x100fe400000108ca */
[--C-:B------:R-:W-:Y:S02]  /*bc10*/  FFMA.FTZ R22, R22, c[0x0][0x2d0], -R202.reuse ;  /* 0x0000b40016167a23 */ /* 0x100fe400000108ca */
[--C-:B------:R-:W-:Y:S02]  /*bc20*/  FFMA.FTZ R23, R23, c[0x0][0x2d0], -R202.reuse ;  /* 0x0000b40017177a23 */ /* 0x100fe400000108ca */
[--C-:B------:R-:W-:Y:S02]  /*bc30*/  FFMA.FTZ R26, R26, c[0x0][0x2d0], -R202.reuse ;  /* 0x0000b4001a1a7a23 */ /* 0x100fe400000108ca */
[--C-:B------:R-:W-:Y:S01]  /*bc40*/  FFMA.FTZ R27, R27, c[0x0][0x2d0], -R202.reuse ;  /* 0x0000b4001b1b7a23 */ /* 0x100fe200000108ca */
[----:B------:R-:W-:Y:S01]  /*bc50*/  MUFU.EX2 R221, R18 ;  /* 0x0000001200dd7308 */ /* 0x000fe20000000800 */
[--C-:B------:R-:W-:Y:S02]  /*bc60*/  FFMA.FTZ R30, R30, c[0x0][0x2d0], -R202.reuse ;  /* 0x0000b4001e1e7a23 */ /* 0x100fe400000108ca */
[--C-:B------:R-:W-:Y:S02]  /*bc70*/  FFMA.FTZ R31, R31, c[0x0][0x2d0], -R202.reuse ;  /* 0x0000b4001f1f7a23 */ /* 0x100fe400000108ca */
[----:B------:R-:W-:Y:S02]  /*bc80*/  FFMA.FTZ R38, R38, c[0x0][0x2d0], -R202 ;  /* 0x0000b40026267a23 */ /* 0x000fe400000108ca */
[--C-:B------:R-:W-:Y:S02]  /*bc90*/  FFMA.FTZ R32, R32, c[0x0][0x2d0], -R200.reuse ;  /* 0x0000b40020207a23 */ /* 0x100fe400000108c8 */
[--C-:B------:R-:W-:Y:S01]  /*bca0*/  FFMA.FTZ R40, R40, c[0x0][0x2d0], -R200.reuse ;  /* 0x0000b40028287a23 */ /* 0x100fe200000108c8 */
[----:B------:R-:W1:Y:S01]  /*bcb0*/  MUFU.EX2 R225, R19 ;  /* 0x0000001300e17308 */ /* 0x000e620000000800 */
[----:B------:R-:W-:Y:S02]  /*bcc0*/  FFMA.FTZ R37, R37, c[0x0][0x2d0], -R200 ;  /* 0x0000b40025257a23 */ /* 0x000fe400000108c8 */
[--C-:B------:R-:W-:Y:S02]  /*bcd0*/  FFMA.FTZ R35, R35, c[0x0][0x2d0], -R202.reuse ;  /* 0x0000b40023237a23 */ /* 0x100fe400000108ca */
[--C-:B------:R-:W-:Y:S02]  /*bce0*/  FFMA.FTZ R34, R34, c[0x0][0x2d0], -R202.reuse ;  /* 0x0000b40022227a23 */ /* 0x100fe400000108ca */
[----:B------:R-:W-:Y:S02]  /*bcf0*/  FFMA.FTZ R39, R39, c[0x0][0x2d0], -R202 ;  /* 0x0000b40027277a23 */ /* 0x000fe400000108ca */
[----:B------:R-:W-:Y:S01]  /*bd00*/  FFMA.FTZ R41, R41, c[0x0][0x2d0], -R200 ;  /* 0x0000b40029297a23 */ /* 0x000fe200000108c8 */
[----:B------:R-:W-:Y:S01]  /*bd10*/  MUFU.EX2 R227, R22 ;  /* 0x0000001600e37308 */ /* 0x000fe20000000800 */
[--C-:B------:R-:W-:Y:S02]  /*bd20*/  FFMA.FTZ R42, R42, c[0x0][0x2d0], -R202.reuse ;  /* 0x0000b4002a2a7a23 */ /* 0x100fe400000108ca */
[----:B------:R-:W-:Y:S02]  /*bd30*/  FFMA.FTZ R43, R43, c[0x0][0x2d0], -R202 ;  /* 0x0000b4002b2b7a23 */ /* 0x000fe400000108ca */
[----:B------:R-:W-:Y:S02]  /*bd40*/  FFMA.FTZ R36, R36, c[0x0][0x2d0], -R200 ;  /* 0x0000b40024247a23 */ /* 0x000fe400000108c8 */
[----:B------:R-:W-:Y:S03]  /*bd50*/  FFMA.FTZ R47, R47, c[0x0][0x2d0], -R202 ;  /* 0x0000b4002f2f7a23 */ /* 0x000fe600000108ca */
[----:B------:R-:W-:Y:S10]  /*bd60*/  MUFU.EX2 R228, R23 ;  /* 0x0000001700e47308 */ /* 0x000ff40000000800 */
[----:B------:R-:W-:Y:S10]  /*bd70*/  MUFU.EX2 R224, R26 ;  /* 0x0000001a00e07308 */ /* 0x000ff40000000800 */
[----:B------:R-:W-:Y:S10]  /*bd80*/  MUFU.EX2 R223, R27 ;  /* 0x0000001b00df7308 */ /* 0x000ff40000000800 */
[----:B------:R-:W-:Y:S01]  /*bd90*/  MUFU.EX2 R39, R39 ;  /* 0x0000002700277308 */ /* 0x000fe20000000800 */
[----:B----4-:R-:W-:Y:S01]  /*bda0*/  FFMA.FTZ R203, R0, R8, R3 ;  /* 0x0000000800cb7223 */ /* 0x010fe20000010003 */
[----:B------:R-:W-:Y:S02]  /*bdb0*/  IADD3 R0, R210, R205, RZ ;  /* 0x000000cdd2007210 */ /* 0x000fe40007ffe0ff */
[C---:B------:R-:W-:Y:S01]  /*bdc0*/  F2FP.BF16.PACK_AB R8, R201.reuse, R147 ;  /* 0x00000093c908723e */ /* 0x040fe200000010ff */
[----:B------:R-:W-:Y:S01]  /*bdd0*/  FADD.FTZ R201, R201, R146 ;  /* 0x00000092c9c97221 */ /* 0x000fe20000010000 */
[C---:B------:R-:W-:Y:S01]  /*bde0*/  IADD3 R3, R207.reuse, R0, RZ ;  /* 0x00000000cf037210 */ /* 0x040fe20007ffe0ff */
[----:B------:R-:W4:Y:S03]  /*bdf0*/  LDSM.16.MT88.4 R148, [R0] ;  /* 0x000000000094783b */ /* 0x000f260000004200 */
[----:B------:R-:W-:Y:S01]  /*be00*/  MUFU.EX2 R147, R12 ;  /* 0x0000000c00937308 */ /* 0x000fe20000000800 */
[----:B------:R-:W-:Y:S01]  /*be10*/  IADD3 R146, R207, R2, RZ ;  /* 0x00000002cf927210 */ /* 0x000fe20007ffe0ff */
[----:B-----5:R-:W-:Y:S04]  /*be20*/  FADD.FTZ R16, R217, R201 ;  /* 0x000000c9d9107221 */ /* 0x020fe80000010000 */
[----:B------:R-:W-:Y:S04]  /*be30*/  FADD.FTZ R16, R226, R16 ;  /* 0x00000010e2107221 */ /* 0x000fe80000010000 */
[----:B------:R-:W-:Y:S10]  /*be40*/  MUFU.EX2 R205, R29 ;  /* 0x0000001d00cd7308 */ /* 0x000ff40000000800 */
[----:B------:R-:W-:Y:S10]  /*be50*/  MUFU.EX2 R217, R33 ;  /* 0x0000002100d97308 */ /* 0x000ff40000000800 */
[----:B------:R-:W-:Y:S01]  /*be60*/  MUFU.EX2 R201, R30 ;  /* 0x0000001e00c97308 */ /* 0x000fe20000000800 */
[C---:B----4-:R-:W-:Y:S09]  /*be70*/  HMMA.16816.F32.BF16 R4, R8.reuse, R148, R4 ;  /* 0x000000940804723c */ /* 0x050ff20000041804 */
[----:B------:R-:W-:Y:S01]  /*be80*/  MUFU.EX2 R41, R41 ;  /* 0x0000002900297308 */ /* 0x000fe20000000800 */
[C---:B------:R-:W-:Y:S01]  /*be90*/  HMMA.16816.F32.BF16 R100, R8.reuse, R150, R100 ;  /* 0x000000960864723c */ /* 0x040fe20000041864 */
[----:B------:R-:W4:Y:S08]  /*bea0*/  LDSM.16.MT88.4 R148, [R3] ;  /* 0x000000000394783b */ /* 0x000f300000004200 */
[----:B------:R-:W-:Y:S10]  /*beb0*/  MUFU.EX2 R42, R42 ;  /* 0x0000002a002a7308 */ /* 0x000ff40000000800 */
[----:B------:R-:W-:Y:S10]  /*bec0*/  MUFU.EX2 R43, R43 ;  /* 0x0000002b002b7308 */ /* 0x000ff40000000800 */
[----:B------:R-:W-:Y:S01]  /*bed0*/  MUFU.EX2 R47, R47 ;  /* 0x0000002f002f7308 */ /* 0x000fe20000000800 */
[C---:B----4-:R-:W-:Y:S08]  /*bee0*/  HMMA.16816.F32.BF16 R104, R8.reuse, R148, R104 ;  /* 0x000000940868723c */ /* 0x050ff00000041868 */
[C---:B------:R-:W-:Y:S01]  /*bef0*/  HMMA.16816.F32.BF16 R108, R8.reuse, R150, R108 ;  /* 0x00000096086c723c */ /* 0x040fe2000004186c */
[----:B------:R-:W4:Y:S07]  /*bf00*/  LDSM.16.MT88.4 R148, [R2] ;  /* 0x000000000294783b */ /* 0x000f2e0000004200 */
[C---:B----4-:R-:W-:Y:S08]  /*bf10*/  HMMA.16816.F32.BF16 R112, R8.reuse, R148, R112 ;  /* 0x000000940870723c */ /* 0x050ff00000041870 */
[C---:B------:R-:W-:Y:S01]  /*bf20*/  HMMA.16816.F32.BF16 R116, R8.reuse, R150, R116 ;  /* 0x000000960874723c */ /* 0x040fe20000041874 */
[----:B------:R-:W4:Y:S07]  /*bf30*/  LDSM.16.MT88.4 R148, [R146] ;  /* 0x000000009294783b */ /* 0x000f2e0000004200 */
[C---:B----4-:R-:W-:Y:S08]  /*bf40*/  HMMA.16816.F32.BF16 R120, R8.reuse, R148, R120 ;  /* 0x000000940878723c */ /* 0x050ff00000041878 */
[C---:B------:R-:W-:Y:S01]  /*bf50*/  HMMA.16816.F32.BF16 R124, R8.reuse, R150, R124 ;  /* 0x00000096087c723c */ /* 0x040fe2000004187c */
[----:B------:R-:W4:Y:S07]  /*bf60*/  LDSM.16.MT88.4 R148, [R0+0x3000] ;  /* 0x003000000094783b */ /* 0x000f2e0000004200 */
        /* <DEDUP_REMOVED lines=21> */
[C---:B----4-:R-:W-:Y:S01]  /*c0c0*/  HMMA.16816.F32.BF16 R92, R8.reuse, R148, R92 ;  /* 0x00000094085c723c */ /* 0x050fe2000004185c */
[----:B------:R-:W4:Y:S07]  /*c0d0*/  MUFU.EX2 R149, R13 ;  /* 0x0000000d00957308 */ /* 0x000f2e0000000800 */
[----:B------:R-:W-:Y:S03]  /*c0e0*/  HMMA.16816.F32.BF16 R96, R8, R150, R96 ;  /* 0x000000960860723c */ /* 0x000fe60000041860 */
[----:B------:R5:W3:Y:S04]  /*c0f0*/  MUFU.EX2 R148, R14 ;  /* 0x0000000e00947308 */ /* 0x000ae80000000800 */
[----:B--2---:R-:W-:Y:S02]  /*c100*/  F2FP.BF16.PACK_AB R10, R230, R222 ;  /* 0x000000dee60a723e */ /* 0x004fe400000010ff */
[----:B-1----:R-:W-:Y:S04]  /*c110*/  F2FP.BF16.PACK_AB R11, R225, R221 ;  /* 0x000000dde10b723e */ /* 0x002fe800000010ff */
[----:B------:R1:W2:Y:S01]  /*c120*/  MUFU.EX2 R151, R20 ;  /* 0x0000001400977308 */ /* 0x0002a20000000800 */
[----:B----4-:R-:W-:Y:S09]  /*c130*/  F2FP.BF16.PACK_AB R8, R149, R147 ;  /* 0x000000939508723e */ /* 0x010ff200000010ff */
[----:B------:R-:W4:Y:S01]  /*c140*/  MUFU.EX2 R150, R28 ;  /* 0x0000001c00967308 */ /* 0x000f220000000800 */
[----:B-----5:R-:W5:Y:S01]  /*c150*/  LDSM.16.MT88.4 R12, [R0+0x800] ;  /* 0x00080000000c783b */ /* 0x020f620000004200 */
[----:B---3--:R-:W-:Y:S01]  /*c160*/  F2FP.BF16.PACK_AB R9, R220, R148 ;  /* 0x00000094dc09723e */ /* 0x008fe200000010ff */
[----:B-1----:R-:W-:Y:S06]  /*c170*/  FADD.FTZ R20, R147, R16 ;  /* 0x0000001093147221 */ /* 0x002fec0000010000 */
[----:B------:R-:W-:Y:S01]  /*c180*/  LDSM.16.MT88.4 R16, [R0+0x1800] ;  /* 0x001800000010783b */ /* 0x000fe20000004200 */
[----:B------:R1:W-:Y:S01]  /*c190*/  MUFU.EX2 R147, R34 ;  /* 0x0000002200937308 */ /* 0x0003e20000000800 */
[----:B------:R-:W-:Y:S04]  /*c1a0*/  FADD.FTZ R20, R149, R20 ;  /* 0x0000001495147221 */ /* 0x000fe80000010000 */
[----:B------:R-:W-:Y:S04]  /*c1b0*/  FADD.FTZ R24, R222, R20 ;  /* 0x00000014de187221 */ /* 0x000fe80000010000 */
[----:B------:R-:W-:Y:S02]  /*c1c0*/  FADD.FTZ R29, R230, R24 ;  /* 0x00000018e61d7221 */ /* 0x000fe40000010000 */
[----:B-1----:R-:W-:Y:S01]  /*c1d0*/  FFMA.FTZ R34, R50, c[0x0][0x2d0], -R202 ;  /* 0x0000b40032227a23 */ /* 0x002fe200000108ca */
[C---:B-----5:R-:W-:Y:S05]  /*c1e0*/  HMMA.16816.F32.BF16 R4, R8.reuse, R12, R4 ;  /* 0x0000000c0804723c */ /* 0x060fea0000041804 */
[----:B------:R-:W-:Y:S03]  /*c1f0*/  MUFU.EX2 R34, R34 ;  /* 0x0000002200227308 */ /* 0x000fe60000000800 */
        /* <DEDUP_REMOVED lines=35> */
[----:B------:R-:W-:Y:S01]  /*c430*/  FADD.FTZ R8, R218, R203 ;  /* 0x000000cbda087221 */ /* 0x000fe20000010000 */
[----:B------:R-:W-:Y:S01]  /*c440*/  F2FP.BF16.PACK_AB R10, R232, R231 ;  /* 0x000000e7e80a723e */ /* 0x000fe200000010ff */
[----:B------:R3:W-:Y:S03]  /*c450*/  MUFU.EX2 R203, R31 ;  /* 0x0000001f00cb7308 */ /* 0x0007e60000000800 */
[----:B------:R-:W-:Y:S01]  /*c460*/  F2FP.BF16.PACK_AB R9, R228, R227 ;  /* 0x000000e3e409723e */ /* 0x000fe200000010ff */
[----:B------:R-:W-:Y:S01]  /*c470*/  FADD.FTZ R21, R215, R8 ;  /* 0x00000008d7157221 */ /* 0x000fe20000010000 */
[----:B--2---:R-:W-:Y:S02]  /*c480*/  F2FP.BF16.PACK_AB R8, R229, R151 ;  /* 0x00000097e508723e */ /* 0x004fe400000010ff */
[----:B------:R-:W-:Y:S01]  /*c490*/  F2FP.BF16.PACK_AB R11, R223, R224 ;  /* 0x000000e0df0b723e */ /* 0x000fe200000010ff */
[----:B------:R-:W-:Y:S02]  /*c4a0*/  FADD.FTZ R21, R219, R21 ;  /* 0x00000015db157221 */ /* 0x000fe40000010000 */
[----:B------:R2:W-:Y:S02]  /*c4b0*/  MUFU.EX2 R215, R35 ;  /* 0x0000002300d77308 */ /* 0x0005e40000000800 */
[----:B------:R-:W-:Y:S04]  /*c4c0*/  FADD.FTZ R21, R148, R21 ;  /* 0x0000001594157221 */ /* 0x000fe80000010000 */
[----:B------:R-:W-:Y:S02]  /*c4d0*/  FADD.FTZ R25, R220, R21 ;  /* 0x00000015dc197221 */ /* 0x000fe40000010000 */
[----:B------:R-:W-:Y:S02]  /*c4e0*/  LDSM.16.MT88.4 R20, [R0+0x2000] ;  /* 0x002000000014783b */ /* 0x000fe40000004200 */
[----:B------:R-:W-:Y:S01]  /*c4f0*/  FADD.FTZ R28, R221, R25 ;  /* 0x00000019dd1c7221 */ /* 0x000fe20000010000 */
[----:B------:R5:W4:Y:S01]  /*c500*/  MUFU.EX2 R218, R32 ;  /* 0x0000002000da7308 */ /* 0x000b220000000800 */
[----:B---3--:R-:W-:Y:S04]  /*c510*/  FFMA.FTZ R31, R45, c[0x0][0x2d0], -R200 ;  /* 0x0000b4002d1f7a23 */ /* 0x008fe800000108c8 */
[----:B------:R-:W-:Y:S01]  /*c520*/  LDSM.16.MT88.4 R24, [R2+0x2000] ;  /* 0x002000000218783b */ /* 0x000fe20000004200 */
[----:B------:R-:W-:Y:S02]  /*c530*/  FADD.FTZ R30, R225, R28 ;  /* 0x0000001ce11e7221 */ /* 0x000fe40000010000 */
[----:B------:R-:W-:Y:S02]  /*c540*/  FADD.FTZ R28, R151, R29 ;  /* 0x0000001d971c7221 */ /* 0x000fe40000010000 */
[----:B------:R-:W-:Y:S01]  /*c550*/  FADD.FTZ R29, R227, R30 ;  /* 0x0000001ee31d7221 */ /* 0x000fe20000010000 */
[C---:B-1----:R-:W-:Y:S01]  /*c560*/  HMMA.16816.F32.BF16 R4, R8.reuse, R12, R4 ;  /* 0x0000000c0804723c */ /* 0x042fe20000041804 */
[----:B------:R-:W-:Y:S02]  /*c570*/  MUFU.EX2 R45, R37 ;  /* 0x00000025002d7308 */ /* 0x000fe40000000800 */
[----:B------:R-:W-:Y:S02]  /*c580*/  FADD.FTZ R29, R228, R29 ;  /* 0x0000001de41d7221 */ /* 0x000fe40000010000 */
[----:B------:R-:W-:Y:S02]  /*c590*/  FADD.FTZ R28, R229, R28 ;  /* 0x0000001ce51c7221 */ /* 0x000fe40000010000 */
[----:B--2---:R-:W-:Y:S01]  /*c5a0*/  FFMA.FTZ R35, R44, c[0x0][0x2d0], -R200 ;  /* 0x0000b4002c237a23 */ /* 0x004fe200000108c8 */
[C---:B------:R-:W-:Y:S01]  /*c5b0*/  HMMA.16816.F32.BF16 R100, R8.reuse, R14, R100 ;  /* 0x0000000e0864723c */ /* 0x040fe20000041864 */
[----:B------:R-:W1:Y:S02]  /*c5c0*/  LDSM.16.MT88.4 R12, [R3+0x1000] ;  /* 0x00100000030c783b */ /* 0x000e640000004200 */
[----:B------:R2:W3:Y:S01]  /*c5d0*/  MUFU.EX2 R44, R36 ;  /* 0x00000024002c7308 */ /* 0x0004e20000000800 */
[----:B------:R-:W-:Y:S02]  /*c5e0*/  FADD.FTZ R28, R231, R28 ;  /* 0x0000001ce71c7221 */ /* 0x000fe40000010000 */
[--C-:B-----5:R-:W-:Y:S02]  /*c5f0*/  FFMA.FTZ R32, R48, c[0x0][0x2d0], -R200.reuse ;  /* 0x0000b40030207a23 */ /* 0x120fe400000108c8 */
[----:B------:R-:W-:Y:S05]  /*c600*/  FFMA.FTZ R200, R49, c[0x0][0x2d0], -R200 ;  /* 0x0000b40031c87a23 */ /* 0x000fea00000108c8 */
[----:B------:R-:W-:Y:S10]  /*c610*/  MUFU.EX2 R37, R32 ;  /* 0x0000002000257308 */ /* 0x000ff40000000800 */
[----:B------:R-:W-:Y:S01]  /*c620*/  MUFU.EX2 R200, R200 ;  /* 0x000000c800c87308 */ /* 0x000fe20000000800 */
[--C-:B--2---:R-:W-:Y:S02]  /*c630*/  FFMA.FTZ R36, R46, c[0x0][0x2d0], -R202.reuse ;  /* 0x0000b4002e247a23 */ /* 0x104fe400000108ca */
[----:B------:R-:W-:Y:S07]  /*c640*/  FFMA.FTZ R202, R51, c[0x0][0x2d0], -R202 ;  /* 0x0000b40033ca7a23 */ /* 0x000fee00000108ca */
[----:B------:R-:W2:Y:S01]  /*c650*/  MUFU.EX2 R48, R40 ;  /* 0x0000002800307308 */ /* 0x000ea20000000800 */
[C---:B-1----:R-:W-:Y:S09]  /*c660*/  HMMA.16816.F32.BF16 R104, R8.reuse, R12, R104 ;  /* 0x0000000c0868723c */ /* 0x042ff20000041868 */
[----:B------:R-:W1:Y:S01]  /*c670*/  MUFU.EX2 R40, R38 ;  /* 0x0000002600287308 */ /* 0x000e620000000800 */
[C---:B------:R-:W-:Y:S01]  /*c680*/  HMMA.16816.F32.BF16 R108, R8.reuse, R14, R108 ;  /* 0x0000000e086c723c */ /* 0x040fe2000004186c */
[----:B------:R-:W5:Y:S08]  /*c690*/  LDSM.16.MT88.4 R12, [R2+0x1000] ;  /* 0x00100000020c783b */ /* 0x000f700000004200 */
[----:B------:R-:W-:Y:S10]  /*c6a0*/  MUFU.EX2 R38, R31 ;  /* 0x0000001f00267308 */ /* 0x000ff40000000800 */
[----:B------:R-:W-:Y:S10]  /*c6b0*/  MUFU.EX2 R202, R202 ;  /* 0x000000ca00ca7308 */ /* 0x000ff40000000800 */
[----:B------:R-:W1:Y:S10]  /*c6c0*/  MUFU.EX2 R35, R35 ;  /* 0x0000002300237308 */ /* 0x000e740000000800 */
[----:B------:R-:W1:Y:S01]  /*c6d0*/  MUFU.EX2 R36, R36 ;  /* 0x0000002400247308 */ /* 0x000e620000000800 */
[C---:B-----5:R-:W-:Y:S08]  /*c6e0*/  HMMA.16816.F32.BF16 R112, R8.reuse, R12, R112 ;  /* 0x0000000c0870723c */ /* 0x060ff00000041870 */
[C---:B------:R-:W-:Y:S01]  /*c6f0*/  HMMA.16816.F32.BF16 R116, R8.reuse, R14, R116 ;  /* 0x0000000e0874723c */ /* 0x040fe20000041874 */
[----:B------:R-:W5:Y:S07]  /*c700*/  LDSM.16.MT88.4 R12, [R146+0x1000] ;  /* 0x00100000920c783b */ /* 0x000f6e0000004200 */
        /* <DEDUP_REMOVED lines=25> */
[----:B------:R-:W-:Y:S01]  /*c8a0*/  HMMA.16816.F32.BF16 R96, R8, R14, R96 ;  /* 0x0000000e0860723c */ /* 0x000fe20000041860 */
[----:B------:R-:W5:Y:S06]  /*c8b0*/  LDSM.16.MT88.4 R12, [R3+0x1800] ;  /* 0x00180000030c783b */ /* 0x000f6c0000004200 */
[----:B----4-:R-:W-:Y:S02]  /*c8c0*/  F2FP.BF16.PACK_AB R8, R205, R150 ;  /* 0x00000096cd08723e */ /* 0x010fe400000010ff */
[----:B------:R-:W-:Y:S03]  /*c8d0*/  F2FP.BF16.PACK_AB R10, R217, R218 ;  /* 0x000000dad90a723e */ /* 0x000fe600000010ff */
[----:B------:R-:W-:Y:S02]  /*c8e0*/  F2FP.BF16.PACK_AB R9, R203, R201 ;  /* 0x000000c9cb09723e */ /* 0x000fe400000010ff */
[----:B------:R-:W-:Y:S07]  /*c8f0*/  F2FP.BF16.PACK_AB R11, R215, R147 ;  /* 0x00000093d70b723e */ /* 0x000fee00000010ff */
[C---:B------:R-:W-:Y:S08]  /*c900*/  HMMA.16816.F32.BF16 R4, R8.reuse, R16, R4 ;  /* 0x000000100804723c */ /* 0x040ff00000041804 */
[C---:B------:R-:W-:Y:S01]  /*c910*/  HMMA.16816.F32.BF16 R100, R8.reuse, R18, R100 ;  /* 0x000000120864723c */ /* 0x040fe20000041864 */
[----:B------:R-:W4:Y:S07]  /*c920*/  LDSM.16.MT88.4 R16, [R2+0x1800] ;  /* 0x001800000210783b */ /* 0x000f2e0000004200 */
[C---:B-----5:R-:W-:Y:S08]  /*c930*/  HMMA.16816.F32.BF16 R104, R8.reuse, R12, R104 ;  /* 0x0000000c0868723c */ /* 0x060ff00000041868 */
[C---:B------:R-:W-:Y:S01]  /*c940*/  HMMA.16816.F32.BF16 R108, R8.reuse, R14, R108 ;  /* 0x0000000e086c723c */ /* 0x040fe2000004186c */
[----:B------:R-:W5:Y:S07]  /*c950*/  LDSM.16.MT88.4 R12, [R146+0x1800] ;  /* 0x00180000920c783b */ /* 0x000f6e0000004200 */
[C---:B----4-:R-:W-:Y:S08]  /*c960*/  HMMA.16816.F32.BF16 R112, R8.reuse, R16, R112 ;  /* 0x000000100870723c */ /* 0x050ff00000041870 */
        /* <DEDUP_REMOVED lines=27> */
[----:B------:R-:W-:Y:S01]  /*cb20*/  HMMA.16816.F32.BF16 R96, R8, R14, R96 ;  /* 0x0000000e0860723c */ /* 0x000fe20000041860 */
[----:B------:R-:W5:Y:S06]  /*cb30*/  LDSM.16.MT88.4 R12, [R146+0x2000] ;  /* 0x00200000920c783b */ /* 0x000f6c0000004200 */
[----:B---3--:R-:W-:Y:S02]  /*cb40*/  F2FP.BF16.PACK_AB R8, R45, R44 ;  /* 0x0000002c2d08723e */ /* 0x008fe400000010ff */
[----:B--2---:R-:W-:Y:S03]  /*cb50*/  F2FP.BF16.PACK_AB R10, R41, R48 ;  /* 0x00000030290a723e */ /* 0x004fe600000010ff */
[----:B-1----:R-:W-:Y:S02]  /*cb60*/  F2FP.BF16.PACK_AB R9, R39, R40 ;  /* 0x000000282709723e */ /* 0x002fe400000010ff */
[----:B------:R-:W-:Y:S07]  /*cb70*/  F2FP.BF16.PACK_AB R11, R43, R42 ;  /* 0x0000002a2b0b723e */ /* 0x000fee00000010ff */
[C---:B------:R-:W-:Y:S08]  /*cb80*/  HMMA.16816.F32.BF16 R4, R8.reuse, R20, R4 ;  /* 0x000000140804723c */ /* 0x040ff00000041804 */
[C---:B------:R-:W-:Y:S01]  /*cb90*/  HMMA.16816.F32.BF16 R100, R8.reuse, R22, R100 ;  /* 0x000000160864723c */ /* 0x040fe20000041864 */
[----:B------:R-:W1:Y:S07]  /*cba0*/  LDSM.16.MT88.4 R20, [R0+0x5000] ;  /* 0x005000000014783b */ /* 0x000e6e0000004200 */
[C---:B----4-:R-:W-:Y:S08]  /*cbb0*/  HMMA.16816.F32.BF16 R104, R8.reuse, R16, R104 ;  /* 0x000000100868723c */ /* 0x050ff00000041868 */
        /* <DEDUP_REMOVED lines=22> */
[----:B------:R-:W-:Y:S07]  /*cd20*/  LDSM.16.MT88.4 R20, [R3+0x2800] ;  /* 0x002800000314783b */ /* 0x000fee0000004200 */
[C---:B--2---:R-:W-:Y:S08]  /*cd30*/  HMMA.16816.F32.BF16 R76, R8.reuse, R16, R76 ;  /* 0x00000010084c723c */ /* 0x044ff0000004184c */
[C---:B------:R-:W-:Y:S01]  /*cd40*/  HMMA.16816.F32.BF16 R80, R8.reuse, R18, R80 ;  /* 0x000000120850723c */ /* 0x040fe20000041850 */
[----:B------:R-:W1:Y:S07]  /*cd50*/  LDSM.16.MT88.4 R16, [R0+0x2800] ;  /* 0x002800000010783b */ /* 0x000e6e0000004200 */
[C---:B---3--:R-:W-:Y:S08]  /*cd60*/  HMMA.16816.F32.BF16 R84, R8.reuse, R24, R84 ;  /* 0x000000180854723c */ /* 0x048ff00000041854 */
[C---:B------:R-:W-:Y:S01]  /*cd70*/  HMMA.16816.F32.BF16 R88, R8.reuse, R26, R88 ;  /* 0x0000001a0858723c */ /* 0x040fe20000041858 */
[----:B------:R-:W2:Y:S07]  /*cd80*/  LDSM.16.MT88.4 R24, [R2+0x2800] ;  /* 0x002800000218783b */ /* 0x000eae0000004200 */
[C---:B----4-:R-:W-:Y:S07]  /*cd90*/  HMMA.16816.F32.BF16 R92, R8.reuse, R12, R92 ;  /* 0x0000000c085c723c */ /* 0x050fee000004185c */
[----:B------:R-:W-:Y:S01]  /*cda0*/  FADD.FTZ R12, R232, R28 ;  /* 0x0000001ce80c7221 */ /* 0x000fe20000010000 */
[----:B------:R-:W-:Y:S04]  /*cdb0*/  HMMA.16816.F32.BF16 R96, R8, R14, R96 ;  /* 0x0000000e0860723c */ /* 0x000fe80000041860 */
[----:B------:R-:W-:Y:S02]  /*cdc0*/  FADD.FTZ R33, R150, R12 ;  /* 0x0000000c96217221 */ /* 0x000fe40000010000 */
[----:B------:R-:W-:Y:S01]  /*cdd0*/  FADD.FTZ R13, R224, R29 ;  /* 0x0000001de00d7221 */ /* 0x000fe20000010000 */
[----:B------:R-:W-:Y:S01]  /*cde0*/  F2FP.BF16.PACK_AB R8, R38, R35 ;  /* 0x000000232608723e */ /* 0x000fe200000010ff */
[----:B------:R-:W-:Y:S01]  /*cdf0*/  LDSM.16.MT88.4 R28, [R0+0x5800] ;  /* 0x00580000001c783b */ /* 0x000fe20000004200 */
[----:B------:R-:W-:Y:S03]  /*ce00*/  F2FP.BF16.PACK_AB R9, R47, R36 ;  /* 0x000000242f09723e */ /* 0x000fe600000010ff */
[----:B------:R-:W-:Y:S01]  /*ce10*/  F2FP.BF16.PACK_AB R10, R200, R37 ;  /* 0x00000025c80a723e */ /* 0x000fe200000010ff */
[----:B------:R-:W-:Y:S01]  /*ce20*/  FADD.FTZ R32, R223, R13 ;  /* 0x0000000ddf207221 */ /* 0x000fe20000010000 */
[----:B------:R-:W-:Y:S02]  /*ce30*/  F2FP.BF16.PACK_AB R11, R202, R34 ;  /* 0x00000022ca0b723e */ /* 0x000fe400000010ff */
[----:B------:R-:W3:Y:S05]  /*ce40*/  LDSM.16.MT88.4 R12, [R146+0x2800] ;  /* 0x00280000920c783b */ /* 0x000eea0000004200 */
[C---:B-1----:R-:W-:Y:S03]  /*ce50*/  HMMA.16816.F32.BF16 R148, R8.reuse, R16, R4 ;  /* 0x000000100894723c */ /* 0x042fe60000041804 */
[----:B------:R-:W1:Y:S05]  /*ce60*/  LDSM.16.MT88.4 R4, [R3+0x5800] ;  /* 0x005800000304783b */ /* 0x000e6a0000004200 */
[C---:B------:R-:W-:Y:S03]  /*ce70*/  HMMA.16816.F32.BF16 R100, R8.reuse, R18, R100 ;  /* 0x000000120864723c */ /* 0x040fe60000041864 */
[----:B------:R-:W4:Y:S05]  /*ce80*/  LDSM.16.MT88.4 R16, [R2+0x5800] ;  /* 0x005800000210783b */ /* 0x000f2a0000004200 */
[C---:B------:R-:W-:Y:S08]  /*ce90*/  HMMA.16816.F32.BF16 R104, R8.reuse, R20, R104 ;  /* 0x000000140868723c */ /* 0x040ff00000041868 */
[C---:B------:R-:W-:Y:S01]  /*cea0*/  HMMA.16816.F32.BF16 R108, R8.reuse, R22, R108 ;  /* 0x00000016086c723c */ /* 0x040fe2000004186c */
[----:B------:R-:W5:Y:S07]  /*ceb0*/  LDSM.16.MT88.4 R20, [R146+0x5800] ;  /* 0x005800009214783b */ /* 0x000f6e0000004200 */
[C---:B--2---:R-:W-:Y:S08]  /*cec0*/  HMMA.16816.F32.BF16 R112, R8.reuse, R24, R112 ;  /* 0x000000180870723c */ /* 0x044ff00000041870 */
[C---:B------:R-:W-:Y:S01]  /*ced0*/  HMMA.16816.F32.BF16 R116, R8.reuse, R26, R116 ;  /* 0x0000001a0874723c */ /* 0x040fe20000041874 */
[----:B------:R2:W4:Y:S07]  /*cee0*/  LDSM.16.MT88.4 R24, [R0+0x8800] ;  /* 0x008800000018783b */ /* 0x00052e0000004200 */
[C---:B---3--:R-:W-:Y:S08]  /*cef0*/  HMMA.16816.F32.BF16 R120, R8.reuse, R12, R120 ;  /* 0x0000000c0878723c */ /* 0x048ff00000041878 */
[C---:B------:R-:W-:Y:S01]  /*cf00*/  HMMA.16816.F32.BF16 R124, R8.reuse, R14, R124 ;  /* 0x0000000e087c723c */ /* 0x040fe2000004187c */
[----:B------:R3:W5:Y:S07]  /*cf10*/  LDSM.16.MT88.4 R12, [R3+0x8800] ;  /* 0x00880000030c783b */ /* 0x00076e0000004200 */
[C---:B------:R-:W-:Y:S04]  /*cf20*/  HMMA.16816.F32.BF16 R128, R8.reuse, R28, R128 ;  /* 0x0000001c0880723c */ /* 0x040fe80000041880 */
[----:B--2---:R-:W-:Y:S04]  /*cf30*/  @P5 IADD3 R0, R216, -0x2, RZ ;  /* 0xfffffffed8005810 */ /* 0x004fe80007ffe0ff */
[C---:B------:R-:W-:Y:S08]  /*cf40*/  HMMA.16816.F32.BF16 R132, R8.reuse, R30, R132 ;  /* 0x0000001e0884723c */ /* 0x040ff00000041884 */
[C---:B-1----:R-:W-:Y:S04]  /*cf50*/  HMMA.16816.F32.BF16 R136, R8.reuse, R4, R136 ;  /* 0x000000040888723c */ /* 0x042fe80000041888 */
[----:B---3--:R-:W-:Y:S04]  /*cf60*/  @P5 SHF.R.S32.HI R3, RZ, 0x1f, R0 ;  /* 0x0000001fff035819 */ /* 0x008fe80000011400 */
[C---:B------:R-:W-:Y:S01]  /*cf70*/  HMMA.16816.F32.BF16 R140, R8.reuse, R6, R140 ;  /* 0x00000006088c723c */ /* 0x040fe2000004188c */
[----:B------:R1:W2:Y:S03]  /*cf80*/  LDSM.16.MT88.4 R4, [R2+0x8800] ;  /* 0x008800000204783b */ /* 0x0002a60000004200 */
[----:B------:R-:W-:Y:S04]  /*cf90*/  @P5 IMAD R3, R3, c[0x0][0x1e0], RZ ;  /* 0x0000780003035a24 */ /* 0x000fe800078e02ff */
[C---:B----4-:R-:W-:Y:S07]  /*cfa0*/  HMMA.16816.F32.BF16 R52, R8.reuse, R16, R52 ;  /* 0x000000100834723c */ /* 0x050fee0000041834 */
[C---:B------:R-:W-:Y:S01]  /*cfb0*/  @P5 IMAD.WIDE.U32 R16, R0.reuse, c[0x0][0x1e0], RZ ;  /* 0x0000780000105a25 */ /* 0x040fe200078e00ff */
[C---:B------:R-:W-:Y:S08]  /*cfc0*/  HMMA.16816.F32.BF16 R56, R8.reuse, R18, R56 ;  /* 0x000000120838723c */ /* 0x040ff00000041838 */
[C---:B-----5:R-:W-:Y:S04]  /*cfd0*/  HMMA.16816.F32.BF16 R60, R8.reuse, R20, R60 ;  /* 0x00000014083c723c */ /* 0x060fe8000004183c */
[----:B-1----:R-:W-:Y:S01]  /*cfe0*/  @P5 IMAD R2, R0, c[0x0][0x1e4], R3 ;  /* 0x0000790000025a24 */ /* 0x002fe200078e0203 */
[----:B------:R-:W-:Y:S02]  /*cff0*/  @P5 MOV R3, R242 ;  /* 0x000000f200035202 */ /* 0x000fe40000000f00 */
[----:B------:R-:W-:Y:S01]  /*d000*/  FADD.FTZ R21, R205, R33 ;  /* 0x00000021cd157221 */ /* 0x000fe20000010000 */
[C---:B------:R-:W-:Y:S04]  /*d010*/  HMMA.16816.F32.BF16 R64, R8.reuse, R22, R64 ;  /* 0x000000160840723c */ /* 0x040fe80000041840 */
[----:B------:R-:W-:Y:S01]  /*d020*/  @P5 IADD3 R0, R17, R2, RZ ;  /* 0x0000000211005210 */ /* 0x000fe20007ffe0ff */
[----:B------:R-:W-:Y:S01]  /*d030*/  FADD.FTZ R17, R201, R32 ;  /* 0x00000020c9117221 */ /* 0x000fe20000010000 */
[----:B------:R-:W-:Y:S02]  /*d040*/  @P5 MOV R2, R240 ;  /* 0x000000f000025202 */ /* 0x000fe40000000f00 */
[C---:B------:R-:W-:Y:S04]  /*d050*/  HMMA.16816.F32.BF16 R68, R8.reuse, R24, R68 ;  /* 0x000000180844723c */ /* 0x040fe80000041844 */
[----:B------:R-:W-:Y:S04]  /*d060*/  @P5 IMAD.WIDE.U32 R2, R16, 0x60, R2 ;  /* 0x0000006010025825 */ /* 0x000fe800078e0002 */
[C---:B------:R-:W-:Y:S04]  /*d070*/  HMMA.16816.F32.BF16 R72, R8.reuse, R26, R72 ;  /* 0x0000001a0848723c */ /* 0x040fe80000041848 */
[----:B------:R-:W-:Y:S02]  /*d080*/  @P5 IMAD R0, R0, 0x60, RZ ;  /* 0x0000006000005824 */ /* 0x000fe400078e02ff */
[----:B------:R-:W-:Y:S02]  /*d090*/  FADD.FTZ R20, R203, R17 ;  /* 0x00000011cb147221 */ /* 0x000fe40000010000 */
[----:B------:R-:W1:Y:S01]  /*d0a0*/  LDSM.16.MT88.4 R16, [R146+0x8800] ;  /* 0x008800009210783b */ /* 0x000e620000004200 */
[C---:B------:R-:W-:Y:S03]  /*d0b0*/  HMMA.16816.F32.BF16 R76, R8.reuse, R12, R76 ;  /* 0x0000000c084c723c */ /* 0x040fe6000004184c */
[----:B------:R-:W-:Y:S01]  /*d0c0*/  @P5 IADD3 R3, R3, R0, RZ ;  /* 0x0000000003035210 */ /* 0x000fe20007ffe0ff */
[----:B------:R-:W-:Y:S03]  /*d0d0*/  FADD.FTZ R0, R218, R21 ;  /* 0x00000015da007221 */ /* 0x000fe60000010000 */
[C---:B------:R-:W-:Y:S01]  /*d0e0*/  @P5 LEA R12, P0, R2.reuse, c[0x0][0x1c8], 0x1 ;  /* 0x00007200020c5a11 */ /* 0x040fe200078008ff */
[C---:B------:R-:W-:Y:S04]  /*d0f0*/  HMMA.16816.F32.BF16 R80, R8.reuse, R14, R80 ;  /* 0x0000000e0850723c */ /* 0x040fe80000041850 */
[----:B------:R-:W-:Y:S01]  /*d100*/  @P5 LEA.HI.X R13, R2, c[0x0][0x1cc], R3, 0x1, P0 ;  /* 0x00007300020d5a11 */ /* 0x000fe200000f0c03 */
[----:B------:R-:W-:Y:S01]  /*d110*/  FADD.FTZ R3, R217, R0 ;  /* 0x00000000d9037221 */ /* 0x000fe20000010000 */
[----:B------:R-:W-:Y:S01]  /*d120*/  IADD3 R0, R237, 0x1, RZ ;  /* 0x00000001ed007810 */ /* 0x000fe20007ffe0ff */
[----:B------:R-:W-:Y:S01]  /*d130*/  FADD.FTZ R2, R147, R20 ;  /* 0x0000001493027221 */ /* 0x000fe20000010000 */
[----:B------:R-:W-:Y:S01]  /*d140*/  @P5 ISETP.GE.AND P0, PT, R235, c[0x0][0x1d4], PT ;  /* 0x00007500eb005a0c */ /* 0x000fe20003f06270 */
[C---:B--2---:R-:W-:Y:S03]  /*d150*/  HMMA.16816.F32.BF16 R84, R8.reuse, R4, R84 ;  /* 0x000000040854723c */ /* 0x044fe60000041854 */
[----:B------:R-:W-:Y:S01]  /*d160*/  SEL R0, R0, RZ, !P3 ;  /* 0x000000ff00007207 */ /* 0x000fe20005800000 */
[----:B------:R-:W-:Y:S01]  /*d170*/  FADD.FTZ R2, R215, R2 ;  /* 0x00000002d7027221 */ /* 0x000fe20000010000 */
[----:B------:R-:W-:Y:S01]  /*d180*/  @P5 MOV R20, c[0x0][0x1e0] ;  /* 0x0000780000145a02 */ /* 0x000fe20000000f00 */
[----:B------:R-:W-:Y:S01]  /*d190*/  FADD.FTZ R15, R44, R3 ;  /* 0x000000032c0f7221 */ /* 0x000fe20000010000 */
[----:B------:R-:W-:Y:S01]  /*d1a0*/  @P5 MOV R14, 0x6 ;  /* 0x00000006000e5802 */ /* 0x000fe20000000f00 */
[----:B------:R2:W-:Y:S01]  /*d1b0*/  STL [R1], R0 ;  /* 0x0000000001007387 */ /* 0x0005e20000100800 */
[----:B------:R-:W-:Y:S01]  /*d1c0*/  FADD.FTZ R3, R40, R2 ;  /* 0x0000000228037221 */ /* 0x000fe20000010000 */
[C---:B------:R-:W-:Y:S03]  /*d1d0*/  HMMA.16816.F32.BF16 R88, R8.reuse, R6, R88 ;  /* 0x000000060858723c */ /* 0x040fe60000041858 */
[C---:B------:R-:W-:Y:S01]  /*d1e0*/  @P5 SHF.L.U64.HI R14, R20.reuse, R14, c[0x0][0x1e4] ;  /* 0x00007900140e5619 */ /* 0x040fe2000001020e */
[----:B------:R-:W-:Y:S01]  /*d1f0*/  FADD.FTZ R5, R45, R15 ;  /* 0x0000000f2d057221 */ /* 0x000fe20000010000 */
[----:B------:R-:W-:Y:S01]  /*d200*/  @P5 SHF.L.U32 R20, R20, 0x6, RZ ;  /* 0x0000000614145819 */ /* 0x000fe200000006ff */
[----:B------:R-:W-:Y:S03]  /*d210*/  FADD.FTZ R15, R39, R3 ;  /* 0x00000003270f7221 */ /* 0x000fe60000010000 */
[----:B------:R-:W-:Y:S03]  /*d220*/  @P5 IADD3 R2, P4, R20, R12, RZ ;  /* 0x0000000c14025210 */ /* 0x000fe60007f9e0ff */
[----:B------:R-:W-:Y:S01]  /*d230*/  FADD.FTZ R6, R42, R15 ;  /* 0x0000000f2a067221 */ /* 0x000fe20000010000 */
[----:B------:R-:W-:Y:S01]  /*d240*/  @P5 IADD3.X R3, R14, R13, RZ, P4, !PT ;  /* 0x0000000d0e035210 */ /* 0x000fe200027fe4ff */
[C---:B-1----:R-:W-:Y:S03]  /*d250*/  HMMA.16816.F32.BF16 R92, R8.reuse, R16, R92 ;  /* 0x00000010085c723c */ /* 0x042fe6000004185c */
[----:B------:R-:W-:Y:S05]  /*d260*/  @P5 IADD3 R4, P3, R20, R2, RZ ;  /* 0x0000000214045210 */ /* 0x000fea0007f7e0ff */
[----:B------:R-:W-:Y:S04]  /*d270*/  HMMA.16816.F32.BF16 R96, R8, R18, R96 ;  /* 0x000000120860723c */ /* 0x000fe80000041860 */
[----:B--2---:R-:W-:Y:S05]  /*d280*/  @P5 IMAD R0, R0, 0x9000, R234 ;  /* 0x0000900000005824 */ /* 0x004fea00078e02ea */
[----:B------:R-:W-:Y:S01]  /*d290*/  @!PT LDS RZ, [RZ] ;  /* 0x00000000fffff984 */ /* 0x000fe20000000800 */
[----:B------:R-:W-:Y:S01]  /*d2a0*/  @!PT LDS RZ, [RZ] ;  /* 0x00000000fffff984 */ /* 0x000fe20000000800 */
[----:B------:R-:W-:Y:S01]  /*d2b0*/  @!PT LDS RZ, [RZ] ;  /* 0x00000000fffff984 */ /* 0x000fe20000000800 */
[----:B------:R1:W-:Y:S08]  /*d2c0*/  @P5 LDGSTS.E.BYPASS.LTC128B.128 [R0], [R12.64], !P2 ;  /* 0x000000000c005fae */ /* 0x0003f0000d101d46 */
[----:B------:R1:W-:Y:S08]  /*d2d0*/  @P5 LDGSTS.E.BYPASS.LTC128B.128 [R0+0x3000], [R12.64+0x80], !P1 ;  /* 0x030000800c005fae */ /* 0x0003f0000c901d46 */
[----:B------:R1:W-:Y:S08]  /*d2e0*/  @P5 LDGSTS.E.BYPASS.LTC128B.128 [R0+0x6000], [R12.64+0x100], !P0 ;  /* 0x060001000c005fae */ /* 0x0003f0000c101d46 */
[----:B------:R2:W-:Y:S08]  /*d2f0*/  @P5 LDGSTS.E.BYPASS.LTC128B.128 [R0+0x1000], [R2.64], !P2 ;  /* 0x0100000002005fae */ /* 0x0005f0000d101d46 */
[----:B------:R2:W-:Y:S08]  /*d300*/  @P5 LDGSTS.E.BYPASS.LTC128B.128 [R0+0x4000], [R2.64+0x80], !P1 ;  /* 0x0400008002005fae */ /* 0x0005f0000c901d46 */
[----:B------:R2:W-:Y:S01]  /*d310*/  @P5 LDGSTS.E.BYPASS.LTC128B.128 [R0+0x7000], [R2.64+0x100], !P0 ;  /* 0x0700010002005fae */ /* 0x0005e2000c101d46 */
[----:B-1----:R-:W-:Y:S01]  /*d320*/  FADD.FTZ R12, R48, R5 ;  /* 0x00000005300c7221 */ /* 0x002fe20000010000 */
[----:B------:R-:W-:Y:S06]  /*d330*/  @P5 IADD3.X R5, R14, R3, RZ, P3, !PT ;  /* 0x000000030e055210 */ /* 0x000fec0001ffe4ff */
[----:B------:R1:W-:Y:S08]  /*d340*/  @P5 LDGSTS.E.BYPASS.LTC128B.128 [R0+0x2000], [R4.64], !P2 ;  /* 0x0200000004005fae */ /* 0x0003f0000d101d46 */
[----:B------:R1:W-:Y:S01]  /*d350*/  @P5 LDGSTS.E.BYPASS.LTC128B.128 [R0+0x5000], [R4.64+0x80], !P1 ;  /* 0x0500008004005fae */ /* 0x0003e2000c901d46 */
[C---:B------:R-:W-:Y:S02]  /*d360*/  ISETP.GE.AND P1, PT, R204.reuse, 0x1, PT ;  /* 0x00000001cc00780c */ /* 0x040fe40003f26270 */
[----:B------:R-:W-:Y:S04]  /*d370*/  IADD3 R204, R204, 0x1, RZ ;  /* 0x00000001cccc7810 */ /* 0x000fe80007ffe0ff */
[----:B------:R-:W-:Y:S01]  /*d380*/  SEL R204, R204, RZ, !P1 ;  /* 0x000000ffcccc7207 */ /* 0x000fe20004800000 */
[----:B------:R1:W-:Y:S01]  /*d390*/  @P5 LDGSTS.E.BYPASS.LTC128B.128 [R0+0x8000], [R4.64+0x100], !P0 ;  /* 0x0800010004005fae */ /* 0x0003e2000c101d46 */
[----:B------:R-:W-:Y:S01]  /*d3a0*/  ISETP.GT.AND P0, PT, R216, RZ, PT ;  /* 0x000000ffd800720c */ /* 0x000fe20003f04270 */
[----:B--2---:R-:W-:Y:S01]  /*d3b0*/  FADD.FTZ R3, R41, R12 ;  /* 0x0000000c29037221 */ /* 0x004fe20000010000 */
[----:B------:R-:W-:Y:S01]  /*d3c0*/  MOV R216, R233 ;  /* 0x000000e900d87202 */ /* 0x000fe20000000f00 */
[----:B------:R-:W-:Y:S02]  /*d3d0*/  FADD.FTZ R2, R43, R6 ;  /* 0x000000062b027221 */ /* 0x000fe40000010000 */
[----:B------:R-:W-:Y:S02]  /*d3e0*/  FADD.FTZ R3, R35, R3 ;  /* 0x0000000323037221 */ /* 0x000fe40000010000 */
[----:B------:R-:W0:Y:S01]  /*d3f0*/  LDGDEPBAR ;  /* 0x00000000000079af */ /* 0x000e220000000000 */
[----:B-1----:R-:W-:Y:S02]  /*d400*/  FADD.FTZ R0, R36, R2 ;  /* 0x0000000224007221 */ /* 0x002fe40000010000 */
[----:B------:R-:W-:Y:S01]  /*d410*/  FADD.FTZ R2, R38, R3 ;  /* 0x0000000326027221 */ /* 0x000fe20000010000 */
[----:B------:R-:W-:Y:S01]  /*d420*/  MOV R3, R144 ;  /* 0x0000009000037202 */ /* 0x000fe20000000f00 */
[----:B------:R-:W-:Y:S02]  /*d430*/  FADD.FTZ R0, R47, R0 ;  /* 0x000000002f007221 */ /* 0x000fe40000010000 */
[----:B------:R-:W-:Y:S02]  /*d440*/  FADD.FTZ R2, R37, R2 ;  /* 0x0000000225027221 */ /* 0x000fe40000010000 */
[----:B------:R-:W-:Y:S02]  /*d450*/  FADD.FTZ R0, R34, R0 ;  /* 0x0000000022007221 */ /* 0x000fe40000010000 */
[----:B------:R-:W-:Y:S02]  /*d460*/  FADD.FTZ R2, R200, R2 ;  /* 0x00000002c8027221 */ /* 0x000fe40000010000 */
[----:B------:R-:W-:Y:S03]  /*d470*/  FADD.FTZ R0, R202, R0 ;  /* 0x00000000ca007221 */ /* 0x000fe60000010000 */
[----:B------:R-:W-:Y:S04]  /*d480*/  STL [R1+0x4], R2 ;  /* 0x0000040201007387 */ /* 0x000fe80000100800 */
[----:B------:R1:W-:Y:S02]  /*d490*/  STL [R1+0x8], R0 ;  /* 0x0000080001007387 */ /* 0x0003e40000100800 */
[----:B-1----:R-:W-:Y:S01]  /*d4a0*/  MOV R0, R145 ;  /* 0x0000009100007202 */ /* 0x002fe20000000f00 */
[----:B------:R-:W-:-:S05]  /*d4b0*/  @P0 BRA `(.L_x_1092) ;  /* 0xffffc8d000000947 */ /* 0x000fca000383ffff */
.L_x_1091:
[----:B------:R-:W-:Y:S02]  /*d4c0*/  MOV R7, 0x1f ;  /* 0x0000001f00077802 */ /* 0x000fe40000000f00 */
[----:B------:R-:W-:Y:S01]  /*d4d0*/  MOV R6, 0xffffffff ;  /* 0xffffffff00067802 */ /* 0x000fe20000000f00 */
[----:B------:R-:W-:Y:S05]  /*d4e0*/  BRA.DIV ~URZ, `(.L_x_1093) ;  /* 0x000028c27f007947 */ /* 0x000fea000b800000 */
[----:B------:R-:W2:Y:S04]  /*d4f0*/  LDL R0, [R1+0x4] ;  /* 0x0000040001007983 */ /* 0x000ea80000100800 */
[----:B--2---:R2:W3:Y:S02]  /*d500*/  SHFL.BFLY PT, R4, R0, 0x2, 0x1f ;  /* 0x0c401f0000047f89 */ /* 0x0044e400000e0000 */
.L_x_1125:
[----:B--2---:R-:W2:Y:S02]  /*d510*/  LDL.LU R0, [R1+0x4] ;  /* 0x0000040001007983 */ /* 0x004ea40000300800 */
[----:B--23--:R-:W-:Y:S01]  /*d520*/  FADD.FTZ R4, R4, R0 ;  /* 0x0000000004047221 */ /* 0x00cfe20000010000 */
[----:B------:R-:W-:Y:S05]  /*d530*/  BRA.DIV ~URZ, `(.L_x_1094) ;  /* 0x000028d27f007947 */ /* 0x000fea000b800000 */
[----:B------:R-:W2:Y:S04]  /*d540*/  LDL.LU R5, [R1+0x8] ;  /* 0x0000080001057983 */ /* 0x000ea80000300800 */
[----:B------:R-:W3:Y:S02]  /*d550*/  SHFL.BFLY PT, R2, R4, 0x1, 0x1f ;  /* 0x0c201f0004027f89 */ /* 0x000ee400000e0000 */
[----:B---3--:R-:W-:-:S02]  /*d560*/  FADD.FTZ R4, R4, R2 ;  /* 0x0000000204047221 */ /* 0x008fc40000010000 */
[----:B--2---:R-:W2:Y:S02]  /*d570*/  SHFL.BFLY PT, R0, R5, 0x2, 0x1f ;  /* 0x0c401f0005007f89 */ /* 0x004ea400000e0000 */
[----:B--2---:R-:W-:-:S05]  /*d580*/  FADD.FTZ R0, R0, R5 ;  /* 0x0000000500007221 */ /* 0x004fca0000010000 */
[----:B-1----:R1:W2:Y:S02]  /*d590*/  SHFL.BFLY PT, R3, R0, 0x1, 0x1f ;  /* 0x0c201f0000037f89 */ /* 0x0022a400000e0000 */
.L_x_1126:
[----:B------:R-:W-:Y:S01]  /*d5a0*/  FSETP.NE.FTZ.AND P1, PT, R4, RZ, PT ;  /* 0x000000ff0400720b */ /* 0x000fe20003f35000 */
[----:B--2---:R-:W-:Y:S01]  /*d5b0*/  FADD.FTZ R3, R3, R0 ;  /* 0x0000000003037221 */ /* 0x004fe20000010000 */
[----:B------:R-:W-:Y:S02]  /*d5c0*/  MOV R2, RZ ;  /* 0x000000ff00027202 */ /* 0x000fe40000000f00 */
[----:B-1----:R-:W-:Y:S02]  /*d5d0*/  MOV R0, RZ ;  /* 0x000000ff00007202 */ /* 0x002fe40000000f00 */
[----:B------:R-:W-:Y:S02]  /*d5e0*/  FSETP.NE.FTZ.AND P0, PT, R3, RZ, PT ;  /* 0x000000ff0300720b */ /* 0x000fe40003f15000 */
[----:B------:R-:W-:Y:S02]  /*d5f0*/  MOV R50, 0xff800000 ;  /* 0xff80000000327802 */ /* 0x000fe40000000f00 */
[----:B------:R-:W-:-:S03]  /*d600*/  MOV R49, 0xff800000 ;  /* 0xff80000000317802 */ /* 0x000fc60000000f00 */
[----:B------:R-:W1:Y:S01]  /*d610*/  @P1 MUFU.RCP R2, R4 ;  /* 0x0000000400021308 */ /* 0x000e620000001000 */
[----:B------:R-:W-:-:S07]  /*d620*/  @P1 MOV R7, 0x3f317218 ;  /* 0x3f31721800071802 */ /* 0x000fce0000000f00 */
[----:B------:R-:W2:Y:S01]  /*d630*/  @P1 MUFU.LG2 R4, R4 ;  /* 0x0000000400041308 */ /* 0x000ea20000000c00 */
[----:B-1----:R-:W-:-:S07]  /*d640*/  FMUL.FTZ R148, R2, R148 ;  /* 0x0000009402947220 */ /* 0x002fce0000410000 */
[----:B------:R-:W1:Y:S01]  /*d650*/  @P0 MUFU.RCP R0, R3 ;  /* 0x0000000300000308 */ /* 0x000e620000001000 */
        /* <DEDUP_REMOVED lines=46> */
[----:B------:R-:W-:Y:S02]  /*d940*/  FMUL.FTZ R97, R2, R97 ;  /* 0x0000006102617220 */ /* 0x000fe40000410000 */
[----:B------:R3:W4:Y:S01]  /*d950*/  @P0 MUFU.LG2 R2, R3 ;  /* 0x0000000300020308 */ /* 0x0007220000000c00 */
[----:B--2---:R-:W-:-:S02]  /*d960*/  @P1 FMUL.FTZ R5, R4, 0.69314718246459960938 ;  /* 0x3f31721804051820 */ /* 0x004fc40000410000 */
[----:B------:R-:W-:Y:S02]  /*d970*/  @P1 FMUL.FTZ R4, R7, c[0x0][0x2d0] ;  /* 0x0000b40007041a20 */ /* 0x000fe40000410000 */
[----:B-1----:R-:W-:Y:S02]  /*d980*/  FMUL.FTZ R150, R0, R150 ;  /* 0x0000009600967220 */ /* 0x002fe40000410000 */
[----:B------:R-:W-:Y:S01]  /*d990*/  @P1 FFMA.FTZ R50, R4, R145, R5 ;  /* 0x0000009104321223 */ /* 0x000fe20000010005 */
[----:B------:R-:W-:Y:S01]  /*d9a0*/  MOV R4, 0x1 ;  /* 0x0000000100047802 */ /* 0x000fe20000000f00 */
[C---:B------:R-:W-:Y:S02]  /*d9b0*/  FMUL.FTZ R47, R0.reuse, R151 ;  /* 0x00000097002f7220 */ /* 0x040fe40000410000 */
[C---:B------:R-:W-:Y:S02]  /*d9c0*/  FMUL.FTZ R102, R0.reuse, R102 ;  /* 0x0000006600667220 */ /* 0x040fe40000410000 */
[----:B------:R-:W-:-:S02]  /*d9d0*/  FMUL.FTZ R45, R0, R103 ;  /* 0x00000067002d7220 */ /* 0x000fc40000410000 */
[----:B------:R-:W-:Y:S01]  /*d9e0*/  FMUL.FTZ R106, R0, R106 ;  /* 0x0000006a006a7220 */ /* 0x000fe20000410000 */
[----:B---3--:R-:W-:Y:S01]  /*d9f0*/  @P0 MOV R3, 0x3f317218 ;  /* 0x3f31721800030802 */ /* 0x008fe20000000f00 */
[----:B----4-:R-:W-:Y:S02]  /*da00*/  @P0 FMUL.FTZ R2, R2, 0.69314718246459960938 ;  /* 0x3f31721802020820 */ /* 0x010fe40000410000 */
[C---:B------:R-:W-:Y:S02]  /*da10*/  FMUL.FTZ R43, R0.reuse, R107 ;  /* 0x0000006b002b7220 */ /* 0x040fe40000410000 */
[----:B------:R-:W-:Y:S02]  /*da20*/  @P0 FMUL.FTZ R3, R3, c[0x0][0x2d0] ;  /* 0x0000b40003030a20 */ /* 0x000fe40000410000 */
        /* <DEDUP_REMOVED lines=42> */
[----:B------:R-:W-:Y:S01]  /*dcd0*/  PRMT R0, R4, 0x7610, R0 ;  /* 0x0000761004007816 */ /* 0x000fe20000000000 */
[----:B------:R-:W-:Y:S02]  /*dce0*/  @P0 FFMA.FTZ R49, R3, R144, R2 ;  /* 0x0000009003310223 */ /* 0x000fe40000010002 */
.L_x_1082:
        /* <DEDUP_REMOVED lines=19> */
.L_x_1096:
[----:B-1----:R-:W-:Y:S05]  /*de20*/  BSYNC B0 ;  /* 0x0000000000007941 */ /* 0x002fea0003800000 */
.L_x_1095:
        /* <DEDUP_REMOVED lines=120> */
[----:B------:R-:W-:Y:S05]  /*e5b0*/  CALL.REL.NOINC `($__internal_3_$__cuda_sm70_shflsync_idx_p) ;  /* 0x00001d1000007944 */ /* 0x000fea0003c00000 */
.L_x_1099:
[----:B-1----:R-:W2:Y:S04]  /*e5c0*/  LDL R2, [R1+0x98] ;  /* 0x0000980001027983 */ /* 0x002ea80000100800 */
[----:B------:R-:W3:Y:S04]  /*e5d0*/  LDL.LU R13, [R1+0x50] ;  /* 0x00005000010d7983 */ /* 0x000ee80000300800 */
[----:B------:R-:W4:Y:S04]  /*e5e0*/  LDL.LU R12, [R1+0x54] ;  /* 0x00005400010c7983 */ /* 0x000f280000300800 */
[----:B------:R-:W2:Y:S01]  /*e5f0*/  LDL.LU R15, [R1+0x5c] ;  /* 0x00005c00010f7983 */ /* 0x000ea20000300800 */
[----:B------:R-:W-:-:S03]  /*e600*/  IMAD.MOV.U32 R0, RZ, RZ, 0x1 ;  /* 0x00000001ff007424 */ /* 0x000fc600078e00ff */
[----:B------:R-:W1:Y:S02]  /*e610*/  S2R R16, SR_TID.X ;  /* 0x0000000000107919 */ /* 0x000e640000002100 */
[----:B------:R-:W-:Y:S02]  /*e620*/  ISETP.NE.AND P1, PT, R0, c[0x0][0x4e8], PT ;  /* 0x00013a0000007a0c */ /* 0x000fe40003f25270 */
[----:B------:R2:W5:Y:S04]  /*e630*/  LDL.64 R68, [R1+0x10] ;  /* 0x0000100001447983 */ /* 0x0005680000100a00 */
[----:B------:R2:W5:Y:S04]  /*e640*/  LDL R64, [R1+0x70] ;  /* 0x0000700001407983 */ /* 0x0005680000100800 */
[----:B------:R2:W5:Y:S04]  /*e650*/  LDL R23, [R1+0xc] ;  /* 0x00000c0001177983 */ /* 0x0005680000100800 */
[----:B------:R2:W5:Y:S04]  /*e660*/  LDL R22, [R1+0x60] ;  /* 0x0000600001167983 */ /* 0x0005680000100800 */
[----:B------:R2:W5:Y:S01]  /*e670*/  LDL R21, [R1+0x18] ;  /* 0x0000180001157983 */ /* 0x0005620000100800 */
[----:B-1----:R-:W-:-:S03]  /*e680*/  SHF.R.S32.HI R10, RZ, 0x1f, R16 ;  /* 0x0000001fff0a7819 */ /* 0x002fc60000011410 */
[----:B------:R-:W1:Y:S01]  /*e690*/  S2R R18, SR_TID.X ;  /* 0x0000000000127919 */ /* 0x000e620000002100 */
[----:B------:R-:W-:-:S04]  /*e6a0*/  LEA.HI R10, R10, R16, RZ, 0x3 ;  /* 0x000000100a0a7211 */ /* 0x000fc800078f18ff */
[----:B------:R-:W-:-:S05]  /*e6b0*/  LOP3.LUT R10, R10, 0xfffffff8, RZ, 0xc0, !PT ;  /* 0xfffffff80a0a7812 */ /* 0x000fca00078ec0ff */
[----:B------:R-:W-:Y:S02]  /*e6c0*/  IMAD.IADD R10, R16, 0x1, -R10 ;  /* 0x00000001100a7824 */ /* 0x000fe400078e0a0a */
[----:B------:R-:W2:Y:S01]  /*e6d0*/  LDL R16, [R1+0xa0] ;  /* 0x0000a00001107983 */ /* 0x000ea20000100800 */
[----:B-1----:R-:W-:-:S04]  /*e6e0*/  SHF.R.S32.HI R14, RZ, 0x1f, R18 ;  /* 0x0000001fff0e7819 */ /* 0x002fc80000011412 */
[----:B------:R-:W-:-:S04]  /*e6f0*/  LEA.HI R14, R14, R18, RZ, 0x3 ;  /* 0x000000120e0e7211 */ /* 0x000fc800078f18ff */
[----:B------:R-:W-:-:S04]  /*e700*/  SHF.R.S32.HI R14, RZ, 0x3, R14 ;  /* 0x00000003ff0e7819 */ /* 0x000fc8000001140e */
[----:B------:R-:W-:Y:S02]  /*e710*/  LEA R10, R10, R14, 0x5 ;  /* 0x0000000e0a0a7211 */ /* 0x000fe400078e28ff */
[----:B---3--:R-:W-:Y:S02]  /*e720*/  SHF.R.S32.HI R7, RZ, 0x1f, R13 ;  /* 0x0000001fff077819 */ /* 0x008fe4000001140d */
[----:B----4-:R-:W-:-:S03]  /*e730*/  SHF.R.S32.HI R11, RZ, 0x1f, R12 ;  /* 0x0000001fff0b7819 */ /* 0x010fc6000001140c */
[----:B------:R-:W-:Y:S02]  /*e740*/  IMAD R4, R7, c[0x0][0x490], RZ ;  /* 0x0001240007047a24 */ /* 0x000fe400078e02ff */
[----:B--2---:R-:W-:Y:S02]  /*e750*/  IMAD.IADD R6, R2, 0x1, R15 ;  /* 0x0000000102067824 */ /* 0x004fe400078e020f */
[----:B------:R-:W-:-:S03]  /*e760*/  IMAD.WIDE.U32 R2, R13, c[0x0][0x490], RZ ;  /* 0x000124000d027a25 */ /* 0x000fc600078e00ff */
[----:B------:R-:W-:Y:S01]  /*e770*/  MOV R0, R6 ;  /* 0x0000000600007202 */ /* 0x000fe20000000f00 */
[----:B------:R-:W-:-:S04]  /*e780*/  @P1 IMAD.HI.U32 R5, R6, c[0x0][0x4ec], RZ ;  /* 0x00013b0006051a27 */ /* 0x000fc800078e00ff */
[----:B------:R-:W-:Y:S01]  /*e790*/  IMAD R4, R13, c[0x0][0x494], R4 ;  /* 0x000125000d047a24 */ /* 0x000fe200078e0204 */
[----:B------:R-:W-:Y:S01]  /*e7a0*/  @P1 SHF.R.U32.HI R0, RZ, c[0x0][0x4f0], R5 ;  /* 0x00013c00ff001a19 */ /* 0x000fe20000011605 */
[----:B------:R-:W-:Y:S02]  /*e7b0*/  IMAD R9, R11, c[0x0][0x498], RZ ;  /* 0x000126000b097a24 */ /* 0x000fe400078e02ff */
[----:B------:R-:W-:Y:S01]  /*e7c0*/  IMAD.IADD R3, R3, 0x1, R4 ;  /* 0x0000000103037824 */ /* 0x000fe200078e0204 */
[----:B------:R-:W-:-:S03]  /*e7d0*/  IADD3 R8, -R0, RZ, RZ ;  /* 0x000000ff00087210 */ /* 0x000fc60007ffe1ff */
[----:B------:R-:W-:-:S04]  /*e7e0*/  IMAD.WIDE.U32 R4, R12, c[0x0][0x498], R2 ;  /* 0x000126000c047a25 */ /* 0x000fc800078e0002 */
[----:B------:R-:W-:Y:S01]  /*e7f0*/  IMAD R2, R8, c[0x0][0x4e8], R6 ;  /* 0x00013a0008027a24 */ /* 0x000fe200078e0206 */
[----:B------:R-:W-:Y:S01]  /*e800*/  SHF.R.S32.HI R6, RZ, 0x1f, R0 ;  /* 0x0000001fff067819 */ /* 0x000fe20000011400 */
[----:B------:R-:W-:Y:S01]  /*e810*/  IMAD R3, R12, c[0x0][0x49c], R9 ;  /* 0x000127000c037a24 */ /* 0x000fe200078e0209 */
[----:B------:R-:W-:Y:S02]  /*e820*/  IADD3 R4, P0, R0, R4, RZ ;  /* 0x0000000400047210 */ /* 0x000fe40007f1e0ff */
[----:B------:R-:W-:Y:S01]  /*e830*/  SHF.R.S32.HI R8, RZ, 0x1f, R2 ;  /* 0x0000001fff087819 */ /* 0x000fe20000011402 */
[----:B------:R-:W-:Y:S01]  /*e840*/  IMAD R0, R7, c[0x0][0x3e8], RZ ;  /* 0x0000fa0007007a24 */ /* 0x000fe200078e02ff */
[----:B------:R-:W-:Y:S01]  /*e850*/  IADD3.X R5, R6, R5, R3, P0, !PT ;  /* 0x0000000506057210 */ /* 0x000fe200007fe403 */
[----:B------:R-:W-:-:S04]  /*e860*/  IMAD.WIDE.U32 R6, R13, c[0x0][0x3e8], RZ ;  /* 0x0000fa000d067a25 */ /* 0x000fc800078e00ff */
[----:B------:R-:W-:Y:S02]  /*e870*/  IMAD R3, R8, c[0x0][0x488], RZ ;  /* 0x0001220008037a24 */ /* 0x000fe400078e02ff */
[----:B------:R-:W-:Y:S02]  /*e880*/  IMAD R8, R13, c[0x0][0x3ec], R0 ;  /* 0x0000fb000d087a24 */ /* 0x000fe400078e0200 */
[----:B------:R-:W2:Y:S01]  /*e890*/  LDL R13, [R1+0x1c] ;  /* 0x00001c00010d7983 */ /* 0x000ea20000100800 */
[----:B------:R-:W-:Y:S02]  /*e8a0*/  IMAD.IADD R10, R15, 0x1, R10 ;  /* 0x000000010f0a7824 */ /* 0x000fe400078e020a */
[C---:B------:R-:W-:Y:S02]  /*e8b0*/  IMAD R9, R2.reuse, c[0x0][0x48c], R3 ;  /* 0x0001230002097a24 */ /* 0x040fe400078e0203 */
[----:B------:R-:W-:Y:S01]  /*e8c0*/  IMAD.WIDE.U32 R4, R2, c[0x0][0x488], R4 ;  /* 0x0001220002047a25 */ /* 0x000fe200078e0004 */
[----:B------:R-:W-:-:S03]  /*e8d0*/  SHF.R.S32.HI R17, RZ, 0x1f, R18 ;  /* 0x0000001fff117819 */ /* 0x000fc60000011412 */
[----:B------:R-:W-:Y:S01]  /*e8e0*/  @P1 IMAD.HI.U32 R2, R10, c[0x0][0x4ec], RZ ;  /* 0x00013b000a021a27 */ /* 0x000fe200078e00ff */
[----:B------:R-:W-:Y:S02]  /*e8f0*/  MOV R0, R10 ;  /* 0x0000000a00007202 */ /* 0x000fe40000000f00 */
[----:B------:R-:W-:Y:S01]  /*e900*/  IADD3 R5, R5, R9, RZ ;  /* 0x0000000905057210 */ /* 0x000fe20007ffe0ff */
[----:B------:R-:W-:Y:S01]  /*e910*/  IMAD.IADD R3, R7, 0x1, R8 ;  /* 0x0000000107037824 */ /* 0x000fe200078e0208 */
[----:B------:R-:W-:Y:S01]  /*e920*/  @P1 SHF.R.U32.HI R0, RZ, c[0x0][0x4f0], R2 ;  /* 0x00013c00ff001a19 */ /* 0x000fe20000011602 */
[----:B------:R-:W-:Y:S01]  /*e930*/  IMAD.MOV.U32 R2, RZ, RZ, R6 ;  /* 0x000000ffff027224 */ /* 0x000fe200078e0006 */
[C---:B------:R-:W-:Y:S01]  /*e940*/  LEA R8, P0, R4.reuse, c[0x0][0x450], 0x2 ;  /* 0x0001140004087a11 */ /* 0x040fe200078010ff */
[----:B------:R-:W-:Y:S01]  /*e950*/  IMAD R6, R11, c[0x0][0x3f0], RZ ;  /* 0x0000fc000b067a24 */ /* 0x000fe200078e02ff */
[----:B------:R-:W-:Y:S02]  /*e960*/  LEA.HI R17, R17, R18, RZ, 0x5 ;  /* 0x0000001211117211 */ /* 0x000fe400078f28ff */
[----:B------:R-:W-:Y:S01]  /*e970*/  LEA.HI.X R5, R4, c[0x0][0x454], R5, 0x2, P0 ;  /* 0x0001150004057a11 */ /* 0x000fe200000f1405 */
[C---:B------:R-:W-:Y:S01]  /*e980*/  IMAD R9, R12.reuse, c[0x0][0x3f4], R6 ;  /* 0x0000fd000c097a24 */ /* 0x040fe200078e0206 */
[----:B------:R-:W-:Y:S01]  /*e990*/  LOP3.LUT R17, R17, 0xffffffe0, RZ, 0xc0, !PT ;  /* 0xffffffe011117812 */ /* 0x000fe200078ec0ff */
[----:B------:R-:W-:Y:S01]  /*e9a0*/  IMAD.WIDE.U32 R2, R12, c[0x0][0x3f0], R2 ;  /* 0x0000fc000c027a25 */ /* 0x000fe200078e0002 */
[----:B------:R-:W-:Y:S01]  /*e9b0*/  SHFL.IDX PT, R6, R8, RZ, 0x1c1f ;  /* 0x001c1fff08067589 */ /* 0x000fe200000e0000 */
[----:B------:R-:W-:-:S03]  /*e9c0*/  IADD3 R11, -R0, RZ, RZ ;  /* 0x000000ff000b7210 */ /* 0x000fc60007ffe1ff */
[----:B------:R-:W1:Y:S01]  /*e9d0*/  SHFL.IDX PT, R7, R5, RZ, 0x1c1f ;  /* 0x001c1fff05077589 */ /* 0x000e6200000e0000 */
[----:B------:R-:W-:Y:S01]  /*e9e0*/  IMAD.IADD R17, R18, 0x1, -R17 ;  /* 0x0000000112117824 */ /* 0x000fe200078e0a11 */
[----:B------:R-:W-:Y:S02]  /*e9f0*/  IADD3 R3, R3, R9, RZ ;  /* 0x0000000903037210 */ /* 0x000fe40007ffe0ff */
[----:B------:R3:W-:Y:S01]  /*ea00*/  SHFL.IDX PT, R4, R8, 0x1, 0x1c1f ;  /* 0x003c1f0008047f89 */ /* 0x0007e200000e0000 */
[----:B------:R-:W-:Y:S01]  /*ea10*/  ULDC UR5, c[0x0][0x4e8] ;  /* 0x00013a0000057ab9 */ /* 0x000fe20000000800 */
[----:B------:R-:W-:Y:S02]  /*ea20*/  IMAD.IADD R9, R16, 0x1, R15 ;  /* 0x0000000110097824 */ /* 0x000fe400078e020f */
[----:B------:R-:W4:Y:S01]  /*ea30*/  SHFL.IDX PT, R5, R5, 0x1, 0x1c1f ;  /* 0x003c1f0005057f89 */ /* 0x000f2200000e0000 */
[----:B------:R-:W-:Y:S02]  /*ea40*/  ULDC UR4, c[0x0][0x388] ;  /* 0x0000e20000047ab9 */ /* 0x000fe40000000800 */
[----:B------:R-:W-:Y:S01]  /*ea50*/  UIMAD UR4, UR5, UR4, URZ ;  /* 0x00000004050472a4 */ /* 0x000fe2000f8e023f */
[----:B------:R-:W-:-:S05]  /*ea60*/  LOP3.LUT P0, RZ, R17, 0x3, RZ, 0xc0, !PT ;  /* 0x0000000311ff7812 */ /* 0x000fca000780c0ff */
[----:B------:R-:W-:Y:S01]  /*ea70*/  ISETP.GE.OR P1, PT, R9, UR4, P0 ;  /* 0x0000000409007c0c */ /* 0x000fe20008726670 */
[----:B---3--:R-:W-:Y:S01]  /*ea80*/  IMAD R8, R11, c[0x0][0x4e8], R10 ;  /* 0x00013a000b087a24 */ /* 0x008fe200078e020a */
[----:B------:R-:W-:-:S04]  /*ea90*/  IADD3 R11, R9, 0x8, RZ ;  /* 0x00000008090b7810 */ /* 0x000fc80007ffe0ff */
[----:B------:R-:W-:Y:S02]  /*eaa0*/  ISETP.GE.OR P0, PT, R11, UR4, P0 ;  /* 0x000000040b007c0c */ /* 0x000fe40008706670 */
[----:B------:R-:W-:-:S05]  /*eab0*/  SHF.R.S32.HI R12, RZ, 0x1f, R0 ;  /* 0x0000001fff0c7819 */ /* 0x000fca0000011400 */
[----:B-1----:R1:W-:Y:S01]  /*eac0*/  @!P1 ST.E [R6.64], R50 ;  /* 0x0000003206009985 */ /* 0x0023e2000c101906 */
[----:B------:R-:W-:Y:S02]  /*ead0*/  IMAD R10, R12, c[0x0][0x3e0], RZ ;  /* 0x0000f8000c0a7a24 */ /* 0x000fe400078e02ff */
[----:B------:R-:W-:-:S03]  /*eae0*/  IMAD.WIDE.U32 R2, R0, c[0x0][0x3e0], R2 ;  /* 0x0000f80000027a25 */ /* 0x000fc600078e0002 */
[----:B----4-:R1:W-:Y:S01]  /*eaf0*/  @!P0 ST.E [R4.64], R49 ;  /* 0x0000003104008985 */ /* 0x0103e2000c101906 */
[----:B------:R-:W-:Y:S01]  /*eb00*/  IMAD R9, R0, c[0x0][0x3e4], R10 ;  /* 0x0000f90000097a24 */ /* 0x000fe200078e020a */
[----:B------:R-:W-:-:S04]  /*eb10*/  SHF.R.S32.HI R0, RZ, 0x1f, R8 ;  /* 0x0000001fff007819 */ /* 0x000fc80000011408 */
[----:B------:R-:W-:Y:S01]  /*eb20*/  IADD3 R3, R3, R9, RZ ;  /* 0x0000000903037210 */ /* 0x000fe20007ffe0ff */
[----:B------:R-:W-:-:S04]  /*eb30*/  IMAD R0, R0, c[0x0][0x3d8], RZ ;  /* 0x0000f60000007a24 */ /* 0x000fc800078e02ff */
[C---:B------:R-:W-:Y:S02]  /*eb40*/  IMAD R0, R8.reuse, c[0x0][0x3dc], R0 ;  /* 0x0000f70008007a24 */ /* 0x040fe400078e0200 */
[----:B------:R-:W-:Y:S01]  /*eb50*/  IMAD.WIDE.U32 R2, R8, c[0x0][0x3d8], R2 ;  /* 0x0000f60008027a25 */ /* 0x000fe200078e0002 */
[----:B------:R-:W-:-:S03]  /*eb60*/  IADD3 R11, R14, R15, RZ ;  /* 0x0000000f0e0b7210 */ /* 0x000fc60007ffe0ff */
[----:B------:R-:W-:Y:S01]  /*eb70*/  IMAD.IADD R0, R3, 0x1, R0 ;  /* 0x0000000103007824 */ /* 0x000fe200078e0200 */
[----:B------:R-:W-:-:S04]  /*eb80*/  LEA R20, P0, R2, c[0x0][0x380], 0x1 ;  /* 0x0000e00002147a11 */ /* 0x000fc800078008ff */
[----:B------:R-:W-:Y:S02]  /*eb90*/  LEA.HI.X R10, R2, c[0x0][0x384], R0, 0x1, P0 ;  /* 0x0000e100020a7a11 */ /* 0x000fe400000f0c00 */
        /* <DEDUP_REMOVED lines=29> */
.L_x_1101:
[----:B---34-:R-:W-:Y:S05]  /*ed70*/  BSYNC B0 ;  /* 0x0000000000007941 */ /* 0x018fea0003800000 */
.L_x_1100:
        /* <DEDUP_REMOVED lines=9> */
[CC--:B--2---:R-:W-:Y:S02]  /*ee10*/  @!P2 LEA R8, P5, R68.reuse, R0.reuse, 0x1 ;  /* 0x000000004408a211 */ /* 0x0c4fe400078a08ff */
[-C--:B-1----:R-:W-:Y:S02]  /*ee20*/  @!P1 LEA R6, P4, R23, R0.reuse, 0x1 ;  /* 0x0000000017069211 */ /* 0x082fe400078808ff */
[----:B------:R-:W-:Y:S02]  /*ee30*/  @!P0 LEA R4, P3, R21, R0, 0x1 ;  /* 0x0000000015048211 */ /* 0x000fe400078608ff */
[-C--:B----4-:R-:W-:Y:S02]  /*ee40*/  @!P2 LEA.HI.X R9, R68, R2.reuse, R69, 0x1, P5 ;  /* 0x000000024409a211 */ /* 0x090fe400028f0c45 */
[-C--:B------:R-:W-:Y:S02]  /*ee50*/  @!P1 LEA.HI.X R7, R23, R2.reuse, R64, 0x1, P4 ;  /* 0x0000000217079211 */ /* 0x080fe400020f0c40 */
[----:B------:R-:W-:Y:S01]  /*ee60*/  @!P0 LEA.HI.X R5, R21, R2, R22, 0x1, P3 ;  /* 0x0000000215058211 */ /* 0x000fe200018f0c16 */
[----:B------:R1:W-:Y:S04]  /*ee70*/  @!P2 ST.E.128 [R8.64], R36 ;  /* 0x000000240800a985 */ /* 0x0003e8000c101d06 */
[----:B------:R1:W-:Y:S04]  /*ee80*/  @!P1 ST.E.128 [R6.64], R32 ;  /* 0x0000002006009985 */ /* 0x0003e8000c101d06 */
[----:B------:R1:W-:Y:S02]  /*ee90*/  @!P0 ST.E.128 [R4.64], R28 ;  /* 0x0000001c04008985 */ /* 0x0003e4000c101d06 */
.L_x_1103:
[----:B------:R-:W-:Y:S05]  /*eea0*/  BSYNC B0 ;  /* 0x0000000000007941 */ /* 0x000fea0003800000 */
.L_x_1102:
[----:B------:R-:W-:Y:S01]  /*eeb0*/  IADD3 R3, R11, 0x40, RZ ;  /* 0x000000400b037810 */ /* 0x000fe20007ffe0ff */
[----:B----4-:R4:W3:Y:S01]  /*eec0*/  SHFL.IDX PT, R2, R10, 0x2, 0x181f ;  /* 0x00581f000a027f89 */ /* 0x0108e200000e0000 */
[----:B------:R-:W-:Y:S02]  /*eed0*/  BSSY B0, `(.L_x_1104) ;  /* 0x0000010000007945 */ /* 0x000fe40003800000 */
[----:B------:R-:W-:Y:S01]  /*eee0*/  ISETP.GE.AND P0, PT, R3, UR4, PT ;  /* 0x0000000403007c0c */ /* 0x000fe2000bf06270 */
[----:B--2---:R4:W2:-:S12]  /*eef0*/  SHFL.IDX PT, R0, R20, 0x2, 0x181f ;  /* 0x00581f0014007f89 */ /* 0x00489800000e0000 */
[----:B------:R-:W-:Y:S05]  /*ef00*/  @P0 BRA `(.L_x_1105) ;  /* 0x000000c000000947 */ /* 0x000fea0003800000 */
[----:B-----5:R-:W-:Y:S02]  /*ef10*/  ISETP.GE.AND P2, PT, R68, c[0x0][0x3c8], PT ;  /* 0x0000f20044007a0c */ /* 0x020fe40003f46270 */
[----:B------:R-:W-:Y:S02]  /*ef20*/  ISETP.GE.AND P1, PT, R23, c[0x0][0x3c8], PT ;  /* 0x0000f20017007a0c */ /* 0x000fe40003f26270 */
[----:B------:R-:W-:-:S09]  /*ef30*/  ISETP.GE.AND P0, PT, R21, c[0x0][0x3c8], PT ;  /* 0x0000f20015007a0c */ /* 0x000fd20003f06270 */
[CC--:B-12---:R-:W-:Y:S02]  /*ef40*/  @!P2 LEA R8, P5, R68.reuse, R0.reuse, 0x1 ;  /* 0x000000004408a211 */ /* 0x0c6fe400078a08ff */
[-C--:B------:R-:W-:Y:S02]  /*ef50*/  @!P1 LEA R6, P4, R23, R0.reuse, 0x1 ;  /* 0x0000000017069211 */ /* 0x080fe400078808ff */
[----:B------:R-:W-:Y:S02]  /*ef60*/  @!P0 LEA R4, P3, R21, R0, 0x1 ;  /* 0x0000000015048211 */ /* 0x000fe400078608ff */
[-C--:B---3--:R-:W-:Y:S02]  /*ef70*/  @!P2 LEA.HI.X R9, R68, R2.reuse, R69, 0x1, P5 ;  /* 0x000000024409a211 */ /* 0x088fe400028f0c45 */
[-C--:B------:R-:W-:Y:S02]  /*ef80*/  @!P1 LEA.HI.X R7, R23, R2.reuse, R64, 0x1, P4 ;  /* 0x0000000217079211 */ /* 0x080fe400020f0c40 */
[----:B------:R-:W-:Y:S01]  /*ef90*/  @!P0 LEA.HI.X R5, R21, R2, R22, 0x1, P3 ;  /* 0x0000000215058211 */ /* 0x000fe200018f0c16 */
[----:B------:R1:W-:Y:S04]  /*efa0*/  @!P2 ST.E.128 [R8.64], R48 ;  /* 0x000000300800a985 */ /* 0x0003e8000c101d06 */
[----:B------:R1:W-:Y:S04]  /*efb0*/  @!P1 ST.E.128 [R6.64], R44 ;  /* 0x0000002c06009985 */ /* 0x0003e8000c101d06 */
[----:B------:R1:W-:Y:S02]  /*efc0*/  @!P0 ST.E.128 [R4.64], R40 ;  /* 0x0000002804008985 */ /* 0x0003e4000c101d06 */
.L_x_1105:
[----:B------:R-:W-:Y:S05]  /*efd0*/  BSYNC B0 ;  /* 0x0000000000007941 */ /* 0x000fea0003800000 */
.L_x_1104:
[----:B---3--:R-:W-:Y:S01]  /*efe0*/  IADD3 R2, R11, 0x60, RZ ;  /* 0x000000600b027810 */ /* 0x008fe20007ffe0ff */
[----:B-1----:R1:W3:Y:S03]  /*eff0*/  SHFL.IDX PT, R6, R10, 0x3, 0x181f ;  /* 0x00781f000a067f89 */ /* 0x0022e600000e0000 */
[----:B------:R-:W-:Y:S01]  /*f000*/  ISETP.GE.AND P0, PT, R2, UR4, PT ;  /* 0x0000000402007c0c */ /* 0x000fe2000bf06270 */
[----:B--2---:R1:W2:-:S12]  /*f010*/  SHFL.IDX PT, R0, R20, 0x3, 0x181f ;  /* 0x00781f0014007f89 */ /* 0x00429800000e0000 */
[----:B------:R-:W-:Y:S05]  /*f020*/  @P0 BRA `(.L_x_1106) ;  /* 0x00000c3000000947 */ /* 0x000fea0003800000 */
[----:B-----5:R-:W-:Y:S02]  /*f030*/  ISETP.GE.AND P1, PT, R68, c[0x0][0x3c8], PT ;  /* 0x0000f20044007a0c */ /* 0x020fe40003f26270 */
[----:B------:R-:W-:-:S11]  /*f040*/  ISETP.GE.AND P0, PT, R23, c[0x0][0x3c8], PT ;  /* 0x0000f20017007a0c */ /* 0x000fd60003f06270 */
[CC--:B--2---:R-:W-:Y:S02]  /*f050*/  @!P1 LEA R4, P3, R68.reuse, R0.reuse, 0x1 ;  /* 0x0000000044049211 */ /* 0x0c4fe400078608ff */
[C---:B------:R-:W-:Y:S02]  /*f060*/  @!P0 LEA R2, P2, R23.reuse, R0, 0x1 ;  /* 0x0000000017028211 */ /* 0x040fe400078408ff */
[-C--:B---3--:R-:W-:Y:S02]  /*f070*/  @!P1 LEA.HI.X R5, R68, R6.reuse, R69, 0x1, P3 ;  /* 0x0000000644059211 */ /* 0x088fe400018f0c45 */
[----:B------:R-:W-:-:S03]  /*f080*/  @!P0 LEA.HI.X R3, R23, R6, R64, 0x1, P2 ;  /* 0x0000000617038211 */ /* 0x000fc600010f0c40 */
[----:B------:R2:W-:Y:S04]  /*f090*/  @!P1 ST.E.128 [R4.64], R56 ;  /* 0x0000003804009985 */ /* 0x0005e8000c101d06 */
[----:B------:R2:W-:Y:S01]  /*f0a0*/  @!P0 ST.E.128 [R2.64], R52 ;  /* 0x0000003402008985 */ /* 0x0005e2000c101d06 */
[----:B------:R-:W-:-:S13]  /*f0b0*/  ISETP.GE.AND P0, PT, R21, c[0x0][0x3c8], PT ;  /* 0x0000f20015007a0c */ /* 0x000fda0003f06270 */
[----:B------:R-:W-:Y:S05]  /*f0c0*/  @P0 BRA `(.L_x_1106) ;  /* 0x00000b9000000947 */ /* 0x000fea0003800000 */
[----:B--2---:R-:W-:-:S04]  /*f0d0*/  LEA R2, P0, R21, R0, 0x1 ;  /* 0x0000000015027211 */ /* 0x004fc800078008ff */
[----:B------:R-:W-:-:S05]  /*f0e0*/  LEA.HI.X R3, R21, R6, R22, 0x1, P0 ;  /* 0x0000000615037211 */ /* 0x000fca00000f0c16 */
[----:B------:R2:W-:Y:S01]  /*f0f0*/  ST.E.128 [R2.64], R60 ;  /* 0x0000003c02007985 */ /* 0x0005e2000c101d06 */
[----:B------:R-:W-:Y:S05]  /*f100*/  BRA `(.L_x_1106) ;  /* 0x00000b5000007947 */ /* 0x000fea0003800000 */
.L_x_1098:
[----:B------:R-:W2:Y:S04]  /*f110*/  LDL R3, [R1+0x50] ;  /* 0x0000500001037983 */ /* 0x000ea80000100800 */
[----:B------:R-:W3:Y:S04]  /*f120*/  LDL R2, [R1+0x54] ;  /* 0x0000540001027983 */ /* 0x000ee80000100800 */
[----:B------:R-:W4:Y:S01]  /*f130*/  LDL R0, [R1+0x5c] ;  /* 0x00005c0001007983 */ /* 0x000f220000100800 */
[----:B------:R-:W-:Y:S03]  /*f140*/  BSSY B0, `(.L_x_1107) ;  /* 0x0000027000007945 */ /* 0x000fe60003800000 */
[----:B------:R-:W1:Y:S02]  /*f150*/  S2R R14, SR_TID.X ;  /* 0x00000000000e7919 */ /* 0x000e640000002100 */
[----:B-1----:R-:W-:Y:S01]  /*f160*/  ISETP.GE.AND P0, PT, R14, 0x80, PT ;  /* 0x000000800e00780c */ /* 0x002fe20003f06270 */
[----:B--2---:R-:W-:-:S02]  /*f170*/  IMAD.MOV.U32 R13, RZ, RZ, R3 ;  /* 0x000000ffff0d7224 */ /* 0x004fc400078e0003 */
[----:B---3--:R-:W-:-:S03]  /*f180*/  IMAD.MOV.U32 R12, RZ, RZ, R2 ;  /* 0x000000ffff0c7224 */ /* 0x008fc600078e0002 */
[----:B------:R-:W-:Y:S01]  /*f190*/  SHF.R.S32.HI R9, RZ, 0x1f, R13 ;  /* 0x0000001fff097819 */ /* 0x000fe2000001140d */
[----:B----4-:R-:W-:Y:S01]  /*f1a0*/  IMAD.MOV.U32 R11, RZ, RZ, R0 ;  /* 0x000000ffff0b7224 */ /* 0x010fe200078e0000 */
[----:B------:R-:W-:-:S05]  /*f1b0*/  SHF.R.S32.HI R10, RZ, 0x1f, R12 ;  /* 0x0000001fff0a7819 */ /* 0x000fca000001140c */
        /* <DEDUP_REMOVED lines=16> */
[----:B------:R-:W-:Y:S01]  /*f2c0*/  IADD3 R7, -R0, RZ, RZ ;  /* 0x000000ff00077210 */ /* 0x000fe20007ffe1ff */
        /* <DEDUP_REMOVED lines=14> */
.L_x_1108:
[----:B------:R-:W-:Y:S05]  /*f3b0*/  BSYNC B0 ;  /* 0x0000000000007941 */ /* 0x000fea0003800000 */
.L_x_1107:
[--C-:B------:R-:W-:Y:S01]  /*f3c0*/  SHF.R.S32.HI R2, RZ, 0x1f, R14.reuse ;  /* 0x0000001fff027819 */ /* 0x100fe2000001140e */
[----:B-1----:R-:W-:Y:S01]  /*f3d0*/  IMAD.MOV.U32 R0, RZ, RZ, c[0x0][0x4e8] ;  /* 0x00013a00ff007624 */ /* 0x002fe200078e00ff */
[----:B------:R-:W-:Y:S01]  /*f3e0*/  SHF.R.S32.HI R8, RZ, 0x1f, R14 ;  /* 0x0000001fff087819 */ /* 0x000fe2000001140e */
[----:B------:R-:W-:Y:S01]  /*f3f0*/  IMAD R6, R10, c[0x0][0x3f0], RZ ;  /* 0x0000fc000a067a24 */ /* 0x000fe200078e02ff */
[-C--:B------:R-:W-:Y:S02]  /*f400*/  LEA.HI R2, R2, R14.reuse, RZ, 0x3 ;  /* 0x0000000e02027211 */ /* 0x080fe400078f18ff */
[----:B------:R-:W-:Y:S01]  /*f410*/  LEA.HI R8, R8, R14, RZ, 0x3 ;  /* 0x0000000e08087211 */ /* 0x000fe200078f18ff */
[----:B------:R-:W-:Y:S01]  /*f420*/  IMAD R7, R12, c[0x0][0x3f4], R6 ;  /* 0x0000fd000c077a24 */ /* 0x000fe200078e0206 */
[----:B------:R-:W-:Y:S02]  /*f430*/  LOP3.LUT R2, R2, 0xfffffff8, RZ, 0xc0, !PT ;  /* 0xfffffff802027812 */ /* 0x000fe400078ec0ff */
[----:B------:R-:W-:-:S02]  /*f440*/  SHF.R.S32.HI R8, RZ, 0x3, R8 ;  /* 0x00000003ff087819 */ /* 0x000fc40000011408 */
[----:B------:R-:W-:Y:S02]  /*f450*/  IADD3 R2, -R2, R14, RZ ;  /* 0x0000000e02027210 */ /* 0x000fe40007ffe1ff */
[----:B------:R-:W-:Y:S01]  /*f460*/  ISETP.NE.AND P0, PT, R0, 0x1, PT ;  /* 0x000000010000780c */ /* 0x000fe20003f05270 */
[----:B------:R-:W-:Y:S01]  /*f470*/  IMAD R0, R9, c[0x0][0x3e8], RZ ;  /* 0x0000fa0009007a24 */ /* 0x000fe200078e02ff */
[----:B------:R-:W-:Y:S01]  /*f480*/  LEA R4, R2, R8, 0x5 ;  /* 0x0000000802047211 */ /* 0x000fe200078e28ff */
[----:B------:R-:W-:-:S04]  /*f490*/  IMAD.WIDE.U32 R2, R13, c[0x0][0x3e8], RZ ;  /* 0x0000fa000d027a25 */ /* 0x000fc800078e00ff */
[----:B------:R-:W-:Y:S01]  /*f4a0*/  IMAD.IADD R4, R11, 0x1, R4 ;  /* 0x000000010b047824 */ /* 0x000fe200078e0204 */
[----:B------:R-:W-:Y:S01]  /*f4b0*/  IADD3 R11, R8, R11, RZ ;  /* 0x0000000b080b7210 */ /* 0x000fe20007ffe0ff */
[----:B------:R-:W-:-:S04]  /*f4c0*/  IMAD R0, R13, c[0x0][0x3ec], R0 ;  /* 0x0000fb000d007a24 */ /* 0x000fc800078e0200 */
[----:B------:R-:W-:Y:S01]  /*f4d0*/  @P0 IMAD.HI.U32 R5, R4, c[0x0][0x4ec], RZ ;  /* 0x00013b0004050a27 */ /* 0x000fe200078e00ff */
[----:B------:R-:W-:-:S03]  /*f4e0*/  IADD3 R3, R3, R0, RZ ;  /* 0x0000000003037210 */ /* 0x000fc60007ffe0ff */
[----:B------:R-:W-:Y:S01]  /*f4f0*/  IMAD.MOV.U32 R0, RZ, RZ, R4 ;  /* 0x000000ffff007224 */ /* 0x000fe200078e0004 */
[----:B------:R-:W-:Y:S01]  /*f500*/  @P0 SHF.R.U32.HI R0, RZ, c[0x0][0x4f0], R5 ;  /* 0x00013c00ff000a19 */ /* 0x000fe20000011605 */
[----:B------:R-:W-:-:S03]  /*f510*/  IMAD.WIDE.U32 R2, R12, c[0x0][0x3f0], R2 ;  /* 0x0000fc000c027a25 */ /* 0x000fc600078e0002 */
[----:B------:R-:W-:Y:S02]  /*f520*/  SHF.R.S32.HI R6, RZ, 0x1f, R0 ;  /* 0x0000001fff067819 */ /* 0x000fe40000011400 */
[----:B------:R-:W-:Y:S02]  /*f530*/  IADD3 R5, -R0, RZ, RZ ;  /* 0x000000ff00057210 */ /* 0x000fe40007ffe1ff */
[----:B------:R-:W-:Y:S01]  /*f540*/  IADD3 R3, R3, R7, RZ ;  /* 0x0000000703037210 */ /* 0x000fe20007ffe0ff */
[----:B------:R-:W-:Y:S02]  /*f550*/  IMAD R6, R6, c[0x0][0x3e0], RZ ;  /* 0x0000f80006067a24 */ /* 0x000fe400078e02ff */
[----:B------:R-:W-:Y:S02]  /*f560*/  IMAD R4, R5, c[0x0][0x4e8], R4 ;  /* 0x00013a0005047a24 */ /* 0x000fe400078e0204 */
[C---:B------:R-:W-:Y:S02]  /*f570*/  IMAD R5, R0.reuse, c[0x0][0x3e4], R6 ;  /* 0x0000f90000057a24 */ /* 0x040fe400078e0206 */
[----:B------:R-:W-:Y:S01]  /*f580*/  IMAD.WIDE.U32 R2, R0, c[0x0][0x3e0], R2 ;  /* 0x0000f80000027a25 */ /* 0x000fe200078e0002 */
[----:B------:R-:W-:-:S03]  /*f590*/  SHF.R.S32.HI R0, RZ, 0x1f, R4 ;  /* 0x0000001fff007819 */ /* 0x000fc60000011404 */
[----:B------:R-:W-:Y:S02]  /*f5a0*/  IMAD.IADD R3, R3, 0x1, R5 ;  /* 0x0000000103037824 */ /* 0x000fe400078e0205 */
[----:B------:R-:W-:Y:S02]  /*f5b0*/  IMAD R0, R0, c[0x0][0x3d8], RZ ;  /* 0x0000f60000007a24 */ /* 0x000fe400078e02ff */
[----:B------:R-:W-:-:S04]  /*f5c0*/  IMAD.WIDE.U32 R2, R4, c[0x0][0x3d8], R2 ;  /* 0x0000f60004027a25 */ /* 0x000fc800078e0002 */
[----:B------:R-:W-:Y:S01]  /*f5d0*/  IMAD R4, R4, c[0x0][0x3dc], R0 ;  /* 0x0000f70004047a24 */ /* 0x000fe200078e0200 */
[----:B------:R-:W-:-:S04]  /*f5e0*/  LEA R12, P0, R2, c[0x0][0x380], 0x1 ;  /* 0x0000e000020c7a11 */ /* 0x000fc800078008ff */
[----:B------:R-:W-:-:S04]  /*f5f0*/  IADD3 R4, R3, R4, RZ ;  /* 0x0000000403047210 */ /* 0x000fc80007ffe0ff */
[----:B------:R-:W-:Y:S01]  /*f600*/  LEA.HI.X R10, R2, c[0x0][0x384], R4, 0x1, P0 ;  /* 0x0000e100020a7a11 */ /* 0x000fe200000f0c04 */
[----:B------:R-:W-:Y:S05]  /*f610*/  BRA.DIV ~URZ, `(.L_x_1109) ;  /* 0x000008f27f007947 */ /* 0x000fea000b800000 */
[----:B------:R1:W2:Y:S02]  /*f620*/  SHFL.IDX PT, R2, R10, RZ, 0x181f ;  /* 0x00181fff0a027589 */ /* 0x0002a400000e0000 */
.L_x_1127:
[----:B------:R-:W-:Y:S05]  /*f630*/  BRA.DIV ~URZ, `(.L_x_1110) ;  /* 0x000009427f007947 */ /* 0x000fea000b800000 */
[----:B------:R3:W4:Y:S02]  /*f640*/  SHFL.IDX PT, R0, R12, RZ, 0x181f ;  /* 0x00181fff0c007589 */ /* 0x00072400000e0000 */
.L_x_1128:
        /* <DEDUP_REMOVED lines=14> */
[----:B------:R-:W-:Y:S02]  /*f730*/  @!P1 LEA R6, P4, R15, R0, 0x1 ;  /* 0x000000000f069211 */ /* 0x000fe400078808ff */
[----:B------:R-:W-:Y:S02]  /*f740*/  @!P2 LEA.HI.X R9, R18, R2, R19, 0x1, P5 ;  /* 0x000000021209a211 */ /* 0x000fe400028f0c13 */
[----:B------:R-:W-:Y:S02]  /*f750*/  @!P0 LEA R4, P3, R3, R0, 0x1 ;  /* 0x0000000003048211 */ /* 0x000fe400078608ff */
[-C--:B--2---:R-:W-:Y:S02]  /*f760*/  @!P1 LEA.HI.X R7, R15, R2.reuse, R16, 0x1, P4 ;  /* 0x000000020f079211 */ /* 0x084fe400020f0c10 */
[----:B------:R-:W-:Y:S01]  /*f770*/  @!P0 LEA.HI.X R5, R3, R2, R14, 0x1, P3 ;  /* 0x0000000203058211 */ /* 0x000fe200018f0c0e */
[----:B------:R2:W-:Y:S04]  /*f780*/  @!P2 ST.E.128 [R8.64], RZ ;  /* 0x000000ff0800a985 */ /* 0x0005e8000c101d06 */
[----:B------:R2:W-:Y:S04]  /*f790*/  @!P1 ST.E.128 [R6.64], RZ ;  /* 0x000000ff06009985 */ /* 0x0005e8000c101d06 */
[----:B------:R2:W-:Y:S02]  /*f7a0*/  @!P0 ST.E.128 [R4.64], RZ ;  /* 0x000000ff04008985 */ /* 0x0005e4000c101d06 */
.L_x_1112:
[----:B------:R-:W-:Y:S05]  /*f7b0*/  BSYNC B0 ;  /* 0x0000000000007941 */ /* 0x000fea0003800000 */
.L_x_1111:
[----:B------:R-:W-:Y:S05]  /*f7c0*/  BRA.DIV ~URZ, `(.L_x_1113) ;  /* 0x000008127f007947 */ /* 0x000fea000b800000 */
[----:B--2---:R2:W1:Y:S04]  /*f7d0*/  SHFL.IDX PT, R2, R10, 0x1, 0x181f ;  /* 0x00381f000a027f89 */ /* 0x00446800000e0000 */
[----:B----4-:R2:W4:Y:S02]  /*f7e0*/  SHFL.IDX PT, R0, R12, 0x1, 0x181f ;  /* 0x00381f000c007f89 */ /* 0x01052400000e0000 */
.L_x_1129:
        /* <DEDUP_REMOVED lines=12> */
[-C--:B------:R-:W-:Y:S02]  /*f8b0*/  @!P2 LEA R8, P5, R18, R0.reuse, 0x1 ;  /* 0x000000001208a211 */ /* 0x080fe400078a08ff */
[----:B------:R-:W-:Y:S02]  /*f8c0*/  @!P1 LEA R6, P4, R16, R0, 0x1 ;  /* 0x0000000010069211 */ /* 0x000fe400078808ff */
[----:B-1----:R-:W-:Y:S02]  /*f8d0*/  @!P2 LEA.HI.X R9, R18, R2, R19, 0x1, P5 ;  /* 0x000000021209a211 */ /* 0x002fe400028f0c13 */
[----:B------:R-:W-:Y:S02]  /*f8e0*/  @!P0 LEA R4, P3, R14, R0, 0x1 ;  /* 0x000000000e048211 */ /* 0x000fe400078608ff */
[-C--:B----4-:R-:W-:Y:S02]  /*f8f0*/  @!P1 LEA.HI.X R7, R16, R2.reuse, R17, 0x1, P4 ;  /* 0x0000000210079211 */ /* 0x090fe400020f0c11 */
[----:B------:R-:W-:Y:S01]  /*f900*/  @!P0 LEA.HI.X R5, R14, R2, R15, 0x1, P3 ;  /* 0x000000020e058211 */ /* 0x000fe200018f0c0f */
[----:B------:R1:W-:Y:S04]  /*f910*/  @!P2 ST.E.128 [R8.64], RZ ;  /* 0x000000ff0800a985 */ /* 0x0003e8000c101d06 */
[----:B------:R1:W-:Y:S04]  /*f920*/  @!P1 ST.E.128 [R6.64], RZ ;  /* 0x000000ff06009985 */ /* 0x0003e8000c101d06 */
[----:B------:R1:W-:Y:S02]  /*f930*/  @!P0 ST.E.128 [R4.64], RZ ;  /* 0x000000ff04008985 */ /* 0x0003e4000c101d06 */
.L_x_1115:
[----:B------:R-:W-:Y:S05]  /*f940*/  BSYNC B0 ;  /* 0x0000000000007941 */ /* 0x000fea0003800000 */
.L_x_1114:
[----:B------:R-:W-:Y:S05]  /*f950*/  BRA.DIV ~URZ, `(.L_x_1116) ;  /* 0x000007427f007947 */ /* 0x000fea000b800000 */
[----:B-1----:R1:W2:Y:S02]  /*f960*/  SHFL.IDX PT, R2, R10, 0x2, 0x181f ;  /* 0x00581f000a027f89 */ /* 0x0022a400000e0000 */
.L_x_1130:
[----:B------:R-:W-:Y:S05]  /*f970*/  BRA.DIV ~URZ, `(.L_x_1117) ;  /* 0x000007927f007947 */ /* 0x000fea000b800000 */
[----:B----4-:R4:W1:Y:S02]  /*f980*/  SHFL.IDX PT, R0, R12, 0x2, 0x181f ;  /* 0x00581f000c007f89 */ /* 0x01086400000e0000 */
.L_x_1131:
        /* <DEDUP_REMOVED lines=12> */
[-C--:B-1----:R-:W-:Y:S02]  /*fa50*/  @!P2 LEA R8, P5, R18, R0.reuse, 0x1 ;  /* 0x000000001208a211 */ /* 0x082fe400078a08ff */
        /* <DEDUP_REMOVED lines=8> */
.L_x_1119:
[----:B------:R-:W-:Y:S05]  /*fae0*/  BSYNC B0 ;  /* 0x0000000000007941 */ /* 0x000fea0003800000 */
.L_x_1118:
[----:B------:R-:W-:Y:S05]  /*faf0*/  BRA.DIV ~URZ, `(.L_x_1120) ;  /* 0x000006727f007947 */ /* 0x000fea000b800000 */
[----:B--2---:R2:W3:Y:S04]  /*fb00*/  SHFL.IDX PT, R2, R10, 0x3, 0x181f ;  /* 0x00781f000a027f89 */ /* 0x0044e800000e0000 */
[----:B-1----:R2:W1:Y:S02]  /*fb10*/  SHFL.IDX PT, R0, R12, 0x3, 0x181f ;  /* 0x00781f000c007f89 */ /* 0x00246400000e0000 */
.L_x_1132:
[----:B------:R-:W-:-:S04]  /*fb20*/  IADD3 R3, R11, 0x60, RZ ;  /* 0x000000600b037810 */ /* 0x000fc80007ffe0ff */
[----:B------:R-:W-:-:S13]  /*fb30*/  ISETP.GE.AND P0, PT, R3, R13, PT ;  /* 0x0000000d0300720c */ /* 0x000fda0003f06270 */
[----:B------:R-:W-:Y:S05]  /*fb40*/  @P0 BRA `(.L_x_1106) ;  /* 0x0000011000000947 */ /* 0x000fea0003800000 */
[----:B------:R-:W5:Y:S04]  /*fb50*/  LDL.64 R16, [R1+0x10] ;  /* 0x0000100001107983 */ /* 0x000f680000100a00 */
[----:B--2---:R-:W2:Y:S04]  /*fb60*/  LDL R14, [R1+0xc] ;  /* 0x00000c00010e7983 */ /* 0x004ea80000100800 */
[----:B----4-:R-:W4:Y:S04]  /*fb70*/  LDL R10, [R1+0x18] ;  /* 0x00001800010a7983 */ /* 0x010f280000100800 */
[----:B---3--:R-:W3:Y:S04]  /*fb80*/  LDL R15, [R1+0x70] ;  /* 0x00007000010f7983 */ /* 0x008ee80000100800 */
[----:B------:R-:W3:Y:S01]  /*fb90*/  LDL R12, [R1+0x60] ;  /* 0x00006000010c7983 */ /* 0x000ee20000100800 */
[----:B-----5:R-:W-:-:S02]  /*fba0*/  ISETP.GE.AND P2, PT, R16, c[0x0][0x3c8], PT ;  /* 0x0000f20010007a0c */ /* 0x020fc40003f46270 */
[----:B--2---:R-:W-:Y:S02]  /*fbb0*/  ISETP.GE.AND P1, PT, R14, c[0x0][0x3c8], PT ;  /* 0x0000f2000e007a0c */ /* 0x004fe40003f26270 */
[----:B----4-:R-:W-:-:S09]  /*fbc0*/  ISETP.GE.AND P0, PT, R10, c[0x0][0x3c8], PT ;  /* 0x0000f2000a007a0c */ /* 0x010fd20003f06270 */
[-C--:B-1----:R-:W-:Y:S02]  /*fbd0*/  @!P2 LEA R8, P5, R16, R0.reuse, 0x1 ;  /* 0x000000001008a211 */ /* 0x082fe400078a08ff */
[----:B------:R-:W-:Y:S02]  /*fbe0*/  @!P1 LEA R6, P4, R14, R0, 0x1 ;  /* 0x000000000e069211 */ /* 0x000fe400078808ff */
[----:B------:R-:W-:Y:S02]  /*fbf0*/  @!P2 LEA.HI.X R9, R16, R2, R17, 0x1, P5 ;  /* 0x000000021009a211 */ /* 0x000fe400028f0c11 */
[----:B------:R-:W-:Y:S02]  /*fc00*/  @!P0 LEA R4, P3, R10, R0, 0x1 ;  /* 0x000000000a048211 */ /* 0x000fe400078608ff */
[-C--:B---3--:R-:W-:Y:S02]  /*fc10*/  @!P1 LEA.HI.X R7, R14, R2.reuse, R15, 0x1, P4 ;  /* 0x000000020e079211 */ /* 0x088fe400020f0c0f */
[----:B------:R-:W-:Y:S01]  /*fc20*/  @!P0 LEA.HI.X R5, R10, R2, R12, 0x1, P3 ;  /* 0x000000020a058211 */ /* 0x000fe200018f0c0c */
[----:B------:R1:W-:Y:S04]  /*fc30*/  @!P2 ST.E.128 [R8.64], RZ ;  /* 0x000000ff0800a985 */ /* 0x0003e8000c101d06 */
[----:B------:R1:W-:Y:S04]  /*fc40*/  @!P1 ST.E.128 [R6.64], RZ ;  /* 0x000000ff06009985 */ /* 0x0003e8000c101d06 */
[----:B------:R1:W-:Y:S02]  /*fc50*/  @!P0 ST.E.128 [R4.64], RZ ;  /* 0x000000ff04008985 */ /* 0x0003e4000c101d06 */
.L_x_1106:
[----:B------:R-:W-:Y:S05]  /*fc60*/  BSYNC B1 ;  /* 0x0000000000017941 */ /* 0x000fea0003800000 */
.L_x_1097:
[----:B-12---:R-:W2:Y:S02]  /*fc70*/  LDL R0, [R1+0x9c] ;  /* 0x00009c0001007983 */ /* 0x006ea40000100800 */
[----:B--2---:R-:W-:-:S13]  /*fc80*/  ISETP.NE.AND P0, PT, R0, RZ, PT ;  /* 0x000000ff0000720c */ /* 0x004fda0003f05270 */
[----:B------:R-:W-:Y:S01]  /*fc90*/  @P0 WARPSYNC 0xffffffff ;  /* 0xffffffff00000948 */ /* 0x000fe20003800000 */
[----:B------:R-:W-:Y:S06]  /*fca0*/  @P0 BAR.SYNC.DEFER_BLOCKING 0x5, 0x100 ;  /* 0x0144000000000b1d */ /* 0x000fec0000010000 */
[----:B------:R-:W1:Y:S04]  /*fcb0*/  @P0 LDS R0, [0x24100] ;  /* 0x02410000ff000984 */ /* 0x000e680000000800 */
[----:B-1----:R1:W-:Y:S04]  /*fcc0*/  @P0 STL [R1+0x74], R0 ;  /* 0x0000740001000387 */ /* 0x0023e80000100800 */
[----:B------:R-:W-:Y:S06]  /*fcd0*/  @P0 BAR.ARV 0x4, 0x100 ;  /* 0x0104000000000b1d */ /* 0x000fec0000002000 */
[----:B------:R-:W-:Y:S05]  /*fce0*/  @P0 BRA `(.L_x_1121) ;  /* 0x0000007000000947 */ /* 0x000fea0003800000 */
[----:B------:R-:W-:Y:S05]  /*fcf0*/  BRA.DIV ~URZ, `(.L_x_1122) ;  /* 0x000005327f007947 */ /* 0x000fea000b800000 */
[----:B-1----:R1:W2:Y:S02]  /*fd00*/  SHFL.IDX PT, R0, R65, RZ, 0x1f ;  /* 0x00001fff41007589 */ /* 0x0022a400000e0000 */
.L_x_1133:
[----:B------:R-:W-:Y:S01]  /*fd10*/  WARPSYNC 0xffffffff ;  /* 0xffffffff00007948 */ /* 0x000fe20003800000 */
[----:B------:R-:W-:Y:S06]  /*fd20*/  BAR.SYNC.DEFER_BLOCKING 0x4, 0x100 ;  /* 0x0104000000007b1d */ /* 0x000fec0000010000 */
[----:B--2---:R2:W-:Y:S04]  /*fd30*/  STL [R1+0x74], R0 ;  /* 0x0000740001007387 */ /* 0x0045e80000100800 */
[----:B------:R2:W-:Y:S04]  /*fd40*/  @!P6 STS [0x24100], R65 ;  /* 0x02410041ff00e388 */ /* 0x0005e80000000800 */
[----:B------:R-:W-:Y:S06]  /*fd50*/  BAR.ARV 0x5, 0x100 ;  /* 0x0144000000007b1d */ /* 0x000fec0000002000 */
.L_x_1121:
[----:B-12---:R-:W2:Y:S02]  /*fd60*/  LDL R0, [R1+0x74] ;  /* 0x0000740001007983 */ /* 0x006ea40000100800 */
[----:B--2---:R-:W-:-:S13]  /*fd70*/  ISETP.GE.AND P0, PT, R0, c[0x0][0x538], PT ;  /* 0x00014e0000007a0c */ /* 0x004fda0003f06270 */
[----:B---345:R-:W-:Y:S01]  /*fd80*/  @P0 CALL.REL.NOINC `(.L_x_1123) ;  /* 0x0000001000000944 */ /* 0x038fe20003c00000 */
[----:B------:R-:W-:Y:S05]  /*fd90*/  BRA `(.L_x_1124) ;  /* 0xffff0b0000007947 */ /* 0x000fea000383ffff */
.L_x_1123:
[----:B------:R-:W-:Y:S05]  /*fda0*/  EXIT ;  /* 0x000000000000794d */ /* 0x000fea0003800000 */
.L_x_1093:
[----:B------:R2:W5:Y:S01]  /*fdb0*/  LDL R0, [R1+0x4] ;  /* 0x0000040001007983 */ /* 0x0005620000100800 */
[----:B-1----:R-:W-:Y:S02]  /*fdc0*/  MOV R3, 0x2 ;  /* 0x0000000200037802 */ /* 0x002fe40000000f00 */
[----:B------:R-:W-:Y:S02]  /*fdd0*/  MOV R2, 0xfdf0 ;  /* 0x0000fdf000027802 */ /* 0x000fe40000000f00 */
[----:B--2--5:R-:W-:Y:S05]  /*fde0*/  CALL.REL.NOINC `($__internal_2_$__cuda_sm70_shflsync_bfly_p) ;  /* 0x000004a000007944 */ /* 0x024fea0003c00000 */
[----:B------:R-:W-:Y:S01]  /*fdf0*/  MOV R4, R5 ;  /* 0x0000000500047202 */ /* 0x000fe20000000f00 */
[----:B------:R-:W-:Y:S05]  /*fe00*/  BRA `(.L_x_1125) ;  /* 0xffffd70000007947 */ /* 0x000fea000383ffff */
.L_x_1094:
[----:B------:R-:W-:Y:S01]  /*fe10*/  IMAD.MOV.U32 R0, RZ, RZ, R4 ;  /* 0x000000ffff007224 */ /* 0x000fe200078e0004 */
[----:B-1----:R-:W-:Y:S02]  /*fe20*/  MOV R3, 0x1 ;  /* 0x0000000100037802 */ /* 0x002fe40000000f00 */
[----:B------:R-:W-:Y:S02]  /*fe30*/  MOV R2, 0xfe50 ;  /* 0x0000fe5000027802 */ /* 0x000fe40000000f00 */
[----:B------:R-:W-:Y:S05]  /*fe40*/  CALL.REL.NOINC `($__internal_2_$__cuda_sm70_shflsync_bfly_p) ;  /* 0x0000044000007944 */ /* 0x000fea0003c00000 */
[----:B------:R1:W5:Y:S01]  /*fe50*/  LDL R0, [R1+0x8] ;  /* 0x0000080001007983 */ /* 0x0003620000100800 */
[----:B------:R-:W-:Y:S01]  /*fe60*/  FADD.FTZ R4, R4, R5 ;  /* 0x0000000504047221 */ /* 0x000fe20000010000 */
[----:B------:R-:W-:Y:S02]  /*fe70*/  MOV R3, 0x2 ;  /* 0x0000000200037802 */ /* 0x000fe40000000f00 */
[----:B------:R-:W-:-:S02]  /*fe80*/  MOV R2, 0xfea0 ;  /* 0x0000fea000027802 */ /* 0x000fc40000000f00 */
[----:B-1---5:R-:W-:Y:S05]  /*fe90*/  CALL.REL.NOINC `($__internal_2_$__cuda_sm70_shflsync_bfly_p) ;  /* 0x000003f000007944 */ /* 0x022fea0003c00000 */
[----:B------:R-:W2:Y:S01]  /*fea0*/  LDL.LU R0, [R1+0x8] ;  /* 0x0000080001007983 */ /* 0x000ea20000300800 */
[----:B------:R-:W-:-:S02]  /*feb0*/  MOV R3, 0x1 ;  /* 0x0000000100037802 */ /* 0x000fc40000000f00 */
[----:B------:R-:W-:Y:S01]  /*fec0*/  MOV R2, 0xfef0 ;  /* 0x0000fef000027802 */ /* 0x000fe20000000f00 */
[----:B--2---:R-:W-:Y:S02]  /*fed0*/  FADD.FTZ R0, R0, R5 ;  /* 0x0000000500007221 */ /* 0x004fe40000010000 */
[----:B------:R-:W-:Y:S05]  /*fee0*/  CALL.REL.NOINC `($__internal_2_$__cuda_sm70_shflsync_bfly_p) ;  /* 0x000003a000007944 */ /* 0x000fea0003c00000 */
[----:B------:R-:W-:Y:S01]  /*fef0*/  MOV R3, R5 ;  /* 0x0000000500037202 */ /* 0x000fe20000000f00 */
[----:B------:R-:W-:Y:S05]  /*ff00*/  BRA `(.L_x_1126) ;  /* 0xffffd69000007947 */ /* 0x000fea000383ffff */
.L_x_1109:
[----:B------:R-:W-:Y:S01]  /*ff10*/  IMAD.MOV.U32 R4, RZ, RZ, R10 ;  /* 0x000000ffff047224 */ /* 0x000fe200078e000a */
[----:B------:R-:W-:Y:S01]  /*ff20*/  MOV R3, RZ ;  /* 0x000000ff00037202 */ /* 0x000fe20000000f00 */
[----:B------:R-:W-:Y:S01]  /*ff30*/  IMAD.MOV.U32 R0, RZ, RZ, 0x181f ;  /* 0x0000181fff007424 */ /* 0x000fe200078e00ff */
[----:B------:R-:W-:Y:S02]  /*ff40*/  MOV R5, 0xff60 ;  /* 0x0000ff6000057802 */ /* 0x000fe40000000f00 */
[----:B------:R-:W-:Y:S05]  /*ff50*/  CALL.REL.NOINC `($__internal_3_$__cuda_sm70_shflsync_idx_p) ;  /* 0x0000037000007944 */ /* 0x000fea0003c00000 */
[----:B------:R-:W-:Y:S01]  /*ff60*/  MOV R2, R0 ;  /* 0x0000000000027202 */ /* 0x000fe20000000f00 */
[----:B------:R-:W-:Y:S05]  /*ff70*/  BRA `(.L_x_1127) ;  /* 0xfffff6b000007947 */ /* 0x000fea000383ffff */
.L_x_1110:
[----:B------:R-:W-:Y:S01]  /*ff80*/  IMAD.MOV.U32 R4, RZ, RZ, R12 ;  /* 0x000000ffff047224 */ /* 0x000fe200078e000c */
[----:B------:R-:W-:Y:S01]  /*ff90*/  MOV R3, RZ ;  /* 0x000000ff00037202 */ /* 0x000fe20000000f00 */
[----:B------:R-:W-:Y:S01]  /*ffa0*/  IMAD.MOV.U32 R0, RZ, RZ, 0x181f ;  /* 0x0000181fff007424 */ /* 0x000fe200078e00ff */
[----:B------:R-:W-:Y:S02]  /*ffb0*/  MOV R5, 0xffd0 ;  /* 0x0000ffd000057802 */ /* 0x000fe40000000f00 */
[----:B-12---:R-:W-:Y:S05]  /*ffc0*/  CALL.REL.NOINC `($__internal_3_$__cuda_sm70_shflsync_idx_p) ;  /* 0x0000030000007944 */ /* 0x006fea0003c00000 */
[----:B------:R-:W-:Y:S05]  /*ffd0*/  BRA `(.L_x_1128) ;  /* 0xfffff67000007947 */ /* 0x000fea000383ffff */
.L_x_1113:
[----:B--2---:R-:W-:Y:S01]  /*ffe0*/  IMAD.MOV.U32 R4, RZ, RZ, R10 ;  /* 0x000000ffff047224 */ /* 0x004fe200078e000a */
[----:B------:R-:W-:Y:S01]  /*fff0*/  MOV R3, 0x1 ;  /* 0x0000000100037802 */ /* 0x000fe20000000f00 */
[----:B----4-:R-:W-:Y:S01]  /*10000*/  IMAD.MOV.U32 R0, RZ, RZ, 0x181f ;  /* 0x0000181fff007424 */ /* 0x010fe200078e00ff */
[----:B------:R-:W-:-:S02]  /*10010*/  MOV R5, 0x10030 ;  /* 0x0001003000057802 */ /* 0x000fc40000000f00 */
[----:B-1-3--:R-:W-:Y:S05]  /*10020*/  CALL.REL.NOINC `($__internal_3_$__cuda_sm70_shflsync_idx_p) ;  /* 0x000002a000007944 */ /* 0x00afea0003c00000 */
[----:B------:R-:W-:Y:S01]  /*10030*/  IMAD.MOV.U32 R2, RZ, RZ, R0 ;  /* 0x000000ffff027224 */ /* 0x000fe200078e0000 */
[----:B------:R-:W-:Y:S01]  /*10040*/  MOV R3, 0x1 ;  /* 0x0000000100037802 */ /* 0x000fe20000000f00 */
[----:B------:R-:W-:Y:S01]  /*10050*/  IMAD.MOV.U32 R4, RZ, RZ, R12 ;  /* 0x000000ffff047224 */ /* 0x000fe200078e000c */
[----:B------:R-:W-:-:S02]  /*10060*/  MOV R0, 0x181f ;  /* 0x0000181f00007802 */ /* 0x000fc40000000f00 */
[----:B------:R-:W-:Y:S02]  /*10070*/  MOV R5, 0x10090 ;  /* 0x0001009000057802 */ /* 0x000fe40000000f00 */
[----:B------:R-:W-:Y:S05]  /*10080*/  CALL.REL.NOINC `($__internal_3_$__cuda_sm70_shflsync_idx_p) ;  /* 0x0000024000007944 */ /* 0x000fea0003c00000 */
[----:B------:R-:W-:Y:S05]  /*10090*/  BRA `(.L_x_1129) ;  /* 0xfffff75000007947 */ /* 0x000fea000383ffff */
.L_x_1116:
[----:B-1----:R-:W-:Y:S01]  /*100a0*/  IMAD.MOV.U32 R4, RZ, RZ, R10 ;  /* 0x000000ffff047224 */ /* 0x002fe200078e000a */
[----:B------:R-:W-:Y:S01]  /*100b0*/  MOV R3, 0x2 ;  /* 0x0000000200037802 */ /* 0x000fe20000000f00 */
[----:B----4-:R-:W-:Y:S01]  /*100c0*/  IMAD.MOV.U32 R0, RZ, RZ, 0x181f ;  /* 0x0000181fff007424 */ /* 0x010fe200078e00ff */
[----:B------:R-:W-:Y:S02]  /*100d0*/  MOV R5, 0x100f0 ;  /* 0x000100f000057802 */ /* 0x000fe40000000f00 */
[----:B--23--:R-:W-:Y:S05]  /*100e0*/  CALL.REL.NOINC `($__internal_3_$__cuda_sm70_shflsync_idx_p) ;  /* 0x000001e000007944 */ /* 0x00cfea0003c00000 */
[----:B------:R-:W-:Y:S01]  /*100f0*/  MOV R2, R0 ;  /* 0x0000000000027202 */ /* 0x000fe20000000f00 */
[----:B------:R-:W-:Y:S05]  /*10100*/  BRA `(.L_x_1130) ;  /* 0xfffff86000007947 */ /* 0x000fea000383ffff */
.L_x_1117:
[----:B------:R-:W-:Y:S01]  /*10110*/  IMAD.MOV.U32 R4, RZ, RZ, R12 ;  /* 0x000000ffff047224 */ /* 0x000fe200078e000c */
[----:B------:R-:W-:Y:S01]  /*10120*/  MOV R3, 0x2 ;  /* 0x0000000200037802 */ /* 0x000fe20000000f00 */
[----:B----4-:R-:W-:Y:S01]  /*10130*/  IMAD.MOV.U32 R0, RZ, RZ, 0x181f ;  /* 0x0000181fff007424 */ /* 0x010fe200078e00ff */
[----:B------:R-:W-:Y:S02]  /*10140*/  MOV R5, 0x10160 ;  /* 0x0001016000057802 */ /* 0x000fe40000000f00 */
[----:B-123--:R-:W-:Y:S05]  /*10150*/  CALL.REL.NOINC `($__internal_3_$__cuda_sm70_shflsync_idx_p) ;  /* 0x0000017000007944 */ /* 0x00efea0003c00000 */
[----:B------:R-:W-:Y:S05]  /*10160*/  BRA `(.L_x_1131) ;  /* 0xfffff82000007947 */ /* 0x000fea000383ffff */
.L_x_1120:
[----:B-1----:R-:W-:Y:S01]  /*10170*/  IMAD.MOV.U32 R4, RZ, RZ, R10 ;  /* 0x000000ffff047224 */ /* 0x002fe200078e000a */
[----:B------:R-:W-:Y:S01]  /*10180*/  MOV R3, 0x3 ;  /* 0x0000000300037802 */ /* 0x000fe20000000f00 */
[----:B------:R-:W-:Y:S01]  /*10190*/  IMAD.MOV.U32 R0, RZ, RZ, 0x181f ;  /* 0x0000181fff007424 */ /* 0x000fe200078e00ff */
[----:B------:R-:W-:-:S02]  /*101a0*/  MOV R5, 0x101c0 ;  /* 0x000101c000057802 */ /* 0x000fc40000000f00 */
[----:B--234-:R-:W-:Y:S05]  /*101b0*/  CALL.REL.NOINC `($__internal_3_$__cuda_sm70_shflsync_idx_p) ;  /* 0x0000011000007944 */ /* 0x01cfea0003c00000 */
[----:B------:R-:W-:Y:S01]  /*101c0*/  IMAD.MOV.U32 R2, RZ, RZ, R0 ;  /* 0x000000ffff027224 */ /* 0x000fe200078e0000 */
[----:B------:R-:W-:Y:S01]  /*101d0*/  MOV R3, 0x3 ;  /* 0x0000000300037802 */ /* 0x000fe20000000f00 */
[----:B------:R-:W-:Y:S01]  /*101e0*/  IMAD.MOV.U32 R4, RZ, RZ, R12 ;  /* 0x000000ffff047224 */ /* 0x000fe200078e000c */
[----:B------:R-:W-:-:S02]  /*101f0*/  MOV R0, 0x181f ;  /* 0x0000181f00007802 */ /* 0x000fc40000000f00 */
[----:B------:R-:W-:Y:S02]  /*10200*/  MOV R5, 0x10220 ;  /* 0x0001022000057802 */ /* 0x000fe40000000f00 */
[----:B------:R-:W-:Y:S05]  /*10210*/  CALL.REL.NOINC `($__internal_3_$__cuda_sm70_shflsync_idx_p) ;  /* 0x000000b000007944 */ /* 0x000fea0003c00000 */
[----:B------:R-:W-:Y:S05]  /*10220*/  BRA `(.L_x_1132) ;  /* 0xfffff8f000007947 */ /* 0x000fea000383ffff */
.L_x_1122:
[----:B------:R-:W-:Y:S01]  /*10230*/  IMAD.MOV.U32 R4, RZ, RZ, R65 ;  /* 0x000000ffff047224 */ /* 0x000fe200078e0041 */
[----:B------:R-:W-:Y:S01]  /*10240*/  MOV R3, RZ ;  /* 0x000000ff00037202 */ /* 0x000fe20000000f00 */
[----:B-1----:R-:W-:Y:S01]  /*10250*/  IMAD.MOV.U32 R0, RZ, RZ, 0x1f ;  /* 0x0000001fff007424 */ /* 0x002fe200078e00ff */
[----:B------:R-:W-:Y:S02]  /*10260*/  MOV R5, 0x10280 ;  /* 0x0001028000057802 */ /* 0x000fe40000000f00 */
[----:B---345:R-:W-:Y:S05]  /*10270*/  CALL.REL.NOINC `($__internal_3_$__cuda_sm70_shflsync_idx_p) ;  /* 0x0000005000007944 */ /* 0x038fea0003c00000 */
[----:B------:R-:W-:Y:S05]  /*10280*/  BRA `(.L_x_1133) ;  /* 0xfffffa8000007947 */ /* 0x000fea000383ffff */
        .weak           $__internal_2_$__cuda_sm70_shflsync_bfly_p
        .type           $__internal_2_$__cuda_sm70_shflsync_bfly_p,@function
        .size           $__internal_2_$__cuda_sm70_shflsync_bfly_p,($__internal_3_$__cuda_sm70_shflsync_idx_p - $__internal_2_$__cuda_sm70_shflsync_bfly_p)
$__internal_2_$__cuda_sm70_shflsync_bfly_p:
[----:B------:R-:W-:Y:S04]  /*10290*/  WARPSYNC R6 ;  /* 0x0000000600007348 */ /* 0x000fe80003800000 */
[----:B------:R1:W2:Y:S02]  /*102a0*/  SHFL.BFLY PT, R5, R0, R3, R7 ;  /* 0x0c00000300057389 */ /* 0x0002a400000e0007 */
[----:B-1----:R-:W-:-:S04]  /*102b0*/  MOV R3, 0x0 ;  /* 0x0000000000037802 */ /* 0x002fc80000000f00 */
[----:B--2---:R-:W-:Y:S05]  /*102c0*/  RET.REL.NODEC R2 `(_ZN7cutlass13device_kernelIN5flash19enable_sm80_to_sm89INS1_16FlashAttnFwdSm80INS1_25CollectiveMainloopFwdSm80ILi8ELi2ELb1EN4cute5tupleIJNS5_1CILi128EEENS7_ILi96EEENS7_ILi192EEEEEELi192ENS_10bfloat16_tEfNS_4arch4Sm80ELb1ELb0ELb0ELb0ELb0ELb0ELb1ELb0EEENS1_21CollectiveEpilogueFwdINS6_IJS8_SA_S9_EEENS6_IJNS7_ILi1EEESI_SI_EEESC_SE_Li256ELb0ELb1ELb0ELb0EEENS1_30DynamicPersistentTileSchedulerILi256ELi256ELb0ELb1ELb0EEEEEEEEEvNT_6ParamsE) ;  /* 0xfffefd3002007950 */ /* 0x004fea0003c3ffff */
        .weak           $__internal_3_$__cuda_sm70_shflsync_idx_p
        .type           $__internal_3_$__cuda_sm70_shflsync_idx_p,@function
        .size           $__internal_3_$__cuda_sm70_shflsync_idx_p,(.L_x_1300 - $__internal_3_$__cuda_sm70_shflsync_idx_p)
$__internal_3_$__cuda_sm70_shflsync_idx_p:
[----:B------:R-:W-:Y:S04]  /*102d0*/  WARPSYNC R67 ;  /* 0x0000004300007348 */ /* 0x000fe80003800000 */
[----:B------:R1:W2:Y:S02]  /*102e0*/  SHFL.IDX PT, R0, R4, R3, R0 ;  /* 0x0000000304007389 */ /* 0x0002a400000e0000 */
[----:B-1----:R-:W-:Y:S02]  /*102f0*/  MOV R4, R5 ;  /* 0x0000000500047202 */ /* 0x002fe40000000f00 */
[----:B------:R-:W-:-:S04]  /*10300*/  MOV R5, 0x0 ;  /* 0x0000000000057802 */ /* 0x000fc80000000f00 */
[----:B--2---:R-:W-:Y:S05]  /*10310*/  RET.REL.NODEC R4 `(_ZN7cutlass13device_kernelIN5flash19enable_sm80_to_sm89INS1_16FlashAttnFwdSm80INS1_25CollectiveMainloopFwdSm80ILi8ELi2ELb1EN4cute5tupleIJNS5_1CILi128EEENS7_ILi96EEENS7_ILi192EEEEEELi192ENS_10bfloat16_tEfNS_4arch4Sm80ELb1ELb0ELb0ELb0ELb0ELb0ELb1ELb0EEENS1_21CollectiveEpilogueFwdINS6_IJS8_SA_S9_EEENS6_IJNS7_ILi1EEESI_SI_EEESC_SE_Li256ELb0ELb1ELb0ELb0EEENS1_30DynamicPersistentTileSchedulerILi256ELi256ELb0ELb1ELb0EEEEEEEEEvNT_6ParamsE) ;  /* 0xfffefce004007950 */ /* 0x004fea0003c3ffff */
.L_x_1134:
        /* <DEDUP_REMOVED lines=14> */
.L_x_1300:


//--------------------- .text._ZN7cutlass13device_kernelIN5flash19enable_sm80_to_sm89INS1_16FlashAttnFwdSm80INS1_25CollectiveMainloopFwdSm80ILi8ELi2ELb1EN4cute5tupleIJNS5_1CILi128EEENS7_ILi96EEENS7_ILi192EEEEEELi192ENS_10bfloat16_tEfNS_4arch4Sm80ELb1ELb0ELb0ELb1ELb0ELb0ELb1ELb0EEENS1_21CollectiveEpilogueFwdINS6_IJS8_SA_S9_EEENS6_IJNS7_ILi1EEESI_SI_EEESC_SE_Li256ELb1ELb1ELb0ELb0EEENS1_19SingleTileSchedulerILb1ELb0ELb1ELi128EEEEEEEEEvNT_6ParamsE --------------------------
	.section	.text._ZN7cutlass13device_kernelIN5flash19enable_sm80_to_sm89INS1_16FlashAttnFwdSm80INS1_25CollectiveMainloopFwdSm80ILi8ELi2ELb1EN4cute5tupleIJNS5_1CILi128EEENS7_ILi96EEENS7_ILi192EEEEEELi192ENS_10bfloat16_tEfNS_4arch4Sm80ELb1ELb0ELb0ELb1ELb0ELb0ELb1ELb0EEENS1_21CollectiveEpilogueFwdINS6_IJS8_SA_S9_EEENS6_IJNS7_ILi1EEESI_SI_EEESC_SE_Li256ELb1ELb1ELb0ELb0EEENS1_19SingleTileSchedulerILb1ELb0ELb1ELi128EEEEEEEEEvNT_6ParamsE,"ax",@progbits
	.sectioninfo	@"SHI_REGISTERS=255"
	.align	128
.text._ZN7cutlass13device_kernelIN5flash19enable_sm80_to_sm89INS1_16FlashAttnFwdSm80INS1_25CollectiveMainloopFwdSm80ILi8ELi2ELb1EN4cute5tupleIJNS5_1CILi128EEENS7_ILi96EEENS7_ILi192EEEEEELi192ENS_10bfloat16_tEfNS_4arch4Sm80ELb1ELb0ELb0ELb1ELb0ELb0ELb1ELb0EEENS1_21CollectiveEpilogueFwdINS6_IJS8_SA_S9_EEENS6_IJNS7_ILi1EEESI_SI_EEESC_SE_Li256ELb1ELb1ELb0ELb0EEENS1_19SingleTileSchedulerILb1ELb0ELb1ELi128EEEEEEEEEvNT_6ParamsE:
        .type           _ZN7cutlass13device_kernelIN5flash19enable_sm80_to_sm89INS1_16FlashAttnFwdSm80INS1_25CollectiveMainloopFwdSm80ILi8ELi2ELb1EN4cute5tupleIJNS5_1CILi128EEENS7_ILi96EEENS7_ILi192EEEEEELi192ENS_10bfloat16_tEfNS_4arch4Sm80ELb1ELb0ELb0ELb1ELb0ELb0ELb1ELb0EEENS1_21CollectiveEpilogueFwdINS6_IJS8_SA_S9_EEENS6_IJNS7_ILi1EEESI_SI_EEESC_SE_Li256ELb1ELb1ELb0ELb0EEENS1_19SingleTileSchedulerILb1ELb0ELb1ELi128EEEEEEEEEvNT_6ParamsE,@function
        .size           _ZN7cutlass13device_kernelIN5flash19enable_sm80_to_sm89INS1_16FlashAttnFwdSm80INS1_25CollectiveMainloopFwdSm80ILi8ELi2ELb1EN4cute5tupleIJNS5_1CILi128EEENS7_ILi96EEENS7_ILi192EEEEEELi192ENS_10bfloat16_tEfNS_4arch4Sm80ELb1ELb0ELb0ELb1ELb0ELb0ELb1ELb0EEENS1_21CollectiveEpilogueFwdINS6_IJS8_SA_S9_EEENS6_IJNS7_ILi1EEESI_SI_EEESC_SE_Li256ELb1ELb1ELb0ELb0EEENS1_19SingleTileSchedulerILb1ELb0ELb1ELi128EEEEEEEEEvNT_6ParamsE,(.L_x_1303 - _ZN7cutlass13device_kernelIN5flash19enable_sm80_to_sm89INS1_16FlashAttnFwdSm80INS1_25CollectiveMainloopFwdSm80ILi8ELi2ELb1EN4cute5tupleIJNS5_1CILi128EEENS7_ILi96EEENS7_ILi192EEEEEELi192ENS_10bfloat16_tEfNS_4arch4Sm80ELb1ELb0ELb0ELb1ELb0ELb0ELb1ELb0EEENS1_21CollectiveEpilogueFwdINS6_IJS8_SA_S9_EEENS6_IJNS7_ILi1EEESI_SI_EEESC_SE_Li256ELb1ELb1ELb0ELb0EEENS1_19SingleTileSchedulerILb1ELb0ELb1ELi128EEEEEEEEEvNT_6ParamsE)
        .other          _ZN7cutlass13device_kernelIN5flash19enable_sm80_to_sm89INS1_16FlashAttnFwdSm80INS1_25CollectiveMainloopFwdSm80ILi8ELi2ELb1EN4cute5tupleIJNS5_1CILi128EEENS7_ILi96EEENS7_ILi192EEEEEELi192ENS_10bfloat16_tEfNS_4arch4Sm80ELb1ELb0ELb0ELb1ELb0ELb0ELb1ELb0EEENS1_21CollectiveEpilogueFwdINS6_IJS8_SA_S9_EEENS6_IJNS7_ILi1EEESI_SI_EEESC_SE_Li256ELb1ELb1ELb0ELb0EEENS1_19SingleTileSchedulerILb1ELb0ELb1ELi128EEEEEEEEEvNT_6ParamsE,@"STO_CUDA_ENTRY STV_DEFAULT"
_ZN7cutlass13device_kernelIN5flash19enable_sm80_to_sm89INS1_16FlashAttnFwdSm80INS1_25CollectiveMainloopFwdSm80ILi8ELi2ELb1EN4cute5tupleIJNS5_1CILi128EEENS7_ILi96EEENS7_ILi192EEEEEELi192ENS_10bfloat16_tEfNS_4arch4Sm80ELb1ELb0ELb0ELb1ELb0ELb0ELb1ELb0EEENS1_21CollectiveEpilogueFwdINS6_IJS8_SA_S9_EEENS6_IJNS7_ILi1EEESI_SI_EEESC_SE_Li256ELb1ELb1ELb0ELb0EEENS1_19SingleTileSchedulerILb1ELb0ELb1ELi128EEEEEEEEEvNT_6ParamsE:
        /* <DEDUP_REMOVED lines=17> */
.L_x_1136:
        /* <DEDUP_REMOVED lines=8> */
.L_x_1138:
[----:B------:R-:W-:-:S04]  /*0190*/  MOV R0, c[0x0][0x54c] ;  /* 0x0001530000007a02 */ /* 0x000fc80000000f00 */
.L_x_1137:
[----:B------:R-:W-:Y:S01]  /*01a0*/  USHF.L.U32 UR8, UR8, 0x7, URZ ;  /* 0x0000000708087899 */ /* 0x000fe2000800063f */
[----:B-----5:R-:W-:-:S05]  /*01b0*/  IMAD R0, R0, c[0x0][0x548], RZ ;  /* 0x0001520000007a24 */ /* 0x020fca00078e02ff */
[----:B------:R-:W-:-:S04]  /*01c0*/  ISETP.LE.AND P0, PT, R0, UR8, PT ;  /* 0x0000000800007c0c */ /* 0x000fc8000bf03270 */
[----:B------:R-:W-:-:S05]  /*01d0*/  SEL R0, R5, 0xffffffff, !P0 ;  /* 0xffffffff05007807 */ /* 0x000fca0004000000 */
[----:B------:R2:W-:Y:S01]  /*01e0*/  STL [R1+0x40], R0 ;  /* 0x0000400001007387 */ /* 0x0005e20000100800 */
[----:B------:R-:W-:Y:S05]  /*01f0*/  BRA `(.L_x_1139) ;  /* 0x0000013000007947 */ /* 0x000fea0003800000 */
.L_x_1135:
[----:B------:R-:W-:-:S04]  /*0200*/  ISETP.NE.U32.AND P0, PT, RZ, c[0x0][0x568], PT ;  /* 0x00015a00ff007a0c */ /* 0x000fc80003f05070 */
[----:B------:R-:W-:-:S13]  /*0210*/  ISETP.NE.AND.EX P0, PT, RZ, c[0x0][0x56c], PT, P0 ;  /* 0x00015b00ff007a0c */ /* 0x000fda0003f05300 */
[----:B------:R-:W-:Y:S05]  /*0220*/  @!P0 BRA `(.L_x_1140) ;  /* 0x0000002000008947 */ /* 0x000fea0003800000 */
[----:B------:R1:W5:Y:S01]  /*0230*/  LDG.E R0, [R2.64] ;  /* 0x0000001802007981 */ /* 0x000362000c1e1900 */
[----:B------:R-:W-:Y:S05]  /*0240*/  BRA `(.L_x_1141) ;  /* 0x0000009000007947 */ /* 0x000fea0003800000 */
.L_x_1140:
        /* <DEDUP_REMOVED lines=8> */
.L_x_1142:
[----:B------:R-:W-:-:S04]  /*02d0*/  MOV R0, c[0x0][0x54c] ;  /* 0x0001530000007a02 */ /* 0x000fc80000000f00 */
.L_x_1141:
[----:B------:R-:W-:Y:S01]  /*02e0*/  USHF.L.U32 UR8, UR8, 0x7, URZ ;  /* 0x0000000708087899 */ /* 0x000fe2000800063f */
[----:B-----5:R-:W-:-:S05]  /*02f0*/  IMAD R0, R0, c[0x0][0x548], RZ ;  /* 0x0001520000007a24 */ /* 0x020fca00078e02ff */
[----:B------:R-:W-:-:S04]  /*0300*/  ISETP.LE.AND P0, PT, R0, UR8, PT ;  /* 0x0000000800007c0c */ /* 0x000fc8000bf03270 */
[----:B------:R-:W-:-:S05]  /*0310*/  SEL R0, R5, 0xffffffff, !P0 ;  /* 0xffffffff05007807 */ /* 0x000fca0004000000 */
[----:B------:R2:W-:Y:S04]  /*0320*/  STL [R1+0x40], R0 ;  /* 0x0000400001007387 */ /* 0x0005e80000100800 */
.L_x_1139:
        /* <DEDUP_REMOVED lines=32> */
.L_x_1143:
[----:B------:R-:W-:-:S04]  /*0530*/  ISETP.NE.U32.AND P0, PT, RZ, c[0x0][0x368], PT ;  /* 0x0000da00ff007a0c */ /* 0x000fc80003f05070 */
[----:B------:R-:W-:-:S13]  /*0540*/  ISETP.NE.AND.EX P0, PT, RZ, c[0x0][0x36c], PT, P0 ;  /* 0x0000db00ff007a0c */ /* 0x000fda0003f05300 */
[----:B------:R-:W-:Y:S05]  /*0550*/  @!P0 BRA `(.L_x_1144) ;  /* 0x0000004000008947 */ /* 0x000fea0003800000 */
[----:B------:R-:W-:-:S05]  /*0560*/  IMAD.WIDE R2, R39, R26, c[0x0][0x368] ;  /* 0x0000da0027027625 */ /* 0x000fca00078e021a */
[----:B------:R-:W2:Y:S02]  /*0570*/  LDG.E R0, [R2.64] ;  /* 0x0000001802007981 */ /* 0x000ea4000c1e1900 */
[----:B--2---:R1:W2:Y:S02]  /*0580*/  R2UR UR14, R0 ;  /* 0x00000000000e73c2 */ /* 0x0042a400000e0000 */
[----:B-12---:R-:W-:Y:S05]  /*0590*/  BRA `(.L_x_1145) ;  /* 0x0000006000007947 */ /* 0x006fea0003800000 */
.L_x_1144:
[----:B------:R-:W-:Y:S05]  /*05a0*/  @!P6 BRA `(.L_x_1145) ;  /* 0x000000500000e947 */ /* 0x000fea0003800000 */
[----:B------:R1:W2:Y:S04]  /*05b0*/  LDG.E R0, [R2.64] ;  /* 0x0000001802007981 */ /* 0x0002a8000c1e1900 */
[----:B-1----:R-:W3:Y:S01]  /*05c0*/  LDG.E R2, [R2.64+0x4] ;  /* 0x0000041802027981 */ /* 0x002ee2000c1e1900 */
[----:B--2---:R-:W1:Y:S08]  /*05d0*/  R2UR UR14, R0 ;  /* 0x00000000000e73c2 */ /* 0x004e7000000e0000 */
[----:B---3--:R-:W1:Y:S02]  /*05e0*/  R2UR UR4, R2 ;  /* 0x00000000020473c2 */ /* 0x008e6400000e0000 */
[----:B-1----:R-:W-:-:S06]  /*05f0*/  UIADD3 UR14, -UR14, UR4, URZ ;  /* 0x000000040e0e7290 */ /* 0x002fcc000fffe13f */
.L_x_1145:
[----:B------:R-:W-:Y:S01]  /*0600*/  ULDC UR4, c[0x0][0x2c4] ;  /* 0x0000b10000047ab9 */ /* 0x000fe20000000800 */
[----:B-----5:R-:W-:Y:S01]  /*0610*/  IADD3 R10, R7, UR6, RZ ;  /* 0x00000006070a7c10 */ /* 0x020fe2000fffe0ff */
[----:B------:R-:W-:Y:S01]  /*0620*/  UISETP.NE.AND UP2, UPT, UR4, 0x1, UPT ;  /* 0x000000010400788c */ /* 0x000fe2000bf45270 */
[----:B------:R-:W-:Y:S01]  /*0630*/  PLOP3.LUT P1, PT, PT, PT, PT, 0x80, 0x0 ;  /* 0x000000000000781c */ /* 0x000fe20003f2f070 */
[----:B------:R-:W-:Y:S01]  /*0640*/  UIADD3 UR14, -UR6, UR14, URZ ;  /* 0x0000000e060e7290 */ /* 0x000fe2000fffe13f */
[----:B------:R-:W-:Y:S01]  /*0650*/  CS2R R98, SRZ ;  /* 0x0000000000627805 */ /* 0x000fe2000001ff00 */
[----:B------:R-:W-:Y:S01]  /*0660*/  ULDC.64 UR4, c[0x0][0x2c8] ;  /* 0x0000b20000047ab9 */ /* 0x000fe20000000a00 */
[----:B------:R-:W-:Y:S01]  /*0670*/  CS2R R14, SRZ ;  /* 0x00000000000e7805 */ /* 0x000fe2000001ff00 */
[----:B------:R-:W-:Y:S01]  /*0680*/  UIADD3 UR6, UR14, 0x5f, URZ ;  /* 0x0000005f0e067890 */ /* 0x000fe2000fffe03f */
[----:B------:R-:W-:Y:S01]  /*0690*/  IMAD.MOV.U32 R96, RZ, RZ, RZ ;  /* 0x000000ffff607224 */ /* 0x000fe200078e00ff */
[----:B------:R-:W-:Y:S01]  /*06a0*/  CS2R R8, SRZ ;  /* 0x0000000000087805 */ /* 0x000fe2000001ff00 */
[----:B------:R-:W-:Y:S01]  /*06b0*/  IMAD.MOV.U32 R94, RZ, RZ, RZ ;  /* 0x000000ffff5e7224 */ /* 0x000fe200078e00ff */
[----:B------:R-:W-:Y:S01]  /*06c0*/  UIMAD.WIDE UR6, UR6, 0x2aaaaaab, URZ ;  /* 0x2aaaaaab060678a5 */ /* 0x000fe2000f8e023f */
[----:B------:R-:W-:Y:S01]  /*06d0*/  MOV R92, RZ ;  /* 0x000000ff005c7202 */ /* 0x000fe20000000f00 */
[----:B------:R-:W-:Y:S01]  /*06e0*/  @UP2 UIADD3 UR10, UR8, 0x7f, URZ ;  /* 0x0000007f080a2890 */ /* 0x000fe2000fffe03f */
[----:B------:R-:W-:Y:S01]  /*06f0*/  IMAD.MOV.U32 R11, RZ, RZ, RZ ;  /* 0x000000ffff0b7224 */ /* 0x000fe200078e00ff */
[----:B------:R-:W-:Y:S01]  /*0700*/  USHF.R.U32.HI UR6, URZ, 0x1f, UR7 ;  /* 0x0000001f3f067899 */ /* 0x000fe20008011607 */
[----:B------:R-:W-:Y:S01]  /*0710*/  MOV R90, RZ ;  /* 0x000000ff005a7202 */ /* 0x000fe20000000f00 */
[----:B------:R-:W-:Y:S01]  /*0720*/  UIMAD.WIDE.U32 UR10, UR10, UR4, URZ ;  /* 0x000000040a0a72a5 */ /* 0x000fe2000f8e003f */
[----:B------:R-:W-:Y:S01]  /*0730*/  CS2R R12, SRZ ;  /* 0x00000000000c7805 */ /* 0x000fe2000001ff00 */
[----:B------:R-:W-:Y:S01]  /*0740*/  UIADD3 UR4, UR8, 0x7f, URZ ;  /* 0x0000007f08047890 */ /* 0x000fe2000fffe03f */
[----:B------:R-:W-:Y:S01]  /*0750*/  IMAD.MOV.U32 R88, RZ, RZ, RZ ;  /* 0x000000ffff587224 */ /* 0x000fe200078e00ff */
[----:B------:R-:W-:Y:S01]  /*0760*/  @UP2 USHF.R.U32.HI UR4, URZ, UR5, UR11 ;  /* 0x000000053f042299 */ /* 0x000fe2000801160b */
[----:B------:R-:W-:Y:S01]  /*0770*/  MOV R86, RZ ;  /* 0x000000ff00567202 */ /* 0x000fe20000000f00 */
[----:B------:R-:W-:Y:S01]  /*0780*/  UIADD3 UR5, UR14, 0x60, -UR16 ;  /* 0x000000600e057890 */ /* 0x000fe2000fffe810 */
[----:B------:R-:W-:Y:S01]  /*0790*/  CS2R R16, SRZ ;  /* 0x0000000000107805 */ /* 0x000fe2000001ff00 */
[----:B------:R-:W-:Y:S01]  /*07a0*/  ULEA.HI.SX32 UR6, UR7, UR6, 0x1c ;  /* 0x0000000607067291 */ /* 0x000fe2000f8fe23f */
[----:B------:R-:W-:Y:S01]  /*07b0*/  IMAD.MOV.U32 R84, RZ, RZ, RZ ;  /* 0x000000ffff547224 */ /* 0x000fe200078e00ff */
[----:B------:R-:W-:Y:S01]  /*07c0*/  UIADD3 UR4, UR5, UR4, URZ ;  /* 0x0000000405047290 */ /* 0x000fe2000fffe03f */
[----:B------:R-:W-:Y:S01]  /*07d0*/  MOV R82, RZ ;  /* 0x000000ff00527202 */ /* 0x000fe20000000f00 */
[----:B------:R-:W-:Y:S01]  /*07e0*/  CS2R R18, SRZ ;  /* 0x0000000000127805 */ /* 0x000fe2000001ff00 */
[----:B------:R-:W-:Y:S01]  /*07f0*/  IMAD.MOV.U32 R80, RZ, RZ, RZ ;  /* 0x000000ffff507224 */ /* 0x000fe200078e00ff */
[----:B------:R-:W-:Y:S01]  /*0800*/  UIMAD.WIDE UR4, UR4, 0x2aaaaaab, URZ ;  /* 0x2aaaaaab040478a5 */ /* 0x000fe2000f8e023f */
[----:B------:R-:W-:Y:S01]  /*0810*/  MOV R78, RZ ;  /* 0x000000ff004e7202 */ /* 0x000fe20000000f00 */
[----:B------:R-:W-:Y:S01]  /*0820*/  CS2R R20, SRZ ;  /* 0x0000000000147805 */ /* 0x000fe2000001ff00 */
[----:B------:R-:W-:Y:S01]  /*0830*/  IMAD.MOV.U32 R76, RZ, RZ, RZ ;  /* 0x000000ffff4c7224 */ /* 0x000fe200078e00ff */
[----:B------:R-:W-:Y:S01]  /*0840*/  USHF.R.U32.HI UR4, URZ, 0x1f, UR5 ;  /* 0x0000001f3f047899 */ /* 0x000fe20008011605 */
[----:B------:R-:W-:Y:S01]  /*0850*/  MOV R74, RZ ;  /* 0x000000ff004a7202 */ /* 0x000fe20000000f00 */
[----:B------:R-:W-:Y:S01]  /*0860*/  CS2R R22, SRZ ;  /* 0x0000000000167805 */ /* 0x000fe2000001ff00 */
[----:B------:R-:W-:Y:S01]  /*0870*/  IMAD.MOV.U32 R72, RZ, RZ, RZ ;  /* 0x000000ffff487224 */ /* 0x000fe200078e00ff */
[----:B------:R-:W-:Y:S01]  /*0880*/  ULEA.HI.SX32 UR4, UR5, UR4, 0x1c ;  /* 0x0000000405047291 */ /* 0x000fe2000f8fe23f */
[----:B------:R-:W-:Y:S01]  /*0890*/  MOV R70, RZ ;  /* 0x000000ff00467202 */ /* 0x000fe20000000f00 */
[----:B------:R-:W-:Y:S01]  /*08a0*/  CS2R R24, SRZ ;  /* 0x0000000000187805 */ /* 0x000fe2000001ff00 */
[----:B------:R-:W-:Y:S01]  /*08b0*/  IMAD.MOV.U32 R68, RZ, RZ, RZ ;  /* 0x000000ffff447224 */ /* 0x000fe200078e00ff */
[----:B------:R-:W-:Y:S01]  /*08c0*/  UISETP.LT.AND UP0, UPT, UR6, UR4, UPT ;  /* 0x000000040600728c */ /* 0x000fe2000bf01270 */
[----:B------:R-:W-:Y:S01]  /*08d0*/  CS2R R66, SRZ ;  /* 0x0000000000427805 */ /* 0x000fe2000001ff00 */
[----:B------:R-:W-:Y:S01]  /*08e0*/  MOV R64, RZ ;  /* 0x000000ff00407202 */ /* 0x000fe20000000f00 */
[----:B------:R-:W-:Y:S01]  /*08f0*/  CS2R R62, SRZ ;  /* 0x00000000003e7805 */ /* 0x000fe2000001ff00 */
[----:B------:R-:W-:Y:S01]  /*0900*/  USEL UR28, UR6, UR4, UP0 ;  /* 0x00000004061c7287 */ /* 0x000fe20008000000 */
[----:B------:R-:W-:Y:S01]  /*0910*/  IMAD.MOV.U32 R27, RZ, RZ, RZ ;  /* 0x000000ffff1b7224 */ /* 0x000fe200078e00ff */
[----:B------:R-:W-:Y:S01]  /*0920*/  MOV R60, RZ ;  /* 0x000000ff003c7202 */ /* 0x000fe20000000f00 */
[----:B------:R-:W-:Y:S01]  /*0930*/  CS2R R58, SRZ ;  /* 0x00000000003a7805 */ /* 0x000fe2000001ff00 */
[----:B------:R-:W-:Y:S01]  /*0940*/  UISETP.GE.AND UP0, UPT, UR28, 0x1, UPT ;  /* 0x000000011c00788c */ /* 0x000fe2000bf06270 */
[----:B------:R-:W-:Y:S01]  /*0950*/  CS2R R28, SRZ ;  /* 0x00000000001c7805 */ /* 0x000fe2000001ff00 */
[----:B------:R-:W-:Y:S01]  /*0960*/  IMAD.MOV.U32 R56, RZ, RZ, RZ ;  /* 0x000000ffff387224 */ /* 0x000fe200078e00ff */
[----:B------:R-:W-:Y:S01]  /*0970*/  CS2R R54, SRZ ;  /* 0x0000000000367805 */ /* 0x000fe2000001ff00 */
[----:B------:R-:W-:Y:S01]  /*0980*/  MOV R52, RZ ;  /* 0x000000ff00347202 */ /* 0x000fe20000000f00 */
[----:B------:R-:W-:Y:S01]  /*0990*/  CS2R R138, SRZ ;  /* 0x00000000008a7805 */ /* 0x000fe2000001ff00 */
[----:B------:R-:W-:Y:S01]  /*09a0*/  PLOP3.LUT P0, PT, PT, PT, UP0, 0x80, 0x0 ;  /* 0x000000000000781c */ /* 0x000fe20003f0f008 */
[----:B------:R-:W-:Y:S01]  /*09b0*/  CS2R R30, SRZ ;  /* 0x00000000001e7805 */ /* 0x000fe2000001ff00 */
[----:B------:R-:W-:Y:S01]  /*09c0*/  IMAD.MOV.U32 R136, RZ, RZ, RZ ;  /* 0x000000ffff887224 */ /* 0x000fe200078e00ff */
        /* <DEDUP_REMOVED lines=20> */
[----:B------:R-:W-:Y:S01]  /*0b10*/  IMAD.MOV.U32 R38, RZ, RZ, RZ ;  /* 0x000000ffff267224 */ /* 0x000fe200078e00ff */
[----:B------:R-:W-:Y:S01]  /*0b20*/  MOV R100, RZ ;  /* 0x000000ff00647202 */ /* 0x000fe20000000f00 */
[----:B------:R-:W-:Y:S01]  /*0b30*/  CS2R R150, SRZ ;  /* 0x0000000000967805 */ /* 0x000fe2000001ff00 */
[----:B------:R-:W-:Y:S01]  /*0b40*/  CS2R R148, SRZ ;  /* 0x0000000000947805 */ /* 0x000fe2000001ff00 */
[----:B------:R-:W-:Y:S01]  /*0b50*/  CS2R R146, SRZ ;  /* 0x0000000000927805 */ /* 0x000fe2000001ff00 */
[----:B------:R-:W-:Y:S01]  /*0b60*/  IMAD.MOV.U32 R144, RZ, RZ, RZ ;  /* 0x000000ffff907224 */ /* 0x000fe200078e00ff */
[----:B------:R-:W-:Y:S01]  /*0b70*/  MOV R42, RZ ;  /* 0x000000ff002a7202 */ /* 0x000fe20000000f00 */
[----:B------:R-:W-:Y:S01]  /*0b80*/  IMAD.MOV.U32 R41, RZ, RZ, RZ ;  /* 0x000000ffff297224 */ /* 0x000fe200078e00ff */
[----:B------:R-:W-:Y:S05]  /*0b90*/  @!P0 BRA `(.L_x_1146) ;  /* 0x0000db3000008947 */ /* 0x000fea0003800000 */
[----:B------:R-:W-:Y:S01]  /*0ba0*/  ISETP.NE.U32.AND P4, PT, RZ, c[0x0][0x340], PT ;  /* 0x0000d000ff007a0c */ /* 0x000fe20003f85070 */
[----:B------:R-:W1:Y:S01]  /*0bb0*/  S2R R15, SR_CTAID.Y ;  /* 0x00000000000f7919 */ /* 0x000e620000002600 */
[----:B------:R-:W-:Y:S01]  /*0bc0*/  SHF.R.S32.HI R118, RZ, 0x1f, R121 ;  /* 0x0000001fff767819 */ /* 0x000fe20000011479 */
[----:B------:R-:W-:Y:S01]  /*0bd0*/  UMOV UR10, 0x60 ;  /* 0x00000060000a7882 */ /* 0x000fe20000000000 */
[----:B------:R-:W-:Y:S01]  /*0be0*/  ISETP.NE.AND.EX P4, PT, RZ, c[0x0][0x344], PT, P4 ;  /* 0x0000d100ff007a0c */ /* 0x000fe20003f85340 */
[----:B------:R-:W-:-:S12]  /*0bf0*/  ULDC.64 UR4, c[0x0][0x208] ;  /* 0x0000820000047ab9 */ /* 0x000fd80000000a00 */
[----:B------:R-:W-:-:S05]  /*0c00*/  @P4 IMAD.WIDE R2, R39, R26, c[0x0][0x340] ;  /* 0x0000d00027024625 */ /* 0x000fca00078e021a */
[----:B------:R2:W3:Y:S01]  /*0c10*/  @P4 LDG.E R19, [R2.64] ;  /* 0x0000001802134981 */ /* 0x0004e2000c1e1900 */
[-C--:B------:R-:W-:Y:S01]  /*0c20*/  LEA.HI R33, R118, R121.reuse, RZ, 0x3 ;  /* 0x0000007976217211 */ /* 0x080fe200078f18ff */
[----:B------:R-:W-:Y:S01]  /*0c30*/  UIMAD.WIDE.U32 UR12, UR10, UR4, URZ ;  /* 0x000000040a0c72a5 */ /* 0x000fe2000f8e003f */
[----:B------:R-:W-:Y:S01]  /*0c40*/  SHF.R.S32.HI R0, RZ, 0x1f, R6 ;  /* 0x0000001fff007819 */ /* 0x000fe20000011406 */
[----:B------:R-:W-:Y:S01]  /*0c50*/  UIMAD UR9, UR28, -0x60, UR10 ;  /* 0xffffffa01c0978a4 */ /* 0x000fe2000f8e020a */
[----:B------:R-:W-:Y:S01]  /*0c60*/  SHF.R.S32.HI R12, RZ, 0x3, R33 ;  /* 0x00000003ff0c7819 */ /* 0x000fe20000011421 */
[----:B------:R-:W-:Y:S01]  /*0c70*/  ULDC UR6, c[0x0][0x2c4] ;  /* 0x0000b10000067ab9 */ /* 0x000fe20000000800 */
[----:B------:R-:W-:Y:S01]  /*0c80*/  PLOP3.LUT P1, PT, PT, PT, UP2, 0x80, 0x0 ;  /* 0x000000000000781c */ /* 0x000fe20003f2f028 */
[----:B------:R-:W-:Y:S01]  /*0c90*/  IMAD R0, R0, c[0x0][0x178], RZ ;  /* 0x00005e0000007a24 */ /* 0x000fe200078e02ff */
[----:B------:R-:W-:Y:S01]  /*0ca0*/  PLOP3.LUT P0, PT, PT, PT, UP2, 0x80, 0x0 ;  /* 0x000000000000781c */ /* 0x000fe20003f0f028 */
[----:B------:R-:W-:Y:S01]  /*0cb0*/  IMAD.U32 R8, RZ, RZ, UR12 ;  /* 0x0000000cff087e24 */ /* 0x000fe2000f8e00ff */
[----:B-1----:R-:W-:Y:S01]  /*0cc0*/  SHF.R.S32.HI R20, RZ, 0x1f, R15 ;  /* 0x0000001fff147819 */ /* 0x002fe2000001140f */
[----:B------:R-:W-:Y:S01]  /*0cd0*/  IMAD R0, R6, c[0x0][0x17c], R0 ;  /* 0x00005f0006007a24 */ /* 0x000fe200078e0200 */
[----:B------:R-:W-:Y:S01]  /*0ce0*/  SHF.R.S32.HI R18, RZ, 0x1f, R39 ;  /* 0x0000001fff127819 */ /* 0x000fe20000011427 */
[----:B------:R-:W-:Y:S01]  /*0cf0*/  IMAD.MOV.U32 R56, RZ, RZ, R8 ;  /* 0x000000ffff387224 */ /* 0x000fe200078e0008 */
[----:B------:R-:W-:Y:S01]  /*0d00*/  IADD3 R11, R12, UR8, RZ ;  /* 0x000000080c0b7c10 */ /* 0x000fe2000fffe0ff */
[----:B------:R-:W-:Y:S01]  /*0d10*/  IMAD R7, R20, c[0x0][0x1b8], RZ ;  /* 0x00006e0014077a24 */ /* 0x000fe200078e02ff */
[----:B------:R-:W-:Y:S01]  /*0d20*/  SEL R5, R18, RZ, !P2 ;  /* 0x000000ff12057207 */ /* 0x000fe20005000000 */
[----:B------:R-:W-:Y:S01]  /*0d30*/  UIMAD UR6, UR16, UR6, URZ ;  /* 0x00000006100672a4 */ /* 0x000fe2000f8e023f */
[----:B------:R-:W-:Y:S01]  /*0d40*/  IMAD.U32 R9, RZ, RZ, UR13 ;  /* 0x0000000dff097e24 */ /* 0x000fe2000f8e00ff */
[----:B------:R-:W-:Y:S01]  /*0d50*/  IADD3 R9, R11, 0x20, RZ ;  /* 0x000000200b097810 */ /* 0x000fe20007ffe0ff */
[----:B------:R-:W-:Y:S01]  /*0d60*/  IMAD R7, R15, c[0x0][0x1bc], R7 ;  /* 0x00006f000f077a24 */ /* 0x000fe200078e0207 */
[----:B------:R-:W-:Y:S01]  /*0d70*/  UIADD3 UR15, UR28, -0x1, URZ ;  /* 0xffffffff1c0f7890 */ /* 0x000fe2000fffe03f */
[----:B------:R-:W-:Y:S01]  /*0d80*/  IMAD R5, R5, c[0x0][0x1c0], RZ ;  /* 0x0000700005057a24 */ /* 0x000fe200078e02ff */
[----:B------:R-:W-:Y:S01]  /*0d90*/  ISETP.GE.AND P5, PT, R9, UR6, PT ;  /* 0x0000000609007c0c */ /* 0x000fe2000bfa6270 */
[----:B------:R-:W-:Y:S01]  /*0da0*/  IMAD.MOV.U32 R34, RZ, RZ, c[0x0][0x1e0] ;  /* 0x00007800ff227624 */ /* 0x000fe200078e00ff */
[----:B--2---:R-:W-:Y:S01]  /*0db0*/  LOP3.LUT R2, R33, 0xfffffff8, RZ, 0xc0, !PT ;  /* 0xfffffff821027812 */ /* 0x004fe200078ec0ff */
[----:B------:R-:W-:Y:S01]  /*0dc0*/  USHF.R.S32.HI UR11, URZ, 0x1f, UR15 ;  /* 0x0000001f3f0b7899 */ /* 0x000fe2000801140f */
[----:B------:R-:W-:Y:S01]  /*0dd0*/  IADD3 R9, R11, 0x60, RZ ;  /* 0x000000600b097810 */ /* 0x000fe20007ffe0ff */
[----:B------:R-:W-:Y:S01]  /*0de0*/  IMAD.MOV.U32 R35, RZ, RZ, c[0x0][0x1e4] ;  /* 0x00007900ff237624 */ /* 0x000fe200078e00ff */
[----:B------:R-:W-:Y:S01]  /*0df0*/  LEA.HI R117, R118, R121, RZ, 0x5 ;  /* 0x0000007976757211 */ /* 0x000fe200078f28ff */
[----:B------:R-:W-:Y:S01]  /*0e00*/  IMAD.IADD R38, R121, 0x1, -R2 ;  /* 0x0000000179267824 */ /* 0x000fe200078e0a02 */
[----:B------:R-:W-:Y:S01]  /*0e10*/  BAR.SYNC.DEFER_BLOCKING 0x0 ;  /* 0x0000000000007b1d */ /* 0x000fe20000010000 */
[----:B------:R-:W-:Y:S01]  /*0e20*/  IMAD.WIDE.U32 R2, R6, c[0x0][0x178], RZ ;  /* 0x00005e0006027a25 */ /* 0x000fe200078e00ff */
[----:B------:R-:W-:Y:S01]  /*0e30*/  ISETP.GE.AND P3, PT, R9, UR6, PT ;  /* 0x0000000609007c0c */ /* 0x000fe2000bf66270 */
[----:B------:R-:W-:Y:S01]  /*0e40*/  UISETP.GE.AND UP0, UPT, UR28, 0x2, UPT ;  /* 0x000000021c00788c */ /* 0x000fe2000bf06270 */
[----:B------:R-:W-:Y:S01]  /*0e50*/  SHF.R.S32.HI R116, RZ, 0x5, R117 ;  /* 0x00000005ff747819 */ /* 0x000fe20000011475 */
[----:B------:R-:W-:Y:S01]  /*0e60*/  IMAD R4, R38, 0x20, R12 ;  /* 0x0000002026047824 */ /* 0x000fe200078e020c */
[----:B------:R-:W-:Y:S01]  /*0e70*/  STL [R1+0x44], R38 ;  /* 0x0000442601007387 */ /* 0x000fe20000100800 */
[----:B------:R-:W-:-:S02]  /*0e80*/  IMAD.IADD R3, R3, 0x1, R0 ;  /* 0x0000000103037824 */ /* 0x000fc400078e0200 */
[----:B------:R-:W-:Y:S01]  /*0e90*/  IMAD.MOV.U32 R239, RZ, RZ, 0x20 ;  /* 0x00000020ffef7424 */ /* 0x000fe200078e00ff */
[----:B------:R-:W-:Y:S01]  /*0ea0*/  IADD3 R6, R4, UR8, RZ ;  /* 0x0000000804067c10 */ /* 0x000fe2000fffe0ff */
[----:B------:R-:W-:-:S04]  /*0eb0*/  IMAD.WIDE.U32 R2, R15, c[0x0][0x1b8], R2 ;  /* 0x00006e000f027a25 */ /* 0x000fc800078e0002 */
[----:B------:R-:W-:Y:S01]  /*0ec0*/  @P1 IMAD.HI.U32 R0, R6, c[0x0][0x2c8], RZ ;  /* 0x0000b20006001a27 */ /* 0x000fe200078e00ff */
[----:B------:R-:W-:-:S03]  /*0ed0*/  ISETP.GE.AND P1, PT, R11, UR6, PT ;  /* 0x000000060b007c0c */ /* 0x000fc6000bf26270 */
[----:B------:R-:W-:Y:S01]  /*0ee0*/  IMAD.MOV.U32 R4, RZ, RZ, R6 ;  /* 0x000000ffff047224 */ /* 0x000fe200078e0006 */
[----:B------:R-:W-:Y:S01]  /*0ef0*/  @P0 SHF.R.U32.HI R4, RZ, c[0x0][0x2cc], R0 ;  /* 0x0000b300ff040a19 */ /* 0x000fe20000011600 */
[----:B------:R-:W-:Y:S01]  /*0f00*/  IMAD.IADD R3, R3, 0x1, R7 ;  /* 0x0000000103037824 */ /* 0x000fe200078e0207 */
[----:B------:R-:W-:-:S03]  /*0f10*/  SEL R0, R39, RZ, !P2 ;  /* 0x000000ff27007207 */ /* 0x000fc60005000000 */
[--C-:B------:R-:W-:Y:S02]  /*0f20*/  IMAD.MOV R8, RZ, RZ, -R4.reuse ;  /* 0x000000ffff087224 */ /* 0x100fe400078e0a04 */
[C---:B------:R-:W-:Y:S01]  /*0f30*/  IMAD R7, R0.reuse, c[0x0][0x1c4], R5 ;  /* 0x0000710000077a24 */ /* 0x040fe200078e0205 */
[----:B------:R-:W-:Y:S01]  /*0f40*/  SHF.R.S32.HI R5, RZ, 0x1f, R4 ;  /* 0x0000001fff057819 */ /* 0x000fe20000011404 */
[----:B------:R-:W-:-:S04]  /*0f50*/  IMAD.WIDE.U32 R2, R0, c[0x0][0x1c0], R2 ;  /* 0x0000700000027a25 */ /* 0x000fc800078e0002 */
[----:B------:R-:W-:Y:S02]  /*0f60*/  IMAD.U32 R0, RZ, RZ, UR9 ;  /* 0x00000009ff007e24 */ /* 0x000fe4000f8e00ff */
[----:B------:R-:W-:Y:S01]  /*0f70*/  IMAD R8, R8, c[0x0][0x2c4], R6 ;  /* 0x0000b10008087a24 */ /* 0x000fe200078e0206 */
[----:B------:R-:W-:Y:S01]  /*0f80*/  SHF.R.S32.HI R6, RZ, 0x1f, R10 ;  /* 0x0000001fff067819 */ /* 0x000fe2000001140a */
[----:B------:R-:W-:Y:S01]  /*0f90*/  IMAD.IADD R3, R3, 0x1, R7 ;  /* 0x0000000103037824 */ /* 0x000fe200078e0207 */
[----:B------:R-:W-:Y:S02]  /*0fa0*/  IADD3 R10, P0, R10, R12, RZ ;  /* 0x0000000c0a0a7210 */ /* 0x000fe40007f1e0ff */
[----:B------:R-:W-:Y:S01]  /*0fb0*/  IADD3 R28, R0, UR14, -R12 ;  /* 0x0000000e001c7c10 */ /* 0x000fe2000fffe80c */
[----:B------:R-:W-:Y:S01]  /*0fc0*/  IMAD R0, R5, c[0x0][0x1b0], RZ ;  /* 0x00006c0005007a24 */ /* 0x000fe200078e02ff */
[C---:B------:R-:W-:Y:S01]  /*0fd0*/  LEA.HI.X.SX32 R14, R12.reuse, R6, 0x1, P0 ;  /* 0x000000060c0e7211 */ /* 0x040fe200000f0eff */
[----:B------:R-:W-:Y:S01]  /*0fe0*/  IMAD.SHL.U32 R6, R12, 0x40, RZ ;  /* 0x000000400c067824 */ /* 0x000fe200078e00ff */
[----:B------:R-:W-:Y:S01]  /*0ff0*/  IADD3 R12, R11, 0x40, RZ ;  /* 0x000000400b0c7810 */ /* 0x000fe20007ffe0ff */
[----:B------:R-:W-:-:S02]  /*1000*/  IMAD R13, R4, c[0x0][0x1b4], R0 ;  /* 0x00006d00040d7a24 */ /* 0x000fc400078e0200 */
[----:B------:R-:W-:Y:S01]  /*1010*/  IMAD.WIDE.U32 R4, R4, c[0x0][0x1b0], R2 ;  /* 0x00006c0004047a25 */ /* 0x000fe200078e0002 */
[----:B------:R-:W-:Y:S02]  /*1020*/  LOP3.LUT R0, R6, 0x1c0, RZ, 0xc0, !PT ;  /* 0x000001c006007812 */ /* 0x000fe400078ec0ff */
[----:B------:R-:W-:Y:S01]  /*1030*/  SHF.R.S32.HI R3, RZ, 0x1f, R8 ;  /* 0x0000001fff037819 */ /* 0x000fe20000011408 */
[----:B------:R-:W-:Y:S01]  /*1040*/  IMAD.SHL.U32 R2, R38, 0x8, RZ ;  /* 0x0000000826027824 */ /* 0x000fe200078e00ff */
[----:B------:R-:W-:Y:S01]  /*1050*/  SHF.R.U32.HI R6, RZ, 0x3, R0 ;  /* 0x00000003ff067819 */ /* 0x000fe20000011600 */
[----:B------:R-:W-:Y:S01]  /*1060*/  IMAD.IADD R5, R5, 0x1, R13 ;  /* 0x0000000105057824 */ /* 0x000fe200078e020d */
[----:B------:R-:W-:Y:S01]  /*1070*/  ISETP.GE.AND P2, PT, R12, UR6, PT ;  /* 0x000000060c007c0c */ /* 0x000fe2000bf46270 */
[----:B------:R-:W-:Y:S01]  /*1080*/  ULDC.64 UR6, c[0x0][0x1e0] ;  /* 0x0000780000067ab9 */ /* 0x000fe20000000a00 */
[--C-:B------:R-:W-:Y:S01]  /*1090*/  LOP3.LUT R7, R0, 0x38, R2.reuse, 0xf8, !PT ;  /* 0x0000003800077812 */ /* 0x100fe200078ef802 */
[----:B------:R-:W-:Y:S01]  /*10a0*/  IMAD R0, R3, c[0x0][0x1a8], RZ ;  /* 0x00006a0003007a24 */ /* 0x000fe200078e02ff */
[----:B------:R-:W-:Y:S01]  /*10b0*/  SHF.R.S32.HI R3, RZ, 0x1f, R2 ;  /* 0x0000001fff037819 */ /* 0x000fe20000011402 */
[----:B------:R-:W-:Y:S01]  /*10c0*/  IMAD.WIDE.U32 R4, R8, c[0x0][0x1a8], R4 ;  /* 0x00006a0008047a25 */ /* 0x000fe200078e0004 */
[----:B------:R-:W-:Y:S01]  /*10d0*/  LOP3.LUT R13, R7, R6, RZ, 0x3c, !PT ;  /* 0x00000006070d7212 */ /* 0x000fe200078e3cff */
[----:B------:R-:W-:Y:S01]  /*10e0*/  UIMAD.WIDE.U32 UR18, UR10, UR6, URZ ;  /* 0x000000060a1272a5 */ /* 0x000fe2000f8e003f */
[----:B------:R-:W-:Y:S01]  /*10f0*/  IADD3 R31, R2, 0x40, RZ ;  /* 0x00000040021f7810 */ /* 0x000fe20007ffe0ff */
[----:B------:R-:W-:Y:S01]  /*1100*/  IMAD R7, R8, c[0x0][0x1ac], R0 ;  /* 0x00006b0008077a24 */ /* 0x000fe200078e0200 */
[----:B------:R-:W-:Y:S01]  /*1110*/  LEA R17, P0, R4, c[0x0][0x160], 0x1 ;  /* 0x0000580004117a11 */ /* 0x000fe200078008ff */
[----:B------:R-:W-:Y:S01]  /*1120*/  IMAD R0, R14, c[0x0][0x208], RZ ;  /* 0x000082000e007a24 */ /* 0x000fe200078e02ff */
[----:B------:R-:W-:Y:S01]  /*1130*/  IADD3 R32, R2, 0x80, RZ ;  /* 0x0000008002207810 */ /* 0x000fe20007ffe0ff */
[----:B------:R-:W-:Y:S01]  /*1140*/  IMAD R6, R14, c[0x0][0x1e0], RZ ;  /* 0x000078000e067a24 */ /* 0x000fe200078e02ff */
[----:B------:R-:W-:Y:S01]  /*1150*/  LEA.HI R14, R118, R121, RZ, 0x6 ;  /* 0x00000079760e7211 */ /* 0x000fe200078f30ff */
[----:B------:R-:W-:Y:S01]  /*1160*/  IMAD R12, R10, c[0x0][0x20c], R0 ;  /* 0x000083000a0c7a24 */ /* 0x000fe200078e0200 */
[----:B------:R-:W-:Y:S01]  /*1170*/  UIMAD UR6, UR10, UR7, URZ ;  /* 0x000000070a0672a4 */ /* 0x000fe2000f8e023f */
[----:B------:R-:W-:-:S02]  /*1180*/  IMAD.IADD R0, R5, 0x1, R7 ;  /* 0x0000000105007824 */ /* 0x000fc400078e0207 */
[C---:B------:R-:W-:Y:S01]  /*1190*/  IMAD R11, R10.reuse, c[0x0][0x1e4], R6 ;  /* 0x000079000a0b7a24 */ /* 0x040fe200078e0206 */
[----:B------:R-:W-:Y:S01]  /*11a0*/  UIADD3 UR6, UR19, UR6, URZ ;  /* 0x0000000613067290 */ /* 0x000fe2000fffe03f */
[----:B------:R-:W-:Y:S01]  /*11b0*/  IMAD.WIDE.U32 R8, R10, c[0x0][0x1e0], R2 ;  /* 0x000078000a087a25 */ /* 0x000fe200078e0002 */
[----:B------:R-:W-:Y:S02]  /*11c0*/  LEA.HI.X R16, R4, c[0x0][0x164], R0, 0x1, P0 ;  /* 0x0000590004107a11 */ /* 0x000fe400000f0c00 */
[----:B------:R-:W-:Y:S01]  /*11d0*/  SHFL.IDX PT, R4, R17, RZ, 0x181f ;  /* 0x00181fff11047589 */ /* 0x000fe200000e0000 */
[----:B------:R-:W-:Y:S01]  /*11e0*/  IMAD.SHL.U32 R0, R14, 0x8, RZ ;  /* 0x000000080e007824 */ /* 0x000fe200078e00ff */
[----:B------:R-:W-:Y:S01]  /*11f0*/  ISETP.GE.AND P0, PT, R31, c[0x0][0x198], PT ;  /* 0x000066001f007a0c */ /* 0x000fe20003f06270 */
[----:B------:R-:W-:Y:S01]  /*1200*/  IMAD.WIDE.U32 R6, R10, c[0x0][0x208], R2 ;  /* 0x000082000a067a25 */ /* 0x000fe200078e0002 */
[----:B------:R-:W1:Y:S01]  /*1210*/  SHFL.IDX PT, R5, R16, RZ, 0x181f ;  /* 0x00181fff10057589 */ /* 0x000e6200000e0000 */
[----:B------:R-:W-:Y:S01]  /*1220*/  UIMAD UR7, UR6, UR15, URZ ;  /* 0x0000000f060772a4 */ /* 0x000fe2000f8e023f */
[----:B------:R-:W-:Y:S01]  /*1230*/  LOP3.LUT R24, R13, 0xfffffe00, R0, 0xf8, !PT ;  /* 0xfffffe000d187812 */ /* 0x000fe200078ef800 */
[----:B------:R-:W-:-:S02]  /*1240*/  IMAD R10, R20, c[0x0][0x1e8], RZ ;  /* 0x00007a00140a7a24 */ /* 0x000fc400078e02ff */
[----:B------:R-:W-:Y:S01]  /*1250*/  IMAD.IADD R9, R9, 0x1, R11 ;  /* 0x0000000109097824 */ /* 0x000fe200078e020b */
[----:B------:R-:W-:Y:S01]  /*1260*/  UIMAD UR7, UR11, UR18, UR7 ;  /* 0x000000120b0772a4 */ /* 0x000fe2000f8e0207 */
[C---:B------:R-:W-:Y:S01]  /*1270*/  IMAD R0, R15.reuse, c[0x0][0x1ec], R10 ;  /* 0x00007b000f007a24 */ /* 0x040fe200078e020a */
[----:B------:R-:W-:Y:S01]  /*1280*/  STL [R1+0x3c], R24 ;  /* 0x00003c1801007387 */ /* 0x000fe20000100800 */
[----:B------:R-:W-:-:S04]  /*1290*/  IMAD.WIDE.U32 R8, R15, c[0x0][0x1e8], R8 ;  /* 0x00007a000f087a25 */ /* 0x000fc800078e0008 */
[----:B------:R-:W-:Y:S02]  /*12a0*/  IMAD.IADD R7, R7, 0x1, R12 ;  /* 0x0000000107077824 */ /* 0x000fe400078e020c */
[----:B------:R-:W-:Y:S01]  /*12b0*/  IMAD.IADD R21, R9, 0x1, R0 ;  /* 0x0000000109157824 */ /* 0x000fe200078e0200 */
[----:B------:R-:W-:Y:S01]  /*12c0*/  @!P1 SHF.R.S32.HI R0, RZ, 0x1f, R31 ;  /* 0x0000001fff009819 */ /* 0x000fe2000001141f */
[----:B------:R-:W-:Y:S01]  /*12d0*/  IMAD.WIDE.U32 R10, R15, c[0x0][0x210], R6 ;  /* 0x000084000f0a7a25 */ /* 0x000fe200078e0006 */
[----:B------:R-:W-:Y:S02]  /*12e0*/  @!P1 SHF.R.S32.HI R9, RZ, 0x1f, R32 ;  /* 0x0000001fff099819 */ /* 0x000fe40000011420 */
[----:B------:R-:W-:Y:S01]  /*12f0*/  @!P1 LEA.HI R6, R0, R31, RZ, 0x3 ;  /* 0x0000001f00069211 */ /* 0x000fe200078f18ff */
[----:B------:R-:W-:Y:S01]  /*1300*/  IMAD R12, R20, c[0x0][0x210], RZ ;  /* 0x00008400140c7a24 */ /* 0x000fe200078e02ff */
[----:B------:R-:W-:Y:S01]  /*1310*/  @!P1 LEA.HI R0, R9, R32, RZ, 0x3 ;  /* 0x0000002009009211 */ /* 0x000fe200078f18ff */
[----:B------:R-:W-:Y:S01]  /*1320*/  IMAD.MOV.U32 R20, RZ, RZ, R8 ;  /* 0x000000ffff147224 */ /* 0x000fe200078e0008 */
[----:B------:R-:W-:Y:S01]  /*1330*/  @!P1 LOP3.LUT R6, R6, 0xfffffff8, RZ, 0xc0, !PT ;  /* 0xfffffff806069812 */ /* 0x000fe200078ec0ff */
[----:B------:R-:W-:Y:S01]  /*1340*/  IMAD R12, R15, c[0x0][0x214], R12 ;  /* 0x000085000f0c7a24 */ /* 0x000fe200078e020c */
[----:B------:R-:W-:Y:S01]  /*1350*/  SHFL.IDX PT, R8, R17, 0x1, 0x181f ;  /* 0x00381f0011087f89 */ /* 0x000fe200000e0000 */
[----:B------:R-:W-:Y:S01]  /*1360*/  @!P1 LOP3.LUT R0, R0, 0xfffffff8, RZ, 0xc0, !PT ;  /* 0xfffffff800009812 */ /* 0x000fe200078ec0ff */
[----:B------:R-:W-:-:S02]  /*1370*/  IMAD.MOV.U32 R22, RZ, RZ, R10 ;  /* 0x000000ffff167224 */ /* 0x000fc400078e000a */
[----:B-1----:R-:W-:Y:S01]  /*1380*/  @!P1 IMAD.WIDE R14, R6, 0x2, R4 ;  /* 0x00000002060e9825 */ /* 0x002fe200078e0204 */
[----:B------:R-:W1:Y:S03]  /*1390*/  SHFL.IDX PT, R9, R16, 0x1, 0x181f ;  /* 0x00381f0010097f89 */ /* 0x000e6600000e0000 */
[----:B------:R-:W-:Y:S02]  /*13a0*/  IMAD.IADD R23, R11, 0x1, R12 ;  /* 0x000000010b177824 */ /* 0x000fe400078e020c */
[----:B------:R-:W-:Y:S01]  /*13b0*/  @!P1 IMAD.WIDE R12, R0, 0x2, R4 ;  /* 0x00000002000c9825 */ /* 0x000fe200078e0204 */
[----:B------:R-:W-:-:S03]  /*13c0*/  @!P5 SHF.R.S32.HI R0, RZ, 0x1f, R32 ;  /* 0x0000001fff00d819 */ /* 0x000fc60000011420 */
[----:B------:R-:W-:Y:S01]  /*13d0*/  IMAD.SHL.U32 R57, R24, 0x2, RZ ;  /* 0x0000000218397824 */ /* 0x000fe200078e00ff */
[----:B------:R-:W-:-:S04]  /*13e0*/  @!P5 LEA.HI R0, R0, R32, RZ, 0x3 ;  /* 0x000000200000d211 */ /* 0x000fc800078f18ff */
[----:B------:R-:W-:Y:S01]  /*13f0*/  @!P5 LOP3.LUT R0, R0, 0xfffffff8, RZ, 0xc0, !PT ;  /* 0xfffffff80000d812 */ /* 0x000fe200078ec0ff */
[----:B------:R-:W-:Y:S04]  /*1400*/  STL [R1], R57 ;  /* 0x0000003901007387 */ /* 0x000fe80000100800 */
[----:B-1----:R-:W-:Y:S01]  /*1410*/  @!P5 IMAD.WIDE R24, R0, 0x2, R8 ;  /* 0x000000020018d825 */ /* 0x002fe200078e0208 */
[----:B------:R-:W-:-:S03]  /*1420*/  @!P2 SHF.R.S32.HI R0, RZ, 0x1f, R32 ;  /* 0x0000001fff00a819 */ /* 0x000fc60000011420 */
[--C-:B---3--:R-:W-:Y:S01]  /*1430*/  @P4 IMAD.MOV.U32 R6, RZ, RZ, R19.reuse ;  /* 0x000000ffff064224 */ /* 0x108fe200078e0013 */
[----:B------:R-:W-:Y:S01]  /*1440*/  @P4 SHF.R.S32.HI R7, RZ, 0x1f, R19 ;  /* 0x0000001fff074819 */ /* 0x000fe20000011413 */
[----:B------:R-:W-:Y:S02]  /*1450*/  @!P4 IMAD.MOV.U32 R6, RZ, RZ, R39 ;  /* 0x000000ffff06c224 */ /* 0x000fe400078e0027 */
[----:B------:R-:W-:Y:S01]  /*1460*/  @!P4 IMAD.MOV.U32 R7, RZ, RZ, R18 ;  /* 0x000000ffff07c224 */ /* 0x000fe200078e0012 */
[----:B------:R-:W-:Y:S02]  /*1470*/  @!P1 LEA R10, P4, R2, R4, 0x1 ;  /* 0x00000004020a9211 */ /* 0x000fe400078808ff */
[----:B------:R-:W-:Y:S01]  /*1480*/  SEL R30, R6, RZ, !P6 ;  /* 0x000000ff061e7207 */ /* 0x000fe20007000000 */
[----:B------:R-:W-:Y:S01]  /*1490*/  SHFL.IDX PT, R4, R17, 0x3, 0x181f ;  /* 0x00781f0011047f89 */ /* 0x000fe200000e0000 */
[----:B------:R-:W-:Y:S02]  /*14a0*/  @!P5 SHF.R.S32.HI R6, RZ, 0x1f, R31 ;  /* 0x0000001fff06d819 */ /* 0x000fe4000001141f */
[----:B------:R-:W-:Y:S01]  /*14b0*/  @!P1 LEA.HI.X R11, R2, R5, R3, 0x1, P4 ;  /* 0x00000005020b9211 */ /* 0x000fe200020f0c03 */
[----:B------:R-:W-:Y:S01]  /*14c0*/  IMAD.WIDE.U32 R20, R30, c[0x0][0x1f0], R20 ;  /* 0x00007c001e147a25 */ /* 0x000fe200078e0014 */
[----:B------:R-:W-:-:S02]  /*14d0*/  @!P5 LEA.HI R6, R6, R31, RZ, 0x3 ;  /* 0x0000001f0606d211 */ /* 0x000fc400078f18ff */
[----:B------:R-:W-:Y:S01]  /*14e0*/  SEL R29, R7, RZ, !P6 ;  /* 0x000000ff071d7207 */ /* 0x000fe20007000000 */
[----:B------:R-:W-:Y:S01]  /*14f0*/  IMAD.MOV.U32 R36, RZ, RZ, R20 ;  /* 0x000000ffff247224 */ /* 0x000fe200078e0014 */
[----:B------:R-:W-:Y:S01]  /*1500*/  @!P5 LOP3.LUT R5, R6, 0xfffffff8, RZ, 0xc0, !PT ;  /* 0xfffffff80605d812 */ /* 0x000fe200078ec0ff */
[----:B------:R-:W-:Y:S01]  /*1510*/  SHFL.IDX PT, R7, R16, 0x2, 0x181f ;  /* 0x00581f0010077f89 */ /* 0x000fe200000e0000 */
[----:B------:R-:W-:Y:S02]  /*1520*/  ISETP.GE.AND P6, PT, R2, c[0x0][0x198], PT ;  /* 0x0000660002007a0c */ /* 0x000fe40003fc6270 */
[----:B------:R-:W-:Y:S01]  /*1530*/  ISETP.GE.AND P4, PT, R32, c[0x0][0x198], PT ;  /* 0x0000660020007a0c */ /* 0x000fe20003f86270 */
[----:B------:R-:W1:Y:S01]  /*1540*/  SHFL.IDX PT, R6, R17, 0x2, 0x181f ;  /* 0x00581f0011067f89 */ /* 0x000e6200000e0000 */
[----:B------:R-:W-:-:S03]  /*1550*/  @!P5 IMAD.WIDE R26, R5, 0x2, R8 ;  /* 0x00000002051ad825 */ /* 0x000fc600078e0208 */
[----:B------:R2:W3:Y:S04]  /*1560*/  SHFL.IDX PT, R5, R16, 0x3, 0x181f ;  /* 0x00781f0010057f89 */ /* 0x0004e800000e0000 */
[----:B------:R4:W-:Y:S04]  /*1570*/  STL.64 [R1+0x30], R20 ;  /* 0x0000301401007387 */ /* 0x0009e80000100a00 */
[----:B------:R5:W-:Y:S04]  /*1580*/  @!P1 LDGSTS.E.BYPASS.LTC128B.128 [R57+0x100], [R10.64], !P6 ;  /* 0x001000000a399fae */ /* 0x000be8000f101d58 */
[----:B------:R1:W-:Y:S04]  /*1590*/  @!P1 LDGSTS.E.BYPASS.LTC128B.128 [R57+0x4100], [R14.64], !P0 ;  /* 0x041000000e399fae */ /* 0x0003e8000c101d58 */
[----:B------:R2:W-:Y:S01]  /*15a0*/  @!P1 LDGSTS.E.BYPASS.LTC128B.128 [R57+0x8100], [R12.64], !P4 ;  /* 0x081000000c399fae */ /* 0x0005e2000e101d58 */
[----:B-----5:R-:W-:-:S02]  /*15b0*/  @!P2 SHF.R.S32.HI R10, RZ, 0x1f, R31 ;  /* 0x0000001fff0aa819 */ /* 0x020fc4000001141f */
[----:B------:R-:W-:Y:S02]  /*15c0*/  @!P3 SHF.R.S32.HI R11, RZ, 0x1f, R32 ;  /* 0x0000001fff0bb819 */ /* 0x000fe40000011420 */
[-C--:B------:R-:W-:Y:S02]  /*15d0*/  @!P2 LEA.HI R10, R10, R31.reuse, RZ, 0x3 ;  /* 0x0000001f0a0aa211 */ /* 0x080fe400078f18ff */
[----:B-1----:R-:W-:Y:S02]  /*15e0*/  @!P2 LEA.HI R14, R0, R32, RZ, 0x3 ;  /* 0x00000020000ea211 */ /* 0x002fe400078f18ff */
[----:B--2---:R-:W-:Y:S02]  /*15f0*/  @!P3 SHF.R.S32.HI R13, RZ, 0x1f, R31 ;  /* 0x0000001fff0db819 */ /* 0x004fe4000001141f */
[----:B------:R-:W-:Y:S02]  /*1600*/  @!P5 LEA R12, P1, R2, R8, 0x1 ;  /* 0x00000008020cd211 */ /* 0x000fe400078208ff */
[----:B------:R-:W-:-:S02]  /*1610*/  @!P3 LEA.HI R8, R13, R31, RZ, 0x3 ;  /* 0x0000001f0d08b211 */ /* 0x000fc400078f18ff */
[----:B------:R-:W-:Y:S02]  /*1620*/  @!P2 LOP3.LUT R15, R10, 0xfffffff8, RZ, 0xc0, !PT ;  /* 0xfffffff80a0fa812 */ /* 0x000fe400078ec0ff */
[C---:B------:R-:W-:Y:S02]  /*1630*/  @!P5 LEA.HI.X R13, R2.reuse, R9, R3, 0x1, P1 ;  /* 0x00000009020dd211 */ /* 0x040fe400008f0c03 */
[----:B------:R-:W-:Y:S02]  /*1640*/  @!P2 LEA R10, P1, R2, R6, 0x1 ;  /* 0x00000006020aa211 */ /* 0x000fe400078208ff */
[----:B------:R-:W-:Y:S01]  /*1650*/  @!P3 LEA.HI R0, R11, R32, RZ, 0x3 ;  /* 0x000000200b00b211 */ /* 0x000fe200078f18ff */
[----:B------:R1:W-:Y:S01]  /*1660*/  @!P5 LDGSTS.E.BYPASS.LTC128B.128 [R57+0x1100], [R12.64], !P6 ;  /* 0x011000000c39dfae */ /* 0x0003e2000f101d58 */
[----:B------:R-:W-:Y:S01]  /*1670*/  @!P2 LOP3.LUT R9, R14, 0xfffffff8, RZ, 0xc0, !PT ;  /* 0xfffffff80e09a812 */ /* 0x000fe200078ec0ff */
[----:B------:R-:W-:Y:S01]  /*1680*/  @!P2 IMAD.WIDE R14, R15, 0x2, R6 ;  /* 0x000000020f0ea825 */ /* 0x000fe200078e0206 */
[----:B------:R-:W-:Y:S01]  /*1690*/  @!P3 LOP3.LUT R16, R8, 0xfffffff8, RZ, 0xc0, !PT ;  /* 0xfffffff80810b812 */ /* 0x000fe200078ec0ff */
[----:B------:R2:W-:Y:S01]  /*16a0*/  @!P5 LDGSTS.E.BYPASS.LTC128B.128 [R57+0x5100], [R26.64], !P0 ;  /* 0x051000001a39dfae */ /* 0x0005e2000c101d58 */
[----:B------:R-:W-:Y:S01]  /*16b0*/  @!P2 LEA.HI.X R11, R2, R7, R3, 0x1, P1 ;  /* 0x00000007020ba211 */ /* 0x000fe200008f0c03 */
[----:B------:R-:W-:Y:S01]  /*16c0*/  @!P2 IMAD.WIDE R6, R9, 0x2, R6 ;  /* 0x000000020906a825 */ /* 0x000fe200078e0206 */
[----:B------:R-:W-:Y:S01]  /*16d0*/  @!P3 LOP3.LUT R0, R0, 0xfffffff8, RZ, 0xc0, !PT ;  /* 0xfffffff80000b812 */ /* 0x000fe200078ec0ff */
[----:B------:R2:W-:Y:S01]  /*16e0*/  @!P5 LDGSTS.E.BYPASS.LTC128B.128 [R57+0x9100], [R24.64], !P4 ;  /* 0x091000001839dfae */ /* 0x0005e2000e101d58 */
[----:B------:R-:W-:Y:S01]  /*16f0*/  @!P3 LEA R8, P1, R2, R4, 0x1 ;  /* 0x000000040208b211 */ /* 0x000fe200078208ff */
[----:B---3--:R-:W-:Y:S01]  /*1700*/  @!P3 IMAD.WIDE R16, R16, 0x2, R4 ;  /* 0x000000021010b825 */ /* 0x008fe200078e0204 */
[----:B------:R-:W-:Y:S01]  /*1710*/  ISETP.GE.AND P5, PT, R28, 0x21, PT ;  /* 0x000000211c00780c */ /* 0x000fe20003fa6270 */
[----:B------:R3:W-:Y:S01]  /*1720*/  @!P2 LDGSTS.E.BYPASS.LTC128B.128 [R57+0x2100], [R10.64], !P6 ;  /* 0x021000000a39afae */ /* 0x0007e2000f101d58 */
[----:B------:R-:W-:Y:S01]  /*1730*/  @!P3 LEA.HI.X R9, R2, R5, R3, 0x1, P1 ;  /* 0x000000050209b211 */ /* 0x000fe200008f0c03 */
[----:B------:R-:W-:Y:S01]  /*1740*/  @!P3 IMAD.WIDE R18, R0, 0x2, R4 ;  /* 0x000000020012b825 */ /* 0x000fe200078e0204 */
[----:B------:R-:W-:Y:S01]  /*1750*/  ISETP.GT.AND P1, PT, R28, 0x40, PT ;  /* 0x000000401c00780c */ /* 0x000fe20003f24270 */
[----:B------:R5:W-:Y:S02]  /*1760*/  @!P2 LDGSTS.E.BYPASS.LTC128B.128 [R57+0x6100], [R14.64], !P0 ;  /* 0x061000000e39afae */ /* 0x000be4000c101d58 */
[----:B------:R-:W-:-:S02]  /*1770*/  IMAD R0, R29, c[0x0][0x1f0], RZ ;  /* 0x00007c001d007a24 */ /* 0x000fc400078e02ff */
[----:B------:R1:W-:Y:S01]  /*1780*/  @!P2 LDGSTS.E.BYPASS.LTC128B.128 [R57+0xa100], [R6.64], !P4 ;  /* 0x0a1000000639afae */ /* 0x0003e2000e101d58 */
[----:B------:R-:W-:Y:S02]  /*1790*/  IMAD.U32 R4, RZ, RZ, UR15 ;  /* 0x0000000fff047e24 */ /* 0x000fe4000f8e00ff */
[----:B------:R-:W-:Y:S01]  /*17a0*/  IMAD R0, R30, c[0x0][0x1f4], R0 ;  /* 0x00007d001e007a24 */ /* 0x000fe200078e0200 */
[----:B------:R2:W-:Y:S01]  /*17b0*/  @!P3 LDGSTS.E.BYPASS.LTC128B.128 [R57+0x3100], [R8.64], !P6 ;  /* 0x031000000839bfae */ /* 0x0005e2000f101d58 */
[----:B------:R-:W-:Y:S02]  /*17c0*/  ISETP.GE.AND P6, PT, R28, 0x1, PT ;  /* 0x000000011c00780c */ /* 0x000fe40003fc6270 */
[----:B------:R-:W-:Y:S01]  /*17d0*/  IMAD.IADD R37, R21, 0x1, R0 ;  /* 0x0000000115257824 */ /* 0x000fe200078e0200 */
[----:B------:R2:W-:Y:S01]  /*17e0*/  @!P3 LDGSTS.E.BYPASS.LTC128B.128 [R57+0x7100], [R16.64], !P0 ;  /* 0x071000001039bfae */ /* 0x0005e2000c101d58 */
[----:B----4-:R-:W-:-:S03]  /*17f0*/  IMAD.WIDE.U32 R20, R30, c[0x0][0x218], R22 ;  /* 0x000086001e147a25 */ /* 0x010fc600078e0016 */
[----:B------:R4:W-:Y:S01]  /*1800*/  @!P3 LDGSTS.E.BYPASS.LTC128B.128 [R57+0xb100], [R18.64], !P4 ;  /* 0x0b1000001239bfae */ /* 0x0009e2000e101d58 */
[----:B------:R-:W-:Y:S01]  /*1810*/  IMAD.WIDE.U32 R4, R4, UR18, R36 ;  /* 0x0000001204047c25 */ /* 0x000fe2000f8e0024 */
[----:B------:R-:W-:Y:S02]  /*1820*/  ISETP.GE.AND P4, PT, R2, c[0x0][0x1d4], PT ;  /* 0x0000750002007a0c */ /* 0x000fe40003f86270 */
[----:B------:R-:W-:Y:S01]  /*1830*/  ISETP.GE.AND P3, PT, R31, c[0x0][0x1d4], PT ;  /* 0x000075001f007a0c */ /* 0x000fe20003f66270 */
[----:B------:R-:W0:Y:S01]  /*1840*/  LDGDEPBAR ;  /* 0x00000000000079af */ /* 0x000e220000000000 */
[----:B------:R-:W-:Y:S01]  /*1850*/  IADD3 R0, R5, UR7, RZ ;  /* 0x0000000705007c10 */ /* 0x000fe2000fffe0ff */
[----:B---3--:R-:W-:Y:S01]  /*1860*/  IMAD.WIDE.U32 R10, R34, 0x40, RZ ;  /* 0x00000040220a7825 */ /* 0x008fe200078e00ff */
[----:B------:R-:W-:Y:S01]  /*1870*/  UIMAD UR7, UR10, UR5, URZ ;  /* 0x000000050a0772a4 */ /* 0x000fe2000f8e023f */
[----:B------:R4:W-:Y:S01]  /*1880*/  STL.64 [R1+0x18], R36 ;  /* 0x0000182401007387 */ /* 0x0009e20000100a00 */
[----:B-----5:R-:W-:Y:S01]  /*1890*/  LEA.HI R14, R118, R121, RZ, 0x4 ;  /* 0x00000079760e7211 */ /* 0x020fe200078f20ff */
[----:B------:R-:W-:Y:S01]  /*18a0*/  IMAD R5, R29, c[0x0][0x218], RZ ;  /* 0x000086001d057a24 */ /* 0x000fe200078e02ff */
[C---:B------:R-:W-:Y:S01]  /*18b0*/  @P1 IADD3 R10, P0, R4.reuse, R10, RZ ;  /* 0x0000000a040a1210 */ /* 0x040fe20007f1e0ff */
[----:B------:R-:W-:Y:S01]  /*18c0*/  UIADD3 UR7, UR13, UR7, URZ ;  /* 0x000000070d077290 */ /* 0x000fe2000fffe03f */
[----:B-1----:R-:W-:Y:S01]  /*18d0*/  @P6 LEA R6, P2, R4, c[0x0][0x1c8], 0x1 ;  /* 0x0000720004066a11 */ /* 0x002fe200078408ff */
[----:B------:R-:W-:Y:S01]  /*18e0*/  IMAD R5, R30, c[0x0][0x21c], R5 ;  /* 0x000087001e057a24 */ /* 0x000fe200078e0205 */
[----:B------:R-:W-:Y:S01]  /*18f0*/  LOP3.LUT R3, R14, 0xfffffff0, RZ, 0xc0, !PT ;  /* 0xfffffff00e037812 */ /* 0x000fe200078ec0ff */
[----:B------:R-:W-:Y:S01]  /*1900*/  UIMAD UR10, UR7, UR15, URZ ;  /* 0x0000000f070a72a4 */ /* 0x000fe2000f8e023f */
[----:B--2---:R-:W-:Y:S01]  /*1910*/  IMAD.SHL.U32 R8, R35, 0x40, RZ ;  /* 0x0000004023087824 */ /* 0x004fe200078e00ff */
[----:B------:R-:W-:Y:S01]  /*1920*/  @P6 LEA.HI.X R7, R4, c[0x0][0x1cc], R0, 0x1, P2 ;  /* 0x0000730004076a11 */ /* 0x000fe200010f0c00 */
[----:B------:R-:W-:Y:S01]  /*1930*/  IMAD.IADD R59, R21, 0x1, R5 ;  /* 0x00000001153b7824 */ /* 0x000fe200078e0205 */
[----:B------:R-:W-:Y:S01]  /*1940*/  @P5 LEA R4, P2, R34, R4, 0x5 ;  /* 0x0000000422045211 */ /* 0x000fe200078428ff */
[----:B------:R-:W-:Y:S01]  /*1950*/  IMAD.IADD R8, R11, 0x1, R8 ;  /* 0x000000010b087824 */ /* 0x000fe200078e0208 */
[----:B------:R-:W-:Y:S01]  /*1960*/  SHF.R.S32.HI R11, RZ, 0x4, R14 ;  /* 0x00000004ff0b7819 */ /* 0x000fe2000001140e */
[----:B------:R-:W-:Y:S01]  /*1970*/  IMAD.IADD R3, R121, 0x1, -R3 ;  /* 0x0000000179037824 */ /* 0x000fe200078e0a03 */
[----:B------:R1:W-:Y:S01]  /*1980*/  @P6 LDGSTS.E.BYPASS.LTC128B.128 [R57+0x12100], [R6.64], !P4 ;  /* 0x1210000006396fae */ /* 0x0003e2000e101d58 */
[----:B------:R-:W-:Y:S01]  /*1990*/  @P1 IMAD.X R13, R8, 0x1, R0, P0 ;  /* 0x00000001080d1824 */ /* 0x000fe200000e0600 */
[----:B------:R-:W-:Y:S01]  /*19a0*/  @P5 LEA.HI.X R0, R34, R0, R35, 0x5, P2 ;  /* 0x0000000022005211 */ /* 0x000fe200010f2c23 */
[----:B------:R-:W-:Y:S01]  /*19b0*/  IMAD.MOV.U32 R58, RZ, RZ, R20 ;  /* 0x000000ffff3a7224 */ /* 0x000fe200078e0014 */
[----:B------:R-:W-:Y:S01]  /*19c0*/  ISETP.GE.AND P2, PT, R32, c[0x0][0x1d4], PT ;  /* 0x0000750020007a0c */ /* 0x000fe20003f46270 */
[----:B------:R1:W-:Y:S01]  /*19d0*/  @P6 LDGSTS.E.BYPASS.LTC128B.128 [R57+0x15100], [R6.64+0x80], !P3 ;  /* 0x1510008006396fae */ /* 0x0003e2000d901d58 */
[----:B------:R-:W-:Y:S01]  /*19e0*/  @P5 LEA R8, P0, R4, c[0x0][0x1c8], 0x1 ;  /* 0x0000720004085a11 */ /* 0x000fe200078008ff */
[----:B------:R-:W-:Y:S01]  /*19f0*/  UIMAD UR10, UR11, UR12, UR10 ;  /* 0x0000000c0b0a72a4 */ /* 0x000fe2000f8e020a */
[----:B------:R-:W-:Y:S01]  /*1a00*/  LEA.HI R5, R14, R11, RZ, 0x1 ;  /* 0x0000000b0e057211 */ /* 0x000fe200078f08ff */
[----:B------:R-:W-:Y:S01]  /*1a10*/  USHF.L.U32 UR11, UR4, 0x6, URZ ;  /* 0x00000006040b7899 */ /* 0x000fe2000800063f */
[----:B------:R-:W-:Y:S01]  /*1a20*/  @P5 LEA.HI.X R9, R4, c[0x0][0x1cc], R0, 0x1, P0 ;  /* 0x0000730004095a11 */ /* 0x000fe200000f0c00 */
[----:B------:R4:W-:Y:S01]  /*1a30*/  STL.64 [R1+0x28], R20 ;  /* 0x0000281401007387 */ /* 0x0009e20000100a00 */
[----:B------:R-:W-:-:S02]  /*1a40*/  SHF.R.S32.HI R12, RZ, 0x1f, R3 ;  /* 0x0000001fff0c7819 */ /* 0x000fc40000011403 */
[----:B------:R-:W-:Y:S01]  /*1a50*/  @P1 LEA R4, P0, R10, c[0x0][0x1c8], 0x1 ;  /* 0x000072000a041a11 */ /* 0x000fe200078008ff */
[----:B------:R4:W-:Y:S01]  /*1a60*/  STL.64 [R1+0x20], R58 ;  /* 0x0000203a01007387 */ /* 0x0009e20000100a00 */
[----:B------:R-:W-:-:S03]  /*1a70*/  LEA.HI R12, R12, R3, RZ, 0x3 ;  /* 0x000000030c0c7211 */ /* 0x000fc600078f18ff */
[----:B------:R1:W-:Y:S01]  /*1a80*/  @P6 LDGSTS.E.BYPASS.LTC128B.128 [R57+0x18100], [R6.64+0x100], !P2 ;  /* 0x1810010006396fae */ /* 0x0003e2000d101d58 */
[----:B------:R-:W-:Y:S02]  /*1a90*/  ISETP.GE.AND P6, PT, R2, c[0x0][0x1d4], PT ;  /* 0x0000750002007a0c */ /* 0x000fe40003fc6270 */
[----:B------:R-:W-:Y:S01]  /*1aa0*/  LOP3.LUT R2, R5, 0xfffffffe, RZ, 0xc0, !PT ;  /* 0xfffffffe05027812 */ /* 0x000fe200078ec0ff */
[----:B------:R2:W-:Y:S01]  /*1ab0*/  @P5 LDGSTS.E.BYPASS.LTC128B.128 [R57+0x13100], [R8.64], !P4 ;  /* 0x1310000008395fae */ /* 0x0005e2000e101d58 */
[----:B------:R-:W-:Y:S02]  /*1ac0*/  @P1 LEA.HI.X R5, R10, c[0x0][0x1cc], R13, 0x1, P0 ;  /* 0x000073000a051a11 */ /* 0x000fe400000f0c0d */
[----:B------:R-:W-:Y:S01]  /*1ad0*/  LOP3.LUT R0, R12, 0xfffffff8, RZ, 0xc0, !PT ;  /* 0xfffffff80c007812 */ /* 0x000fe200078ec0ff */
[----:B------:R2:W-:Y:S01]  /*1ae0*/  @P5 LDGSTS.E.BYPASS.LTC128B.128 [R57+0x16100], [R8.64+0x80], !P3 ;  /* 0x1610008008395fae */ /* 0x0005e2000d901d58 */
[----:B------:R-:W-:-:S03]  /*1af0*/  IMAD.IADD R13, R11, 0x1, -R2 ;  /* 0x000000010b0d7824 */ /* 0x000fc600078e0a02 */
[----:B------:R2:W-:Y:S01]  /*1b00*/  @P5 LDGSTS.E.BYPASS.LTC128B.128 [R57+0x19100], [R8.64+0x100], !P2 ;  /* 0x1910010008395fae */ /* 0x0005e2000d101d58 */
[----:B------:R-:W-:Y:S01]  /*1b10*/  IMAD.IADD R3, R3, 0x1, -R0 ;  /* 0x0000000103037824 */ /* 0x000fe200078e0a00 */
[----:B------:R-:W-:Y:S02]  /*1b20*/  ISETP.GE.AND P5, PT, R31, c[0x0][0x1d4], PT ;  /* 0x000075001f007a0c */ /* 0x000fe40003fa6270 */
[----:B------:R3:W-:Y:S01]  /*1b30*/  @P1 LDGSTS.E.BYPASS.LTC128B.128 [R57+0x14100], [R4.64], !P4 ;  /* 0x1410000004391fae */ /* 0x0007e2000e101d58 */
[----:B------:R-:W-:-:S03]  /*1b40*/  IMAD.SHL.U32 R2, R3, 0x40, RZ ;  /* 0x0000004003027824 */ /* 0x000fc600078e00ff */
[----:B------:R3:W-:Y:S02]  /*1b50*/  @P1 LDGSTS.E.BYPASS.LTC128B.128 [R57+0x17100], [R4.64+0x80], !P3 ;  /* 0x1710008004391fae */ /* 0x0007e4000d901d58 */
[----:B------:R-:W-:Y:S02]  /*1b60*/  LOP3.LUT R2, R2, 0x1c0, RZ, 0xc0, !PT ;  /* 0x000001c002027812 */ /* 0x000fe400078ec0ff */
[----:B------:R3:W-:Y:S01]  /*1b70*/  @P1 LDGSTS.E.BYPASS.LTC128B.128 [R57+0x1a100], [R4.64+0x100], !P2 ;  /* 0x1a10010004391fae */ /* 0x0007e2000d101d58 */
[----:B-1----:R-:W-:-:S03]  /*1b80*/  IMAD.WIDE.U32 R6, R56, UR15, R58 ;  /* 0x0000000f38067c25 */ /* 0x002fc6000f8e003a */
[----:B------:R-:W0:Y:S02]  /*1b90*/  LDGDEPBAR ;  /* 0x00000000000079af */ /* 0x000e240000000000 */
[----:B------:R-:W-:Y:S01]  /*1ba0*/  IADD3 R0, R7, UR10, RZ ;  /* 0x0000000a07007c10 */ /* 0x000fe2000fffe0ff */
[----:B------:R-:W-:Y:S01]  /*1bb0*/  UMOV UR10, 0x6 ;  /* 0x00000006000a7882 */ /* 0x000fe20000000000 */
[----:B------:R-:W-:Y:S01]  /*1bc0*/  LEA R10, P0, R6, c[0x0][0x1f8], 0x1 ;  /* 0x00007e00060a7a11 */ /* 0x000fe200078008ff */
[----:B------:R-:W-:-:S03]  /*1bd0*/  USHF.L.U64.HI UR10, UR4, UR10, UR5 ;  /* 0x0000000a040a7299 */ /* 0x000fc60008010205 */
[----:B------:R-:W-:Y:S01]  /*1be0*/  LEA.HI.X R11, R6, c[0x0][0x1fc], R0, 0x1, P0 ;  /* 0x00007f00060b7a11 */ /* 0x000fe200000f0c00 */
[----:B------:R-:W-:Y:S02]  /*1bf0*/  IMAD.SHL.U32 R0, R13, 0x8, RZ ;  /* 0x000000080d007824 */ /* 0x000fe400078e00ff */
[----:B------:R-:W-:-:S03]  /*1c00*/  IMAD.U32 R6, RZ, RZ, UR11 ;  /* 0x0000000bff067e24 */ /* 0x000fc6000f8e00ff */
[----:B------:R-:W-:Y:S02]  /*1c10*/  LOP3.LUT R0, R2, 0x8, R0, 0xf8, !PT ;  /* 0x0000000802007812 */ /* 0x000fe400078ef800 */
[----:B------:R-:W-:Y:S02]  /*1c20*/  SHF.R.U32.HI R2, RZ, 0x3, R2 ;  /* 0x00000003ff027819 */ /* 0x000fe40000011602 */
[----:B------:R-:W-:Y:S02]  /*1c30*/  IADD3 R14, P1, P0, R6, 0x80, R10 ;  /* 0x00000080060e7810 */ /* 0x000fe4000783e00a */
[----:B------:R-:W-:Y:S01]  /*1c40*/  LOP3.LUT R2, R0, R2, RZ, 0x3c, !PT ;  /* 0x0000000200027212 */ /* 0x000fe200078e3cff */
[----:B---3--:R-:W-:Y:S01]  /*1c50*/  IMAD.U32 R4, RZ, RZ, UR11 ;  /* 0x0000000bff047e24 */ /* 0x008fe2000f8e00ff */
[----:B------:R-:W-:Y:S01]  /*1c60*/  IADD3.X R15, RZ, UR10, R11, P1, P0 ;  /* 0x0000000aff0f7c10 */ /* 0x000fe20008fe040b */
[----:B------:R-:W-:Y:S01]  /*1c70*/  IMAD.SHL.U32 R0, R12, 0x40, RZ ;  /* 0x000000400c007824 */ /* 0x000fe200078e00ff */
[----:B------:R-:W-:-:S04]  /*1c80*/  DEPBAR.LE SB0, 0x1 ;  /* 0x000080400000791a */ /* 0x000fc80000000000 */
[----:B------:R-:W-:Y:S01]  /*1c90*/  BAR.SYNC.DEFER_BLOCKING 0x0 ;  /* 0x0000000000007b1d */ /* 0x000fe20000010000 */
[----:B--2---:R-:W-:Y:S02]  /*1ca0*/  IADD3 R8, P1, P0, R4, 0x100, R10 ;  /* 0x0000010004087810 */ /* 0x004fe4000783e00a */
[----:B------:R-:W-:Y:S01]  /*1cb0*/  LOP3.LUT R2, R2, 0xfffffe00, R0, 0xf8, !PT ;  /* 0xfffffe0002027812 */ /* 0x000fe200078ef800 */
[----:B------:R-:W-:Y:S01]  /*1cc0*/  IMAD.MOV.U32 R0, RZ, RZ, 0x10 ;  /* 0x00000010ff007424 */ /* 0x000fe200078e00ff */
[----:B------:R-:W-:Y:S02]  /*1cd0*/  IADD3.X R9, RZ, UR10, R11, P1, P0 ;  /* 0x0000000aff097c10 */ /* 0x000fe40008fe040b */
[----:B------:R-:W-:Y:S01]  /*1ce0*/  LOP3.LUT P0, RZ, R3, 0x2, RZ, 0xc0, !PT ;  /* 0x0000000203ff7812 */ /* 0x000fe2000780c0ff */
[----:B------:R-:W-:Y:S01]  /*1cf0*/  IMAD R208, R116, 0x400, R2 ;  /* 0x0000040074d07824 */ /* 0x000fe200078e0202 */
[----:B------:R-:W-:Y:S02]  /*1d00*/  IADD3 R6, P1, R10, UR11, RZ ;  /* 0x0000000b0a067c10 */ /* 0x000fe4000ff3e0ff */
[----:B------:R-:W-:-:S02]  /*1d10*/  SEL R0, R0, 0xfffffff0, !P0 ;  /* 0xfffffff000007807 */ /* 0x000fc40004000000 */
[----:B------:R-:W-:Y:S02]  /*1d20*/  IADD3.X R7, R11, UR10, RZ, P1, !PT ;  /* 0x0000000a0b077c10 */ /* 0x000fe40008ffe4ff */
[----:B------:R-:W-:Y:S01]  /*1d30*/  LOP3.LUT P1, RZ, R3, 0x4, RZ, 0xc0, !PT ;  /* 0x0000000403ff7812 */ /* 0x000fe2000782c0ff */
[----:B------:R-:W-:Y:S01]  /*1d40*/  IMAD.SHL.U32 R240, R0, 0x2, RZ ;  /* 0x0000000200f07824 */ /* 0x000fe200078e00ff */
[C---:B------:R-:W-:Y:S01]  /*1d50*/  LEA R220, R208.reuse, 0x100, 0x1 ;  /* 0x00000100d0dc7811 */ /* 0x040fe200078e08ff */
[----:B------:R-:W-:Y:S01]  /*1d60*/  IMAD.SHL.U32 R208, R208, 0x2, RZ ;  /* 0x00000002d0d07824 */ /* 0x000fe200078e00ff */
[----:B------:R-:W-:Y:S01]  /*1d70*/  SEL R0, R239, 0xffffffe0, !P1 ;  /* 0xffffffe0ef007807 */ /* 0x000fe20004800000 */
[----:B------:R-:W-:Y:S01]  /*1d80*/  IMAD.SHL.U32 R3, R38, 0x40, RZ ;  /* 0x0000004026037824 */ /* 0x000fe200078e00ff */
[----:B------:R-:W-:Y:S01]  /*1d90*/  IADD3 R4, P0, R6, UR11, RZ ;  /* 0x0000000b06047c10 */ /* 0x000fe2000ff1e0ff */
[----:B------:R-:W-:Y:S01]  /*1da0*/  IMAD.IADD R216, R220, 0x1, R240 ;  /* 0x00000001dcd87824 */ /* 0x000fe200078e02f0 */
[----:B------:R-:W-:Y:S01]  /*1db0*/  ISETP.LT.OR P1, PT, R28, 0x1, P5 ;  /* 0x000000011c00780c */ /* 0x000fe20002f21670 */
[C---:B------:R-:W-:Y:S01]  /*1dc0*/  IMAD R220, R0.reuse, 0x2, R220 ;  /* 0x0000000200dc7824 */ /* 0x040fe200078e02dc */
[----:B------:R4:W1:Y:S01]  /*1dd0*/  LDSM.16.M88.4 R152, [R208+0x100] ;  /* 0x00010000d098783b */ /* 0x0008620000000200 */
[----:B------:R-:W-:Y:S01]  /*1de0*/  IMAD R228, R0, 0x2, R216 ;  /* 0x0000000200e47824 */ /* 0x000fe200078e02d8 */
[----:B------:R-:W-:-:S02]  /*1df0*/  IADD3.X R5, R7, UR10, RZ, P0, !PT ;  /* 0x0000000a07057c10 */ /* 0x000fc400087fe4ff */
[----:B------:R4:W2:Y:S01]  /*1e00*/  LDSM.16.M88.4 R192, [R208+0x4100] ;  /* 0x00410000d0c0783b */ /* 0x0008a20000000200 */
[----:B------:R-:W-:Y:S02]  /*1e10*/  ISETP.LT.OR P0, PT, R28, 0x1, P6 ;  /* 0x000000011c00780c */ /* 0x000fe40003701670 */
[----:B------:R-:W-:Y:S01]  /*1e20*/  LOP3.LUT R3, R3, 0x1c0, RZ, 0xc0, !PT ;  /* 0x000001c003037812 */ /* 0x000fe200078ec0ff */
[----:B------:R4:W3:Y:S03]  /*1e30*/  LDSM.16.M88.4 R156, [R216] ;  /* 0x00000000d89c783b */ /* 0x0008e60000000200 */
[----:B------:R-:W-:Y:S01]  /*1e40*/  SHF.R.U32.HI R237, RZ, 0x3, R3 ;  /* 0x00000003ffed7819 */ /* 0x000fe20000011603 */
        /* <DEDUP_REMOVED lines=43> */
[----:B------:R-:W-:-:S03]  /*2100*/  IMAD.U32 R6, RZ, RZ, UR15 ;  /* 0x0000000fff067e24 */ /* 0x000fc6000f8e00ff */
[----:B------:R-:W-:Y:S01]  /*2110*/  UIMAD UR4, UR5, UR18, UR4 ;  /* 0x00000012050472a4 */ /* 0x000fe2000f8e0204 */
[----:B------:R-:W-:-:S05]  /*2120*/  IMAD.WIDE.U32 R6, R6, UR18, R36 ;  /* 0x0000001206067c25 */ /* 0x000fca000f8e0024 */
[----:B------:R-:W-:Y:S02]  /*2130*/  IADD3 R3, R7, UR4, RZ ;  /* 0x0000000407037c10 */ /* 0x000fe4000fffe0ff */
[----:B------:R-:W-:-:S04]  /*2140*/  LEA R4, P5, R6, c[0x0][0x1c8], 0x1 ;  /* 0x0000720006047a11 */ /* 0x000fc800078a08ff */
[----:B------:R-:W-:Y:S02]  /*2150*/  LEA.HI.X R5, R6, c[0x0][0x1cc], R3, 0x1, P5 ;  /* 0x0000730006057a11 */ /* 0x000fe400028f0c03 */
[----:B------:R-:W-:-:S03]  /*2160*/  IADD3 R6, P5, R8, R4, RZ ;  /* 0x0000000408067210 */ /* 0x000fc60007fbe0ff */
[----:B------:R1:W-:Y:S02]  /*2170*/  LDGSTS.E.BYPASS.LTC128B.128 [R57+0x1b100], [R4.64], !P4 ;  /* 0x1b10000004397fae */ /* 0x0003e4000e101d58 */
[C-C-:B------:R-:W-:Y:S01]  /*2180*/  IMAD.X R7, R9.reuse, 0x1, R5.reuse, P5 ;  /* 0x0000000109077824 */ /* 0x140fe200028e0605 */
[C-C-:B------:R-:W-:Y:S01]  /*2190*/  IADD3 R12, P6, P5, R8.reuse, 0x80, R4.reuse ;  /* 0x00000080080c7810 */ /* 0x140fe20007dde004 */
[----:B------:R1:W-:Y:S03]  /*21a0*/  LDGSTS.E.BYPASS.LTC128B.128 [R57+0x1e100], [R4.64+0x80], !P3 ;  /* 0x1e10008004397fae */ /* 0x0003e6000d901d58 */
[----:B------:R-:W-:Y:S01]  /*21b0*/  IADD3.X R13, R9, RZ, R5, P6, P5 ;  /* 0x000000ff090d7210 */ /* 0x000fe200037ea405 */
[----:B------:R1:W-:Y:S01]  /*21c0*/  LDGSTS.E.BYPASS.LTC128B.128 [R57+0x21100], [R4.64+0x100], !P2 ;  /* 0x2110010004397fae */ /* 0x0003e2000d101d58 */
[----:B------:R-:W-:-:S03]  /*21d0*/  IADD3 R10, P6, P5, R8, 0x100, R4 ;  /* 0x00000100080a7810 */ /* 0x000fc60007dde004 */
[----:B------:R1:W-:Y:S01]  /*21e0*/  LDGSTS.E.BYPASS.LTC128B.128 [R57+0x1c100], [R6.64], !P4 ;  /* 0x1c10000006397fae */ /* 0x0003e2000e101d58 */
[----:B------:R-:W-:Y:S02]  /*21f0*/  IADD3.X R11, R9, RZ, R5, P6, P5 ;  /* 0x000000ff090b7210 */ /* 0x000fe400037ea405 */
[----:B------:R-:W-:Y:S01]  /*2200*/  IADD3 R8, P5, R6, R8, RZ ;  /* 0x0000000806087210 */ /* 0x000fe20007fbe0ff */
[----:B------:R1:W-:Y:S04]  /*2210*/  LDGSTS.E.BYPASS.LTC128B.128 [R57+0x1f100], [R12.64], !P3 ;  /* 0x1f1000000c397fae */ /* 0x0003e8000d901d58 */
[----:B------:R-:W-:Y:S01]  /*2220*/  IMAD.X R9, R7, 0x1, R9, P5 ;  /* 0x0000000107097824 */ /* 0x000fe200028e0609 */
[----:B------:R1:W-:Y:S04]  /*2230*/  LDGSTS.E.BYPASS.LTC128B.128 [R57+0x22100], [R10.64], !P2 ;  /* 0x221000000a397fae */ /* 0x0003e8000d101d58 */
[----:B------:R1:W-:Y:S04]  /*2240*/  LDGSTS.E.BYPASS.LTC128B.128 [R57+0x1d100], [R8.64], !P4 ;  /* 0x1d10000008397fae */ /* 0x0003e8000e101d58 */
[----:B------:R1:W-:Y:S04]  /*2250*/  LDGSTS.E.BYPASS.LTC128B.128 [R57+0x20100], [R8.64+0x80], !P3 ;  /* 0x2010008008397fae */ /* 0x0003e8000d901d58 */
[----:B------:R1:W-:Y:S02]  /*2260*/  LDGSTS.E.BYPASS.LTC128B.128 [R57+0x23100], [R8.64+0x100], !P2 ;  /* 0x2310010008397fae */ /* 0x0003e4000d101d58 */
.L_x_1147:
[----:B-1234-:R-:W0:Y:S01]  /*2270*/  LDGDEPBAR ;  /* 0x00000000000079af */ /* 0x01ee220000000000 */
[----:B------:R-:W-:Y:S01]  /*2280*/  PLOP3.LUT P5, PT, PT, PT, UP0, 0x40, 0x0 ;  /* 0x000000000000781c */ /* 0x000fe20003fae808 */
[----:B------:R-:W-:Y:S01]  /*2290*/  IMAD.SHL.U32 R237, R237, 0x2, RZ ;  /* 0x00000002eded7824 */ /* 0x000fe200078e00ff */
[----:B------:R-:W-:-:S04]  /*22a0*/  SEL R239, R239, 0xffffffe0, !P1 ;  /* 0xffffffe0efef7807 */ /* 0x000fc80004800000 */
[C---:B------:R-:W-:Y:S01]  /*22b0*/  IADD3 R233, R237.reuse, 0x12100, RZ ;  /* 0x00012100ede97810 */ /* 0x040fe20007ffe0ff */
        /* <DEDUP_REMOVED lines=46> */
.L_x_1148:
[C---:B--23--:R-:W-:Y:S01]  /*25a0*/  HMMA.16816.F32.BF16 R16, R152.reuse, R20, RZ ;  /* 0x000000149810723c */ /* 0x04cfe200000418ff */
[----:B------:R-:W-:Y:S01]  /*25b0*/  IMAD.MOV.U32 R3, RZ, RZ, 0x40 ;  /* 0x00000040ff037424 */ /* 0x000fe200078e00ff */
[----:B------:R-:W-:Y:S01]  /*25c0*/  SHF.R.S32.HI R7, RZ, 0x1f, R116 ;  /* 0x0000001fff077819 */ /* 0x000fe20000011474 */
[----:B------:R-:W-:Y:S01]  /*25d0*/  UIADD3 UR9, UR14, UR9, URZ ;  /* 0x000000090e097290 */ /* 0x000fe2000fffe03f */
[----:B------:R-:W-:Y:S01]  /*25e0*/  PLOP3.LUT P5, PT, PT, PT, UP2, 0x80, 0x0 ;  /* 0x000000000000781c */ /* 0x000fe20003faf028 */
[----:B------:R-:W0:Y:S01]  /*25f0*/  LDGDEPBAR ;  /* 0x00000000000079af */ /* 0x000e220000000000 */
[----:B------:R-:W-:Y:S01]  /*2600*/  SEL R232, R3, 0xffffffc0, !P0 ;  /* 0xffffffc003e87807 */ /* 0x000fe20004000000 */
[----:B------:R-:W-:Y:S01]  /*2610*/  IMAD.SHL.U32 R143, R2, 0x2, RZ ;  /* 0x00000002028f7824 */ /* 0x000fe200078e00ff */
[C---:B------:R-:W-:Y:S01]  /*2620*/  HMMA.16816.F32.BF16 R12, R152.reuse, R22, RZ ;  /* 0x00000016980c723c */ /* 0x040fe200000418ff */
[----:B------:R-:W-:Y:S01]  /*2630*/  LEA.HI R7, R7, R116, RZ, 0x3 ;  /* 0x0000007407077211 */ /* 0x000fe200078f18ff */
[----:B------:R-:W-:Y:S01]  /*2640*/  UISETP.GE.AND UP0, UPT, UR28, 0x3, UPT ;  /* 0x000000031c00788c */ /* 0x000fe2000bf06270 */
[----:B------:R-:W-:Y:S01]  /*2650*/  IMAD.IADD R3, R237, 0x1, R232 ;  /* 0x00000001ed037824 */ /* 0x000fe200078e02e8 */
[----:B------:R-:W-:Y:S01]  /*2660*/  PLOP3.LUT P0, PT, PT, PT, UP2, 0x80, 0x0 ;  /* 0x000000000000781c */ /* 0x000fe20003f0f028 */
[----:B------:R-:W-:Y:S01]  /*2670*/  IMAD.IADD R5, R232, 0x1, R4 ;  /* 0x00000001e8057824 */ /* 0x000fe200078e0204 */
[----:B------:R-:W-:Y:S01]  /*2680*/  LOP3.LUT R7, R7, 0xffffff8, RZ, 0xc0, !PT ;  /* 0x0ffffff807077812 */ /* 0x000fe200078ec0ff */
[----:B------:R-:W-:Y:S01]  /*2690*/  IMAD.IADD R2, R240, 0x1, R143 ;  /* 0x00000001f0027824 */ /* 0x000fe200078e028f */
[----:B------:R-:W-:Y:S01]  /*26a0*/  HMMA.16816.F32.BF16 R8, R152, R32, RZ ;  /* 0x000000209808723c */ /* 0x000fe200000418ff */
[----:B------:R-:W2:Y:S01]  /*26b0*/  LDSM.16.M88.4 R72, [R3+0x12100] ;  /* 0x012100000348783b */ /* 0x000ea20000000200 */
[----:B------:R-:W-:-:S03]  /*26c0*/  LEA R236, R0, R143, 0x1 ;  /* 0x0000008f00ec7211 */ /* 0x000fc600078e08ff */
[----:B------:R-:W3:Y:S02]  /*26d0*/  LDSM.16.M88.4 R80, [R3+0x12900] ;  /* 0x012900000350783b */ /* 0x000ee40000000200 */
[----:B------:R-:W-:Y:S01]  /*26e0*/  IMAD.IADD R0, R240, 0x1, R236 ;  /* 0x00000001f0007824 */ /* 0x000fe200078e02ec */
[----:B----4-:R-:W-:Y:S01]  /*26f0*/  HMMA.16816.F32.BF16 R28, R152, R36, RZ ;  /* 0x00000024981c723c */ /* 0x010fe200000418ff */
[----:B------:R-:W4:Y:S04]  /*2700*/  LDSM.16.M88.4 R88, [R3+0x13100] ;  /* 0x013100000358783b */ /* 0x000f280000000200 */
[----:B------:R-:W-:Y:S03]  /*2710*/  LDSM.16.M88.4 R108, [R3+0x15900] ;  /* 0x01590000036c783b */ /* 0x000fe60000000200 */
[C---:B-1----:R-:W-:Y:S01]  /*2720*/  HMMA.16816.F32.BF16 R76, R156.reuse, R24, R16 ;  /* 0x000000189c4c723c */ /* 0x042fe20000041810 */
[----:B------:R-:W-:Y:S07]  /*2730*/  LDSM.16.M88.4 R112, [R5+0x15100] ;  /* 0x015100000570783b */ /* 0x000fee0000000200 */
[----:B------:R-:W-:Y:S08]  /*2740*/  HMMA.16816.F32.BF16 R92, R156, R26, R12 ;  /* 0x0000001a9c5c723c */ /* 0x000ff0000004180c */
[C---:B------:R-:W-:Y:S08]  /*2750*/  HMMA.16816.F32.BF16 R24, R152.reuse, R38, RZ ;  /* 0x000000269818723c */ /* 0x040ff000000418ff */
[----:B------:R-:W-:Y:S08]  /*2760*/  HMMA.16816.F32.BF16 R32, R152, R34, RZ ;  /* 0x000000229820723c */ /* 0x000ff000000418ff */
[----:B------:R-:W-:Y:S08]  /*2770*/  HMMA.16816.F32.BF16 R96, R156, R44, R8 ;  /* 0x0000002c9c60723c */ /* 0x000ff00000041808 */
[C---:B------:R-:W-:Y:S08]  /*2780*/  HMMA.16816.F32.BF16 R20, R152.reuse, R40, RZ ;  /* 0x000000289814723c */ /* 0x040ff000000418ff */
[C---:B------:R-:W-:Y:S08]  /*2790*/  HMMA.16816.F32.BF16 R16, R152.reuse, R42, RZ ;  /* 0x0000002a9810723c */ /* 0x040ff000000418ff */
[C---:B------:R-:W-:Y:S08]  /*27a0*/  HMMA.16816.F32.BF16 R8, R152.reuse, R50, RZ ;  /* 0x000000329808723c */ /* 0x040ff000000418ff */
[C---:B------:R-:W-:Y:S08]  /*27b0*/  HMMA.16816.F32.BF16 R12, R152.reuse, R48, RZ ;  /* 0x00000030980c723c */ /* 0x040ff000000418ff */
[----:B------:R-:W-:Y:S08]  /*27c0*/  HMMA.16816.F32.BF16 R40, R152, R54, RZ ;  /* 0x000000369828723c */ /* 0x000ff000000418ff */
[C---:B------:R-:W-:Y:S01]  /*27d0*/  HMMA.16816.F32.BF16 R64, R156.reuse, R60, R28 ;  /* 0x0000003c9c40723c */ /* 0x040fe2000004181c */
[----:B------:R-:W1:Y:S07]  /*27e0*/  LDSM.16.M88.4 R28, [R3+0x13900] ;  /* 0x01390000031c783b */ /* 0x000e6e0000000200 */
[----:B------:R-:W-:Y:S01]  /*27f0*/  HMMA.16816.F32.BF16 R60, R156, R62, R24 ;  /* 0x0000003e9c3c723c */ /* 0x000fe20000041818 */
[----:B------:R-:W5:Y:S07]  /*2800*/  LDSM.16.M88.4 R24, [R3+0x14100] ;  /* 0x014100000318783b */ /* 0x000f6e0000000200 */
[----:B------:R-:W-:Y:S08]  /*2810*/  HMMA.16816.F32.BF16 R36, R152, R52, RZ ;  /* 0x000000349824723c */ /* 0x000ff000000418ff */
[C---:B------:R-:W-:Y:S08]  /*2820*/  HMMA.16816.F32.BF16 R68, R156.reuse, R46, R32 ;  /* 0x0000002e9c44723c */ /* 0x040ff00000041820 */
[C---:B------:R-:W-:Y:S01]  /*2830*/  HMMA.16816.F32.BF16 R56, R156.reuse, R84, R20 ;  /* 0x000000549c38723c */ /* 0x040fe20000041814 */
[----:B------:R-:W1:Y:S07]  /*2840*/  LDSM.16.M88.4 R20, [R3+0x14900] ;  /* 0x014900000314783b */ /* 0x000e6e0000000200 */
[C---:B------:R-:W-:Y:S01]  /*2850*/  HMMA.16816.F32.BF16 R52, R156.reuse, R86, R16 ;  /* 0x000000569c34723c */ /* 0x040fe20000041810 */
[----:B------:R-:W-:Y:S07]  /*2860*/  LDSM.16.M88.4 R84, [R5+0x12900] ;  /* 0x012900000554783b */ /* 0x000fee0000000200 */
[C---:B------:R-:W-:Y:S08]  /*2870*/  HMMA.16816.F32.BF16 R16, R156.reuse, R102, R8 ;  /* 0x000000669c10723c */ /* 0x040ff00000041808 */
[C---:B------:R-:W-:Y:S01]  /*2880*/  HMMA.16816.F32.BF16 R44, R156.reuse, R100, R12 ;  /* 0x000000649c2c723c */ /* 0x040fe2000004180c */
[----:B------:R-:W-:Y:S07]  /*2890*/  LDSM.16.M88.4 R100, [R5+0x14900] ;  /* 0x014900000564783b */ /* 0x000fee0000000200 */
[----:B------:R-:W-:Y:S01]  /*28a0*/  HMMA.16816.F32.BF16 R8, R156, R106, R40 ;  /* 0x0000006a9c08723c */ /* 0x000fe20000041828 */
[----:B------:R-:W1:Y:S07]  /*28b0*/  LDSM.16.M88.4 R40, [R5+0x12100] ;  /* 0x012100000528783b */ /* 0x000e6e0000000200 */
[C---:B--2---:R-:W-:Y:S08]  /*28c0*/  HMMA.16816.F32.BF16 R32, R184.reuse, R72, R76 ;  /* 0x00000048b820723c */ /* 0x044ff0000004184c */
[----:B------:R-:W-:Y:S01]  /*28d0*/  HMMA.16816.F32.BF16 R48, R184, R74, R92 ;  /* 0x0000004ab830723c */ /* 0x000fe2000004185c */
[----:B------:R-:W-:Y:S07]  /*28e0*/  LDSM.16.M88.4 R92, [R5+0x13900] ;  /* 0x01390000055c783b */ /* 0x000fee0000000200 */
[----:B------:R-:W-:Y:S01]  /*28f0*/  HMMA.16816.F32.BF16 R12, R156, R104, R36 ;  /* 0x000000689c0c723c */ /* 0x000fe20000041824 */
[----:B------:R-:W-:Y:S07]  /*2900*/  LDSM.16.M88.4 R104, [R237+0x15100] ;  /* 0x01510000ed68783b */ /* 0x000fee0000000200 */
[C---:B---3--:R-:W-:Y:S01]  /*2910*/  HMMA.16816.F32.BF16 R76, R184.reuse, R80, R96 ;  /* 0x00000050b84c723c */ /* 0x048fe20000041860 */
[----:B------:R-:W-:Y:S07]  /*2920*/  LDSM.16.M88.4 R96, [R5+0x14100] ;  /* 0x014100000560783b */ /* 0x000fee0000000200 */
[C---:B------:R-:W-:Y:S01]  /*2930*/  HMMA.16816.F32.BF16 R72, R184.reuse, R82, R68 ;  /* 0x00000052b848723c */ /* 0x040fe20000041844 */
[----:B------:R-:W2:Y:S07]  /*2940*/  LDSM.16.M88.4 R80, [R5+0x13100] ;  /* 0x013100000550783b */ /* 0x000eae0000000200 */
[C---:B----4-:R-:W-:Y:S08]  /*2950*/  HMMA.16816.F32.BF16 R68, R184.reuse, R88, R64 ;  /* 0x00000058b844723c */ /* 0x050ff00000041840 */
[C---:B------:R-:W-:Y:S01]  /*2960*/  HMMA.16816.F32.BF16 R64, R184.reuse, R90, R60 ;  /* 0x0000005ab840723c */ /* 0x040fe2000004183c */
[----:B------:R-:W-:Y:S07]  /*2970*/  LDSM.16.M88.4 R88, [R237+0x16100] ;  /* 0x01610000ed58783b */ /* 0x000fee0000000200 */
[C---:B-1----:R-:W-:Y:S08]  /*2980*/  HMMA.16816.F32.BF16 R60, R184.reuse, R28, R56 ;  /* 0x0000001cb83c723c */ /* 0x042ff00000041838 */
[C---:B------:R-:W-:Y:S08]  /*2990*/  HMMA.16816.F32.BF16 R56, R184.reuse, R30, R52 ;  /* 0x0000001eb838723c */ /* 0x040ff00000041834 */
[C---:B-----5:R-:W-:Y:S08]  /*29a0*/  HMMA.16816.F32.BF16 R52, R184.reuse, R24, R44 ;  /* 0x00000018b834723c */ /* 0x060ff0000004182c */
[C---:B------:R-:W-:Y:S01]  /*29b0*/  HMMA.16816.F32.BF16 R44, R184.reuse, R26, R16 ;  /* 0x0000001ab82c723c */ /* 0x040fe20000041810 */
[----:B------:R-:W1:Y:S07]  /*29c0*/  LDSM.16.M88.4 R24, [R237+0x15900] ;  /* 0x01590000ed18783b */ /* 0x000e6e0000000200 */
[C---:B------:R-:W-:Y:S08]  /*29d0*/  HMMA.16816.F32.BF16 R36, R184.reuse, R20, R12 ;  /* 0x00000014b824723c */ /* 0x040ff0000004180c */
[----:B------:R-:W-:Y:S08]  /*29e0*/  HMMA.16816.F32.BF16 R28, R184, R22, R8 ;  /* 0x00000016b81c723c */ /* 0x000ff00000041808 */
[C---:B------:R-:W-:Y:S08]  /*29f0*/  HMMA.16816.F32.BF16 R16, R188.reuse, R42, R48 ;  /* 0x0000002abc10723c */ /* 0x040ff00000041830 */
[C---:B------:R-:W-:Y:S08]  /*2a00*/  HMMA.16816.F32.BF16 R12, R188.reuse, R84, R76 ;  /* 0x00000054bc0c723c */ /* 0x040ff0000004184c */
[C---:B------:R-:W-:Y:S08]  /*2a10*/  HMMA.16816.F32.BF16 R8, R188.reuse, R86, R72 ;  /* 0x00000056bc08723c */ /* 0x040ff00000041848 */
[C---:B------:R-:W-:Y:S01]  /*2a20*/  HMMA.16816.F32.BF16 R20, R188.reuse, R40, R32 ;  /* 0x00000028bc14723c */ /* 0x040fe20000041820 */
[----:B------:R-:W-:Y:S07]  /*2a30*/  LDSM.16.M88.4 R32, [R237+0x17900] ;  /* 0x01790000ed20783b */ /* 0x000fee0000000200 */
[C---:B--2---:R-:W-:Y:S08]  /*2a40*/  HMMA.16816.F32.BF16 R76, R188.reuse, R80, R68 ;  /* 0x00000050bc4c723c */ /* 0x044ff00000041844 */
[C---:B------:R-:W-:Y:S08]  /*2a50*/  HMMA.16816.F32.BF16 R84, R188.reuse, R82, R64 ;  /* 0x00000052bc54723c */ /* 0x040ff00000041840 */
[C---:B------:R-:W-:Y:S01]  /*2a60*/  HMMA.16816.F32.BF16 R68, R188.reuse, R96, R52 ;  /* 0x00000060bc44723c */ /* 0x040fe20000041834 */
[----:B------:R-:W2:Y:S07]  /*2a70*/  LDSM.16.M88.4 R52, [R237+0x16900] ;  /* 0x01690000ed34783b */ /* 0x000eae0000000200 */
[C---:B------:R-:W-:Y:S01]  /*2a80*/  HMMA.16816.F32.BF16 R64, R188.reuse, R98, R44 ;  /* 0x00000062bc40723c */ /* 0x040fe2000004182c */
[----:B------:R-:W3:Y:S04]  /*2a90*/  LDSM.16.M88.4 R44, [R237+0x17100] ;  /* 0x01710000ed2c783b */ /* 0x000ee80000000200 */
[----:B------:R-:W-:Y:S03]  /*2aa0*/  LDSM.16.M88.4 R96, [R3+0x15100] ;  /* 0x015100000360783b */ /* 0x000fe60000000200 */
[C---:B------:R-:W-:Y:S08]  /*2ab0*/  HMMA.16816.F32.BF16 R80, R188.reuse, R92, R60 ;  /* 0x0000005cbc50723c */ /* 0x040ff0000004183c */
[C---:B------:R-:W-:Y:S01]  /*2ac0*/  HMMA.16816.F32.BF16 R72, R188.reuse, R94, R56 ;  /* 0x0000005ebc48723c */ /* 0x040fe20000041838 */
[----:B------:R-:W-:Y:S07]  /*2ad0*/  LDSM.16.M88.4 R92, [R4+0x17900] ;  /* 0x01790000045c783b */ /* 0x000fee0000000200 */
[C---:B------:R-:W-:Y:S08]  /*2ae0*/  HMMA.16816.F32.BF16 R60, R188.reuse, R100, R36 ;  /* 0x00000064bc3c723c */ /* 0x040ff00000041824 */
[----:B------:R-:W-:Y:S01]  /*2af0*/  HMMA.16816.F32.BF16 R56, R188, R102, R28 ;  /* 0x00000066bc38723c */ /* 0x000fe2000004181c */
[----:B------:R-:W4:Y:S04]  /*2b00*/  LDSM.16.M88.4 R28, [R4+0x15100] ;  /* 0x01510000041c783b */ /* 0x000f280000000200 */
[----:B------:R-:W-:Y:S03]  /*2b10*/  LDSM.16.M88.4 R100, [R5+0x17100] ;  /* 0x017100000564783b */ /* 0x000fe60000000200 */
[C---:B------:R-:W-:Y:S08]  /*2b20*/  HMMA.16816.F32.BF16 R40, R192.reuse, R106, R16 ;  /* 0x0000006ac028723c */ /* 0x040ff00000041810 */
[C---:B-1----:R-:W-:Y:S08]  /*2b30*/  HMMA.16816.F32.BF16 R36, R192.reuse, R24, R12 ;  /* 0x00000018c024723c */ /* 0x042ff0000004180c */
[C---:B------:R-:W-:Y:S01]  /*2b40*/  HMMA.16816.F32.BF16 R16, R192.reuse, R26, R8 ;  /* 0x0000001ac010723c */ /* 0x040fe20000041808 */
[----:B------:R-:W1:Y:S07]  /*2b50*/  LDSM.16.M88.4 R24, [R4+0x15900] ;  /* 0x015900000418783b */ /* 0x000e6e0000000200 */
[C---:B------:R-:W-:Y:S01]  /*2b60*/  HMMA.16816.F32.BF16 R48, R192.reuse, R104, R20 ;  /* 0x00000068c030723c */ /* 0x040fe20000041814 */
[----:B------:R-:W5:Y:S04]  /*2b70*/  LDSM.16.M88.4 R20, [R4+0x16100] ;  /* 0x016100000414783b */ /* 0x000f680000000200 */
[----:B------:R-:W-:Y:S03]  /*2b80*/  LDSM.16.M88.4 R104, [R3+0x17900] ;  /* 0x017900000368783b */ /* 0x000fe60000000200 */
[C---:B------:R-:W-:Y:S08]  /*2b90*/  HMMA.16816.F32.BF16 R12, R192.reuse, R88, R76 ;  /* 0x00000058c00c723c */ /* 0x040ff0000004184c */
[C---:B------:R-:W-:Y:S01]  /*2ba0*/  HMMA.16816.F32.BF16 R8, R192.reuse, R90, R84 ;  /* 0x0000005ac008723c */ /* 0x040fe20000041854 */
[----:B------:R-:W1:Y:S04]  /*2bb0*/  LDSM.16.M88.4 R88, [R4+0x16900] ;  /* 0x016900000458783b */ /* 0x000e680000000200 */
[----:B------:R-:W1:Y:S03]  /*2bc0*/  LDSM.16.M88.4 R84, [R4+0x17100] ;  /* 0x017100000454783b */ /* 0x000e660000000200 */
[C---:B--2---:R-:W-:Y:S08]  /*2bd0*/  HMMA.16816.F32.BF16 R80, R192.reuse, R52, R80 ;  /* 0x00000034c050723c */ /* 0x044ff00000041850 */
[C---:B------:R-:W-:Y:S08]  /*2be0*/  HMMA.16816.F32.BF16 R76, R192.reuse, R54, R72 ;  /* 0x00000036c04c723c */ /* 0x040ff00000041848 */
[C---:B---3--:R-:W-:Y:S08]  /*2bf0*/  HMMA.16816.F32.BF16 R64, R192.reuse, R46, R64 ;  /* 0x0000002ec040723c */ /* 0x048ff00000041840 */
[C---:B------:R-:W-:Y:S08]  /*2c00*/  HMMA.16816.F32.BF16 R52, R192.reuse, R32, R60 ;  /* 0x00000020c034723c */ /* 0x040ff0000004183c */
[C---:B------:R-:W-:Y:S08]  /*2c10*/  HMMA.16816.F32.BF16 R72, R192.reuse, R44, R68 ;  /* 0x0000002cc048723c */ /* 0x040ff00000041844 */
[----:B------:R-:W-:Y:S01]  /*2c20*/  HMMA.16816.F32.BF16 R68, R192, R34, R56 ;  /* 0x00000022c044723c */ /* 0x000fe20000041838 */
[----:B------:R-:W-:Y:S07]  /*2c30*/  LDSM.16.M88.4 R32, [R3+0x17100] ;  /* 0x017100000320783b */ /* 0x000fee0000000200 */
[C---:B----4-:R-:W-:Y:S08]  /*2c40*/  HMMA.16816.F32.BF16 R60, R196.reuse, R28, R48 ;  /* 0x0000001cc43c723c */ /* 0x050ff00000041830 */
[C---:B------:R-:W-:Y:S01]  /*2c50*/  HMMA.16816.F32.BF16 R56, R196.reuse, R30, R40 ;  /* 0x0000001ec438723c */ /* 0x040fe20000041828 */
[----:B------:R-:W2:Y:S07]  /*2c60*/  LDSM.16.M88.4 R28, [R3+0x16100] ;  /* 0x01610000031c783b */ /* 0x000eae0000000200 */
[C---:B-1----:R-:W-:Y:S08]  /*2c70*/  HMMA.16816.F32.BF16 R48, R196.reuse, R24, R36 ;  /* 0x00000018c430723c */ /* 0x042ff00000041824 */
[C---:B------:R-:W-:Y:S01]  /*2c80*/  HMMA.16816.F32.BF16 R44, R196.reuse, R26, R16 ;  /* 0x0000001ac42c723c */ /* 0x040fe20000041810 */
[----:B------:R-:W1:Y:S07]  /*2c90*/  LDSM.16.M88.4 R24, [R3+0x16900] ;  /* 0x016900000318783b */ /* 0x000e6e0000000200 */
[C---:B-----5:R-:W-:Y:S08]  /*2ca0*/  HMMA.16816.F32.BF16 R36, R196.reuse, R20, R12 ;  /* 0x00000014c424723c */ /* 0x060ff0000004180c */
[C---:B------:R-:W-:Y:S08]  /*2cb0*/  HMMA.16816.F32.BF16 R20, R196.reuse, R22, R8 ;  /* 0x00000016c414723c */ /* 0x040ff00000041808 */
[C---:B------:R-:W-:Y:S01]  /*2cc0*/  HMMA.16816.F32.BF16 R16, R196.reuse, R88, R80 ;  /* 0x00000058c410723c */ /* 0x040fe20000041850 */
[----:B------:R-:W3:Y:S07]  /*2cd0*/  LDSM.16.M88.4 R80, [R5+0x15900] ;  /* 0x015900000550783b */ /* 0x000eee0000000200 */
[C---:B------:R-:W-:Y:S08]  /*2ce0*/  HMMA.16816.F32.BF16 R40, R196.reuse, R86, R64 ;  /* 0x00000056c428723c */ /* 0x040ff00000041840 */
[C---:B------:R-:W-:Y:S08]  /*2cf0*/  HMMA.16816.F32.BF16 R52, R196.reuse, R92, R52 ;  /* 0x0000005cc434723c */ /* 0x040ff00000041834 */
[C---:B------:R-:W-:Y:S01]  /*2d00*/  HMMA.16816.F32.BF16 R12, R196.reuse, R90, R76 ;  /* 0x0000005ac40c723c */ /* 0x040fe2000004184c */
[----:B------:R-:W4:Y:S07]  /*2d10*/  LDSM.16.M88.4 R88, [R5+0x16100] ;  /* 0x016100000558783b */ /* 0x000f2e0000000200 */
[----:B------:R-:W-:Y:S08]  /*2d20*/  HMMA.16816.F32.BF16 R8, R196, R84, R72 ;  /* 0x00000054c408723c */ /* 0x000ff00000041848 */
[C---:B------:R-:W-:Y:S08]  /*2d30*/  HMMA.16816.F32.BF16 R64, R200.reuse, R96, R60 ;  /* 0x00000060c840723c */ /* 0x040ff0000004183c */
[C---:B------:R-:W-:Y:S08]  /*2d40*/  HMMA.16816.F32.BF16 R72, R200.reuse, R108, R48 ;  /* 0x0000006cc848723c */ /* 0x040ff00000041830 */
[C---:B------:R-:W-:Y:S01]  /*2d50*/  HMMA.16816.F32.BF16 R60, R200.reuse, R110, R44 ;  /* 0x0000006ec83c723c */ /* 0x040fe2000004182c */
[----:B------:R-:W5:Y:S07]  /*2d60*/  LDSM.16.M88.4 R108, [R5+0x17900] ;  /* 0x01790000056c783b */ /* 0x000f6e0000000200 */
[----:B------:R-:W-:Y:S01]  /*2d70*/  HMMA.16816.F32.BF16 R76, R200, R98, R56 ;  /* 0x00000062c84c723c */ /* 0x000fe20000041838 */
[----:B------:R-:W3:Y:S07]  /*2d80*/  LDSM.16.M88.4 R96, [R5+0x16900] ;  /* 0x016900000560783b */ /* 0x000eee0000000200 */
[----:B------:R-:W-:Y:S01]  /*2d90*/  HMMA.16816.F32.BF16 R68, R196, R94, R68 ;  /* 0x0000005ec444723c */ /* 0x000fe20000041844 */
[----:B------:R-:W-:Y:S07]  /*2da0*/  LDSM.16.M88.4 R92, [R237+0x18900] ;  /* 0x01890000ed5c783b */ /* 0x000fee0000000200 */
[C---:B--2---:R-:W-:Y:S08]  /*2db0*/  HMMA.16816.F32.BF16 R56, R200.reuse, R28, R36 ;  /* 0x0000001cc838723c */ /* 0x044ff00000041824 */
[C---:B------:R-:W-:Y:S01]  /*2dc0*/  HMMA.16816.F32.BF16 R48, R200.reuse, R30, R20 ;  /* 0x0000001ec830723c */ /* 0x040fe20000041814 */
[----:B------:R-:W2:Y:S07]  /*2dd0*/  LDSM.16.M88.4 R28, [R237+0x18100] ;  /* 0x01810000ed1c783b */ /* 0x000eae0000000200 */
[C---:B-1----:R-:W-:Y:S08]  /*2de0*/  HMMA.16816.F32.BF16 R44, R200.reuse, R24, R16 ;  /* 0x00000018c82c723c */ /* 0x042ff00000041810 */
[C---:B------:R-:W-:Y:S08]  /*2df0*/  HMMA.16816.F32.BF16 R20, R200.reuse, R34, R40 ;  /* 0x00000022c814723c */ /* 0x040ff00000041828 */
[C---:B------:R-:W-:Y:S01]  /*2e00*/  HMMA.16816.F32.BF16 R16, R200.reuse, R104, R52 ;  /* 0x00000068c810723c */ /* 0x040fe20000041834 */
[----:B------:R-:W1:Y:S07]  /*2e10*/  LDSM.16.M88.4 R52, [R237+0x19100] ;  /* 0x01910000ed34783b */ /* 0x000e6e0000000200 */
[C---:B------:R-:W-:Y:S08]  /*2e20*/  HMMA.16816.F32.BF16 R36, R200.reuse, R26, R12 ;  /* 0x0000001ac824723c */ /* 0x040ff0000004180c */
[C---:B------:R-:W-:Y:S08]  /*2e30*/  HMMA.16816.F32.BF16 R24, R200.reuse, R32, R8 ;  /* 0x00000020c818723c */ /* 0x040ff00000041808 */
[----:B------:R-:W-:Y:S08]  /*2e40*/  HMMA.16816.F32.BF16 R12, R200, R106, R68 ;  /* 0x0000006ac80c723c */ /* 0x000ff00000041844 */
[C---:B------:R-:W-:Y:S08]  /*2e50*/  HMMA.16816.F32.BF16 R8, R204.reuse, R112, R64 ;  /* 0x00000070cc08723c */ /* 0x040ff00000041840 */
[C---:B------:R-:W-:Y:S08]  /*2e60*/  HMMA.16816.F32.BF16 R32, R204.reuse, R114, R76 ;  /* 0x00000072cc20723c */ /* 0x040ff0000004184c */
[C---:B---3--:R-:W-:Y:S08]  /*2e70*/  HMMA.16816.F32.BF16 R64, R204.reuse, R80, R72 ;  /* 0x00000050cc40723c */ /* 0x048ff00000041848 */
[C---:B------:R-:W-:Y:S08]  /*2e80*/  HMMA.16816.F32.BF16 R84, R204.reuse, R82, R60 ;  /* 0x00000052cc54723c */ /* 0x040ff0000004183c */
[C---:B----4-:R-:W-:Y:S08]  /*2e90*/  HMMA.16816.F32.BF16 R80, R204.reuse, R88, R56 ;  /* 0x00000058cc50723c */ /* 0x050ff00000041838 */
[C---:B------:R-:W-:Y:S01]  /*2ea0*/  HMMA.16816.F32.BF16 R76, R204.reuse, R90, R48 ;  /* 0x0000005acc4c723c */ /* 0x040fe20000041830 */
[----:B------:R-:W-:Y:S07]  /*2eb0*/  LDSM.16.M88.4 R88, [R4+0x19100] ;  /* 0x019100000458783b */ /* 0x000fee0000000200 */
[C---:B------:R-:W-:Y:S01]  /*2ec0*/  HMMA.16816.F32.BF16 R56, R204.reuse, R102, R20 ;  /* 0x00000066cc38723c */ /* 0x040fe20000041814 */
[----:B------:R-:W3:Y:S07]  /*2ed0*/  LDSM.16.M88.4 R20, [R237+0x1a900] ;  /* 0x01a90000ed14783b */ /* 0x000eee0000000200 */
[C---:B-----5:R-:W-:Y:S01]  /*2ee0*/  HMMA.16816.F32.BF16 R48, R204.reuse, R108, R16 ;  /* 0x0000006ccc30723c */ /* 0x060fe20000041810 */
[----:B------:R-:W4:Y:S07]  /*2ef0*/  LDSM.16.M88.4 R16, [R4+0x18100] ;  /* 0x018100000410783b */ /* 0x000f2e0000000200 */
[C---:B------:R-:W-:Y:S01]  /*2f00*/  HMMA.16816.F32.BF16 R72, R204.reuse, R96, R44 ;  /* 0x00000060cc48723c */ /* 0x040fe2000004182c */
[----:B------:R-:W5:Y:S07]  /*2f10*/  LDSM.16.M88.4 R44, [R237+0x19900] ;  /* 0x01990000ed2c783b */ /* 0x000f6e0000000200 */
[C---:B------:R-:W-:Y:S01]  /*2f20*/  HMMA.16816.F32.BF16 R60, R204.reuse, R100, R24 ;  /* 0x00000064cc3c723c */ /* 0x040fe20000041818 */
[----:B------:R-:W1:Y:S04]  /*2f30*/  LDSM.16.M88.4 R24, [R237+0x1a100] ;  /* 0x01a10000ed18783b */ /* 0x000e680000000200 */
[----:B------:R-:W-:Y:S03]  /*2f40*/  LDSM.16.M88.4 R100, [R4+0x1a100] ;  /* 0x01a100000464783b */ /* 0x000fe60000000200 */
[----:B------:R-:W-:Y:S08]  /*2f50*/  HMMA.16816.F32.BF16 R40, R204, R110, R12 ;  /* 0x0000006ecc28723c */ /* 0x000ff0000004180c */
[----:B--2---:R-:W-:Y:S08]  /*2f60*/  HMMA.16816.F32.BF16 R12, R208, R28, R8 ;  /* 0x0000001cd00c723c */ /* 0x004ff00000041808 */
[----:B------:R-:W-:Y:S08]  /*2f70*/  HMMA.16816.F32.BF16 R68, R204, R98, R36 ;  /* 0x00000062cc44723c */ /* 0x000ff00000041824 */
[C---:B------:R-:W-:Y:S01]  /*2f80*/  HMMA.16816.F32.BF16 R8, R208.reuse, R30, R32 ;  /* 0x0000001ed008723c */ /* 0x040fe20000041820 */
[----:B------:R-:W2:Y:S07]  /*2f90*/  LDSM.16.M88.4 R32, [R4+0x18900] ;  /* 0x018900000420783b */ /* 0x000eae0000000200 */
[C---:B------:R-:W-:Y:S01]  /*2fa0*/  HMMA.16816.F32.BF16 R36, R208.reuse, R94, R84 ;  /* 0x0000005ed024723c */ /* 0x040fe20000041854 */
[----:B------:R-:W2:Y:S07]  /*2fb0*/  LDSM.16.M88.4 R84, [R4+0x19900] ;  /* 0x019900000454783b */ /* 0x000eae0000000200 */
[C---:B------:R-:W-:Y:S08]  /*2fc0*/  HMMA.16816.F32.BF16 R28, R208.reuse, R92, R64 ;  /* 0x0000005cd01c723c */ /* 0x040ff00000041840 */
[C---:B-1----:R-:W-:Y:S08]  /*2fd0*/  HMMA.16816.F32.BF16 R64, R208.reuse, R52, R80 ;  /* 0x00000034d040723c */ /* 0x042ff00000041850 */
[C---:B------:R-:W-:Y:S08]  /*2fe0*/  HMMA.16816.F32.BF16 R76, R208.reuse, R54, R76 ;  /* 0x00000036d04c723c */ /* 0x040ff0000004184c */
[----:B---3--:R-:W-:Y:S08]  /*2ff0*/  HMMA.16816.F32.BF16 R52, R208, R22, R40 ;  /* 0x00000016d034723c */ /* 0x008ff00000041828 */
[----:B----4-:R-:W-:Y:S01]  /*3000*/  HMMA.16816.F32.BF16 R40, R216, R16, R12 ;  /* 0x00000010d828723c */ /* 0x010fe2000004180c */
[----:B------:R1:W3:Y:S07]  /*3010*/  LDSM.16.M88.4 R12, [R4+0x1a900] ;  /* 0x01a90000040c783b */ /* 0x0002ee0000000200 */
[C---:B-----5:R-:W-:Y:S08]  /*3020*/  HMMA.16816.F32.BF16 R72, R208.reuse, R44, R72 ;  /* 0x0000002cd048723c */ /* 0x060ff00000041848 */
[----:B------:R-:W-:Y:S08]  /*3030*/  HMMA.16816.F32.BF16 R68, R208, R46, R68 ;  /* 0x0000002ed044723c */ /* 0x000ff00000041844 */
[----:B------:R-:W-:Y:S01]  /*3040*/  HMMA.16816.F32.BF16 R16, R216, R18, R8 ;  /* 0x00000012d810723c */ /* 0x000fe20000041808 */
[----:B------:R-:W4:Y:S01]  /*3050*/  LDSM.16.M88.4 R8, [R3+0x18100] ;  /* 0x018100000308783b */ /* 0x000f220000000200 */
[----:B-1----:R-:W-:-:S04]  /*3060*/  LEA.HI R4, R118, R121, RZ, 0x2 ;  /* 0x0000007976047211 */ /* 0x002fc800078f10ff */
[----:B------:R-:W-:Y:S02]  /*3070*/  LOP3.LUT R4, R4, 0xfffffffc, RZ, 0xc0, !PT ;  /* 0xfffffffc04047812 */ /* 0x000fe400078ec0ff */
[----:B------:R-:W-:Y:S03]  /*3080*/  HMMA.16816.F32.BF16 R80, R208, R24, R60 ;  /* 0x00000018d050723c */ /* 0x000fe6000004183c */
[----:B------:R-:W-:-:S05]  /*3090*/  IMAD.IADD R4, R121, 0x1, -R4 ;  /* 0x0000000179047824 */ /* 0x000fca00078e0a04 */
[C---:B------:R-:W-:Y:S01]  /*30a0*/  HMMA.16816.F32.BF16 R96, R208.reuse, R26, R56 ;  /* 0x0000001ad060723c */ /* 0x040fe20000041838 */
[----:B------:R-:W1:Y:S04]  /*30b0*/  LDSM.16.M88.4 R24, [R3+0x18900] ;  /* 0x018900000318783b */ /* 0x000e680000000200 */
[----:B------:R-:W-:Y:S03]  /*30c0*/  LDSM.16.M88.4 R56, [R3+0x19900] ;  /* 0x019900000338783b */ /* 0x000fe60000000200 */
[----:B------:R-:W-:Y:S08]  /*30d0*/  HMMA.16816.F32.BF16 R92, R208, R20, R48 ;  /* 0x00000014d05c723c */ /* 0x000ff00000041830 */
[C---:B--2---:R-:W-:Y:S08]  /*30e0*/  HMMA.16816.F32.BF16 R20, R216.reuse, R32, R28 ;  /* 0x00000020d814723c */ /* 0x044ff0000004181c */
[C---:B------:R-:W-:Y:S01]  /*30f0*/  HMMA.16816.F32.BF16 R28, R216.reuse, R34, R36 ;  /* 0x00000022d81c723c */ /* 0x040fe20000041824 */
[----:B------:R-:W2:Y:S07]  /*3100*/  LDSM.16.M88.4 R36, [R3+0x19100] ;  /* 0x019100000324783b */ /* 0x000eae0000000200 */
[C---:B------:R-:W-:Y:S08]  /*3110*/  HMMA.16816.F32.BF16 R48, R216.reuse, R84, R72 ;  /* 0x00000054d830723c */ /* 0x040ff00000041848 */
[C---:B------:R-:W-:Y:S01]  /*3120*/  HMMA.16816.F32.BF16 R60, R216.reuse, R86, R68 ;  /* 0x00000056d83c723c */ /* 0x040fe20000041844 */
[----:B------:R-:W5:Y:S04]  /*3130*/  LDSM.16.M88.4 R68, [R3+0x1a100] ;  /* 0x01a100000344783b */ /* 0x000f680000000200 */
[----:B------:R-:W-:Y:S03]  /*3140*/  LDSM.16.M88.4 R84, [R5+0x18100] ;  /* 0x018100000554783b */ /* 0x000fe60000000200 */
[C---:B------:R-:W-:Y:S01]  /*3150*/  HMMA.16816.F32.BF16 R72, R216.reuse, R102, R96 ;  /* 0x00000066d848723c */ /* 0x040fe20000041860 */
[----:B------:R-:W1:Y:S07]  /*3160*/  LDSM.16.M88.4 R96, [R5+0x18900] ;  /* 0x018900000560783b */ /* 0x000e6e0000000200 */
[C---:B------:R-:W-:Y:S08]  /*3170*/  HMMA.16816.F32.BF16 R32, R216.reuse, R88, R64 ;  /* 0x00000058d820723c */ /* 0x040ff00000041840 */
[C---:B------:R-:W-:Y:S01]  /*3180*/  HMMA.16816.F32.BF16 R44, R216.reuse, R90, R76 ;  /* 0x0000005ad82c723c */ /* 0x040fe2000004184c */
[----:B------:R-:W-:Y:S07]  /*3190*/  LDSM.16.M88.4 R88, [R5+0x19100] ;  /* 0x019100000558783b */ /* 0x000fee0000000200 */
[C---:B---3--:R-:W-:Y:S08]  /*31a0*/  HMMA.16816.F32.BF16 R76, R216.reuse, R12, R92 ;  /* 0x0000000cd84c723c */ /* 0x048ff0000004185c */
[C---:B------:R-:W-:Y:S08]  /*31b0*/  HMMA.16816.F32.BF16 R52, R216.reuse, R14, R52 ;  /* 0x0000000ed834723c */ /* 0x040ff00000041834 */
[----:B------:R-:W-:Y:S01]  /*31c0*/  HMMA.16816.F32.BF16 R64, R216, R100, R80 ;  /* 0x00000064d840723c */ /* 0x000fe20000041850 */
[----:B------:R3:W5:Y:S07]  /*31d0*/  LDSM.16.M88.4 R80, [R3+0x1a900] ;  /* 0x01a900000350783b */ /* 0x00076e0000000200 */
[C---:B----4-:R-:W-:Y:S08]  /*31e0*/  HMMA.16816.F32.BF16 R40, R220.reuse, R8, R40 ;  /* 0x00000008dc28723c */ /* 0x050ff00000041828 */
[C---:B------:R-:W-:Y:S08]  /*31f0*/  HMMA.16816.F32.BF16 R12, R220.reuse, R10, R16 ;  /* 0x0000000adc0c723c */ /* 0x040ff00000041810 */
[----:B-1----:R-:W-:Y:S01]  /*3200*/  HMMA.16816.F32.BF16 R8, R220, R24, R20 ;  /* 0x00000018dc08723c */ /* 0x002fe20000041814 */
[----:B---3--:R-:W-:-:S05]  /*3210*/  LOP3.LUT R3, R117, 0xffffffe0, RZ, 0xc0, !PT ;  /* 0xffffffe075037812 */ /* 0x008fca00078ec0ff */
[----:B------:R-:W-:Y:S02]  /*3220*/  IMAD.IADD R3, R121, 0x1, -R3 ;  /* 0x0000000179037824 */ /* 0x000fe400078e0a03 */
[----:B------:R-:W-:Y:S01]  /*3230*/  HMMA.16816.F32.BF16 R16, R220, R26, R28 ;  /* 0x0000001adc10723c */ /* 0x000fe2000004181c */
[----:B------:R-:W1:Y:S02]  /*3240*/  LDSM.16.M88.4 R28, [R5+0x19900] ;  /* 0x01990000051c783b */ /* 0x000e640000000200 */
[----:B------:R-:W-:-:S04]  /*3250*/  SHF.R.S32.HI R6, RZ, 0x1f, R3 ;  /* 0x0000001fff067819 */ /* 0x000fc80000011403 */
[----:B------:R-:W-:Y:S01]  /*3260*/  LEA.HI R6, R6, R3, RZ, 0x2 ;  /* 0x0000000306067211 */ /* 0x000fe200078f10ff */
[C---:B--2---:R-:W-:Y:S08]  /*3270*/  HMMA.16816.F32.BF16 R20, R220.reuse, R36, R32 ;  /* 0x00000024dc14723c */ /* 0x044ff00000041820 */
[C---:B------:R-:W-:Y:S08]  /*3280*/  HMMA.16816.F32.BF16 R24, R220.reuse, R38, R44 ;  /* 0x00000026dc18723c */ /* 0x040ff0000004182c */
[C---:B------:R-:W-:Y:S08]  /*3290*/  HMMA.16816.F32.BF16 R32, R220.reuse, R56, R48 ;  /* 0x00000038dc20723c */ /* 0x040ff00000041830 */
[C---:B-----5:R-:W-:Y:S08]  /*32a0*/  HMMA.16816.F32.BF16 R44, R220.reuse, R68, R64 ;  /* 0x00000044dc2c723c */ /* 0x060ff00000041840 */
[----:B------:R-:W-:Y:S08]  /*32b0*/  HMMA.16816.F32.BF16 R48, R220, R70, R72 ;  /* 0x00000046dc30723c */ /* 0x000ff00000041848 */
[C---:B------:R-:W-:Y:S07]  /*32c0*/  HMMA.16816.F32.BF16 R68, R228.reuse, R96, R8 ;  /* 0x00000060e444723c */ /* 0x040fee0000041808 */
[----:B------:R-:W-:Y:S01]  /*32d0*/  LEA.HI R8, R4, R4, RZ, 0x1 ;  /* 0x0000000404087211 */ /* 0x000fe200078f08ff */
[----:B------:R-:W-:Y:S01]  /*32e0*/  HMMA.16816.F32.BF16 R72, R228, R86, R12 ;  /* 0x00000056e448723c */ /* 0x000fe2000004180c */
[----:B------:R-:W-:Y:S01]  /*32f0*/  IADD3 R9, R116, -R7, RZ ;  /* 0x8000000774097210 */ /* 0x000fe20007ffe0ff */
[----:B------:R-:W2:Y:S01]  /*3300*/  LDSM.16.M88.4 R12, [R5+0x1a900] ;  /* 0x01a90000050c783b */ /* 0x000ea20000000200 */
[----:B------:R-:W-:-:S02]  /*3310*/  LEA.HI.SX32 R7, R6, UR8, 0x1e ;  /* 0x0000000806077c11 */ /* 0x000fc4000f8ff2ff */
[----:B------:R-:W-:-:S03]  /*3320*/  LOP3.LUT R8, R8, 0x1ffffffe, RZ, 0xc0, !PT ;  /* 0x1ffffffe08087812 */ /* 0x000fc600078ec0ff */
[----:B------:R-:W-:Y:S01]  /*3330*/  IMAD R7, R9, 0x10, R7 ;  /* 0x0000001009077824 */ /* 0x000fe200078e0207 */
[----:B------:R-:W-:Y:S01]  /*3340*/  HMMA.16816.F32.BF16 R64, R228, R98, R16 ;  /* 0x00000062e440723c */ /* 0x000fe20000041810 */
[----:B------:R-:W-:Y:S01]  /*3350*/  IMAD.IADD R4, R4, 0x1, -R8 ;  /* 0x0000000104047824 */ /* 0x000fe200078e0a08 */
[----:B------:R3:W4:Y:S01]  /*3360*/  LDSM.16.M88.4 R16, [R5+0x1a100] ;  /* 0x01a100000510783b */ /* 0x0007220000000200 */
[----:B------:R-:W-:-:S04]  /*3370*/  DEPBAR.LE SB0, 0x2 ;  /* 0x000080800000791a */ /* 0x000fc80000000000 */
[----:B------:R-:W-:Y:S01]  /*3380*/  IMAD R119, R4, 0x8, R7 ;  /* 0x0000000804777824 */ /* 0x000fe200078e0207 */
[C---:B------:R-:W-:Y:S03]  /*3390*/  HMMA.16816.F32.BF16 R36, R220.reuse, R58, R60 ;  /* 0x0000003adc24723c */ /* 0x040fe6000004183c */
[----:B------:R-:W-:Y:S01]  /*33a0*/  IMAD.MOV.U32 R4, RZ, RZ, R119 ;  /* 0x000000ffff047224 */ /* 0x000fe200078e0077 */
[----:B------:R-:W-:Y:S04]  /*33b0*/  STL [R1+0x10], R119 ;  /* 0x0000107701007387 */ /* 0x000fe80000100800 */
[----:B------:R-:W-:Y:S08]  /*33c0*/  HMMA.16816.F32.BF16 R56, R220, R80, R76 ;  /* 0x00000050dc38723c */ /* 0x000ff0000004184c */
[----:B------:R-:W-:Y:S01]  /*33d0*/  HMMA.16816.F32.BF16 R76, R228, R84, R40 ;  /* 0x00000054e44c723c */ /* 0x000fe20000041828 */
[----:B---3--:R-:W-:-:S05]  /*33e0*/  @P5 IMAD.HI.U32 R5, R119, c[0x0][0x2c8], RZ ;  /* 0x0000b20077055a27 */ /* 0x008fca00078e00ff */
[----:B------:R-:W-:Y:S02]  /*33f0*/  @P0 SHF.R.U32.HI R4, RZ, c[0x0][0x2cc], R5 ;  /* 0x0000b300ff040a19 */ /* 0x000fe40000011605 */
[----:B------:R-:W-:Y:S03]  /*3400*/  HMMA.16816.F32.BF16 R60, R220, R82, R52 ;  /* 0x00000052dc3c723c */ /* 0x000fe60000041834 */
[----:B------:R-:W3:Y:S04]  /*3410*/  SHFL.IDX PT, R8, R4, RZ, 0x1c1f ;  /* 0x001c1fff04087589 */ /* 0x000ee800000e0000 */
[----:B------:R5:W3:Y:S01]  /*3420*/  SHFL.IDX PT, R7, R4, 0x1, 0x1c1f ;  /* 0x003c1f0004077f89 */ /* 0x000ae200000e0000 */
[C---:B------:R-:W-:Y:S08]  /*3430*/  HMMA.16816.F32.BF16 R52, R228.reuse, R88, R20 ;  /* 0x00000058e434723c */ /* 0x040ff00000041814 */
[C---:B-1----:R-:W-:Y:S08]  /*3440*/  HMMA.16816.F32.BF16 R20, R228.reuse, R28, R32 ;  /* 0x0000001ce414723c */ /* 0x042ff00000041820 */
[----:B--2---:R-:W-:Y:S01]  /*3450*/  HMMA.16816.F32.BF16 R32, R228, R12, R56 ;  /* 0x0000000ce420723c */ /* 0x004fe20000041838 */
[----:B-----5:R-:W-:-:S07]  /*3460*/  LOP3.LUT R4, R6, 0x7ffffffc, RZ, 0xc0, !PT ;  /* 0x7ffffffc06047812 */ /* 0x020fce00078ec0ff */
[----:B------:R-:W-:Y:S01]  /*3470*/  HMMA.16816.F32.BF16 R40, R228, R90, R24 ;  /* 0x0000005ae428723c */ /* 0x000fe20000041818 */
[----:B------:R-:W-:Y:S01]  /*3480*/  IMAD.IADD R4, R3, 0x1, -R4 ;  /* 0x0000000103047824 */ /* 0x000fe200078e0a04 */
[----:B------:R-:W-:-:S03]  /*3490*/  MOV R3, UR9 ;  /* 0x0000000900037c02 */ /* 0x000fc60008000f00 */
[----:B------:R-:W-:-:S03]  /*34a0*/  IMAD.SHL.U32 R9, R4, 0x2, RZ ;  /* 0x0000000204097824 */ /* 0x000fc600078e00ff */
[C---:B------:R-:W-:Y:S02]  /*34b0*/  HMMA.16816.F32.BF16 R28, R228.reuse, R30, R36 ;  /* 0x0000001ee41c723c */ /* 0x040fe40000041824 */
[C---:B------:R-:W-:Y:S01]  /*34c0*/  IADD3 R3, -R9.reuse, 0x1, R3 ;  /* 0x0000000109037810 */ /* 0x040fe20007ffe103 */
[----:B------:R-:W-:Y:S01]  /*34d0*/  STL [R1+0x38], R9 ;  /* 0x0000380901007387 */ /* 0x000fe20000100800 */
[----:B------:R-:W-:Y:S02]  /*34e0*/  IADD3 R5, -R9, UR9, RZ ;  /* 0x0000000909057c10 */ /* 0x000fe4000fffe1ff */
[----:B------:R-:W-:Y:S02]  /*34f0*/  IADD3 R3, R3, -UR16, RZ ;  /* 0x8000001003037c10 */ /* 0x000fe4000fffe0ff */
[----:B----4-:R-:W-:Y:S03]  /*3500*/  HMMA.16816.F32.BF16 R24, R228, R16, R44 ;  /* 0x00000010e418723c */ /* 0x010fe6000004182c */
[----:B---3--:R-:W-:-:S02]  /*3510*/  IMAD.IADD R4, R3, 0x1, R8 ;  /* 0x0000000103047824 */ /* 0x008fc400078e0208 */
[----:B------:R-:W-:-:S03]  /*3520*/  IMAD.IADD R3, R3, 0x1, R7 ;  /* 0x0000000103037824 */ /* 0x000fc600078e0207 */
[C---:B------:R-:W-:Y:S01]  /*3530*/  HMMA.16816.F32.BF16 R36, R228.reuse, R18, R48 ;  /* 0x00000012e424723c */ /* 0x040fe20000041830 */
[C---:B------:R-:W-:Y:S02]  /*3540*/  IMNMX R4, R5.reuse, R4, PT ;  /* 0x0000000405047217 */ /* 0x040fe40003800200 */
[----:B------:R-:W-:Y:S01]  /*3550*/  IMNMX R3, R5, R3, PT ;  /* 0x0000000305037217 */ /* 0x000fe20003800200 */
[----:B------:R-:W-:Y:S01]  /*3560*/  BAR.SYNC.DEFER_BLOCKING 0x0 ;  /* 0x0000000000007b1d */ /* 0x000fe20000010000 */
[C---:B------:R-:W-:Y:S02]  /*3570*/  ISETP.GT.AND P0, PT, R4.reuse, RZ, PT ;  /* 0x000000ff0400720c */ /* 0x040fe40003f04270 */
[----:B------:R-:W-:Y:S01]  /*3580*/  ISETP.GT.AND P6, PT, R4, 0x1, PT ;  /* 0x000000010400780c */ /* 0x000fe20003fc4270 */
[----:B------:R-:W-:Y:S01]  /*3590*/  HMMA.16816.F32.BF16 R16, R228, R14, R60 ;  /* 0x0000000ee410723c */ /* 0x000fe2000004183c */
[----:B------:R-:W-:Y:S02]  /*35a0*/  FSEL R7, R76, -INF , P0 ;  /* 0xff8000004c077808 */ /* 0x000fe40000000000 */
[----:B------:R-:W-:-:S02]  /*35b0*/  ISETP.GT.AND P0, PT, R3, 0x1, PT ;  /* 0x000000010300780c */ /* 0x000fc40003f04270 */
[----:B------:R-:W-:Y:S02]  /*35c0*/  ISETP.GT.AND P5, PT, R3, RZ, PT ;  /* 0x000000ff0300720c */ /* 0x000fe40003fa4270 */
[----:B------:R-:W-:Y:S02]  /*35d0*/  FSEL R8, R77, -INF , P6 ;  /* 0xff8000004d087808 */ /* 0x000fe40003000000 */
[----:B------:R-:W-:Y:S02]  /*35e0*/  FSEL R13, R79, -INF , P0 ;  /* 0xff8000004f0d7808 */ /* 0x000fe40000000000 */
[----:B------:R-:W-:Y:S02]  /*35f0*/  ISETP.GT.AND P6, PT, R4, 0x8, PT ;  /* 0x000000080400780c */ /* 0x000fe40003fc4270 */
[----:B------:R-:W-:Y:S02]  /*3600*/  ISETP.GT.AND P0, PT, R3, 0x8, PT ;  /* 0x000000080300780c */ /* 0x000fe40003f04270 */
[----:B------:R-:W-:-:S02]  /*3610*/  FSEL R12, R78, -INF , P5 ;  /* 0xff8000004e0c7808 */ /* 0x000fc40002800000 */
[----:B------:R-:W-:Y:S02]  /*3620*/  ISETP.GT.AND P5, PT, R4, 0x9, PT ;  /* 0x000000090400780c */ /* 0x000fe40003fa4270 */
[----:B------:R-:W-:Y:S02]  /*3630*/  FSEL R10, R72, -INF , P6 ;  /* 0xff800000480a7808 */ /* 0x000fe40003000000 */
[----:B------:R-:W-:Y:S02]  /*3640*/  FSEL R14, R74, -INF , P0 ;  /* 0xff8000004a0e7808 */ /* 0x000fe40000000000 */
[----:B------:R-:W-:Y:S02]  /*3650*/  FMNMX.FTZ R5, R7, R8, !PT ;  /* 0x0000000807057209 */ /* 0x000fe40007810000 */
[----:B------:R-:W-:Y:S02]  /*3660*/  ISETP.GT.AND P0, PT, R4, 0x11, PT ;  /* 0x000000110400780c */ /* 0x000fe40003f04270 */
[----:B------:R-:W-:-:S02]  /*3670*/  FSEL R11, R73, -INF , P5 ;  /* 0xff800000490b7808 */ /* 0x000fc40002800000 */
[----:B------:R-:W-:Y:S02]  /*3680*/  ISETP.GT.AND P6, PT, R4, 0x10, PT ;  /* 0x000000100400780c */ /* 0x000fe40003fc4270 */
[----:B------:R-:W-:Y:S02]  /*3690*/  FMNMX.FTZ R5, R10, R5, !PT ;  /* 0x000000050a057209 */ /* 0x000fe40007810000 */
[----:B------:R-:W-:Y:S02]  /*36a0*/  FSEL R45, R69, -INF , P0 ;  /* 0xff800000452d7808 */ /* 0x000fe40000000000 */
[C---:B------:R-:W-:Y:S02]  /*36b0*/  ISETP.GT.AND P5, PT, R3.reuse, 0x9, PT ;  /* 0x000000090300780c */ /* 0x040fe40003fa4270 */
[----:B------:R-:W-:Y:S02]  /*36c0*/  ISETP.GT.AND P0, PT, R3, 0x11, PT ;  /* 0x000000110300780c */ /* 0x000fe40003f04270 */
[----:B------:R-:W-:-:S02]  /*36d0*/  FSEL R44, R68, -INF , P6 ;  /* 0xff800000442c7808 */ /* 0x000fc40003000000 */
[----:B------:R-:W-:Y:S02]  /*36e0*/  FMNMX.FTZ R5, R11, R5, !PT ;  /* 0x000000050b057209 */ /* 0x000fe40007810000 */
[----:B------:R-:W-:Y:S02]  /*36f0*/  FSEL R15, R75, -INF , P5 ;  /* 0xff8000004b0f7808 */ /* 0x000fe40002800000 */
[----:B------:R-:W-:Y:S02]  /*3700*/  FSEL R76, R71, -INF , P0 ;  /* 0xff800000474c7808 */ /* 0x000fe40000000000 */
[C---:B------:R-:W-:Y:S02]  /*3710*/  ISETP.GT.AND P5, PT, R3.reuse, 0x10, PT ;  /* 0x000000100300780c */ /* 0x040fe40003fa4270 */
[----:B------:R-:W-:Y:S02]  /*3720*/  ISETP.GT.AND P0, PT, R3, 0x18, PT ;  /* 0x000000180300780c */ /* 0x000fe40003f04270 */
[----:B------:R-:W-:-:S02]  /*3730*/  ISETP.GT.AND P6, PT, R4, 0x18, PT ;  /* 0x000000180400780c */ /* 0x000fc40003fc4270 */
[----:B------:R-:W-:Y:S02]  /*3740*/  FMNMX.FTZ R5, R44, R5, !PT ;  /* 0x000000052c057209 */ /* 0x000fe40007810000 */
[----:B------:R-:W-:Y:S02]  /*3750*/  FSEL R48, R70, -INF , P5 ;  /* 0xff80000046307808 */ /* 0x000fe40002800000 */
[----:B------:R-:W-:Y:S02]  /*3760*/  FSEL R77, R66, -INF , P0 ;  /* 0xff800000424d7808 */ /* 0x000fe40000000000 */
        /* <DEDUP_REMOVED lines=9> */
[----:B------:R-:W-:Y:S02]  /*3800*/  ISETP.GT.AND P5, PT, R3, 0x19, PT ;  /* 0x000000190300780c */ /* 0x000fe40003fa4270 */
[----:B------:R-:W-:Y:S02]  /*3810*/  FSEL R127, R52, -INF , P6 ;  /* 0xff800000347f7808 */ /* 0x000fe40003000000 */
[----:B------:R-:W-:Y:S02]  /*3820*/  FMNMX.FTZ R5, R47, R5, !PT ;  /* 0x000000052f057209 */ /* 0x000fe40007810000 */
[----:B------:R-:W-:Y:S02]  /*3830*/  FSEL R134, R55, -INF , P0 ;  /* 0xff80000037867808 */ /* 0x000fe40000000000 */
[----:B------:R-:W-:Y:S02]  /*3840*/  FMNMX.FTZ R6, R12, R13, !PT ;  /* 0x0000000d0c067209 */ /* 0x000fe40007810000 */
[----:B------:R-:W-:-:S02]  /*3850*/  FSEL R78, R67, -INF , P5 ;  /* 0xff800000434e7808 */ /* 0x000fc40002800000 */
[C---:B------:R-:W-:Y:S02]  /*3860*/  ISETP.GT.AND P0, PT, R4.reuse, 0x29, PT ;  /* 0x000000290400780c */ /* 0x040fe40003f04270 */
[----:B------:R-:W-:Y:S02]  /*3870*/  ISETP.GT.AND P5, PT, R3, 0x20, PT ;  /* 0x000000200300780c */ /* 0x000fe40003fa4270 */
[----:B------:R-:W-:Y:S02]  /*3880*/  ISETP.GT.AND P6, PT, R4, 0x28, PT ;  /* 0x000000280400780c */ /* 0x000fe40003fc4270 */
[----:B------:R-:W-:Y:S02]  /*3890*/  FMNMX.FTZ R5, R127, R5, !PT ;  /* 0x000000057f057209 */ /* 0x000fe40007810000 */
[----:B------:R-:W-:Y:S02]  /*38a0*/  FMNMX.FTZ R6, R14, R6, !PT ;  /* 0x000000060e067209 */ /* 0x000fe40007810000 */
[----:B------:R-:W-:-:S02]  /*38b0*/  FSEL R125, R41, -INF , P0 ;  /* 0xff800000297d7808 */ /* 0x000fc40000000000 */
[----:B------:R-:W-:Y:S02]  /*38c0*/  FSEL R132, R54, -INF , P5 ;  /* 0xff80000036847808 */ /* 0x000fe40002800000 */
[C---:B------:R-:W-:Y:S02]  /*38d0*/  ISETP.GT.AND P0, PT, R3.reuse, 0x29, PT ;  /* 0x000000290300780c */ /* 0x040fe40003f04270 */
[----:B------:R-:W-:Y:S02]  /*38e0*/  FSEL R124, R40, -INF , P6 ;  /* 0xff800000287c7808 */ /* 0x000fe40003000000 */
[----:B------:R-:W-:Y:S02]  /*38f0*/  ISETP.GT.AND P5, PT, R3, 0x28, PT ;  /* 0x000000280300780c */ /* 0x000fe40003fa4270 */
[----:B------:R-:W-:Y:S02]  /*3900*/  FMNMX.FTZ R5, R126, R5, !PT ;  /* 0x000000057e057209 */ /* 0x000fe40007810000 */
[----:B------:R-:W-:-:S02]  /*3910*/  FMNMX.FTZ R6, R15, R6, !PT ;  /* 0x000000060f067209 */ /* 0x000fc40007810000 */
[----:B------:R-:W-:Y:S02]  /*3920*/  FSEL R135, R43, -INF , P0 ;  /* 0xff8000002b877808 */ /* 0x000fe40000000000 */
[----:B------:R-:W-:Y:S02]  /*3930*/  ISETP.GT.AND P6, PT, R4, 0x30, PT ;  /* 0x000000300400780c */ /* 0x000fe40003fc4270 */
[----:B------:R-:W-:Y:S02]  /*3940*/  FSEL R133, R42, -INF , P5 ;  /* 0xff8000002a857808 */ /* 0x000fe40002800000 */
[----:B------:R-:W-:Y:S01]  /*3950*/  ISETP.GT.AND P0, PT, R4, 0x31, PT ;  /* 0x000000310400780c */ /* 0x000fe20003f04270 */
[----:B------:R-:W-:Y:S01]  /*3960*/  LDSM.16.MT88.4 R40, [R143+0x3100] ;  /* 0x003100008f28783b */ /* 0x000fe20000004200 */
[----:B------:R-:W-:Y:S02]  /*3970*/  FMNMX.FTZ R5, R124, R5, !PT ;  /* 0x000000057c057209 */ /* 0x000fe40007810000 */
[----:B------:R-:W-:-:S02]  /*3980*/  ISETP.GT.AND P5, PT, R3, 0x30, PT ;  /* 0x000000300300780c */ /* 0x000fc40003fa4270 */
[----:B------:R-:W-:Y:S02]  /*3990*/  FMNMX.FTZ R6, R48, R6, !PT ;  /* 0x0000000630067209 */ /* 0x000fe40007810000 */
[----:B------:R-:W-:Y:S02]  /*39a0*/  FSEL R181, R20, -INF , P6 ;  /* 0xff80000014b57808 */ /* 0x000fe40003000000 */
[----:B------:R-:W-:Y:S02]  /*39b0*/  FSEL R180, R21, -INF , P0 ;  /* 0xff80000015b47808 */ /* 0x000fe40000000000 */
[----:B------:R-:W-:Y:S02]  /*39c0*/  FMNMX.FTZ R5, R125, R5, !PT ;  /* 0x000000057d057209 */ /* 0x000fe40007810000 */
[----:B------:R-:W-:Y:S02]  /*39d0*/  ISETP.GT.AND P0, PT, R3, 0x31, PT ;  /* 0x000000310300780c */ /* 0x000fe40003f04270 */
[----:B------:R-:W-:-:S02]  /*39e0*/  FSEL R183, R22, -INF , P5 ;  /* 0xff80000016b77808 */ /* 0x000fc40002800000 */
[----:B------:R-:W-:Y:S02]  /*39f0*/  FMNMX.FTZ R6, R76, R6, !PT ;  /* 0x000000064c067209 */ /* 0x000fe40007810000 */
[C---:B------:R-:W-:Y:S02]  /*3a00*/  ISETP.GT.AND P5, PT, R4.reuse, 0x38, PT ;  /* 0x000000380400780c */ /* 0x040fe40003fa4270 */
[----:B------:R-:W-:Y:S02]  /*3a10*/  FMNMX.FTZ R5, R181, R5, !PT ;  /* 0x00000005b5057209 */ /* 0x000fe40007810000 */
[----:B------:R-:W-:Y:S02]  /*3a20*/  FSEL R212, R23, -INF , P0 ;  /* 0xff80000017d47808 */ /* 0x000fe40000000000 */
[----:B------:R-:W-:Y:S01]  /*3a30*/  FMNMX.FTZ R6, R77, R6, !PT ;  /* 0x000000064d067209 */ /* 0x000fe20007810000 */
[----:B------:R-:W-:Y:S01]  /*3a40*/  LDSM.16.MT88.4 R20, [R0+0x100] ;  /* 0x000100000014783b */ /* 0x000fe20000004200 */
[----:B------:R-:W-:-:S02]  /*3a50*/  ISETP.GT.AND P0, PT, R4, 0x39, PT ;  /* 0x000000390400780c */ /* 0x000fc40003f04270 */
[----:B------:R-:W-:Y:S02]  /*3a60*/  FSEL R141, R28, -INF , P5 ;  /* 0xff8000001c8d7808 */ /* 0x000fe40002800000 */
[----:B------:R-:W-:Y:S02]  /*3a70*/  ISETP.GT.AND P5, PT, R3, 0x38, PT ;  /* 0x000000380300780c */ /* 0x000fe40003fa4270 */
[----:B------:R-:W-:Y:S02]  /*3a80*/  FMNMX.FTZ R5, R180, R5, !PT ;  /* 0x00000005b4057209 */ /* 0x000fe40007810000 */
[----:B------:R-:W-:Y:S02]  /*3a90*/  FMNMX.FTZ R6, R78, R6, !PT ;  /* 0x000000064e067209 */ /* 0x000fe40007810000 */
[----:B------:R-:W-:Y:S02]  /*3aa0*/  FSEL R142, R29, -INF , P0 ;  /* 0xff8000001d8e7808 */ /* 0x000fe40000000000 */
[----:B------:R-:W-:-:S02]  /*3ab0*/  ISETP.GT.AND P0, PT, R3, 0x39, PT ;  /* 0x000000390300780c */ /* 0x000fc40003f04270 */
        /* <DEDUP_REMOVED lines=16> */
[----:B------:R-:W-:Y:S02]  /*3bc0*/  FMNMX.FTZ R5, R235, R5, !PT ;  /* 0x00000005eb057209 */ /* 0x000fe40007810000 */
[----:B------:R-:W-:Y:S02]  /*3bd0*/  ISETP.GT.AND P5, PT, R4, 0x50, PT ;  /* 0x000000500400780c */ /* 0x000fe40003fa4270 */
[----:B------:R-:W-:Y:S02]  /*3be0*/  FMNMX.FTZ R6, R135, R6, !PT ;  /* 0x0000000687067209 */ /* 0x000fe40007810000 */
[----:B------:R-:W-:-:S02]  /*3bf0*/  FSEL R243, R37, -INF , P0 ;  /* 0xff80000025f37808 */ /* 0x000fc40000000000 */
[----:B------:R-:W-:Y:S02]  /*3c00*/  FMNMX.FTZ R5, R242, R5, !PT ;  /* 0x00000005f2057209 */ /* 0x000fe40007810000 */
[----:B------:R-:W-:Y:S02]  /*3c10*/  FSEL R252, R32, -INF , P5 ;  /* 0xff80000020fc7808 */ /* 0x000fe40002800000 */
[----:B------:R-:W-:Y:S02]  /*3c20*/  FMNMX.FTZ R6, R183, R6, !PT ;  /* 0x00000006b7067209 */ /* 0x000fe40007810000 */
[----:B------:R-:W-:Y:S02]  /*3c30*/  ISETP.GT.AND P5, PT, R3, 0x40, PT ;  /* 0x000000400300780c */ /* 0x000fe40003fa4270 */
[----:B------:R-:W-:Y:S02]  /*3c40*/  ISETP.GT.AND P0, PT, R4, 0x51, PT ;  /* 0x000000510400780c */ /* 0x000fe40003f04270 */
[----:B------:R-:W-:-:S02]  /*3c50*/  FMNMX.FTZ R5, R243, R5, !PT ;  /* 0x00000005f3057209 */ /* 0x000fc40007810000 */
[----:B------:R-:W-:Y:S02]  /*3c60*/  FMNMX.FTZ R6, R212, R6, !PT ;  /* 0x00000006d4067209 */ /* 0x000fe40007810000 */
[----:B------:R-:W-:Y:S02]  /*3c70*/  FSEL R238, R26, -INF , P5 ;  /* 0xff8000001aee7808 */ /* 0x000fe40002800000 */
[C---:B------:R-:W-:Y:S02]  /*3c80*/  ISETP.GT.AND P6, PT, R4.reuse, 0x58, PT ;  /* 0x000000580400780c */ /* 0x040fe40003fc4270 */
        /* <DEDUP_REMOVED lines=8> */
[----:B------:R-:W-:-:S02]  /*3d10*/  FSEL R234, R27, -INF , P0 ;  /* 0xff8000001bea7808 */ /* 0x000fc40000000000 */
[----:B------:R-:W-:Y:S01]  /*3d20*/  FSEL R215, R17, -INF , P5 ;  /* 0xff80000011d77808 */ /* 0x000fe20002800000 */
[----:B------:R-:W-:Y:S01]  /*3d30*/  LDSM.16.MT88.4 R24, [R2+0x6100] ;  /* 0x006100000218783b */ /* 0x000fe20000004200 */
[----:B------:R-:W-:Y:S02]  /*3d40*/  FMNMX.FTZ R140, R250, R140, !PT ;  /* 0x0000008cfa8c7209 */ /* 0x000fe40007810000 */
[C---:B------:R-:W-:Y:S02]  /*3d50*/  ISETP.GT.AND P0, PT, R3.reuse, 0x48, PT ;  /* 0x000000480300780c */ /* 0x040fe40003f04270 */
[----:B------:R-:W-:Y:S02]  /*3d60*/  FMNMX.FTZ R4, R238, R5, !PT ;  /* 0x00000005ee047209 */ /* 0x000fe40007810000 */
[----:B------:R-:W-:Y:S02]  /*3d70*/  ISETP.GT.AND P5, PT, R3, 0x49, PT ;  /* 0x000000490300780c */ /* 0x000fe40003fa4270 */
[----:B------:R-:W-:-:S02]  /*3d80*/  FMNMX.FTZ R140, R215, R140, !PT ;  /* 0x0000008cd78c7209 */ /* 0x000fc40007810000 */
[----:B------:R-:W-:Y:S02]  /*3d90*/  FSEL R245, R38, -INF , P0 ;  /* 0xff80000026f57808 */ /* 0x000fe40000000000 */
[----:B------:R-:W-:Y:S01]  /*3da0*/  FMNMX.FTZ R4, R234, R4, !PT ;  /* 0x00000004ea047209 */ /* 0x000fe20007810000 */
[----:B------:R-:W1:Y:S01]  /*3db0*/  SHFL.BFLY PT, R5, R140, 0x2, 0x1f ;  /* 0x0c401f008c057f89 */ /* 0x000e6200000e0000 */
[----:B------:R-:W-:Y:S02]  /*3dc0*/  FSEL R244, R39, -INF , P5 ;  /* 0xff80000027f47808 */ /* 0x000fe40002800000 */
[----:B------:R-:W-:Y:S01]  /*3dd0*/  ISETP.GT.AND P5, PT, R3, 0x50, PT ;  /* 0x000000500300780c */ /* 0x000fe20003fa4270 */
[----:B------:R-:W-:Y:S01]  /*3de0*/  LDSM.16.MT88.4 R36, [R0+0x3100] ;  /* 0x003100000024783b */ /* 0x000fe20000004200 */
[----:B------:R-:W-:Y:S02]  /*3df0*/  FMNMX.FTZ R4, R245, R4, !PT ;  /* 0x00000004f5047209 */ /* 0x000fe40007810000 */
[----:B------:R-:W-:-:S02]  /*3e00*/  ISETP.GT.AND P0, PT, R3, 0x51, PT ;  /* 0x000000510300780c */ /* 0x000fc40003f04270 */
[----:B------:R-:W-:Y:S02]  /*3e10*/  FSEL R173, R34, -INF , P5 ;  /* 0xff80000022ad7808 */ /* 0x000fe40002800000 */
[----:B------:R-:W-:Y:S02]  /*3e20*/  FMNMX.FTZ R4, R244, R4, !PT ;  /* 0x00000004f4047209 */ /* 0x000fe40007810000 */
        /* <DEDUP_REMOVED lines=23> */
[----:B--2---:R-:W-:-:S03]  /*3fa0*/  FFMA.FTZ R4, R8, c[0x0][0x2d0], -R9 ;  /* 0x0000b40008047a23 */ /* 0x004fc60000010809 */
[C---:B------:R-:W-:Y:S01]  /*3fb0*/  FSETP.NEU.FTZ.AND P0, PT, R3.reuse, -INF , PT ;  /* 0xff8000000300780b */ /* 0x040fe20003f1d000 */
[----:B------:R-:W-:Y:S02]  /*3fc0*/  FMUL.FTZ R8, R3, c[0x0][0x2d0] ;  /* 0x0000b40003087a20 */ /* 0x000fe40000410000 */
[----:B------:R1:W-:Y:S03]  /*3fd0*/  MUFU.EX2 R225, R4 ;  /* 0x0000000400e17308 */ /* 0x0003e60000000800 */
[----:B------:R-:W-:Y:S02]  /*3fe0*/  FSEL R8, R8, RZ, P0 ;  /* 0x000000ff08087208 */ /* 0x000fe40000000000 */
[----:B------:R-:W-:Y:S01]  /*3ff0*/  PLOP3.LUT P0, PT, PT, PT, UP0, 0x80, 0x0 ;  /* 0x000000000000781c */ /* 0x000fe20003f0f008 */
[--C-:B-1----:R-:W-:Y:S02]  /*4000*/  FFMA.FTZ R4, R10, c[0x0][0x2d0], -R9.reuse ;  /* 0x0000b4000a047a23 */ /* 0x102fe40000010809 */
[----:B------:R-:W-:-:S02]  /*4010*/  FFMA.FTZ R10, R44, c[0x0][0x2d0], -R9 ;  /* 0x0000b4002c0a7a23 */ /* 0x000fc40000010809 */
[----:B------:R1:W-:Y:S08]  /*4020*/  MUFU.EX2 R246, R4 ;  /* 0x0000000400f67308 */ /* 0x0003f00000000800 */
[----:B------:R2:W-:Y:S01]  /*4030*/  MUFU.EX2 R168, R10 ;  /* 0x0000000a00a87308 */ /* 0x0005e20000000800 */
[----:B-1----:R-:W-:-:S07]  /*4040*/  FFMA.FTZ R4, R11, c[0x0][0x2d0], -R9 ;  /* 0x0000b4000b047a23 */ /* 0x002fce0000010809 */
[----:B------:R1:W3:Y:S01]  /*4050*/  MUFU.EX2 R214, R4 ;  /* 0x0000000400d67308 */ /* 0x0002e20000000800 */
[----:B--2---:R-:W-:-:S07]  /*4060*/  FFMA.FTZ R10, R45, c[0x0][0x2d0], -R9 ;  /* 0x0000b4002d0a7a23 */ /* 0x004fce0000010809 */
[----:B------:R2:W-:Y:S01]  /*4070*/  MUFU.EX2 R172, R10 ;  /* 0x0000000a00ac7308 */ /* 0x0005e20000000800 */
[----:B-1----:R-:W-:Y:S01]  /*4080*/  FFMA.FTZ R4, R12, c[0x0][0x2d0], -R8 ;  /* 0x0000b4000c047a23 */ /* 0x002fe20000010808 */
[----:B---3--:R-:W-:-:S06]  /*4090*/  F2FP.BF16.PACK_AB R6, R214, R246 ;  /* 0x000000f6d606723e */ /* 0x008fcc00000010ff */
[----:B------:R1:W-:Y:S01]  /*40a0*/  MUFU.EX2 R247, R4 ;  /* 0x0000000400f77308 */ /* 0x0003e20000000800 */
[----:B--2---:R-:W-:-:S07]  /*40b0*/  FFMA.FTZ R10, R46, c[0x0][0x2d0], -R9 ;  /* 0x0000b4002e0a7a23 */ /* 0x004fce0000010809 */
        /* <DEDUP_REMOVED lines=10> */
[--C-:B-1----:R-:W-:Y:S02]  /*4160*/  FFMA.FTZ R4, R15, c[0x0][0x2d0], -R8.reuse ;  /* 0x0000b4000f047a23 */ /* 0x102fe40000010808 */
[----:B------:R-:W1:Y:S05]  /*4170*/  LDSM.16.MT88.4 R12, [R236+0x100] ;  /* 0x00010000ec0c783b */ /* 0x000e6a0000004200 */
[----:B------:R3:W4:Y:S01]  /*4180*/  MUFU.EX2 R11, R4 ;  /* 0x00000004000b7308 */ /* 0x0007220000000800 */
[----:B--2---:R-:W-:-:S07]  /*4190*/  FFMA.FTZ R10, R76, c[0x0][0x2d0], -R8 ;  /* 0x0000b4004c0a7a23 */ /* 0x004fce0000010808 */
[----:B------:R2:W5:Y:S01]  /*41a0*/  MUFU.EX2 R170, R10 ;  /* 0x0000000a00aa7308 */ /* 0x0005620000000800 */
[----:B---3--:R-:W-:Y:S02]  /*41b0*/  F2FP.BF16.PACK_AB R4, R225, R224 ;  /* 0x000000e0e104723e */ /* 0x008fe400000010ff */
[----:B----4-:R-:W-:Y:S01]  /*41c0*/  F2FP.BF16.PACK_AB R7, R11, R176 ;  /* 0x000000b00b07723e */ /* 0x010fe200000010ff */
[----:B--2---:R-:W-:-:S06]  /*41d0*/  FFMA.FTZ R10, R77, c[0x0][0x2d0], -R8 ;  /* 0x0000b4004d0a7a23 */ /* 0x004fcc0000010808 */
[C---:B------:R-:W-:Y:S01]  /*41e0*/  HMMA.16816.F32.BF16 R88, R4.reuse, R32, RZ ;  /* 0x000000200458723c */ /* 0x040fe200000418ff */
[----:B------:R2:W-:Y:S07]  /*41f0*/  MUFU.EX2 R226, R10 ;  /* 0x0000000a00e27308 */ /* 0x0005ee0000000800 */
[C---:B------:R-:W-:Y:S01]  /*4200*/  HMMA.16816.F32.BF16 R80, R4.reuse, R34, RZ ;  /* 0x000000220450723c */ /* 0x040fe200000418ff */
[----:B------:R-:W3:Y:S07]  /*4210*/  LDSM.16.MT88.4 R32, [R236+0x3100] ;  /* 0x00310000ec20783b */ /* 0x000eee0000004200 */
[----:B------:R-:W-:Y:S01]  /*4220*/  HMMA.16816.F32.BF16 R112, R4, R16, RZ ;  /* 0x000000100470723c */ /* 0x000fe200000418ff */
[----:B--2---:R-:W-:-:S04]  /*4230*/  FFMA.FTZ R10, R78, c[0x0][0x2d0], -R8 ;  /* 0x0000b4004e0a7a23 */ /* 0x004fc80000010808 */
[----:B------:R2:W4:Y:S03]  /*4240*/  MUFU.EX2 R177, R10 ;  /* 0x0000000a00b17308 */ /* 0x0005260000000800 */
[C---:B------:R-:W-:Y:S01]  /*4250*/  HMMA.16816.F32.BF16 R108, R4.reuse, R18, RZ ;  /* 0x00000012046c723c */ /* 0x040fe200000418ff */
[----:B------:R-:W-:Y:S07]  /*4260*/  LDSM.16.MT88.4 R16, [R236+0x6100] ;  /* 0x00610000ec10783b */ /* 0x000fee0000004200 */
[----:B-1----:R-:W-:Y:S01]  /*4270*/  HMMA.16816.F32.BF16 R104, R4, R12, RZ ;  /* 0x0000000c0468723c */ /* 0x002fe200000418ff */
[----:B--2---:R-:W-:-:S07]  /*4280*/  FFMA.FTZ R10, R127, c[0x0][0x2d0], -R9 ;  /* 0x0000b4007f0a7a23 */ /* 0x004fce0000010809 */
[C---:B------:R-:W-:Y:S01]  /*4290*/  HMMA.16816.F32.BF16 R100, R4.reuse, R14, RZ ;  /* 0x0000000e0464723c */ /* 0x040fe200000418ff */
[----:B------:R-:W-:Y:S07]  /*42a0*/  LDSM.16.MT88.4 R12, [R0+0x6100] ;  /* 0x00610000000c783b */ /* 0x000fee0000004200 */
[C---:B------:R-:W-:Y:S08]  /*42b0*/  HMMA.16816.F32.BF16 R92, R4.reuse, R20, RZ ;  /* 0x00000014045c723c */ /* 0x040ff000000418ff */
[C---:B------:R-:W-:Y:S01]  /*42c0*/  HMMA.16816.F32.BF16 R84, R4.reuse, R22, RZ ;  /* 0x000000160454723c */ /* 0x040fe200000418ff */
[----:B------:R-:W1:Y:S07]  /*42d0*/  LDSM.16.MT88.4 R20, [R143+0x6100] ;  /* 0x006100008f14783b */ /* 0x000e6e0000004200 */
[C---:B------:R-:W-:Y:S08]  /*42e0*/  HMMA.16816.F32.BF16 R72, R4.reuse, R28, RZ ;  /* 0x0000001c0448723c */ /* 0x040ff000000418ff */
[C---:B------:R-:W-:Y:S01]  /*42f0*/  HMMA.16816.F32.BF16 R64, R4.reuse, R30, RZ ;  /* 0x0000001e0440723c */ /* 0x040fe200000418ff */
[----:B------:R-:W2:Y:S07]  /*4300*/  LDSM.16.MT88.4 R28, [R2+0x900] ;  /* 0x00090000021c783b */ /* 0x000eae0000004200 */
[C---:B------:R-:W-:Y:S08]  /*4310*/  HMMA.16816.F32.BF16 R56, R4.reuse, R24, RZ ;  /* 0x000000180438723c */ /* 0x040ff000000418ff */
[C---:B------:R-:W-:Y:S01]  /*4320*/  HMMA.16816.F32.BF16 R60, R4.reuse, R26, RZ ;  /* 0x0000001a043c723c */ /* 0x040fe200000418ff */
[----:B------:R-:W1:Y:S07]  /*4330*/  LDSM.16.MT88.4 R24, [R2+0x3900] ;  /* 0x003900000218783b */ /* 0x000e6e0000004200 */
[C---:B------:R-:W-:Y:S08]  /*4340*/  HMMA.16816.F32.BF16 R68, R4.reuse, R40, RZ ;  /* 0x000000280444723c */ /* 0x040ff000000418ff */
[C---:B------:R-:W-:Y:S08]  /*4350*/  HMMA.16816.F32.BF16 R52, R4.reuse, R42, RZ ;  /* 0x0000002a0434723c */ /* 0x040ff000000418ff */
[C---:B------:R-:W-:Y:S08]  /*4360*/  HMMA.16816.F32.BF16 R44, R4.reuse, R36, RZ ;  /* 0x00000024042c723c */ /* 0x040ff000000418ff */
[C---:B---3--:R-:W-:Y:S08]  /*4370*/  HMMA.16816.F32.BF16 R48, R4.reuse, R32, RZ ;  /* 0x000000200430723c */ /* 0x048ff000000418ff */
[C---:B------:R-:W-:Y:S01]  /*4380*/  HMMA.16816.F32.BF16 R40, R4.reuse, R34, RZ ;  /* 0x000000220428723c */ /* 0x040fe200000418ff */
[----:B------:R-:W3:Y:S07]  /*4390*/  LDSM.16.MT88.4 R32, [R2+0x6900] ;  /* 0x006900000220783b */ /* 0x000eee0000004200 */
[C---:B------:R-:W-:Y:S08]  /*43a0*/  HMMA.16816.F32.BF16 R36, R4.reuse, R38, RZ ;  /* 0x000000260424723c */ /* 0x040ff000000418ff */
[C---:B-1----:R-:W-:Y:S08]  /*43b0*/  HMMA.16816.F32.BF16 R76, R4.reuse, R20, RZ ;  /* 0x00000014044c723c */ /* 0x042ff000000418ff */
[C---:B------:R-:W-:Y:S01]  /*43c0*/  HMMA.16816.F32.BF16 R96, R4.reuse, R22, RZ ;  /* 0x000000160460723c */ /* 0x040fe200000418ff */
[----:B------:R-:W-:Y:S07]  /*43d0*/  LDSM.16.MT88.4 R20, [R0+0x900] ;  /* 0x000900000014783b */ /* 0x000fee0000004200 */
[C---:B------:R-:W-:Y:S08]  /*43e0*/  HMMA.16816.F32.BF16 R116, R4.reuse, R16, RZ ;  /* 0x000000100474723c */ /* 0x040ff000000418ff */
[C---:B------:R-:W-:Y:S01]  /*43f0*/  HMMA.16816.F32.BF16 R120, R4.reuse, R18, RZ ;  /* 0x000000120478723c */ /* 0x040fe200000418ff */
[----:B------:R-:W1:Y:S07]  /*4400*/  LDSM.16.MT88.4 R16, [R143+0x3900] ;  /* 0x003900008f10783b */ /* 0x000e6e0000004200 */
[C---:B------:R-:W-:Y:S08]  /*4410*/  HMMA.16816.F32.BF16 R164, R4.reuse, R12, RZ ;  /* 0x0000000c04a4723c */ /* 0x040ff000000418ff */
[----:B------:R-:W-:Y:S01]  /*4420*/  HMMA.16816.F32.BF16 R148, R4, R14, RZ ;  /* 0x0000000e0494723c */ /* 0x000fe200000418ff */
[----:B------:R-:W-:Y:S06]  /*4430*/  LDSM.16.MT88.4 R12, [R236+0x3900] ;  /* 0x00390000ec0c783b */ /* 0x000fec0000004200 */
[----:B------:R-:W-:-:S02]  /*4440*/  F2FP.BF16.PACK_AB R4, R172, R168 ;  /* 0x000000a8ac04723e */ /* 0x000fc400000010ff */
[----:B-----5:R-:W-:Y:S02]  /*4450*/  F2FP.BF16.PACK_AB R5, R170, R227 ;  /* 0x000000e3aa05723e */ /* 0x020fe400000010ff */
[----:B------:R-:W-:Y:S02]  /*4460*/  F2FP.BF16.PACK_AB R6, R175, R169 ;  /* 0x000000a9af06723e */ /* 0x000fe400000010ff */
[----:B----4-:R-:W-:-:S07]  /*4470*/  F2FP.BF16.PACK_AB R7, R177, R226 ;  /* 0x000000e2b107723e */ /* 0x010fce00000010ff */
[C---:B--2---:R-:W-:Y:S08]  /*4480*/  HMMA.16816.F32.BF16 R160, R4.reuse, R28, R88 ;  /* 0x0000001c04a0723c */ /* 0x044ff00000041858 */
[C---:B------:R-:W-:Y:S01]  /*4490*/  HMMA.16816.F32.BF16 R80, R4.reuse, R30, R80 ;  /* 0x0000001e0450723c */ /* 0x040fe20000041850 */
[----:B------:R-:W2:Y:S07]  /*44a0*/  LDSM.16.MT88.4 R28, [R143+0x900] ;  /* 0x000900008f1c783b */ /* 0x000eae0000004200 */
[C---:B------:R-:W-:Y:S08]  /*44b0*/  HMMA.16816.F32.BF16 R144, R4.reuse, R24, R72 ;  /* 0x000000180490723c */ /* 0x040ff00000041848 */
[C---:B------:R-:W-:Y:S01]  /*44c0*/  HMMA.16816.F32.BF16 R136, R4.reuse, R26, R64 ;  /* 0x0000001a0488723c */ /* 0x040fe20000041840 */
[----:B------:R-:W4:Y:S07]  /*44d0*/  LDSM.16.MT88.4 R24, [R236+0x900] ;  /* 0x00090000ec18783b */ /* 0x000f2e0000004200 */
[C---:B---3--:R-:W-:Y:S07]  /*44e0*/  HMMA.16816.F32.BF16 R88, R4.reuse, R32, R56 ;  /* 0x000000200458723c */ /* 0x048fee0000041838 */
[----:B------:R-:W-:Y:S01]  /*44f0*/  IMAD.MOV.U32 R59, RZ, RZ, R174 ;  /* 0x000000ffff3b7224 */ /* 0x000fe200078e00ae */
[----:B------:R-:W-:Y:S01]  /*4500*/  HMMA.16816.F32.BF16 R128, R4, R34, R60 ;  /* 0x000000220480723c */ /* 0x000fe2000004183c */
[----:B------:R-:W-:Y:S01]  /*4510*/  MOV R58, R173 ;  /* 0x000000ad003a7202 */ /* 0x000fe20000000f00 */
[----:B------:R-:W3:Y:S01]  /*4520*/  LDSM.16.MT88.4 R32, [R0+0x3900] ;  /* 0x003900000020783b */ /* 0x000ee20000004200 */
[----:B------:R-:W-:-:S02]  /*4530*/  IMAD.MOV.U32 R57, RZ, RZ, R171 ;  /* 0x000000ffff397224 */ /* 0x000fc400078e00ab */
[----:B------:R-:W-:Y:S02]  /*4540*/  IMAD.MOV.U32 R56, RZ, RZ, R170 ;  /* 0x000000ffff387224 */ /* 0x000fe400078e00aa */
[----:B------:R-:W-:Y:S01]  /*4550*/  IMAD.MOV.U32 R60, RZ, RZ, R175 ;  /* 0x000000ffff3c7224 */ /* 0x000fe200078e00af */
[----:B-1----:R-:W-:Y:S01]  /*4560*/  HMMA.16816.F32.BF16 R72, R4, R18, R52 ;  /* 0x000000120448723c */ /* 0x002fe20000041834 */
[----:B------:R-:W-:Y:S02]  /*4570*/  IMAD.MOV.U32 R61, RZ, RZ, R172 ;  /* 0x000000ffff3d7224 */ /* 0x000fe400078e00ac */
[----:B------:R-:W-:Y:S02]  /*4580*/  IMAD.MOV.U32 R63, RZ, RZ, R177 ;  /* 0x000000ffff3f7224 */ /* 0x000fe400078e00b1 */
[----:B------:R-:W-:-:S03]  /*4590*/  IMAD.MOV.U32 R62, RZ, RZ, R176 ;  /* 0x000000ffff3e7224 */ /* 0x000fc600078e00b0 */
[C---:B--2---:R-:W-:Y:S07]  /*45a0*/  HMMA.16816.F32.BF16 R172, R4.reuse, R30, R108 ;  /* 0x0000001e04ac723c */ /* 0x044fee000004186c */
[----:B------:R-:W-:Y:S01]  /*45b0*/  IMAD.MOV.U32 R31, RZ, RZ, R251 ;  /* 0x000000ffff1f7224 */ /* 0x000fe200078e00fb */
[----:B------:R-:W-:Y:S01]  /*45c0*/  HMMA.16816.F32.BF16 R108, R4, R20, R92 ;  /* 0x00000014046c723c */ /* 0x000fe2000004185c */
[----:B------:R-:W-:-:S07]  /*45d0*/  IMAD.MOV.U32 R30, RZ, RZ, R59 ;  /* 0x000000ffff1e7224 */ /* 0x000fce00078e003b */
[C---:B------:R-:W-:Y:S01]  /*45e0*/  HMMA.16816.F32.BF16 R92, R4.reuse, R16, R68 ;  /* 0x00000010045c723c */ /* 0x040fe20000041844 */
[----:B------:R-:W-:Y:S07]  /*45f0*/  LDSM.16.MT88.4 R16, [R236+0x6900] ;  /* 0x00690000ec10783b */ /* 0x000fee0000004200 */
[C---:B------:R-:W-:Y:S08]  /*4600*/  HMMA.16816.F32.BF16 R64, R4.reuse, R12, R48 ;  /* 0x0000000c0440723c */ /* 0x040ff00000041830 */
[C---:B------:R-:W-:Y:S01]  /*4610*/  HMMA.16816.F32.BF16 R52, R4.reuse, R14, R40 ;  /* 0x0000000e0434723c */ /* 0x040fe20000041828 */
[----:B------:R-:W1:Y:S07]  /*4620*/  LDSM.16.MT88.4 R12, [R143+0x6900] ;  /* 0x006900008f0c783b */ /* 0x000e6e0000004200 */
[C---:B------:R-:W-:Y:S07]  /*4630*/  HMMA.16816.F32.BF16 R176, R4.reuse, R28, R112 ;  /* 0x0000001c04b0723c */ /* 0x040fee0000041870 */
[----:B------:R-:W-:Y:S01]  /*4640*/  IMAD.MOV.U32 R28, RZ, RZ, R169 ;  /* 0x000000ffff1c7224 */ /* 0x000fe200078e00a9 */
[----:B----4-:R-:W-:Y:S01]  /*4650*/  HMMA.16816.F32.BF16 R112, R4, R26, R100 ;  /* 0x0000001a0470723c */ /* 0x010fe20000041864 */
[----:B------:R-:W-:-:S03]  /*4660*/  IMAD.MOV.U32 R29, RZ, RZ, R168 ;  /* 0x000000ffff1d7224 */ /* 0x000fc600078e00a8 */
[----:B------:R-:W-:Y:S01]  /*4670*/  MOV R127, R28 ;  /* 0x0000001c007f7202 */ /* 0x000fe20000000f00 */
[----:B------:R-:W-:Y:S02]  /*4680*/  IMAD.MOV.U32 R28, RZ, RZ, R249 ;  /* 0x000000ffff1c7224 */ /* 0x000fe400078e00f9 */
[----:B------:R-:W-:Y:S01]  /*4690*/  IMAD.MOV.U32 R100, RZ, RZ, R250 ;  /* 0x000000ffff647224 */ /* 0x000fe200078e00fa */
[----:B------:R-:W-:Y:S01]  /*46a0*/  HMMA.16816.F32.BF16 R168, R4, R24, R104 ;  /* 0x0000001804a8723c */ /* 0x000fe20000041868 */
[----:B------:R2:W-:Y:S01]  /*46b0*/  MUFU.EX2 R250, R10 ;  /* 0x0000000a00fa7308 */ /* 0x0005e20000000800 */
[----:B------:R-:W-:Y:S01]  /*46c0*/  IMAD.MOV.U32 R102, RZ, RZ, R252 ;  /* 0x000000ffff667224 */ /* 0x000fe200078e00fc */
[----:B------:R-:W4:Y:S01]  /*46d0*/  LDSM.16.MT88.4 R24, [R0+0x6900] ;  /* 0x006900000018783b */ /* 0x000f220000004200 */
[----:B------:R-:W-:Y:S02]  /*46e0*/  IMAD.MOV.U32 R101, RZ, RZ, R29 ;  /* 0x000000ffff657224 */ /* 0x000fe400078e001d */
[----:B------:R-:W-:-:S02]  /*46f0*/  IMAD.MOV.U32 R103, RZ, RZ, R57 ;  /* 0x000000ffff677224 */ /* 0x000fc400078e0039 */
[----:B------:R-:W-:Y:S01]  /*4700*/  IMAD.MOV.U32 R29, RZ, RZ, R58 ;  /* 0x000000ffff1d7224 */ /* 0x000fe200078e003a */
[----:B---3--:R-:W-:Y:S01]  /*4710*/  HMMA.16816.F32.BF16 R48, R4, R34, R36 ;  /* 0x000000220430723c */ /* 0x008fe20000041824 */
[----:B--2---:R-:W-:-:S07]  /*4720*/  FFMA.FTZ R10, R126, c[0x0][0x2d0], -R9 ;  /* 0x0000b4007e0a7a23 */ /* 0x004fce0000010809 */
[C---:B------:R-:W-:Y:S01]  /*4730*/  HMMA.16816.F32.BF16 R104, R4.reuse, R22, R84 ;  /* 0x000000160468723c */ /* 0x040fe20000041854 */
[----:B------:R-:W-:Y:S01]  /*4740*/  IMAD.MOV.U32 R126, RZ, RZ, R60 ;  /* 0x000000ffff7e7224 */ /* 0x000fe200078e003c */
[----:B------:R2:W3:Y:S06]  /*4750*/  MUFU.EX2 R20, R10 ;  /* 0x0000000a00147308 */ /* 0x0004ec0000000800 */
[C---:B-1----:R-:W-:Y:S08]  /*4760*/  HMMA.16816.F32.BF16 R40, R4.reuse, R12, R76 ;  /* 0x0000000c0428723c */ /* 0x042ff0000004184c */
[----:B------:R-:W-:Y:S01]  /*4770*/  HMMA.16816.F32.BF16 R36, R4, R14, R96 ;  /* 0x0000000e0424723c */ /* 0x000fe20000041860 */
[----:B------:R-:W-:Y:S01]  /*4780*/  LDSM.16.MT88.4 R12, [R2+0x7100] ;  /* 0x00710000020c783b */ /* 0x000fe20000004200 */
[----:B--2---:R-:W-:-:S02]  /*4790*/  FFMA.FTZ R10, R124, c[0x0][0x2d0], -R9 ;  /* 0x0000b4007c0a7a23 */ /* 0x004fc40000010809 */
[----:B------:R-:W-:Y:S02]  /*47a0*/  IMAD.MOV.U32 R124, RZ, RZ, R61 ;  /* 0x000000ffff7c7224 */ /* 0x000fe400078e003d */
[----:B------:R1:W-:Y:S02]  /*47b0*/  MUFU.EX2 R252, R10 ;  /* 0x0000000a00fc7308 */ /* 0x0003e40000000800 */
[C---:B------:R-:W-:Y:S01]  /*47c0*/  HMMA.16816.F32.BF16 R44, R4.reuse, R32, R44 ;  /* 0x00000020042c723c */ /* 0x040fe2000004182c */
[----:B------:R-:W-:Y:S07]  /*47d0*/  LDSM.16.MT88.4 R32, [R0+0x4100] ;  /* 0x004100000020783b */ /* 0x000fee0000004200 */
[----:B----4-:R-:W-:Y:S01]  /*47e0*/  HMMA.16816.F32.BF16 R76, R4, R24, R164 ;  /* 0x00000018044c723c */ /* 0x010fe200000418a4 */
[----:B-1----:R-:W-:Y:S01]  /*47f0*/  FFMA.FTZ R10, R125, c[0x0][0x2d0], -R9 ;  /* 0x0000b4007d0a7a23 */ /* 0x002fe20000010809 */
[----:B------:R-:W-:-:S06]  /*4800*/  MOV R125, R56 ;  /* 0x00000038007d7202 */ /* 0x000fcc0000000f00 */
[C---:B------:R-:W-:Y:S01]  /*4810*/  HMMA.16816.F32.BF16 R68, R4.reuse, R26, R148 ;  /* 0x0000001a0444723c */ /* 0x040fe20000041894 */
[----:B------:R-:W-:Y:S01]  /*4820*/  IMAD.MOV.U32 R167, RZ, RZ, R103 ;  /* 0x000000ffffa77224 */ /* 0x000fe200078e0067 */
[----:B------:R1:W2:Y:S01]  /*4830*/  MUFU.EX2 R251, R10 ;  /* 0x0000000a00fb7308 */ /* 0x0002a20000000800 */
[----:B------:R-:W-:Y:S04]  /*4840*/  LDSM.16.MT88.4 R24, [R236+0x1100] ;  /* 0x00110000ec18783b */ /* 0x000fe80000004200 */
[----:B------:R-:W-:Y:S01]  /*4850*/  IMAD.MOV.U32 R148, RZ, RZ, R30 ;  /* 0x000000ffff947224 */ /* 0x000fe200078e001e */
[----:B------:R-:W-:Y:S01]  /*4860*/  HMMA.16816.F32.BF16 R56, R4, R16, R116 ;  /* 0x000000100438723c */ /* 0x000fe20000041874 */
[----:B------:R-:W-:Y:S01]  /*4870*/  IMAD.MOV.U32 R149, RZ, RZ, R31 ;  /* 0x000000ffff957224 */ /* 0x000fe200078e001f */
[----:B------:R-:W-:Y:S01]  /*4880*/  MOV R150, R28 ;  /* 0x0000001c00967202 */ /* 0x000fe20000000f00 */
[----:B------:R-:W-:-:S02]  /*4890*/  IMAD.MOV.U32 R151, RZ, RZ, R29 ;  /* 0x000000ffff977224 */ /* 0x000fc400078e001d */
[----:B------:R-:W-:Y:S02]  /*48a0*/  LDSM.16.MT88.4 R28, [R143+0x1100] ;  /* 0x001100008f1c783b */ /* 0x000fe40000004200 */
[----:B---3--:R-:W-:Y:S01]  /*48b0*/  MOV R117, R20 ;  /* 0x0000001400757202 */ /* 0x008fe20000000f00 */
[----:B------:R-:W-:Y:S01]  /*48c0*/  IMAD.MOV.U32 R119, RZ, RZ, R62 ;  /* 0x000000ffff777224 */ /* 0x000fe200078e003e */
[----:B------:R-:W3:Y:S01]  /*48d0*/  LDSM.16.MT88.4 R20, [R2+0x1100] ;  /* 0x001100000214783b */ /* 0x000ee20000004200 */
[----:B-1----:R-:W-:Y:S02]  /*48e0*/  FFMA.FTZ R10, R132, c[0x0][0x2d0], -R8 ;  /* 0x0000b400840a7a23 */ /* 0x002fe40000010808 */
[----:B------:R-:W-:Y:S02]  /*48f0*/  IMAD.MOV.U32 R118, RZ, RZ, R63 ;  /* 0x000000ffff767224 */ /* 0x000fe400078e003f */
[----:B------:R-:W-:Y:S01]  /*4900*/  HMMA.16816.F32.BF16 R60, R4, R18, R120 ;  /* 0x00000012043c723c */ /* 0x000fe20000041878 */
[----:B------:R1:W-:Y:S01]  /*4910*/  MUFU.EX2 R249, R10 ;  /* 0x0000000a00f97308 */ /* 0x0003e20000000800 */
[----:B------:R-:W4:Y:S01]  /*4920*/  LDSM.16.MT88.4 R16, [R2+0x4100] ;  /* 0x004100000210783b */ /* 0x000f220000004200 */
[----:B------:R-:W-:-:S04]  /*4930*/  IMAD.MOV.U32 R116, RZ, RZ, R248 ;  /* 0x000000ffff747224 */ /* 0x000fc800078e00f8 */
[----:B------:R-:W-:Y:S01]  /*4940*/  IMAD.MOV.U32 R120, RZ, RZ, R246 ;  /* 0x000000ffff787224 */ /* 0x000fe200078e00f6 */
[----:B------:R-:W-:Y:S01]  /*4950*/  MOV R121, R247 ;  /* 0x000000f700797202 */ /* 0x000fe20000000f00 */
[----:B------:R-:W-:Y:S01]  /*4960*/  IMAD.MOV.U32 R123, RZ, RZ, R100 ;  /* 0x000000ffff7b7224 */ /* 0x000fe200078e0064 */
[----:B------:R-:W-:Y:S01]  /*4970*/  F2FP.BF16.PACK_AB R4, R117, R250 ;  /* 0x000000fa7504723e */ /* 0x000fe200000010ff */
[----:B------:R-:W-:Y:S01]  /*4980*/  IMAD.MOV.U32 R122, RZ, RZ, R101 ;  /* 0x000000ffff7a7224 */ /* 0x000fe200078e0065 */
[----:B--2---:R-:W-:Y:S01]  /*4990*/  F2FP.BF16.PACK_AB R6, R251, R252 ;  /* 0x000000fcfb06723e */ /* 0x004fe200000010ff */
[----:B-1----:R-:W-:-:S04]  /*49a0*/  FFMA.FTZ R10, R134, c[0x0][0x2d0], -R8 ;  /* 0x0000b400860a7a23 */ /* 0x002fc80000010808 */
[----:B------:R1:W2:Y:S02]  /*49b0*/  MUFU.EX2 R248, R10 ;  /* 0x0000000a00f87308 */ /* 0x0002a40000000800 */
[----:B-1----:R-:W-:Y:S01]  /*49c0*/  FFMA.FTZ R10, R133, c[0x0][0x2d0], -R8 ;  /* 0x0000b400850a7a23 */ /* 0x002fe20000010808 */
[----:B--2---:R-:W-:-:S05]  /*49d0*/  F2FP.BF16.PACK_AB R5, R248, R249 ;  /* 0x000000f9f805723e */ /* 0x004fca00000010ff */
[----:B------:R1:W-:Y:S02]  /*49e0*/  MUFU.EX2 R246, R10 ;  /* 0x0000000a00f67308 */ /* 0x0003e40000000800 */
[----:B-1----:R-:W-:-:S06]  /*49f0*/  FFMA.FTZ R10, R135, c[0x0][0x2d0], -R8 ;  /* 0x0000b400870a7a23 */ /* 0x002fcc0000010808 */
[----:B------:R-:W1:Y:S02]  /*4a00*/  MUFU.EX2 R247, R10 ;  /* 0x0000000a00f77308 */ /* 0x000e640000000800 */
[----:B-1----:R-:W-:Y:S01]  /*4a10*/  F2FP.BF16.PACK_AB R7, R247, R246 ;  /* 0x000000f6f707723e */ /* 0x002fe200000010ff */
[----:B------:R-:W-:-:S06]  /*4a20*/  IMAD.MOV.U32 R10, RZ, RZ, R102 ;  /* 0x000000ffff0a7224 */ /* 0x000fcc00078e0066 */
[C---:B---3--:R-:W-:Y:S08]  /*4a30*/  HMMA.16816.F32.BF16 R100, R4.reuse, R20, R160 ;  /* 0x000000140464723c */ /* 0x048ff000000418a0 */
[C---:B------:R-:W-:Y:S01]  /*4a40*/  HMMA.16816.F32.BF16 R80, R4.reuse, R22, R80 ;  /* 0x000000160450723c */ /* 0x040fe20000041850 */
[----:B------:R-:W-:Y:S07]  /*4a50*/  LDSM.16.MT88.4 R20, [R0+0x1100] ;  /* 0x001100000014783b */ /* 0x000fee0000004200 */
[C---:B------:R-:W-:Y:S08]  /*4a60*/  HMMA.16816.F32.BF16 R88, R4.reuse, R12, R88 ;  /* 0x0000000c0458723c */ /* 0x040ff00000041858 */
[C---:B------:R-:W-:Y:S01]  /*4a70*/  HMMA.16816.F32.BF16 R96, R4.reuse, R14, R128 ;  /* 0x0000000e0460723c */ /* 0x040fe20000041880 */
[----:B------:R-:W1:Y:S07]  /*4a80*/  LDSM.16.MT88.4 R12, [R236+0x4100] ;  /* 0x00410000ec0c783b */ /* 0x000e6e0000004200 */
[C---:B----4-:R-:W-:Y:S08]  /*4a90*/  HMMA.16816.F32.BF16 R132, R4.reuse, R16, R144 ;  /* 0x000000100484723c */ /* 0x050ff00000041890 */
[C---:B------:R-:W-:Y:S01]  /*4aa0*/  HMMA.16816.F32.BF16 R84, R4.reuse, R18, R136 ;  /* 0x000000120454723c */ /* 0x040fe20000041888 */
[----:B------:R-:W2:Y:S07]  /*4ab0*/  LDSM.16.MT88.4 R16, [R143+0x4100] ;  /* 0x004100008f10783b */ /* 0x000eae0000004200 */
[C---:B------:R-:W-:Y:S07]  /*4ac0*/  HMMA.16816.F32.BF16 R144, R4.reuse, R28, R176 ;  /* 0x0000001c0490723c */ /* 0x040fee00000418b0 */
[----:B------:R-:W-:Y:S01]  /*4ad0*/  IMAD.MOV.U32 R179, RZ, RZ, R167 ;  /* 0x000000ffffb37224 */ /* 0x000fe200078e00a7 */
[----:B------:R-:W-:Y:S01]  /*4ae0*/  MOV R178, R123 ;  /* 0x0000007b00b27202 */ /* 0x000fe20000000f00 */
[----:B------:R-:W-:Y:S01]  /*4af0*/  HMMA.16816.F32.BF16 R164, R4, R24, R168 ;  /* 0x0000001804a4723c */ /* 0x000fe200000418a8 */
[----:B------:R-:W-:Y:S01]  /*4b00*/  IMAD.MOV.U32 R28, RZ, RZ, R120 ;  /* 0x000000ffff1c7224 */ /* 0x000fe200078e0078 */
[----:B------:R-:W-:Y:S01]  /*4b10*/  MOV R176, R151 ;  /* 0x0000009700b07202 */ /* 0x000fe20000000f00 */
[----:B------:R-:W-:-:S02]  /*4b20*/  IMAD.MOV.U32 R29, RZ, RZ, R121 ;  /* 0x000000ffff1d7224 */ /* 0x000fc400078e0079 */
[----:B------:R-:W-:Y:S02]  /*4b30*/  IMAD.MOV.U32 R177, RZ, RZ, R10 ;  /* 0x000000ffffb17224 */ /* 0x000fe400078e000a */
[----:B------:R-:W-:Y:S01]  /*4b40*/  IMAD.MOV.U32 R24, RZ, RZ, R122 ;  /* 0x000000ffff187224 */ /* 0x000fe200078e007a */
[C---:B------:R-:W-:Y:S01]  /*4b50*/  HMMA.16816.F32.BF16 R160, R4.reuse, R26, R112 ;  /* 0x0000001a04a0723c */ /* 0x040fe20000041870 */
[----:B------:R-:W-:Y:S02]  /*4b60*/  IMAD.MOV.U32 R170, RZ, RZ, R116 ;  /* 0x000000ffffaa7224 */ /* 0x000fe400078e0074 */
[----:B------:R-:W-:Y:S02]  /*4b70*/  IMAD.MOV.U32 R169, RZ, RZ, R117 ;  /* 0x000000ffffa97224 */ /* 0x000fe400078e0075 */
[----:B------:R-:W-:Y:S02]  /*4b80*/  IMAD.MOV.U32 R168, RZ, RZ, R118 ;  /* 0x000000ffffa87224 */ /* 0x000fe400078e0076 */
[----:B------:R-:W-:Y:S01]  /*4b90*/  IMAD.MOV.U32 R25, RZ, RZ, R119 ;  /* 0x000000ffff197224 */ /* 0x000fe200078e0077 */
[----:B-1----:R-:W-:Y:S01]  /*4ba0*/  HMMA.16816.F32.BF16 R128, R4, R12, R64 ;  /* 0x0000000c0480723c */ /* 0x002fe20000041840 */
[----:B------:R-:W-:Y:S01]  /*4bb0*/  MOV R26, R125 ;  /* 0x0000007d001a7202 */ /* 0x000fe20000000f00 */
[----:B------:R-:W-:-:S02]  /*4bc0*/  IMAD.MOV.U32 R27, RZ, RZ, R124 ;  /* 0x000000ffff1b7224 */ /* 0x000fc400078e007c */
[----:B------:R-:W-:Y:S02]  /*4bd0*/  FFMA.FTZ R10, R181, c[0x0][0x2d0], -R9 ;  /* 0x0000b400b50a7a23 */ /* 0x000fe40000010809 */
[----:B------:R-:W-:Y:S02]  /*4be0*/  IMAD.MOV.U32 R171, RZ, RZ, R148 ;  /* 0x000000ffffab7224 */ /* 0x000fe400078e0094 */
[C---:B------:R-:W-:Y:S07]  /*4bf0*/  HMMA.16816.F32.BF16 R116, R4.reuse, R20, R108 ;  /* 0x000000140474723c */ /* 0x040fee000004186c */
[----:B------:R-:W-:Y:S01]  /*4c00*/  IMAD.MOV.U32 R109, RZ, RZ, R126 ;  /* 0x000000ffff6d7224 */ /* 0x000fe200078e007e */
[----:B------:R-:W-:Y:S01]  /*4c10*/  HMMA.16816.F32.BF16 R120, R4, R14, R52 ;  /* 0x0000000e0478723c */ /* 0x000fe20000041834 */
[----:B------:R-:W-:Y:S01]  /*4c20*/  IMAD.MOV.U32 R110, RZ, RZ, R127 ;  /* 0x000000ffff6e7224 */ /* 0x000fe200078e007f */
[----:B------:R-:W1:Y:S01]  /*4c30*/  LDSM.16.MT88.4 R12, [R143+0x7100] ;  /* 0x007100008f0c783b */ /* 0x000e620000004200 */
[----:B------:R-:W-:Y:S01]  /*4c40*/  IMAD.MOV.U32 R111, RZ, RZ, R224 ;  /* 0x000000ffff6f7224 */ /* 0x000fe200078e00e0 */
[----:B------:R-:W-:Y:S01]  /*4c50*/  MOV R21, R24 ;  /* 0x0000001800157202 */ /* 0x000fe20000000f00 */
[----:B------:R3:W-:Y:S01]  /*4c60*/  MUFU.EX2 R224, R10 ;  /* 0x0000000a00e07308 */ /* 0x0007e20000000800 */
[----:B------:R-:W-:-:S02]  /*4c70*/  IMAD.MOV.U32 R108, RZ, RZ, R227 ;  /* 0x000000ffff6c7224 */ /* 0x000fc400078e00e3 */
[----:B--2---:R-:W-:Y:S01]  /*4c80*/  HMMA.16816.F32.BF16 R124, R4, R16, R92 ;  /* 0x00000010047c723c */ /* 0x004fe2000004185c */
[----:B------:R-:W-:Y:S01]  /*4c90*/  IMAD.MOV.U32 R20, RZ, RZ, R111 ;  /* 0x000000ffff147224 */ /* 0x000fe200078e006f */
[----:B------:R-:W-:-:S06]  /*4ca0*/  MOV R111, R215 ;  /* 0x000000d7006f7202 */ /* 0x000fcc0000000f00 */
[----:B------:R-:W-:Y:S01]  /*4cb0*/  HMMA.16816.F32.BF16 R136, R4, R18, R72 ;  /* 0x000000120488723c */ /* 0x000fe20000041848 */
[----:B------:R-:W2:Y:S01]  /*4cc0*/  LDSM.16.MT88.4 R16, [R236+0x7100] ;  /* 0x00710000ec10783b */ /* 0x000ea20000004200 */
[----:B---3--:R-:W-:Y:S01]  /*4cd0*/  FFMA.FTZ R10, R180, c[0x0][0x2d0], -R9 ;  /* 0x0000b400b40a7a23 */ /* 0x008fe20000010809 */
[----:B------:R-:W-:Y:S01]  /*4ce0*/  MOV R180, R109 ;  /* 0x0000006d00b47202 */ /* 0x000fe20000000f00 */
[----:B------:R-:W-:-:S04]  /*4cf0*/  IMAD.MOV.U32 R109, RZ, RZ, R27 ;  /* 0x000000ffff6d7224 */ /* 0x000fc800078e001b */
[C---:B------:R-:W-:Y:S01]  /*4d00*/  HMMA.16816.F32.BF16 R172, R4.reuse, R30, R172 ;  /* 0x0000001e04ac723c */ /* 0x040fe200000418ac */
[----:B------:R3:W4:Y:S01]  /*4d10*/  MUFU.EX2 R227, R10 ;  /* 0x0000000a00e37308 */ /* 0x0007220000000800 */
[----:B------:R-:W-:Y:S02]  /*4d20*/  IMAD.MOV.U32 R73, RZ, RZ, R225 ;  /* 0x000000ffff497224 */ /* 0x000fe400078e00e1 */
[----:B------:R-:W-:Y:S02]  /*4d30*/  IMAD.MOV.U32 R74, RZ, RZ, R20 ;  /* 0x000000ffff4a7224 */ /* 0x000fe400078e0014 */
[----:B------:R-:W-:Y:S02]  /*4d40*/  IMAD.MOV.U32 R75, RZ, RZ, R21 ;  /* 0x000000ffff4b7224 */ /* 0x000fe400078e0015 */
[----:B------:R-:W-:Y:S01]  /*4d50*/  IMAD.MOV.U32 R30, RZ, RZ, R149 ;  /* 0x000000ffff1e7224 */ /* 0x000fe200078e0095 */
[----:B------:R-:W-:Y:S01]  /*4d60*/  HMMA.16816.F32.BF16 R112, R4, R32, R44 ;  /* 0x000000200470723c */ /* 0x000fe2000004182c */
[----:B------:R-:W-:-:S04]  /*4d70*/  IMAD.MOV.U32 R31, RZ, RZ, R150 ;  /* 0x000000ffff1f7224 */ /* 0x000fc800078e0096 */
[----:B------:R-:W-:Y:S02]  /*4d80*/  IMAD.MOV.U32 R181, RZ, RZ, R31 ;  /* 0x000000ffffb57224 */ /* 0x000fe400078e001f */
[----:B---3--:R-:W-:Y:S01]  /*4d90*/  FFMA.FTZ R10, R141, c[0x0][0x2d0], -R9 ;  /* 0x0000b4008d0a7a23 */ /* 0x008fe20000010809 */
[C---:B------:R-:W-:Y:S01]  /*4da0*/  HMMA.16816.F32.BF16 R148, R4.reuse, R22, R104 ;  /* 0x000000160494723c */ /* 0x040fe20000041868 */
[----:B------:R-:W-:Y:S02]  /*4db0*/  IMAD.MOV.U32 R141, RZ, RZ, R226 ;  /* 0x000000ffff8d7224 */ /* 0x000fe400078e00e2 */
[----:B------:R3:W-:Y:S04]  /*4dc0*/  MUFU.EX2 R226, R10 ;  /* 0x0000000a00e27308 */ /* 0x0007e80000000800 */
[----:B------:R-:W-:Y:S01]  /*4dd0*/  IMAD.MOV.U32 R23, RZ, RZ, R110 ;  /* 0x000000ffff177224 */ /* 0x000fe200078e006e */
[----:B-1----:R-:W-:Y:S01]  /*4de0*/  HMMA.16816.F32.BF16 R92, R4, R12, R40 ;  /* 0x0000000c045c723c */ /* 0x002fe20000041828 */
[----:B------:R-:W-:-:S07]  /*4df0*/  IMAD.MOV.U32 R110, RZ, RZ, R26 ;  /* 0x000000ffff6e7224 */ /* 0x000fce00078e001a */
[C---:B------:R-:W-:Y:S01]  /*4e00*/  HMMA.16816.F32.BF16 R52, R4.reuse, R14, R36 ;  /* 0x0000000e0434723c */ /* 0x040fe20000041824 */
[----:B------:R-:W-:Y:S01]  /*4e10*/  LDSM.16.MT88.4 R12, [R2+0x7900] ;  /* 0x00790000020c783b */ /* 0x000fe20000004200 */
[----:B---3--:R-:W-:Y:S02]  /*4e20*/  FFMA.FTZ R10, R142, c[0x0][0x2d0], -R9 ;  /* 0x0000b4008e0a7a23 */ /* 0x008fe40000010809 */
[----:B------:R-:W-:Y:S02]  /*4e30*/  IMAD.MOV.U32 R142, RZ, RZ, R25 ;  /* 0x000000ffff8e7224 */ /* 0x000fe400078e0019 */
[----:B------:R-:W1:Y:S01]  /*4e40*/  LDSM.16.MT88.4 R24, [R0+0x7100] ;  /* 0x007100000018783b */ /* 0x000e620000004200 */
[----:B------:R3:W-:Y:S01]  /*4e50*/  MUFU.EX2 R225, R10 ;  /* 0x0000000a00e17308 */ /* 0x0007e20000000800 */
[C---:B------:R-:W-:Y:S02]  /*4e60*/  HMMA.16816.F32.BF16 R104, R4.reuse, R34, R48 ;  /* 0x000000220468723c */ /* 0x040fe40000041830 */
[----:B------:R-:W-:Y:S06]  /*4e70*/  LDSM.16.MT88.4 R32, [R0+0x4900] ;  /* 0x004900000020783b */ /* 0x000fec0000004200 */
[----:B--2---:R-:W-:Y:S01]  /*4e80*/  HMMA.16816.F32.BF16 R48, R4, R16, R56 ;  /* 0x000000100430723c */ /* 0x004fe20000041838 */
[----:B---3--:R-:W-:-:S07]  /*4e90*/  FFMA.FTZ R10, R183, c[0x0][0x2d0], -R8 ;  /* 0x0000b400b70a7a23 */ /* 0x008fce0000010808 */
[----:B------:R-:W-:Y:S01]  /*4ea0*/  HMMA.16816.F32.BF16 R44, R4, R18, R60 ;  /* 0x00000012042c723c */ /* 0x000fe2000004183c */
[----:B------:R-:W2:Y:S01]  /*4eb0*/  LDSM.16.MT88.4 R16, [R2+0x4900] ;  /* 0x004900000210783b */ /* 0x000ea20000004200 */
[----:B------:R-:W-:Y:S01]  /*4ec0*/  IMAD.MOV.U32 R183, RZ, RZ, R214 ;  /* 0x000000ffffb77224 */ /* 0x000fe200078e00d6 */
[----:B------:R3:W-:Y:S02]  /*4ed0*/  MUFU.EX2 R215, R10 ;  /* 0x0000000a00d77308 */ /* 0x0007e40000000800 */
[----:B---3--:R-:W-:-:S03]  /*4ee0*/  FFMA.FTZ R10, R212, c[0x0][0x2d0], -R8 ;  /* 0x0000b400d40a7a23 */ /* 0x008fc60000010808 */
[C---:B-1----:R-:W-:Y:S03]  /*4ef0*/  HMMA.16816.F32.BF16 R40, R4.reuse, R24, R76 ;  /* 0x000000180428723c */ /* 0x042fe6000004184c */
[----:B------:R1:W3:Y:S05]  /*4f00*/  MUFU.EX2 R214, R10 ;  /* 0x0000000a00d67308 */ /* 0x0002ea0000000800 */
[----:B------:R-:W-:Y:S01]  /*4f10*/  HMMA.16816.F32.BF16 R36, R4, R26, R68 ;  /* 0x0000001a0424723c */ /* 0x000fe20000041844 */
[----:B------:R-:W-:Y:S06]  /*4f20*/  LDSM.16.MT88.4 R24, [R236+0x1900] ;  /* 0x00190000ec18783b */ /* 0x000fec0000004200 */
[----:B----4-:R-:W-:Y:S01]  /*4f30*/  F2FP.BF16.PACK_AB R4, R227, R224 ;  /* 0x000000e0e304723e */ /* 0x010fe200000010ff */
[--C-:B-1----:R-:W-:Y:S01]  /*4f40*/  FFMA.FTZ R10, R182, c[0x0][0x2d0], -R8.reuse ;  /* 0x0000b400b60a7a23 */ /* 0x102fe20000010808 */
[----:B---3--:R-:W-:Y:S01]  /*4f50*/  F2FP.BF16.PACK_AB R5, R214, R215 ;  /* 0x000000d7d605723e */ /* 0x008fe200000010ff */
[----:B------:R-:W-:Y:S01]  /*4f60*/  IMAD.MOV.U32 R182, RZ, RZ, R23 ;  /* 0x000000ffffb67224 */ /* 0x000fe200078e0017 */
[----:B------:R-:W-:Y:S01]  /*4f70*/  F2FP.BF16.PACK_AB R6, R225, R226 ;  /* 0x000000e2e106723e */ /* 0x000fe200000010ff */
[----:B------:R-:W1:Y:S01]  /*4f80*/  LDSM.16.MT88.4 R20, [R2+0x1900] ;  /* 0x001900000214783b */ /* 0x000e620000004200 */
[----:B------:R3:W-:Y:S02]  /*4f90*/  MUFU.EX2 R212, R10 ;  /* 0x0000000a00d47308 */ /* 0x0007e40000000800 */
[----:B---3--:R-:W-:-:S06]  /*4fa0*/  FFMA.FTZ R10, R213, c[0x0][0x2d0], -R8 ;  /* 0x0000b400d50a7a23 */ /* 0x008fcc0000010808 */
[----:B------:R-:W3:Y:S02]  /*4fb0*/  MUFU.EX2 R213, R10 ;  /* 0x0000000a00d57308 */ /* 0x000ee40000000800 */
[----:B---3--:R-:W-:Y:S02]  /*4fc0*/  F2FP.BF16.PACK_AB R7, R213, R212 ;  /* 0x000000d4d507723e */ /* 0x008fe400000010ff */
[----:B------:R-:W-:-:S05]  /*4fd0*/  MOV R10, R73 ;  /* 0x00000049000a7202 */ /* 0x000fca0000000f00 */
[C---:B------:R-:W-:Y:S07]  /*4fe0*/  HMMA.16816.F32.BF16 R76, R4.reuse, R12, R88 ;  /* 0x0000000c044c723c */ /* 0x040fee0000041858 */
[----:B------:R-:W-:Y:S01]  /*4ff0*/  IMAD.MOV.U32 R90, RZ, RZ, R30 ;  /* 0x000000ffff5a7224 */ /* 0x000fe200078e001e */
[C---:B------:R-:W-:Y:S01]  /*5000*/  HMMA.16816.F32.BF16 R64, R4.reuse, R14, R96 ;  /* 0x0000000e0440723c */ /* 0x040fe20000041860 */
[----:B------:R-:W3:Y:S01]  /*5010*/  LDSM.16.MT88.4 R12, [R236+0x4900] ;  /* 0x00490000ec0c783b */ /* 0x000ee20000004200 */
[----:B------:R-:W-:Y:S01]  /*5020*/  IMAD.MOV.U32 R88, RZ, RZ, R28 ;  /* 0x000000ffff587224 */ /* 0x000fe200078e001c */
[----:B------:R-:W-:Y:S01]  /*5030*/  MOV R89, R29 ;  /* 0x0000001d00597202 */ /* 0x000fe20000000f00 */
[----:B------:R-:W-:Y:S01]  /*5040*/  IMAD.MOV.U32 R91, RZ, RZ, R74 ;  /* 0x000000ffff5b7224 */ /* 0x000fe200078e004a */
[----:B------:R-:W-:Y:S02]  /*5050*/  LDSM.16.MT88.4 R28, [R143+0x1900] ;  /* 0x001900008f1c783b */ /* 0x000fe40000004200 */
[----:B------:R-:W-:Y:S01]  /*5060*/  IMAD.MOV.U32 R98, RZ, RZ, R108 ;  /* 0x000000ffff627224 */ /* 0x000fe200078e006c */
[----:B--2---:R-:W-:Y:S01]  /*5070*/  HMMA.16816.F32.BF16 R132, R4, R16, R132 ;  /* 0x000000100484723c */ /* 0x004fe20000041884 */
[----:B------:R-:W-:-:S02]  /*5080*/  IMAD.MOV.U32 R97, RZ, RZ, R109 ;  /* 0x000000ffff617224 */ /* 0x000fc400078e006d */
[----:B------:R-:W-:Y:S02]  /*5090*/  IMAD.MOV.U32 R96, RZ, RZ, R110 ;  /* 0x000000ffff607224 */ /* 0x000fe400078e006e */
[----:B------:R-:W-:-:S03]  /*50a0*/  IMAD.MOV.U32 R99, RZ, RZ, R75 ;  /* 0x000000ffff637224 */ /* 0x000fc600078e004b */
[C---:B------:R-:W-:Y:S01]  /*50b0*/  HMMA.16816.F32.BF16 R60, R4.reuse, R18, R84 ;  /* 0x00000012043c723c */ /* 0x040fe20000041854 */
[----:B------:R-:W2:Y:S07]  /*50c0*/  LDSM.16.MT88.4 R16, [R143+0x4900] ;  /* 0x004900008f10783b */ /* 0x000eae0000004200 */
[C---:B-1----:R-:W-:Y:S08]  /*50d0*/  HMMA.16816.F32.BF16 R100, R4.reuse, R20, R100 ;  /* 0x000000140464723c */ /* 0x042ff00000041864 */
[C---:B------:R-:W-:Y:S01]  /*50e0*/  HMMA.16816.F32.BF16 R56, R4.reuse, R22, R80 ;  /* 0x000000160438723c */ /* 0x040fe20000041850 */
[----:B------:R-:W1:Y:S07]  /*50f0*/  LDSM.16.MT88.4 R20, [R0+0x1900] ;  /* 0x001900000014783b */ /* 0x000e6e0000004200 */
[C---:B------:R-:W-:Y:S07]  /*5100*/  HMMA.16816.F32.BF16 R72, R4.reuse, R26, R160 ;  /* 0x0000001a0448723c */ /* 0x040fee00000418a0 */
[----:B------:R-:W-:Y:S01]  /*5110*/  IMAD.MOV.U32 R163, RZ, RZ, R88 ;  /* 0x000000ffffa37224 */ /* 0x000fe200078e0058 */
[----:B---3--:R-:W-:Y:S01]  /*5120*/  HMMA.16816.F32.BF16 R128, R4, R12, R128 ;  /* 0x0000000c0480723c */ /* 0x008fe20000041880 */
[----:B------:R-:W-:Y:S01]  /*5130*/  IMAD.MOV.U32 R162, RZ, RZ, R89 ;  /* 0x000000ffffa27224 */ /* 0x000fe200078e0059 */
[----:B------:R-:W-:Y:S01]  /*5140*/  MOV R160, R91 ;  /* 0x0000005b00a07202 */ /* 0x000fe20000000f00 */
[----:B------:R-:W-:-:S05]  /*5150*/  IMAD.MOV.U32 R161, RZ, RZ, R90 ;  /* 0x000000ffffa17224 */ /* 0x000fca00078e005a */
        /* <DEDUP_REMOVED lines=9> */
[----:B------:R-:W-:Y:S01]  /*51f0*/  MOV R29, R111 ;  /* 0x0000006f001d7202 */ /* 0x000fe20000000f00 */
[C---:B------:R-:W-:Y:S08]  /*5200*/  HMMA.16816.F32.BF16 R68, R4.reuse, R30, R172 ;  /* 0x0000001e0444723c */ /* 0x040ff000000418ac */
[C---:B------:R-:W-:Y:S01]  /*5210*/  HMMA.16816.F32.BF16 R108, R4.reuse, R24, R164 ;  /* 0x00000018046c723c */ /* 0x040fe200000418a4 */
[----:B------:R-:W-:Y:S07]  /*5220*/  LDSM.16.MT88.4 R24, [R2+0x2100] ;  /* 0x002100000218783b */ /* 0x000fee0000004200 */
[C---:B------:R-:W-:Y:S07]  /*5230*/  HMMA.16816.F32.BF16 R164, R4.reuse, R34, R104 ;  /* 0x0000002204a4723c */ /* 0x040fee0000041868 */
[----:B------:R-:W-:Y:S01]  /*5240*/  IMAD.MOV.U32 R104, RZ, RZ, R10 ;  /* 0x000000ffff687224 */ /* 0x000fe200078e000a */
[----:B---3--:R-:W-:Y:S01]  /*5250*/  HMMA.16816.F32.BF16 R148, R4, R14, R52 ;  /* 0x0000000e0494723c */ /* 0x008fe20000041834 */
[----:B------:R-:W-:Y:S01]  /*5260*/  FFMA.FTZ R10, R241, c[0x0][0x2d0], -R9 ;  /* 0x0000b400f10a7a23 */ /* 0x000fe20000010809 */
[----:B------:R-:W-:Y:S01]  /*5270*/  MOV R241, R178 ;  /* 0x000000b200f17202 */ /* 0x000fe20000000f00 */
[----:B------:R-:W-:-:S02]  /*5280*/  IMAD.MOV.U32 R107, RZ, RZ, R179 ;  /* 0x000000ffff6b7224 */ /* 0x000fc400078e00b3 */
[----:B------:R3:W-:Y:S01]  /*5290*/  MUFU.EX2 R178, R10 ;  /* 0x0000000a00b27308 */ /* 0x0007e20000000800 */
[----:B------:R-:W-:Y:S02]  /*52a0*/  IMAD.MOV.U32 R106, RZ, RZ, R176 ;  /* 0x000000ffff6a7224 */ /* 0x000fe400078e00b0 */
[C---:B------:R-:W-:Y:S01]  /*52b0*/  HMMA.16816.F32.BF16 R172, R4.reuse, R12, R92 ;  /* 0x0000000c04ac723c */ /* 0x040fe2000004185c */
[----:B------:R-:W-:Y:S01]  /*52c0*/  IMAD.MOV.U32 R54, RZ, RZ, R168 ;  /* 0x000000ffff367224 */ /* 0x000fe200078e00a8 */
[----:B------:R-:W4:Y:S01]  /*52d0*/  LDSM.16.MT88.4 R12, [R2+0x8100] ;  /* 0x00810000020c783b */ /* 0x000f220000004200 */
[----:B------:R-:W-:Y:S02]  /*52e0*/  IMAD.MOV.U32 R53, RZ, RZ, R169 ;  /* 0x000000ffff357224 */ /* 0x000fe400078e00a9 */
[----:B------:R-:W-:Y:S02]  /*52f0*/  IMAD.MOV.U32 R52, RZ, RZ, R170 ;  /* 0x000000ffff347224 */ /* 0x000fe400078e00aa */
[----:B------:R-:W-:Y:S01]  /*5300*/  IMAD.MOV.U32 R95, RZ, RZ, R182 ;  /* 0x000000ffff5f7224 */ /* 0x000fe200078e00b6 */
[----:B--2---:R-:W-:Y:S01]  /*5310*/  HMMA.16816.F32.BF16 R88, R4, R18, R44 ;  /* 0x000000120458723c */ /* 0x004fe2000004182c */
[----:B------:R-:W-:Y:S01]  /*5320*/  IMAD.MOV.U32 R94, RZ, RZ, R183 ;  /* 0x000000ffff5e7224 */ /* 0x000fe200078e00b7 */
[----:B------:R-:W-:Y:S01]  /*5330*/  MOV R92, R141 ;  /* 0x0000008d005c7202 */ /* 0x000fe20000000f00 */
[----:B------:R-:W-:-:S02]  /*5340*/  IMAD.MOV.U32 R55, RZ, RZ, R180 ;  /* 0x000000ffff377224 */ /* 0x000fc400078e00b4 */
[----:B---3--:R-:W-:Y:S02]  /*5350*/  FFMA.FTZ R10, R235, c[0x0][0x2d0], -R9 ;  /* 0x0000b400eb0a7a23 */ /* 0x008fe40000010809 */
[----:B------:R-:W-:Y:S01]  /*5360*/  IMAD.MOV.U32 R235, RZ, RZ, R171 ;  /* 0x000000ffffeb7224 */ /* 0x000fe200078e00ab */
[----:B------:R-:W-:Y:S01]  /*5370*/  HMMA.16816.F32.BF16 R112, R4, R32, R112 ;  /* 0x000000200470723c */ /* 0x000fe20000041870 */
[----:B------:R2:W-:Y:S01]  /*5380*/  MUFU.EX2 R179, R10 ;  /* 0x0000000a00b37308 */ /* 0x0005e20000000800 */
[----:B------:R-:W-:Y:S02]  /*5390*/  IMAD.MOV.U32 R93, RZ, RZ, R142 ;  /* 0x000000ffff5d7224 */ /* 0x000fe400078e008e */
[----:B------:R-:W-:-:S04]  /*53a0*/  IMAD.MOV.U32 R105, RZ, RZ, R29 ;  /* 0x000000ffff697224 */ /* 0x000fc800078e001d */
[C---:B------:R-:W-:Y:S01]  /*53b0*/  HMMA.16816.F32.BF16 R168, R4.reuse, R16, R48 ;  /* 0x0000001004a8723c */ /* 0x040fe20000041830 */
[----:B------:R-:W3:Y:S06]  /*53c0*/  LDSM.16.MT88.4 R16, [R2+0x5100] ;  /* 0x005100000210783b */ /* 0x000eec0000004200 */
[----:B------:R-:W-:Y:S01]  /*53d0*/  MOV R48, R177 ;  /* 0x000000b100307202 */ /* 0x000fe20000000f00 */
[----:B------:R-:W-:Y:S01]  /*53e0*/  IMAD.MOV.U32 R49, RZ, RZ, R181 ;  /* 0x000000ffff317224 */ /* 0x000fe200078e00b5 */
[----:B-1----:R-:W-:Y:S01]  /*53f0*/  HMMA.16816.F32.BF16 R120, R4, R22, R36 ;  /* 0x000000160478723c */ /* 0x002fe20000041824 */
[----:B--2---:R-:W-:-:S04]  /*5400*/  FFMA.FTZ R10, R242, c[0x0][0x2d0], -R9 ;  /* 0x0000b400f20a7a23 */ /* 0x004fc80000010809 */
[----:B------:R1:W-:Y:S03]  /*5410*/  MUFU.EX2 R177, R10 ;  /* 0x0000000a00b17308 */ /* 0x0003e60000000800 */
[----:B------:R-:W-:Y:S01]  /*5420*/  HMMA.16816.F32.BF16 R180, R4, R20, R40 ;  /* 0x0000001404b4723c */ /* 0x000fe20000041828 */
[----:B------:R-:W2:Y:S06]  /*5430*/  LDSM.16.MT88.4 R20, [R143+0x2100] ;  /* 0x002100008f14783b */ /* 0x000eac0000004200 */
[----:B------:R-:W-:-:S02]  /*5440*/  FFMA.FTZ R4, R245, c[0x0][0x2d0], -R8 ;  /* 0x0000b400f5047a23 */ /* 0x000fc40000010808 */
[----:B------:R-:W-:Y:S02]  /*5450*/  IMAD.MOV.U32 R245, RZ, RZ, R97 ;  /* 0x000000fffff57224 */ /* 0x000fe400078e0061 */
[----:B------:R5:W-:Y:S01]  /*5460*/  MUFU.EX2 R51, R4 ;  /* 0x0000000400337308 */ /* 0x000be20000000800 */
[----:B-1----:R-:W-:-:S07]  /*5470*/  FFMA.FTZ R10, R243, c[0x0][0x2d0], -R9 ;  /* 0x0000b400f30a7a23 */ /* 0x002fce0000010809 */
[----:B------:R1:W1:Y:S01]  /*5480*/  MUFU.EX2 R176, R10 ;  /* 0x0000000a00b07308 */ /* 0x0002620000000800 */
[----:B-----5:R-:W-:Y:S02]  /*5490*/  FFMA.FTZ R4, R244, c[0x0][0x2d0], -R8 ;  /* 0x0000b400f4047a23 */ /* 0x020fe40000010808 */
[----:B------:R-:W-:-:S05]  /*54a0*/  IMAD.MOV.U32 R244, RZ, RZ, R98 ;  /* 0x000000fffff47224 */ /* 0x000fca00078e0062 */
[----:B------:R5:W2:Y:S01]  /*54b0*/  MUFU.EX2 R142, R4 ;  /* 0x00000004008e7308 */ /* 0x000aa20000000800 */
[----:B-1----:R-:W-:Y:S01]  /*54c0*/  FFMA.FTZ R10, R238, c[0x0][0x2d0], -R8 ;  /* 0x0000b400ee0a7a23 */ /* 0x002fe20000010808 */
[----:B------:R-:W-:-:S06]  /*54d0*/  F2FP.BF16.PACK_AB R6, R176, R177 ;  /* 0x000000b1b006723e */ /* 0x000fcc00000010ff */
[----:B------:R1:W-:Y:S01]  /*54e0*/  MUFU.EX2 R141, R10 ;  /* 0x0000000a008d7308 */ /* 0x0003e20000000800 */
[----:B-----5:R-:W-:Y:S02]  /*54f0*/  F2FP.BF16.PACK_AB R4, R179, R178 ;  /* 0x000000b2b304723e */ /* 0x020fe400000010ff */
[----:B--2---:R-:W-:Y:S01]  /*5500*/  F2FP.BF16.PACK_AB R7, R142, R51 ;  /* 0x000000338e07723e */ /* 0x004fe200000010ff */
[----:B-1----:R-:W-:Y:S02]  /*5510*/  FFMA.FTZ R10, R234, c[0x0][0x2d0], -R8 ;  /* 0x0000b400ea0a7a23 */ /* 0x002fe40000010808 */
[----:B------:R-:W-:Y:S02]  /*5520*/  IMAD.MOV.U32 R234, RZ, RZ, R96 ;  /* 0x000000ffffea7224 */ /* 0x000fe400078e0060 */
[----:B------:R-:W1:Y:S02]  /*5530*/  MUFU.EX2 R50, R10 ;  /* 0x0000000a00327308 */ /* 0x000e640000000800 */
[----:B-1----:R-:W-:Y:S01]  /*5540*/  F2FP.BF16.PACK_AB R5, R50, R141 ;  /* 0x0000008d3205723e */ /* 0x002fe200000010ff */
[----:B------:R-:W-:-:S05]  /*5550*/  FFMA.FTZ R10, R48, c[0x0][0x2d0], -R9 ;  /* 0x0000b400300a7a23 */ /* 0x000fca0000010809 */
[----:B------:R1:W-:Y:S01]  /*5560*/  MUFU.EX2 R48, R10 ;  /* 0x0000000a00307308 */ /* 0x0003e20000000800 */
[C---:B----4-:R-:W-:Y:S08]  /*5570*/  HMMA.16816.F32.BF16 R76, R4.reuse, R12, R76 ;  /* 0x0000000c044c723c */ /* 0x050ff0000004184c */
[----:B------:R-:W-:Y:S01]  /*5580*/  HMMA.16816.F32.BF16 R32, R4, R14, R64 ;  /* 0x0000000e0420723c */ /* 0x000fe20000041840 */
[----:B------:R-:W2:Y:S01]  /*5590*/  LDSM.16.MT88.4 R12, [R236+0x2100] ;  /* 0x00210000ec0c783b */ /* 0x000ea20000004200 */
[----:B-1----:R-:W-:-:S06]  /*55a0*/  FFMA.FTZ R10, R49, c[0x0][0x2d0], -R9 ;  /* 0x0000b400310a7a23 */ /* 0x002fcc0000010809 */
[C---:B---3--:R-:W-:Y:S01]  /*55b0*/  HMMA.16816.F32.BF16 R132, R4.reuse, R16, R132 ;  /* 0x000000100484723c */ /* 0x048fe20000041884 */
[----:B------:R1:W3:Y:S07]  /*55c0*/  MUFU.EX2 R49, R10 ;  /* 0x0000000a00317308 */ /* 0x0002ee0000000800 */
[C---:B------:R-:W-:Y:S01]  /*55d0*/  HMMA.16816.F32.BF16 R28, R4.reuse, R18, R60 ;  /* 0x00000012041c723c */ /* 0x040fe2000004183c */
[----:B------:R-:W4:Y:S07]  /*55e0*/  LDSM.16.MT88.4 R16, [R0+0x2100] ;  /* 0x002100000010783b */ /* 0x000f2e0000004200 */
[----:B------:R-:W-:Y:S01]  /*55f0*/  HMMA.16816.F32.BF16 R144, R4, R20, R144 ;  /* 0x000000140490723c */ /* 0x000fe20000041890 */
[--C-:B-1----:R-:W-:Y:S01]  /*5600*/  FFMA.FTZ R10, R241, c[0x0][0x2d0], -R9.reuse ;  /* 0x0000b400f10a7a23 */ /* 0x102fe20000010809 */
[----:B---3--:R-:W-:Y:S01]  /*5610*/  F2FP.BF16.PACK_AB R96, R49, R48 ;  /* 0x000000303160723e */ /* 0x008fe200000010ff */
[----:B------:R-:W-:-:S02]  /*5620*/  FFMA.FTZ R9, R105, c[0x0][0x2d0], -R9 ;  /* 0x0000b40069097a23 */ /* 0x000fc40000010809 */
[----:B------:R-:W-:Y:S01]  /*5630*/  IMAD.MOV.U32 R241, RZ, RZ, R52 ;  /* 0x000000fffff17224 */ /* 0x000fe200078e0034 */
[----:B------:R-:W-:Y:S02]  /*5640*/  MUFU.EX2 R43, R10 ;  /* 0x0000000a002b7308 */ /* 0x000fe40000000800 */
[C---:B------:R-:W-:Y:S01]  /*5650*/  HMMA.16816.F32.BF16 R36, R4.reuse, R22, R68 ;  /* 0x000000160424723c */ /* 0x040fe20000041844 */
[----:B------:R-:W1:Y:S01]  /*5660*/  LDSM.16.MT88.4 R20, [R143+0x5100] ;  /* 0x005100008f14783b */ /* 0x000e620000004200 */
[----:B------:R-:W-:Y:S02]  /*5670*/  IMAD.MOV.U32 R52, RZ, RZ, R53 ;  /* 0x000000ffff347224 */ /* 0x000fe400078e0035 */
[----:B------:R-:W-:Y:S02]  /*5680*/  IMAD.MOV.U32 R53, RZ, RZ, R54 ;  /* 0x000000ffff357224 */ /* 0x000fe400078e0036 */
[----:B------:R-:W-:Y:S01]  /*5690*/  IMAD.MOV.U32 R54, RZ, RZ, R55 ;  /* 0x000000ffff367224 */ /* 0x000fe200078e0037 */
[----:B------:R3:W5:Y:S01]  /*56a0*/  MUFU.EX2 R42, R9 ;  /* 0x00000009002a7308 */ /* 0x0007620000000800 */
[----:B------:R-:W-:Y:S01]  /*56b0*/  MOV R55, R92 ;  /* 0x0000005c00377202 */ /* 0x000fe20000000f00 */
[----:B--2---:R-:W-:Y:S01]  /*56c0*/  HMMA.16816.F32.BF16 R108, R4, R12, R108 ;  /* 0x0000000c046c723c */ /* 0x004fe2000004186c */
[----:B------:R-:W-:-:S02]  /*56d0*/  IMAD.MOV.U32 R92, RZ, RZ, R93 ;  /* 0x000000ffff5c7224 */ /* 0x000fc400078e005d */
[----:B------:R-:W-:Y:S02]  /*56e0*/  IMAD.MOV.U32 R93, RZ, RZ, R94 ;  /* 0x000000ffff5d7224 */ /* 0x000fe400078e005e */
[----:B------:R-:W-:Y:S02]  /*56f0*/  IMAD.MOV.U32 R94, RZ, RZ, R95 ;  /* 0x000000ffff5e7224 */ /* 0x000fe400078e005f */
[----:B------:R-:W-:Y:S01]  /*5700*/  IMAD.MOV.U32 R242, RZ, RZ, R54 ;  /* 0x000000fffff27224 */ /* 0x000fe200078e0036 */
[C---:B------:R-:W-:Y:S01]  /*5710*/  HMMA.16816.F32.BF16 R44, R4.reuse, R14, R72 ;  /* 0x0000000e042c723c */ /* 0x040fe20000041848 */
[----:B------:R-:W2:Y:S01]  /*5720*/  LDSM.16.MT88.4 R12, [R236+0x5100] ;  /* 0x00510000ec0c783b */ /* 0x000ea20000004200 */
[----:B------:R-:W-:Y:S01]  /*5730*/  IMAD.MOV.U32 R243, RZ, RZ, R55 ;  /* 0x000000fffff37224 */ /* 0x000fe200078e0037 */
[----:B------:R-:W-:Y:S01]  /*5740*/  MOV R66, R93 ;  /* 0x0000005d00427202 */ /* 0x000fe20000000f00 */
[----:B------:R-:W-:Y:S01]  /*5750*/  IMAD.MOV.U32 R95, RZ, RZ, R104 ;  /* 0x000000ffff5f7224 */ /* 0x000fe200078e0068 */
[----:B------:R-:W-:Y:S01]  /*5760*/  LDSM.16.MT88.4 R72, [R143+0x8900] ;  /* 0x008900008f48783b */ /* 0x000fe20000004200 */
[----:B---3--:R-:W-:Y:S01]  /*5770*/  FFMA.FTZ R9, R106, c[0x0][0x2d0], -R8 ;  /* 0x0000b4006a097a23 */ /* 0x008fe20000010808 */
[----:B-----5:R-:W-:Y:S01]  /*5780*/  F2FP.BF16.PACK_AB R98, R42, R43 ;  /* 0x0000002b2a62723e */ /* 0x020fe200000010ff */
[----:B----4-:R-:W-:Y:S01]  /*5790*/  HMMA.16816.F32.BF16 R116, R4, R16, R116 ;  /* 0x000000100474723c */ /* 0x010fe20000041874 */
[----:B------:R-:W-:-:S02]  /*57a0*/  IMAD.MOV.U32 R65, RZ, RZ, R92 ;  /* 0x000000ffff417224 */ /* 0x000fc400078e005c */
[----:B------:R-:W-:Y:S02]  /*57b0*/  IMAD.MOV.U32 R238, RZ, RZ, R94 ;  /* 0x000000ffffee7224 */ /* 0x000fe400078e005e */
[----:B------:R-:W-:-:S03]  /*57c0*/  IMAD.MOV.U32 R67, RZ, RZ, R95 ;  /* 0x000000ffff437224 */ /* 0x000fc600078e005f */
[C---:B------:R-:W-:Y:S01]  /*57d0*/  HMMA.16816.F32.BF16 R60, R4.reuse, R18, R80 ;  /* 0x00000012043c723c */ /* 0x040fe20000041850 */
[----:B------:R-:W3:Y:S04]  /*57e0*/  LDSM.16.MT88.4 R16, [R0+0x5100] ;  /* 0x005100000010783b */ /* 0x000ee80000004200 */
[----:B------:R-:W-:Y:S03]  /*57f0*/  LDSM.16.MT88.4 R80, [R2+0x8900] ;  /* 0x008900000250783b */ /* 0x000fe60000004200 */
[C---:B-1----:R-:W-:Y:S01]  /*5800*/  HMMA.16816.F32.BF16 R124, R4.reuse, R20, R124 ;  /* 0x00000014047c723c */ /* 0x042fe2000004187c */
[----:B------:R1:W-:Y:S07]  /*5810*/  MUFU.EX2 R21, R9 ;  /* 0x0000000900157308 */ /* 0x0003ee0000000800 */
[C---:B------:R-:W-:Y:S08]  /*5820*/  HMMA.16816.F32.BF16 R100, R4.reuse, R24, R100 ;  /* 0x000000180464723c */ /* 0x040ff00000041864 */
[----:B------:R-:W-:Y:S01]  /*5830*/  HMMA.16816.F32.BF16 R24, R4, R26, R56 ;  /* 0x0000001a0418723c */ /* 0x000fe20000041838 */
[----:B-1----:R-:W-:-:S02]  /*5840*/  FFMA.FTZ R9, R107, c[0x0][0x2d0], -R8 ;  /* 0x0000b4006b097a23 */ /* 0x002fc40000010808 */
[----:B------:R-:W-:Y:S02]  /*5850*/  LDSM.16.MT88.4 R104, [R2+0x2900] ;  /* 0x002900000268783b */ /* 0x000fe40000004200 */
[----:B------:R1:W4:Y:S02]  /*5860*/  MUFU.EX2 R40, R9 ;  /* 0x0000000900287308 */ /* 0x0003240000000800 */
[----:B------:R-:W-:Y:S01]  /*5870*/  IMAD.MOV.U32 R56, RZ, RZ, R160 ;  /* 0x000000ffff387224 */ /* 0x000fe200078e00a0 */
[C---:B--2---:R-:W-:Y:S01]  /*5880*/  HMMA.16816.F32.BF16 R68, R4.reuse, R12, R128 ;  /* 0x0000000c0444723c */ /* 0x044fe20000041880 */
[----:B------:R-:W-:Y:S01]  /*5890*/  IMAD.MOV.U32 R57, RZ, RZ, R161 ;  /* 0x000000ffff397224 */ /* 0x000fe200078e00a1 */
[----:B------:R-:W-:Y:S01]  /*58a0*/  MOV R58, R162 ;  /* 0x000000a2003a7202 */ /* 0x000fe20000000f00 */
[----:B------:R-:W-:Y:S01]  /*58b0*/  IMAD.MOV.U32 R59, RZ, RZ, R163 ;  /* 0x000000ffff3b7224 */ /* 0x000fe200078e00a3 */
[----:B------:R-:W-:Y:S04]  /*58c0*/  LDSM.16.MT88.4 R128, [R143+0x5900] ;  /* 0x005900008f80783b */ /* 0x000fe80000004200 */
[C---:B------:R-:W-:Y:S01]  /*58d0*/  HMMA.16816.F32.BF16 R84, R4.reuse, R14, R84 ;  /* 0x0000000e0454723c */ /* 0x040fe20000041854 */
[----:B------:R-:W2:Y:S01]  /*58e0*/  LDSM.16.MT88.4 R12, [R143+0x8100] ;  /* 0x008100008f0c783b */ /* 0x000ea20000004200 */
[--C-:B-1----:R-:W-:Y:S01]  /*58f0*/  FFMA.FTZ R9, R235, c[0x0][0x2d0], -R8.reuse ;  /* 0x0000b400eb097a23 */ /* 0x102fe20000010808 */
[----:B----4-:R-:W-:Y:S01]  /*5900*/  F2FP.BF16.PACK_AB R97, R40, R21 ;  /* 0x000000152861723e */ /* 0x010fe200000010ff */
[----:B------:R-:W-:Y:S01]  /*5910*/  FFMA.FTZ R8, R241, c[0x0][0x2d0], -R8 ;  /* 0x0000b400f1087a23 */ /* 0x000fe20000010808 */
[----:B------:R-:W-:Y:S01]  /*5920*/  MOV R241, R52 ;  /* 0x0000003400f17202 */ /* 0x000fe20000000f00 */
[----:B------:R-:W-:Y:S01]  /*5930*/  IMAD.MOV.U32 R235, RZ, RZ, R53 ;  /* 0x000000ffffeb7224 */ /* 0x000fe200078e0035 */
[----:B------:R-:W-:Y:S01]  /*5940*/  MUFU.EX2 R41, R9 ;  /* 0x0000000900297308 */ /* 0x000fe20000000800 */
[C---:B------:R-:W-:Y:S01]  /*5950*/  HMMA.16816.F32.BF16 R52, R4.reuse, R22, R136 ;  /* 0x000000160434723c */ /* 0x040fe20000041888 */
[----:B------:R-:W-:Y:S06]  /*5960*/  LDSM.16.MT88.4 R136, [R2+0x5900] ;  /* 0x005900000288783b */ /* 0x000fec0000004200 */
[----:B------:R-:W-:Y:S01]  /*5970*/  IMAD.MOV.U32 R22, RZ, RZ, R11 ;  /* 0x000000ffff167224 */ /* 0x000fe200078e000b */
[----:B------:R1:W4:Y:S01]  /*5980*/  MUFU.EX2 R20, R8 ;  /* 0x0000000800147308 */ /* 0x0003220000000800 */
[C---:B---3--:R-:W-:Y:S01]  /*5990*/  HMMA.16816.F32.BF16 R160, R4.reuse, R16, R112 ;  /* 0x0000001004a0723c */ /* 0x048fe20000041870 */
[----:B------:R-:W-:Y:S01]  /*59a0*/  MOV R23, R99 ;  /* 0x0000006300177202 */ /* 0x000fe20000000f00 */
[----:B------:R-:W-:Y:S06]  /*59b0*/  LDSM.16.MT88.4 R112, [R236+0x2900] ;  /* 0x00290000ec70783b */ /* 0x000fec0000004200 */
[----:B------:R-:W-:Y:S01]  /*59c0*/  HMMA.16816.F32.BF16 R92, R4, R18, R164 ;  /* 0x00000012045c723c */ /* 0x000fe200000418a4 */
[----:B------:R-:W3:Y:S04]  /*59d0*/  LDSM.16.MT88.4 R16, [R0+0x8100] ;  /* 0x008100000010783b */ /* 0x000ee80000004200 */
[----:B-1----:R-:W1:Y:S01]  /*59e0*/  LDSM.16.MT88.4 R8, [R236+0x8100] ;  /* 0x00810000ec08783b */ /* 0x002e620000004200 */
[----:B----4-:R-:W-:-:S02]  /*59f0*/  F2FP.BF16.PACK_AB R99, R20, R41 ;  /* 0x000000291463723e */ /* 0x010fc400000010ff */
[----:B--2---:R-:W-:Y:S08]  /*5a00*/  HMMA.16816.F32.BF16 R164, R4, R12, R172 ;  /* 0x0000000c04a4723c */ /* 0x004ff000000418ac */
[C---:B------:R-:W-:Y:S08]  /*5a10*/  HMMA.16816.F32.BF16 R100, R96.reuse, R104, R100 ;  /* 0x000000686064723c */ /* 0x040ff00000041864 */
[----:B------:R-:W-:Y:S08]  /*5a20*/  HMMA.16816.F32.BF16 R104, R96, R106, R24 ;  /* 0x0000006a6068723c */ /* 0x000ff00000041818 */
[C---:B------:R-:W-:Y:S01]  /*5a30*/  HMMA.16816.F32.BF16 R12, R4.reuse, R14, R148 ;  /* 0x0000000e040c723c */ /* 0x040fe20000041894 */
[----:B------:R-:W2:Y:S07]  /*5a40*/  LDSM.16.MT88.4 R148, [R143+0x2900] ;  /* 0x002900008f94783b */ /* 0x000eae0000004200 */
[C---:B---3--:R-:W-:Y:S08]  /*5a50*/  HMMA.16816.F32.BF16 R24, R4.reuse, R16, R180 ;  /* 0x000000100418723c */ /* 0x048ff000000418b4 */
[C---:B-1----:R-:W-:Y:S07]  /*5a60*/  HMMA.16816.F32.BF16 R172, R4.reuse, R10, R88 ;  /* 0x0000000a04ac723c */ /* 0x042fee0000041858 */
[----:B------:R-:W-:Y:S01]  /*5a70*/  MOV R88, R56 ;  /* 0x0000003800587202 */ /* 0x000fe20000000f00 */
[----:B------:R-:W-:Y:S01]  /*5a80*/  IMAD.MOV.U32 R11, RZ, RZ, R67 ;  /* 0x000000ffff0b7224 */ /* 0x000fe200078e0043 */
[----:B------:R-:W-:Y:S01]  /*5a90*/  HMMA.16816.F32.BF16 R168, R4, R8, R168 ;  /* 0x0000000804a8723c */ /* 0x000fe200000418a8 */
[----:B------:R-:W-:-:S02]  /*5aa0*/  IMAD.MOV.U32 R89, RZ, RZ, R57 ;  /* 0x000000ffff597224 */ /* 0x000fc400078e0039 */
[----:B------:R-:W-:Y:S02]  /*5ab0*/  IMAD.MOV.U32 R90, RZ, RZ, R58 ;  /* 0x000000ffff5a7224 */ /* 0x000fe400078e003a */
[----:B------:R-:W-:Y:S02]  /*5ac0*/  IMAD.MOV.U32 R91, RZ, RZ, R59 ;  /* 0x000000ffff5b7224 */ /* 0x000fe400078e003b */
[----:B------:R-:W-:Y:S01]  /*5ad0*/  IMAD.MOV.U32 R8, RZ, RZ, R65 ;  /* 0x000000ffff087224 */ /* 0x000fe200078e0041 */
[----:B------:R-:W-:Y:S01]  /*5ae0*/  HMMA.16816.F32.BF16 R16, R4, R18, R120 ;  /* 0x000000120410723c */ /* 0x000fe20000041878 */
[----:B------:R-:W-:Y:S01]  /*5af0*/  FADD.FTZ R2, R90, R89 ;  /* 0x000000595a027221 */ /* 0x000fe20000010000 */
[----:B------:R-:W1:Y:S01]  /*5b00*/  LDSM.16.MT88.4 R120, [R0+0x2900] ;  /* 0x002900000078783b */ /* 0x000e620000004200 */
[----:B------:R-:W-:Y:S02]  /*5b10*/  IMAD.MOV.U32 R9, RZ, RZ, R66 ;  /* 0x000000ffff097224 */ /* 0x000fe400078e0042 */
[----:B------:R-:W-:Y:S01]  /*5b20*/  FADD.FTZ R2, R8, R2 ;  /* 0x0000000208027221 */ /* 0x000fe20000010000 */
[----:B------:R-:W-:Y:S01]  /*5b30*/  LDSM.16.MT88.4 R64, [R0+0x5900] ;  /* 0x005900000040783b */ /* 0x000fe20000004200 */
[----:B------:R-:W-:Y:S01]  /*5b40*/  FADD.FTZ R4, R88, R11 ;  /* 0x0000000b58047221 */ /* 0x000fe20000010000 */
[----:B------:R-:W-:Y:S01]  /*5b50*/  HMMA.16816.F32.BF16 R124, R96, R128, R124 ;  /* 0x00000080607c723c */ /* 0x000fe2000004187c */
[----:B------:R-:W-:Y:S01]  /*5b60*/  FADD.FTZ R2, R22, R2 ;  /* 0x0000000216027221 */ /* 0x000fe20000010000 */
[----:B------:R-:W3:Y:S01]  /*5b70*/  LDSM.16.MT88.4 R56, [R236+0x5900] ;  /* 0x00590000ec38783b */ /* 0x000ee20000004200 */
[----:B------:R-:W-:-:S02]  /*5b80*/  FADD.FTZ R4, R91, R4 ;  /* 0x000000045b047221 */ /* 0x000fc40000010000 */
[----:B------:R-:W-:Y:S01]  /*5b90*/  FADD.FTZ R2, R244, R2 ;  /* 0x00000002f4027221 */ /* 0x000fe20000010000 */
[----:B------:R-:W4:Y:S01]  /*5ba0*/  LDSM.16.MT88.4 R88, [R236+0x8900] ;  /* 0x00890000ec58783b */ /* 0x000f220000004200 */
[----:B------:R-:W-:Y:S01]  /*5bb0*/  FADD.FTZ R4, R9, R4 ;  /* 0x0000000409047221 */ /* 0x000fe20000010000 */
[----:B------:R-:W-:Y:S01]  /*5bc0*/  HMMA.16816.F32.BF16 R128, R96, R130, R52 ;  /* 0x000000826080723c */ /* 0x000fe20000041834 */
[----:B------:R-:W-:Y:S01]  /*5bd0*/  FADD.FTZ R2, R234, R2 ;  /* 0x00000002ea027221 */ /* 0x000fe20000010000 */
[----:B------:R5:W3:Y:S01]  /*5be0*/  LDSM.16.MT88.4 R8, [R0+0x8900] ;  /* 0x008900000008783b */ /* 0x000ae20000004200 */
[----:B------:R-:W-:-:S04]  /*5bf0*/  FADD.FTZ R4, R23, R4 ;  /* 0x0000000417047221 */ /* 0x000fc80000010000 */
[----:B------:R-:W-:Y:S01]  /*5c00*/  FADD.FTZ R4, R245, R4 ;  /* 0x00000004f5047221 */ /* 0x000fe20000010000 */
[C---:B------:R-:W-:Y:S03]  /*5c10*/  HMMA.16816.F32.BF16 R132, R96.reuse, R136, R132 ;  /* 0x000000886084723c */ /* 0x040fe60000041884 */
[----:B------:R-:W-:Y:S02]  /*5c20*/  FADD.FTZ R5, R238, R4 ;  /* 0x00000004ee057221 */ /* 0x000fe40000010000 */
[----:B------:R-:W-:Y:S02]  /*5c30*/  FADD.FTZ R4, R243, R2 ;  /* 0x00000002f3047221 */ /* 0x000fe40000010000 */
[----:B------:R-:W-:Y:S01]  /*5c40*/  FADD.FTZ R2, R242, R5 ;  /* 0x00000005f2027221 */ /* 0x000fe20000010000 */
[----:B------:R-:W-:Y:S03]  /*5c50*/  HMMA.16816.F32.BF16 R76, R96, R80, R76 ;  /* 0x00000050604c723c */ /* 0x000fe6000004184c */
[----:B------:R-:W-:-:S04]  /*5c60*/  FADD.FTZ R2, R250, R2 ;  /* 0x00000002fa027221 */ /* 0x000fc80000010000 */
[----:B------:R-:W-:Y:S01]  /*5c70*/  FADD.FTZ R2, R241, R2 ;  /* 0x00000002f1027221 */ /* 0x000fe20000010000 */
[C---:B--2---:R-:W-:Y:S01]  /*5c80*/  HMMA.16816.F32.BF16 R144, R96.reuse, R148, R144 ;  /* 0x000000946090723c */ /* 0x044fe20000041890 */
[----:B-----5:R-:W-:Y:S02]  /*5c90*/  FADD.FTZ R0, R235, R4 ;  /* 0x00000004eb007221 */ /* 0x020fe40000010000 */
[----:B------:R-:W-:Y:S02]  /*5ca0*/  FADD.FTZ R2, R252, R2 ;  /* 0x00000002fc027221 */ /* 0x000fe40000010000 */
[----:B------:R-:W-:Y:S02]  /*5cb0*/  FADD.FTZ R0, R249, R0 ;  /* 0x00000000f9007221 */ /* 0x000fe40000010000 */
[----:B------:R-:W-:Y:S01]  /*5cc0*/  FADD.FTZ R2, R251, R2 ;  /* 0x00000002fb027221 */ /* 0x000fe20000010000 */
[----:B-1----:R-:W-:Y:S01]  /*5cd0*/  HMMA.16816.F32.BF16 R116, R96, R120, R116 ;  /* 0x000000786074723c */ /* 0x002fe20000041874 */
        /* <DEDUP_REMOVED lines=19> */
[----:B------:R-:W-:-:S04]  /*5e10*/  FADD.FTZ R0, R50, R0 ;  /* 0x0000000032007221 */ /* 0x000fc80000010000 */
[----:B------:R-:W-:Y:S02]  /*5e20*/  FADD.FTZ R2, R51, R0 ;  /* 0x0000000033027221 */ /* 0x000fe40000010000 */
        /* <DEDUP_REMOVED lines=12> */
[----:B------:R-:W-:-:S05]  /*5ef0*/  FADD.FTZ R0, R20, R2 ;  /* 0x0000000214007221 */ /* 0x000fca0000010000 */
[----:B------:R1:W-:Y:S02]  /*5f00*/  STL [R1+0x8], R0 ;  /* 0x0000080001007387 */ /* 0x0003e40000100800 */
[C---:B----4-:R-:W-:Y:S02]  /*5f10*/  HMMA.16816.F32.BF16 R84, R96.reuse, R88, R168 ;  /* 0x000000586054723c */ /* 0x050fe400000418a8 */
[----:B------:R1:W-:Y:S06]  /*5f20*/  STL [R1+0x4], R4 ;  /* 0x0000040401007387 */ /* 0x0003ec0000100800 */
        /* <DEDUP_REMOVED lines=9> */
[----:B-1----:R-:W2:Y:S04]  /*5fc0*/  LDL.64 R242, [R1+0x18] ;  /* 0x0000180001f27983 */ /* 0x002ea80000100a00 */
[----:B------:R-:W3:Y:S01]  /*5fd0*/  LDL R241, [R1] ;  /* 0x0000000001f17983 */ /* 0x000ee20000100800 */
[----:B------:R-:W-:Y:S01]  /*5fe0*/  UIADD3 UR5, UR28, -0x3, URZ ;  /* 0xfffffffd1c057890 */ /* 0x000fe2000fffe03f */
[----:B------:R-:W-:-:S03]  /*5ff0*/  IMAD.MOV.U32 R235, RZ, RZ, c[0x0][0x1e0] ;  /* 0x00007800ffeb7624 */ /* 0x000fc600078e00ff */
[----:B------:R-:W-:Y:S01]  /*6000*/  USHF.R.S32.HI UR4, URZ, 0x1f, UR5 ;  /* 0x0000001f3f047899 */ /* 0x000fe20008011405 */
[----:B------:R-:W-:Y:S01]  /*6010*/  IMAD.SHL.U32 R8, R235, 0x40, RZ ;  /* 0x00000040eb087824 */ /* 0x000fe200078e00ff */
[----:B------:R-:W-:Y:S01]  /*6020*/  UIMAD UR6, UR6, UR5, URZ ;  /* 0x00000005060672a4 */ /* 0x000fe2000f8e023f */
[----:B------:R-:W-:-:S03]  /*6030*/  IMAD.U32 R6, RZ, RZ, UR5 ;  /* 0x00000005ff067e24 */ /* 0x000fc6000f8e00ff */
[----:B------:R-:W-:Y:S01]  /*6040*/  UIMAD UR4, UR4, UR18, UR6 ;  /* 0x00000012040472a4 */ /* 0x000fe2000f8e0206 */
[----:B--2---:R-:W-:-:S04]  /*6050*/  IMAD.WIDE.U32 R6, R6, UR18, R242 ;  /* 0x0000001206067c25 */ /* 0x004fc8000f8e00f2 */
[----:B------:R-:W-:Y:S01]  /*6060*/  IMAD.MOV.U32 R242, RZ, RZ, c[0x0][0x1e4] ;  /* 0x00007900fff27624 */ /* 0x000fe200078e00ff */
[----:B------:R-:W-:Y:S02]  /*6070*/  IADD3 R0, R7, UR4, RZ ;  /* 0x0000000407007c10 */ /* 0x000fe4000fffe0ff */
[C---:B------:R-:W-:Y:S02]  /*6080*/  LEA R4, P0, R6.reuse, c[0x0][0x1c8], 0x1 ;  /* 0x0000720006047a11 */ /* 0x040fe400078008ff */
[----:B------:R-:W-:Y:S02]  /*6090*/  SHF.L.U64.HI R2, R235, 0x6, R242 ;  /* 0x00000006eb027819 */ /* 0x000fe400000102f2 */
[----:B------:R-:W-:Y:S02]  /*60a0*/  LEA.HI.X R5, R6, c[0x0][0x1cc], R0, 0x1, P0 ;  /* 0x0000730006057a11 */ /* 0x000fe400000f0c00 */
[----:B------:R-:W-:Y:S02]  /*60b0*/  IADD3 R12, P6, P5, R8, 0x80, R4 ;  /* 0x00000080080c7810 */ /* 0x000fe40007dde004 */
[----:B------:R-:W-:Y:S01]  /*60c0*/  IADD3 R6, P0, R4, R8, RZ ;  /* 0x0000000804067210 */ /* 0x000fe20007f1e0ff */
[----:B------:R-:W-:Y:S01]  /*60d0*/  @!PT LDS RZ, [RZ] ;  /* 0x00000000fffff984 */ /* 0x000fe20000000800 */
[----:B------:R-:W-:Y:S01]  /*60e0*/  @!PT LDS RZ, [RZ] ;  /* 0x00000000fffff984 */ /* 0x000fe20000000800 */
[----:B------:R-:W-:Y:S01]  /*60f0*/  @!PT LDS RZ, [RZ] ;  /* 0x00000000fffff984 */ /* 0x000fe20000000800 */
[----:B---3--:R1:W-:Y:S01]  /*6100*/  LDGSTS.E.BYPASS.LTC128B.128 [R241+0x12100], [R4.64], !P4 ;  /* 0x1210000004f17fae */ /* 0x0083e2000e101d58 */
[----:B------:R-:W-:-:S02]  /*6110*/  IADD3.X R13, R2, RZ, R5, P6, P5 ;  /* 0x000000ff020d7210 */ /* 0x000fc400037ea405 */
        /* <DEDUP_REMOVED lines=13> */
.L_x_1149:
[----:B-1----:R-:W-:Y:S01]  /*61f0*/  ULDC.64 UR4, c[0x0][0x2c8] ;  /* 0x0000b20000047ab9 */ /* 0x002fe20000000a00 */
[----:B------:R-:W0:Y:S01]  /*6200*/  LDGDEPBAR ;  /* 0x00000000000079af */ /* 0x000e220000000000 */
[----:B------:R-:W-:-:S02]  /*6210*/  UIMAD.WIDE.U32 UR6, UR8, UR4, URZ ;  /* 0x00000004080672a5 */ /* 0x000fc4000f8e003f */
[----:B------:R-:W-:Y:S02]  /*6220*/  UIADD3 UR28, UR28, -0x2, URZ ;  /* 0xfffffffe1c1c7890 */ /* 0x000fe4000fffe03f */
[----:B------:R-:W-:Y:S02]  /*6230*/  @UP2 USHF.R.U32.HI UR8, URZ, UR5, UR7 ;  /* 0x000000053f082299 */ /* 0x000fe40008011607 */
[----:B------:R-:W-:Y:S02]  /*6240*/  UMOV UR12, URZ ;  /* 0x0000003f000c7c82 */ /* 0x000fe40008000000 */
[----:B------:R-:W-:-:S04]  /*6250*/  UIADD3 UR8, UR8, UR14, -UR16 ;  /* 0x0000000e08087290 */ /* 0x000fc8000fffe810 */
[----:B------:R-:W-:-:S04]  /*6260*/  UIMAD.WIDE UR4, UR8, 0x2aaaaaab, URZ ;  /* 0x2aaaaaab080478a5 */ /* 0x000fc8000f8e023f */
[----:B------:R-:W-:-:S04]  /*6270*/  USHF.R.U32.HI UR13, URZ, 0x1f, UR5 ;  /* 0x0000001f3f0d7899 */ /* 0x000fc80008011605 */
[----:B------:R-:W-:-:S03]  /*6280*/  ULEA.HI.SX32 UR13, UR5, UR13, 0x1c ;  /* 0x0000000d050d7291 */ /* 0x000fc6000f8fe23f */
[----:B------:R-:W-:Y:S02]  /*6290*/  UMOV UR5, 0x1 ;  /* 0x0000000100057882 */ /* 0x000fe40000000000 */
[----:B------:R-:W-:-:S04]  /*62a0*/  UISETP.LT.AND UP0, UPT, URZ, UR13, UPT ;  /* 0x0000000d3f00728c */ /* 0x000fc8000bf01270 */
[----:B------:R-:W-:-:S04]  /*62b0*/  USEL UR13, URZ, UR13, !UP0 ;  /* 0x0000000d3f0d7287 */ /* 0x000fc8000c000000 */
[----:B------:R-:W-:-:S06]  /*62c0*/  UISETP.GE.AND UP0, UPT, UR28, UR13, UPT ;  /* 0x0000000d1c00728c */ /* 0x000fcc000bf06270 */
[----:B------:R-:W-:-:S13]  /*62d0*/  PLOP3.LUT P0, PT, PT, PT, UP0, 0x80, 0x0 ;  /* 0x000000000000781c */ /* 0x000fda0003f0f008 */
[----:B------:R-:W-:Y:S05]  /*62e0*/  @!P0 BRA `(.L_x_1150) ;  /* 0x000042d000008947 */ /* 0x000fea0003800000 */
[----:B------:R-:W2:Y:S01]  /*62f0*/  LDL R0, [R1+0x10] ;  /* 0x0000100001007983 */ /* 0x000ea20000100800 */
[----:B------:R-:W-:Y:S01]  /*6300*/  PLOP3.LUT P5, PT, PT, PT, UP2, 0x80, 0x0 ;  /* 0x000000000000781c */ /* 0x000fe20003faf028 */
[----:B------:R-:W-:Y:S01]  /*6310*/  IMAD.MOV.U32 R239, RZ, RZ, 0x20 ;  /* 0x00000020ffef7424 */ /* 0x000fe200078e00ff */
[----:B------:R-:W-:Y:S01]  /*6320*/  PLOP3.LUT P0, PT, PT, PT, UP2, 0x80, 0x0 ;  /* 0x000000000000781c */ /* 0x000fe20003f0f028 */
[----:B------:R-:W-:Y:S01]  /*6330*/  IMAD.MOV.U32 R142, RZ, RZ, R3 ;  /* 0x000000ffff8e7224 */ /* 0x000fe200078e0003 */
[----:B------:R-:W-:Y:S01]  /*6340*/  UMOV UR12, URZ ;  /* 0x0000003f000c7c82 */ /* 0x000fe20008000000 */
[----:B------:R-:W-:Y:S01]  /*6350*/  IMAD.MOV.U32 R141, RZ, RZ, R140 ;  /* 0x000000ffff8d7224 */ /* 0x000fe200078e008c */
[----:B------:R-:W-:Y:S01]  /*6360*/  SEL R239, R239, 0xffffffe0, !P1 ;  /* 0xffffffe0efef7807 */ /* 0x000fe20004800000 */
[----:B------:R-:W-:Y:S02]  /*6370*/  UMOV UR5, 0x1 ;  /* 0x0000000100057882 */ /* 0x000fe40000000000 */
[----:B------:R-:W-:-:S02]  /*6380*/  UMOV UR15, UR28 ;  /* 0x0000001c000f7c82 */ /* 0x000fc40008000000 */
[----:B------:R-:W-:Y:S02]  /*6390*/  ULDC.64 UR8, c[0x0][0x208] ;  /* 0x0000820000087ab9 */ /* 0x000fe40000000a00 */
[----:B------:R-:W-:Y:S01]  /*63a0*/  ULDC.64 UR6, c[0x0][0x1e0] ;  /* 0x0000780000067ab9 */ /* 0x000fe20000000a00 */
[----:B--2---:R-:W-:-:S05]  /*63b0*/  @P5 IMAD.HI.U32 R0, R0, c[0x0][0x2c8], RZ ;  /* 0x0000b20000005a27 */ /* 0x004fca00078e00ff */
[----:B------:R-:W-:-:S05]  /*63c0*/  @P0 SHF.R.U32.HI R0, RZ, c[0x0][0x2cc], R0 ;  /* 0x0000b300ff000a19 */ /* 0x000fca0000011600 */
[----:B------:R1:W-:Y:S02]  /*63d0*/  @P0 STL [R1+0xc], R0 ;  /* 0x00000c0001000387 */ /* 0x0003e40000100800 */
.L_x_1151:
[----:B------:R-:W2:Y:S01]  /*63e0*/  LDL.64 R38, [R1+0x20] ;  /* 0x0000200001267983 */ /* 0x000ea20000100a00 */
[----:B------:R-:W-:Y:S04]  /*63f0*/  DEPBAR.LE SB0, 0x2 ;  /* 0x000080800000791a */ /* 0x000fe80000000000 */
[----:B-1----:R-:W-:Y:S01]  /*6400*/  IMAD.U32 R2, RZ, RZ, UR5 ;  /* 0x00000005ff027e24 */ /* 0x002fe2000f8e00ff */
[----:B------:R-:W3:Y:S01]  /*6410*/  LDL.64 R36, [R1+0x28] ;  /* 0x0000280001247983 */ /* 0x000ee20000100a00 */
[----:B------:R-:W-:Y:S02]  /*6420*/  UISETP.GE.AND UP0, UPT, UR15, 0x1, UPT ;  /* 0x000000010f00788c */ /* 0x000fe4000bf06270 */
[C---:B------:R-:W-:Y:S01]  /*6430*/  IMAD R48, R2.reuse, 0x9000, R237 ;  /* 0x0000900002307824 */ /* 0x040fe200078e02ed */
[----:B------:R-:W-:Y:S01]  /*6440*/  UIADD3 UR28, UR15, -0x1, URZ ;  /* 0xffffffff0f1c7890 */ /* 0x000fe2000fffe03f */
[----:B------:R-:W-:Y:S01]  /*6450*/  IMAD R2, R2, 0x9000, R233 ;  /* 0x0000900002027824 */ /* 0x000fe200078e02e9 */
[----:B------:R-:W4:Y:S01]  /*6460*/  LDL R46, [R1] ;  /* 0x00000000012e7983 */ /* 0x000f220000100800 */
[----:B------:R-:W-:Y:S01]  /*6470*/  PLOP3.LUT P0, PT, PT, PT, UP0, 0x80, 0x0 ;  /* 0x000000000000781c */ /* 0x000fe20003f0f008 */
[----:B------:R-:W-:Y:S01]  /*6480*/  UIMAD UR4, UR5, 0x9000, URZ ;  /* 0x00009000050478a4 */ /* 0x000fe2000f8e023f */
[----:B-1----:R-:W-:Y:S01]  /*6490*/  IMAD.IADD R0, R239, 0x1, R2 ;  /* 0x00000001ef007824 */ /* 0x002fe200078e0202 */
[----:B------:R-:W-:Y:S01]  /*64a0*/  BAR.SYNC.DEFER_BLOCKING 0x0 ;  /* 0x0000000000007b1d */ /* 0x000fe20000010000 */
[----:B------:R-:W-:Y:S02]  /*64b0*/  UISETP.GE.AND UP1, UPT, UR12, 0x1, UPT ;  /* 0x000000010c00788c */ /* 0x000fe4000bf26270 */
[----:B------:R-:W-:Y:S02]  /*64c0*/  @UP0 USHF.R.S32.HI UR17, URZ, 0x1f, UR28 ;  /* 0x0000001f3f110899 */ /* 0x000fe4000801141c */
[----:B------:R-:W-:Y:S02]  /*64d0*/  @UP0 UIMAD.WIDE.U32 UR18, UR28, UR8, URZ ;  /* 0x000000081c1202a5 */ /* 0x000fe4000f8e003f */
[----:B------:R-:W-:Y:S04]  /*64e0*/  @UP0 UIMAD UR17, UR17, UR8, URZ ;  /* 0x00000008111102a4 */ /* 0x000fe8000f8e023f */
[----:B------:R-:W-:Y:S01]  /*64f0*/  @UP0 UIMAD UR17, UR28, UR9, UR17 ;  /* 0x000000091c1102a4 */ /* 0x000fe2000f8e0211 */
[----:B------:R-:W-:Y:S03]  /*6500*/  MOV R3, UR18 ;  /* 0x0000001200037c02 */ /* 0x000fe60008000f00 */
[----:B------:R-:W-:Y:S04]  /*6510*/  @UP0 UIADD3 UR17, UR19, UR17, URZ ;  /* 0x0000001113110290 */ /* 0x000fe8000fffe03f */
[----:B------:R-:W-:Y:S02]  /*6520*/  @UP0 UIMAD UR17, UR17, 0x60, URZ ;  /* 0x00000060111108a4 */ /* 0x000fe4000f8e023f */
[----:B------:R-:W-:Y:S01]  /*6530*/  UISETP.GE.AND UP0, UPT, UR15, 0x2, UPT ;  /* 0x000000020f00788c */ /* 0x000fe2000bf06270 */
[----:B------:R-:W1:Y:S08]  /*6540*/  LDSM.16.M88.4 R8, [R48+0x12100] ;  /* 0x012100003008783b */ /* 0x000e700000000200 */
[----:B------:R-:W5:Y:S02]  /*6550*/  LDSM.16.M88.4 R16, [R48+0x12900] ;  /* 0x012900003010783b */ /* 0x000f640000000200 */
[----:B------:R-:W-:Y:S04]  /*6560*/  @UP0 UIADD3 UR18, UR15, -0x2, URZ ;  /* 0xfffffffe0f120890 */ /* 0x000fe8000fffe03f */
[----:B------:R-:W-:Y:S02]  /*6570*/  @UP0 UIMAD.WIDE.U32 UR20, UR18, UR6, URZ ;  /* 0x00000006121402a5 */ /* 0x000fe4000f8e003f */
[----:B------:R-:W5:Y:S08]  /*6580*/  LDSM.16.M88.4 R24, [R48+0x13100] ;  /* 0x013100003018783b */ /* 0x000f700000000200 */
[----:B------:R-:W5:Y:S08]  /*6590*/  LDSM.16.M88.4 R32, [R48+0x13900] ;  /* 0x013900003020783b */ /* 0x000f700000000200 */
[----:B------:R-:W2:Y:S01]  /*65a0*/  LDSM.16.M88.4 R40, [R48+0x14100] ;  /* 0x014100003028783b */ /* 0x000ea20000000200 */
[C---:B-1----:R-:W-:Y:S07]  /*65b0*/  HMMA.16816.F32.BF16 R4, R152.reuse, R8, RZ ;  /* 0x000000089804723c */ /* 0x042fee00000418ff */
[----:B------:R-:W1:Y:S01]  /*65c0*/  LDSM.16.M88.4 R48, [R48+0x14900] ;  /* 0x014900003030783b */ /* 0x000e620000000200 */
[C---:B------:R-:W-:Y:S07]  /*65d0*/  HMMA.16816.F32.BF16 R8, R152.reuse, R10, RZ ;  /* 0x0000000a9808723c */ /* 0x040fee00000418ff */
[----:B------:R-:W1:Y:S01]  /*65e0*/  LDSM.16.M88.4 R160, [R0] ;  /* 0x0000000000a0783b */ /* 0x000e620000000200 */
[C---:B-----5:R-:W-:Y:S07]  /*65f0*/  HMMA.16816.F32.BF16 R12, R152.reuse, R16, RZ ;  /* 0x00000010980c723c */ /* 0x060fee00000418ff */
[----:B------:R-:W5:Y:S01]  /*6600*/  LDSM.16.M88.4 R164, [R0+0x800] ;  /* 0x0008000000a4783b */ /* 0x000f620000000200 */
        /* <DEDUP_REMOVED lines=8> */
[C---:B------:R-:W-:Y:S07]  /*6690*/  HMMA.16816.F32.BF16 R32, R152.reuse, R34, RZ ;  /* 0x000000229820723c */ /* 0x040fee00000418ff */
[----:B------:R-:W5:Y:S04]  /*66a0*/  LDL R235, [R1+0xc] ;  /* 0x00000c0001eb7983 */ /* 0x000f680000100800 */
[----:B------:R-:W5:Y:S01]  /*66b0*/  LDL R234, [R1+0x38] ;  /* 0x0000380001ea7983 */ /* 0x000f620000100800 */
[----:B--2---:R-:W-:Y:S02]  /*66c0*/  @P0 IMAD.MOV.U32 R45, RZ, RZ, R39 ;  /* 0x000000ffff2d0224 */ /* 0x004fe400078e0027 */
[----:B---3--:R-:W-:Y:S02]  /*66d0*/  @P0 IMAD.MOV.U32 R44, RZ, RZ, R36 ;  /* 0x000000ffff2c0224 */ /* 0x008fe400078e0024 */
[C---:B------:R-:W-:Y:S02]  /*66e0*/  HMMA.16816.F32.BF16 R36, R152.reuse, R40, RZ ;  /* 0x000000289824723c */ /* 0x040fe400000418ff */
[----:B------:R-:W-:Y:S01]  /*66f0*/  @P0 IMAD.WIDE.U32 R44, R3, 0x60, R44 ;  /* 0x00000060032c0825 */ /* 0x000fe200078e002c */
[----:B------:R-:W-:Y:S03]  /*6700*/  MOV R3, UR12 ;  /* 0x0000000c00037c02 */ /* 0x000fe60008000f00 */
[----:B------:R-:W-:Y:S01]  /*6710*/  @P0 IMAD.SHL.U32 R140, R44, 0x2, RZ ;  /* 0x000000022c8c0824 */ /* 0x000fe200078e00ff */
[----:B------:R-:W-:Y:S01]  /*6720*/  @P0 IADD3 R214, R45, UR17, RZ ;  /* 0x000000112dd60c10 */ /* 0x000fe2000fffe0ff */
[C---:B------:R-:W-:Y:S01]  /*6730*/  HMMA.16816.F32.BF16 R40, R152.reuse, R42, RZ ;  /* 0x0000002a9828723c */ /* 0x040fe200000418ff */
[----:B----4-:R-:W-:Y:S01]  /*6740*/  @P0 IMAD R3, R3, 0x9000, R46 ;  /* 0x0000900003030824 */ /* 0x010fe200078e022e */
[----:B------:R-:W-:Y:S02]  /*6750*/  UIMAD UR17, UR15, -0x60, URZ ;  /* 0xffffffa00f1178a4 */ /* 0x000fe4000f8e023f */
[----:B------:R-:W-:Y:S02]  /*6760*/  @P0 IADD3 R212, P1, R140, c[0x0][0x1f8], RZ ;  /* 0x00007e008cd40a10 */ /* 0x000fe40007f3e0ff */
[----:B------:R-:W-:Y:S02]  /*6770*/  @P0 SHF.L.U64.HI R214, R44, 0x1, R214 ;  /* 0x000000012cd60819 */ /* 0x000fe400000102d6 */
[C---:B-1----:R-:W-:Y:S01]  /*6780*/  HMMA.16816.F32.BF16 R44, R152.reuse, R48, RZ ;  /* 0x00000030982c723c */ /* 0x042fe200000418ff */
[----:B------:R-:W-:Y:S03]  /*6790*/  @P0 IADD3 R224, P5, R140, 0x80, RZ ;  /* 0x000000808ce00810 */ /* 0x000fe60007fbe0ff */
[----:B------:R-:W-:Y:S02]  /*67a0*/  @P0 IADD3.X R213, R214, c[0x0][0x1fc], RZ, P1, !PT ;  /* 0x00007f00d6d50a10 */ /* 0x000fe40000ffe4ff */
[----:B------:R-:W-:Y:S02]  /*67b0*/  @P0 IADD3 R224, P1, R224, c[0x0][0x1f8], RZ ;  /* 0x00007e00e0e00a10 */ /* 0x000fe40007f3e0ff */
[----:B------:R-:W-:Y:S01]  /*67c0*/  HMMA.16816.F32.BF16 R48, R152, R50, RZ ;  /* 0x000000329830723c */ /* 0x000fe200000418ff */
[----:B------:R-:W-:Y:S01]  /*67d0*/  @!PT LDS RZ, [RZ] ;  /* 0x00000000fffff984 */ /* 0x000fe20000000800 */
[----:B------:R-:W-:Y:S01]  /*67e0*/  @!PT LDS RZ, [RZ] ;  /* 0x00000000fffff984 */ /* 0x000fe20000000800 */
[----:B------:R-:W-:Y:S01]  /*67f0*/  @!PT LDS RZ, [RZ] ;  /* 0x00000000fffff984 */ /* 0x000fe20000000800 */
[----:B------:R1:W-:Y:S03]  /*6800*/  @P0 LDGSTS.E.BYPASS.LTC128B.128 [R3+0x100], [R212.64], !P4 ;  /* 0x00100000d4030fae */ /* 0x0003e6000e101d58 */
[--C-:B------:R-:W-:Y:S02]  /*6810*/  @P0 IADD3.X R225, RZ, c[0x0][0x1fc], R214.reuse, P1, P5 ;  /* 0x00007f00ffe10a10 */ /* 0x100fe40000fea4d6 */
[----:B------:R-:W-:Y:S02]  /*6820*/  @P0 IADD3 R140, P6, R140, 0x100, RZ ;  /* 0x000001008c8c0810 */ /* 0x000fe40007fde0ff */
[C---:B------:R-:W-:Y:S01]  /*6830*/  HMMA.16816.F32.BF16 R4, R156.reuse, R160, R4 ;  /* 0x000000a09c04723c */ /* 0x040fe20000041804 */
[----:B------:R2:W-:Y:S06]  /*6840*/  @P0 LDGSTS.E.BYPASS.LTC128B.128 [R3+0x3100], [R224.64], !P3 ;  /* 0x03100000e0030fae */ /* 0x0005ec000d901d58 */
[----:B------:R-:W-:Y:S01]  /*6850*/  @P0 IADD3 R160, P1, R212, UR11, RZ ;  /* 0x0000000bd4a00c10 */ /* 0x000fe2000ff3e0ff */
[C---:B------:R-:W-:Y:S04]  /*6860*/  HMMA.16816.F32.BF16 R8, R156.reuse, R162, R8 ;  /* 0x000000a29c08723c */ /* 0x040fe80000041808 */
[----:B------:R-:W-:Y:S03]  /*6870*/  @P0 IADD3.X R161, R213, UR10, RZ, P1, !PT ;  /* 0x0000000ad5a10c10 */ /* 0x000fe60008ffe4ff */
[----:B------:R-:W-:Y:S01]  /*6880*/  @P0 IADD3 R162, P1, R160, UR11, RZ ;  /* 0x0000000ba0a20c10 */ /* 0x000fe2000ff3e0ff */
[C---:B-----5:R-:W-:Y:S04]  /*6890*/  HMMA.16816.F32.BF16 R12, R156.reuse, R164, R12 ;  /* 0x000000a49c0c723c */ /* 0x060fe8000004180c */
[----:B------:R-:W-:Y:S04]  /*68a0*/  @P0 IADD3.X R163, R161, UR10, RZ, P1, !PT ;  /* 0x0000000aa1a30c10 */ /* 0x000fe80008ffe4ff */
[C---:B------:R-:W-:Y:S04]  /*68b0*/  HMMA.16816.F32.BF16 R16, R156.reuse, R166, R16 ;  /* 0x000000a69c10723c */ /* 0x040fe80000041810 */
[----:B--2---:R-:W-:Y:S02]  /*68c0*/  @P0 IADD3 R224, P5, R140, c[0x0][0x1f8], RZ ;  /* 0x00007e008ce00a10 */ /* 0x004fe40007fbe0ff */
[C---:B------:R-:W-:Y:S02]  /*68d0*/  IADD3 R140, R232.reuse, R0, RZ ;  /* 0x00000000e88c7210 */ /* 0x040fe40007ffe0ff */
[C---:B------:R-:W-:Y:S04]  /*68e0*/  HMMA.16816.F32.BF16 R20, R156.reuse, R168, R20 ;  /* 0x000000a89c14723c */ /* 0x040fe80000041814 */
[----:B------:R-:W-:Y:S04]  /*68f0*/  @P0 IADD3.X R225, RZ, c[0x0][0x1fc], R214, P5, P6 ;  /* 0x00007f00ffe10a10 */ /* 0x000fe80002fec4d6 */
[C---:B------:R-:W-:Y:S01]  /*6900*/  HMMA.16816.F32.BF16 R24, R156.reuse, R170, R24 ;  /* 0x000000aa9c18723c */ /* 0x040fe20000041818 */
[----:B------:R2:W-:Y:S07]  /*6910*/  @P0 LDGSTS.E.BYPASS.LTC128B.128 [R3+0x6100], [R224.64], !P2 ;  /* 0x06100000e0030fae */ /* 0x0005ee000d101d58 */
[C---:B------:R-:W-:Y:S01]  /*6920*/  HMMA.16816.F32.BF16 R28, R156.reuse, R172, R28 ;  /* 0x000000ac9c1c723c */ /* 0x040fe2000004181c */
[----:B------:R1:W-:Y:S07]  /*6930*/  @P0 LDGSTS.E.BYPASS.LTC128B.128 [R3+0x1100], [R160.64], !P4 ;  /* 0x01100000a0030fae */ /* 0x0003ee000e101d58 */
[C---:B------:R-:W-:Y:S01]  /*6940*/  HMMA.16816.F32.BF16 R32, R156.reuse, R174, R32 ;  /* 0x000000ae9c20723c */ /* 0x040fe20000041820 */
[----:B------:R1:W-:Y:S07]  /*6950*/  @P0 LDGSTS.E.BYPASS.LTC128B.128 [R3+0x4100], [R160.64+0x80], !P3 ;  /* 0x04100080a0030fae */ /* 0x0003ee000d901d58 */
[C---:B------:R-:W-:Y:S01]  /*6960*/  HMMA.16816.F32.BF16 R36, R156.reuse, R176, R36 ;  /* 0x000000b09c24723c */ /* 0x040fe20000041824 */
[----:B------:R1:W-:Y:S03]  /*6970*/  @P0 LDGSTS.E.BYPASS.LTC128B.128 [R3+0x7100], [R160.64+0x100], !P2 ;  /* 0x07100100a0030fae */ /* 0x0003e6000d101d58 */
[----:B--2---:R-:W-:Y:S04]  /*6980*/  IMAD.IADD R224, R232, 0x1, R2 ;  /* 0x00000001e8e07824 */ /* 0x004fe800078e0202 */
        /* <DEDUP_REMOVED lines=9> */
[----:B------:R-:W-:Y:S01]  /*6a20*/  LDSM.16.M88.4 R172, [R224+0x1800] ;  /* 0x00180000e0ac783b */ /* 0x000fe20000000200 */
[----:B-1----:R-:W-:Y:S07]  /*6a30*/  IADD3 R3, R239, R2, R232 ;  /* 0x00000002ef037210 */ /* 0x002fee0007ffe0e8 */
[----:B------:R-:W1:Y:S08]  /*6a40*/  LDSM.16.M88.4 R160, [R224] ;  /* 0x00000000e0a0783b */ /* 0x000e700000000200 */
[----:B------:R-:W0:Y:S08]  /*6a50*/  LDGDEPBAR ;  /* 0x00000000000079af */ /* 0x000e300000000000 */
[----:B------:R-:W2:Y:S08]  /*6a60*/  LDSM.16.M88.4 R176, [R224+0x2000] ;  /* 0x00200000e0b0783b */ /* 0x000eb00000000200 */
[----:B------:R-:W-:Y:S08]  /*6a70*/  LDSM.16.M88.4 R180, [R224+0x4000] ;  /* 0x00400000e0b4783b */ /* 0x000ff00000000200 */
[----:B------:R-:W-:Y:S01]  /*6a80*/  LDSM.16.M88.4 R212, [R2+0x6000] ;  /* 0x0060000002d4783b */ /* 0x000fe20000000200 */
[C---:B-1----:R-:W-:Y:S08]  /*6a90*/  HMMA.16816.F32.BF16 R4, R184.reuse, R160, R4 ;  /* 0x000000a0b804723c */ /* 0x042ff00000041804 */
[C---:B------:R-:W-:Y:S01]  /*6aa0*/  HMMA.16816.F32.BF16 R8, R184.reuse, R162, R8 ;  /* 0x000000a2b808723c */ /* 0x040fe20000041808 */
[----:B------:R-:W1:Y:S07]  /*6ab0*/  LDSM.16.M88.4 R160, [R224+0x2800] ;  /* 0x00280000e0a0783b */ /* 0x000e6e0000000200 */
[C---:B------:R-:W-:Y:S08]  /*6ac0*/  HMMA.16816.F32.BF16 R12, R184.reuse, R164, R12 ;  /* 0x000000a4b80c723c */ /* 0x040ff0000004180c */
[C---:B------:R-:W-:Y:S01]  /*6ad0*/  HMMA.16816.F32.BF16 R16, R184.reuse, R166, R16 ;  /* 0x000000a6b810723c */ /* 0x040fe20000041810 */
[----:B------:R-:W3:Y:S07]  /*6ae0*/  LDSM.16.M88.4 R164, [R140] ;  /* 0x000000008ca4783b */ /* 0x000eee0000000200 */
[C---:B------:R-:W-:Y:S08]  /*6af0*/  HMMA.16816.F32.BF16 R20, R184.reuse, R168, R20 ;  /* 0x000000a8b814723c */ /* 0x040ff00000041814 */
[C---:B------:R-:W-:Y:S01]  /*6b00*/  HMMA.16816.F32.BF16 R24, R184.reuse, R170, R24 ;  /* 0x000000aab818723c */ /* 0x040fe20000041818 */
[----:B------:R-:W4:Y:S07]  /*6b10*/  LDSM.16.M88.4 R168, [R140+0x800] ;  /* 0x000800008ca8783b */ /* 0x000f2e0000000200 */
[C---:B------:R-:W-:Y:S08]  /*6b20*/  HMMA.16816.F32.BF16 R28, R184.reuse, R172, R28 ;  /* 0x000000acb81c723c */ /* 0x040ff0000004181c */
[C---:B------:R-:W-:Y:S01]  /*6b30*/  HMMA.16816.F32.BF16 R32, R184.reuse, R174, R32 ;  /* 0x000000aeb820723c */ /* 0x040fe20000041820 */
[----:B------:R-:W5:Y:S07]  /*6b40*/  LDSM.16.M88.4 R172, [R140+0x1000] ;  /* 0x001000008cac783b */ /* 0x000f6e0000000200 */
[C---:B--2---:R-:W-:Y:S08]  /*6b50*/  HMMA.16816.F32.BF16 R36, R184.reuse, R176, R36 ;  /* 0x000000b0b824723c */ /* 0x044ff00000041824 */
[C---:B------:R-:W-:Y:S01]  /*6b60*/  HMMA.16816.F32.BF16 R40, R184.reuse, R178, R40 ;  /* 0x000000b2b828723c */ /* 0x040fe20000041828 */
[----:B------:R-:W2:Y:S07]  /*6b70*/  LDSM.16.M88.4 R176, [R140+0x1800] ;  /* 0x001800008cb0783b */ /* 0x000eae0000000200 */
        /* <DEDUP_REMOVED lines=9> */
[C---:B-----5:R-:W-:Y:S08]  /*6c10*/  HMMA.16816.F32.BF16 R20, R188.reuse, R172, R20 ;  /* 0x000000acbc14723c */ /* 0x060ff00000041814 */
[C---:B------:R-:W-:Y:S01]  /*6c20*/  HMMA.16816.F32.BF16 R24, R188.reuse, R174, R24 ;  /* 0x000000aebc18723c */ /* 0x040fe20000041818 */
[----:B------:R-:W5:Y:S07]  /*6c30*/  LDSM.16.M88.4 R172, [R2+0x3800] ;  /* 0x0038000002ac783b */ /* 0x000f6e0000000200 */
        /* <DEDUP_REMOVED lines=43> */
[----:B------:R-:W-:Y:S01]  /*6ef0*/  HMMA.16816.F32.BF16 R48, R196, R174, R48 ;  /* 0x000000aec430723c */ /* 0x000fe20000041830 */
[----:B------:R-:W-:Y:S07]  /*6f00*/  LDSM.16.M88.4 R172, [R140+0x3000] ;  /* 0x003000008cac783b */ /* 0x000fee0000000200 */
[C---:B--2---:R-:W-:Y:S08]  /*6f10*/  HMMA.16816.F32.BF16 R4, R200.reuse, R176, R4 ;  /* 0x000000b0c804723c */ /* 0x044ff00000041804 */
        /* <DEDUP_REMOVED lines=19> */
[----:B------:R-:W4:Y:S07]  /*7050*/  LDSM.16.M88.4 R172, [R2+0x6800] ;  /* 0x0068000002ac783b */ /* 0x000f2e0000000200 */
[C---:B------:R-:W-:Y:S08]  /*7060*/  HMMA.16816.F32.BF16 R12, R204.reuse, R176, R12 ;  /* 0x000000b0cc0c723c */ /* 0x040ff0000004180c */
[C---:B------:R-:W-:Y:S01]  /*7070*/  HMMA.16816.F32.BF16 R16, R204.reuse, R178, R16 ;  /* 0x000000b2cc10723c */ /* 0x040fe20000041810 */
[----:B------:R-:W-:Y:S07]  /*7080*/  LDSM.16.M88.4 R176, [R2+0x8800] ;  /* 0x0088000002b0783b */ /* 0x000fee0000000200 */
        /* <DEDUP_REMOVED lines=8> */
[----:B------:R-:W-:Y:S07]  /*7110*/  LDSM.16.M88.4 R168, [R2+0x8000] ;  /* 0x0080000002a8783b */ /* 0x000fee0000000200 */
[C---:B-1----:R-:W-:Y:S08]  /*7120*/  HMMA.16816.F32.BF16 R44, R204.reuse, R160, R44 ;  /* 0x000000a0cc2c723c */ /* 0x042ff0000004182c */
[----:B------:R-:W-:Y:S01]  /*7130*/  HMMA.16816.F32.BF16 R48, R204, R162, R48 ;  /* 0x000000a2cc30723c */ /* 0x000fe20000041830 */
[----:B------:R1:W3:Y:S07]  /*7140*/  LDSM.16.M88.4 R160, [R2+0x7800] ;  /* 0x0078000002a0783b */ /* 0x0002ee0000000200 */
[C---:B------:R-:W-:Y:S08]  /*7150*/  HMMA.16816.F32.BF16 R4, R208.reuse, R212, R4 ;  /* 0x000000d4d004723c */ /* 0x040ff00000041804 */
[C---:B------:R-:W-:Y:S01]  /*7160*/  HMMA.16816.F32.BF16 R8, R208.reuse, R214, R8 ;  /* 0x000000d6d008723c */ /* 0x040fe20000041808 */
[----:B------:R-:W5:Y:S07]  /*7170*/  LDSM.16.M88.4 R212, [R0+0x6800] ;  /* 0x0068000000d4783b */ /* 0x000f6e0000000200 */
[C---:B----4-:R-:W-:Y:S01]  /*7180*/  HMMA.16816.F32.BF16 R12, R208.reuse, R172, R12 ;  /* 0x000000acd00c723c */ /* 0x050fe2000004180c */
[----:B-1----:R-:W-:Y:S07]  /*7190*/  MOV R2, UR16 ;  /* 0x0000001000027c02 */ /* 0x002fee0008000f00 */
        /* <DEDUP_REMOVED lines=10> */
[----:B------:R4:W1:Y:S07]  /*7240*/  LDSM.16.M88.4 R168, [R0+0x8800] ;  /* 0x0088000000a8783b */ /* 0x00086e0000000200 */
[C---:B------:R-:W-:Y:S08]  /*7250*/  HMMA.16816.F32.BF16 R44, R208.reuse, R176, R44 ;  /* 0x000000b0d02c723c */ /* 0x040ff0000004182c */
[----:B------:R-:W-:Y:S01]  /*7260*/  HMMA.16816.F32.BF16 R48, R208, R178, R48 ;  /* 0x000000b2d030723c */ /* 0x000fe20000041830 */
[----:B------:R-:W2:Y:S07]  /*7270*/  LDSM.16.M88.4 R176, [R224+0x6000] ;  /* 0x00600000e0b0783b */ /* 0x000eae0000000200 */
[C---:B------:R-:W-:Y:S01]  /*7280*/  HMMA.16816.F32.BF16 R4, R216.reuse, R180, R4 ;  /* 0x000000b4d804723c */ /* 0x040fe20000041804 */
[----:B----4-:R4:W4:Y:S07]  /*7290*/  LDL R0, [R1+0x10] ;  /* 0x0000100001007983 */ /* 0x01092e0000100800 */
[C---:B------:R-:W-:Y:S01]  /*72a0*/  HMMA.16816.F32.BF16 R8, R216.reuse, R182, R8 ;  /* 0x000000b6d808723c */ /* 0x040fe20000041808 */
[----:B------:R-:W3:Y:S07]  /*72b0*/  LDSM.16.M88.4 R180, [R224+0x6800] ;  /* 0x00680000e0b4783b */ /* 0x000eee0000000200 */
[C---:B-----5:R-:W-:Y:S08]  /*72c0*/  HMMA.16816.F32.BF16 R12, R216.reuse, R212, R12 ;  /* 0x000000d4d80c723c */ /* 0x060ff0000004180c */
        /* <DEDUP_REMOVED lines=8> */
[C---:B---3--:R-:W-:Y:S01]  /*7350*/  HMMA.16816.F32.BF16 R36, R216.reuse, R160, R36 ;  /* 0x000000a0d824723c */ /* 0x048fe20000041824 */
[----:B------:R-:W3:Y:S07]  /*7360*/  LDSM.16.M88.4 R224, [R224+0x8800] ;  /* 0x00880000e0e0783b */ /* 0x000eee0000000200 */
[C---:B------:R-:W-:Y:S01]  /*7370*/  HMMA.16816.F32.BF16 R40, R216.reuse, R162, R40 ;  /* 0x000000a2d828723c */ /* 0x040fe20000041828 */
[----:B------:R-:W5:Y:S07]  /*7380*/  LDSM.16.M88.4 R160, [R140+0x6000] ;  /* 0x006000008ca0783b */ /* 0x000f6e0000000200 */
[C---:B------:R-:W-:Y:S08]  /*7390*/  HMMA.16816.F32.BF16 R44, R216.reuse, R168, R44 ;  /* 0x000000a8d82c723c */ /* 0x040ff0000004182c */
[----:B------:R-:W-:Y:S01]  /*73a0*/  HMMA.16816.F32.BF16 R48, R216, R170, R48 ;  /* 0x000000aad830723c */ /* 0x000fe20000041830 */
[----:B------:R-:W2:Y:S07]  /*73b0*/  LDSM.16.M88.4 R168, [R3+0x6800] ;  /* 0x0068000003a8783b */ /* 0x000eae0000000200 */
        /* <DEDUP_REMOVED lines=8> */
[C---:B--2---:R-:W-:Y:S08]  /*7440*/  HMMA.16816.F32.BF16 R36, R220.reuse, R164, R36 ;  /* 0x000000a4dc24723c */ /* 0x044ff00000041824 */
[C---:B------:R-:W-:Y:S01]  /*7450*/  HMMA.16816.F32.BF16 R40, R220.reuse, R166, R40 ;  /* 0x000000a6dc28723c */ /* 0x040fe20000041828 */
[----:B------:R-:W1:Y:S07]  /*7460*/  LDSM.16.M88.4 R164, [R3+0x7000] ;  /* 0x0070000003a4783b */ /* 0x000e6e0000000200 */
[C---:B---3--:R-:W-:Y:S08]  /*7470*/  HMMA.16816.F32.BF16 R44, R220.reuse, R224, R44 ;  /* 0x000000e0dc2c723c */ /* 0x048ff0000004182c */
[----:B------:R-:W-:Y:S08]  /*7480*/  HMMA.16816.F32.BF16 R48, R220, R226, R48 ;  /* 0x000000e2dc30723c */ /* 0x000ff00000041830 */
[C---:B-----5:R-:W-:Y:S08]  /*7490*/  HMMA.16816.F32.BF16 R4, R228.reuse, R160, R4 ;  /* 0x000000a0e404723c */ /* 0x060ff00000041804 */
[C---:B------:R-:W-:Y:S01]  /*74a0*/  HMMA.16816.F32.BF16 R8, R228.reuse, R162, R8 ;  /* 0x000000a2e408723c */ /* 0x040fe20000041808 */
[----:B------:R-:W2:Y:S07]  /*74b0*/  LDSM.16.M88.4 R160, [R3+0x7800] ;  /* 0x0078000003a0783b */ /* 0x000eae0000000200 */
[C---:B------:R-:W-:Y:S08]  /*74c0*/  HMMA.16816.F32.BF16 R12, R228.reuse, R168, R12 ;  /* 0x000000a8e40c723c */ /* 0x040ff0000004180c */
[C---:B------:R-:W-:Y:S01]  /*74d0*/  HMMA.16816.F32.BF16 R16, R228.reuse, R170, R16 ;  /* 0x000000aae410723c */ /* 0x040fe20000041810 */
[----:B------:R-:W3:Y:S07]  /*74e0*/  LDSM.16.M88.4 R168, [R3+0x8000] ;  /* 0x0080000003a8783b */ /* 0x000eee0000000200 */
[C---:B-1----:R-:W-:Y:S08]  /*74f0*/  HMMA.16816.F32.BF16 R20, R228.reuse, R164, R20 ;  /* 0x000000a4e414723c */ /* 0x042ff00000041814 */
[C---:B------:R-:W-:Y:S08]  /*7500*/  HMMA.16816.F32.BF16 R24, R228.reuse, R166, R24 ;  /* 0x000000a6e418723c */ /* 0x040ff00000041818 */
[C---:B--2---:R-:W-:Y:S08]  /*7510*/  HMMA.16816.F32.BF16 R28, R228.reuse, R160, R28 ;  /* 0x000000a0e41c723c */ /* 0x044ff0000004181c */
[C---:B------:R-:W-:Y:S08]  /*7520*/  HMMA.16816.F32.BF16 R32, R228.reuse, R162, R32 ;  /* 0x000000a2e420723c */ /* 0x040ff00000041820 */
[C---:B---3--:R-:W-:Y:S08]  /*7530*/  HMMA.16816.F32.BF16 R36, R228.reuse, R168, R36 ;  /* 0x000000a8e424723c */ /* 0x048ff00000041824 */
[C---:B------:R-:W-:Y:S04]  /*7540*/  HMMA.16816.F32.BF16 R40, R228.reuse, R170, R40 ;  /* 0x000000aae428723c */ /* 0x040fe80000041828 */
[----:B----4-:R-:W-:Y:S05]  /*7550*/  @P0 IMAD.MOV.U32 R0, RZ, RZ, R235 ;  /* 0x000000ffff000224 */ /* 0x010fea00078e00eb */
[----:B------:R-:W1:Y:S08]  /*7560*/  SHFL.IDX PT, R172, R0, RZ, 0x1c1f ;  /* 0x001c1fff00ac7589 */ /* 0x000e7000000e0000 */
[----:B------:R2:W3:Y:S02]  /*7570*/  SHFL.IDX PT, R140, R0, 0x1, 0x1c1f ;  /* 0x003c1f00008c7f89 */ /* 0x0004e400000e0000 */
[----:B--2---:R-:W-:Y:S01]  /*7580*/  IMAD.U32 R0, RZ, RZ, UR17 ;  /* 0x00000011ff007e24 */ /* 0x004fe2000f8e00ff */
[----:B------:R-:W-:Y:S04]  /*7590*/  @UP0 USHF.R.S32.HI UR17, URZ, 0x1f, UR18 ;  /* 0x0000001f3f110899 */ /* 0x000fe80008011412 */
[----:B------:R-:W-:Y:S01]  /*75a0*/  IADD3 R0, -R234, 0x1, R0 ;  /* 0x00000001ea007810 */ /* 0x000fe20007ffe100 */
[----:B------:R-:W-:Y:S03]  /*75b0*/  @UP0 UIMAD UR17, UR17, UR6, URZ ;  /* 0x00000006111102a4 */ /* 0x000fe6000f8e023f */
[----:B------:R-:W-:Y:S01]  /*75c0*/  IADD3 R0, -R2, UR14, R0 ;  /* 0x0000000e02007c10 */ /* 0x000fe2000fffe100 */
[----:B------:R-:W-:Y:S02]  /*75d0*/  @UP0 UIMAD UR17, UR18, UR7, UR17 ;  /* 0x00000007121102a4 */ /* 0x000fe4000f8e0211 */
[----:B------:R-:W-:Y:S02]  /*75e0*/  UIADD3 UR18, UR12, 0x1, URZ ;  /* 0x000000010c127890 */ /* 0x000fe4000fffe03f */
[C---:B-1----:R-:W-:Y:S01]  /*75f0*/  IMAD.IADD R2, R0.reuse, 0x1, R172 ;  /* 0x0000000100027824 */ /* 0x042fe200078e02ac */
[----:B------:R-:W-:Y:S01]  /*7600*/  @UP0 UIADD3 UR17, UR21, UR17, URZ ;  /* 0x0000001115110290 */ /* 0x000fe2000fffe03f */
[----:B---3--:R-:W-:Y:S01]  /*7610*/  IMAD.IADD R0, R0, 0x1, R140 ;  /* 0x0000000100007824 */ /* 0x008fe200078e028c */
[----:B------:R-:W-:Y:S02]  /*7620*/  USEL UR12, UR18, URZ, !UP1 ;  /* 0x0000003f120c7287 */ /* 0x000fe4000c800000 */
[C---:B------:R-:W-:Y:S01]  /*7630*/  ISETP.GT.AND P6, PT, R2.reuse, RZ, PT ;  /* 0x000000ff0200720c */ /* 0x040fe20003fc4270 */
[----:B------:R-:W-:Y:S01]  /*7640*/  @UP0 USHF.L.U64.HI UR18, UR6, 0x6, UR7 ;  /* 0x0000000606120899 */ /* 0x000fe20008010207 */
[----:B------:R-:W-:Y:S01]  /*7650*/  ISETP.GT.AND P5, PT, R2, 0x1, PT ;  /* 0x000000010200780c */ /* 0x000fe20003fa4270 */
[----:B------:R-:W-:Y:S01]  /*7660*/  @UP0 UIMAD UR17, UR17, 0x60, URZ ;  /* 0x00000060111108a4 */ /* 0x000fe2000f8e023f */
[C---:B------:R-:W-:Y:S01]  /*7670*/  ISETP.GT.AND P1, PT, R0.reuse, RZ, PT ;  /* 0x000000ff0000720c */ /* 0x040fe20003f24270 */
[----:B------:R-:W-:Y:S01]  /*7680*/  UISETP.GE.AND UP1, UPT, UR5, 0x1, UPT ;  /* 0x000000010500788c */ /* 0x000fe2000bf26270 */
[----:B------:R-:W-:Y:S02]  /*7690*/  ISETP.GT.AND P0, PT, R0, 0x1, PT ;  /* 0x000000010000780c */ /* 0x000fe40003f04270 */
[----:B------:R-:W-:Y:S02]  /*76a0*/  FSEL R173, R4, -INF , P6 ;  /* 0xff80000004ad7808 */ /* 0x000fe40003000000 */
[----:B------:R-:W-:Y:S02]  /*76b0*/  FSEL R172, R5, -INF , P5 ;  /* 0xff80000005ac7808 */ /* 0x000fe40002800000 */
[----:B------:R-:W-:Y:S02]  /*76c0*/  FSEL R175, R6, -INF , P1 ;  /* 0xff80000006af7808 */ /* 0x000fe40000800000 */
[----:B------:R-:W-:Y:S02]  /*76d0*/  FSEL R174, R7, -INF , P0 ;  /* 0xff80000007ae7808 */ /* 0x000fe40000000000 */
[----:B------:R1:W2:Y:S01]  /*76e0*/  LDSM.16.M88.4 R4, [R3+0x8800] ;  /* 0x008800000304783b */ /* 0x0002a20000000200 */
[C---:B------:R-:W-:Y:S01]  /*76f0*/  ISETP.GT.AND P6, PT, R2.reuse, 0x8, PT ;  /* 0x000000080200780c */ /* 0x040fe20003fc4270 */
[----:B------:R-:W-:Y:S06]  /*7700*/  DEPBAR.LE SB0, 0x2 ;  /* 0x000080800000791a */ /* 0x000fec0000000000 */
[----:B------:R-:W-:Y:S01]  /*7710*/  BAR.SYNC.DEFER_BLOCKING 0x0 ;  /* 0x0000000000007b1d */ /* 0x000fe20000010000 */
[----:B------:R-:W-:Y:S02]  /*7720*/  ISETP.GT.AND P5, PT, R2, 0x9, PT ;  /* 0x000000090200780c */ /* 0x000fe40003fa4270 */
[----:B------:R-:W-:Y:S02]  /*7730*/  FSEL R165, R8, -INF , P6 ;  /* 0xff80000008a57808 */ /* 0x000fe40003000000 */
[----:B------:R-:W-:Y:S02]  /*7740*/  FSEL R9, R9, -INF , P5 ;  /* 0xff80000009097808 */ /* 0x000fe40002800000 */
[C---:B------:R-:W-:Y:S02]  /*7750*/  ISETP.GT.AND P6, PT, R2.reuse, 0x10, PT ;  /* 0x000000100200780c */ /* 0x040fe40003fc4270 */
[----:B------:R-:W-:Y:S02]  /*7760*/  ISETP.GT.AND P5, PT, R2, 0x11, PT ;  /* 0x000000110200780c */ /* 0x000fe40003fa4270 */
[----:B------:R-:W-:Y:S02]  /*7770*/  FSEL R166, R12, -INF , P6 ;  /* 0xff8000000ca67808 */ /* 0x000fe40003000000 */
[----:B------:R-:W-:Y:S02]  /*7780*/  FSEL R167, R13, -INF , P5 ;  /* 0xff8000000da77808 */ /* 0x000fe40002800000 */
[----:B-1----:R-:W-:Y:S02]  /*7790*/  FMNMX.FTZ R3, R173, R141, !PT ;  /* 0x0000008dad037209 */ /* 0x002fe40007810000 */
[----:B------:R-:W-:Y:S02]  /*77a0*/  ISETP.GT.AND P6, PT, R2, 0x18, PT ;  /* 0x000000180200780c */ /* 0x000fe40003fc4270 */
[----:B------:R-:W-:Y:S02]  /*77b0*/  FMNMX.FTZ R3, R172, R3, !PT ;  /* 0x00000003ac037209 */ /* 0x000fe40007810000 */
[----:B------:R-:W-:Y:S02]  /*77c0*/  FSEL R178, R16, -INF , P6 ;  /* 0xff80000010b27808 */ /* 0x000fe40003000000 */
[----:B------:R-:W-:Y:S02]  /*77d0*/  FMNMX.FTZ R3, R165, R3, !PT ;  /* 0x00000003a5037209 */ /* 0x000fe40007810000 */
[----:B------:R-:W-:Y:S02]  /*77e0*/  ISETP.GT.AND P5, PT, R2, 0x19, PT ;  /* 0x000000190200780c */ /* 0x000fe40003fa4270 */
[----:B------:R-:W-:Y:S02]  /*77f0*/  FMNMX.FTZ R3, R9, R3, !PT ;  /* 0x0000000309037209 */ /* 0x000fe40007810000 */
[----:B------:R-:W-:Y:S02]  /*7800*/  FSEL R179, R17, -INF , P5 ;  /* 0xff80000011b37808 */ /* 0x000fe40002800000 */
[----:B------:R-:W-:Y:S01]  /*7810*/  FMNMX.FTZ R3, R166, R3, !PT ;  /* 0x00000003a6037209 */ /* 0x000fe20007810000 */
[C---:B--2---:R-:W-:Y:S05]  /*7820*/  HMMA.16816.F32.BF16 R44, R228.reuse, R4, R44 ;  /* 0x00000004e42c723c */ /* 0x044fea000004182c */
[----:B------:R-:W-:Y:S02]  /*7830*/  FMNMX.FTZ R3, R167, R3, !PT ;  /* 0x00000003a7037209 */ /* 0x000fe40007810000 */
[----:B------:R-:W-:Y:S01]  /*7840*/  ISETP.GT.AND P6, PT, R2, 0x20, PT ;  /* 0x000000200200780c */ /* 0x000fe20003fc4270 */
[----:B------:R-:W-:Y:S03]  /*7850*/  HMMA.16816.F32.BF16 R48, R228, R6, R48 ;  /* 0x00000006e430723c */ /* 0x000fe60000041830 */
[----:B------:R-:W-:Y:S02]  /*7860*/  ISETP.GT.AND P1, PT, R0, 0x8, PT ;  /* 0x000000080000780c */ /* 0x000fe40003f24270 */
[----:B------:R-:W-:Y:S02]  /*7870*/  FMNMX.FTZ R3, R178, R3, !PT ;  /* 0x00000003b2037209 */ /* 0x000fe40007810000 */
[----:B------:R-:W-:Y:S02]  /*7880*/  FMNMX.FTZ R8, R175, R142, !PT ;  /* 0x0000008eaf087209 */ /* 0x000fe40007810000 */
[----:B------:R-:W-:Y:S02]  /*7890*/  FSEL R182, R20, -INF , P6 ;  /* 0xff80000014b67808 */ /* 0x000fe40003000000 */
[----:B------:R-:W-:Y:S02]  /*78a0*/  ISETP.GT.AND P5, PT, R2, 0x21, PT ;  /* 0x000000210200780c */ /* 0x000fe40003fa4270 */
[----:B------:R-:W-:Y:S02]  /*78b0*/  FMNMX.FTZ R3, R179, R3, !PT ;  /* 0x00000003b3037209 */ /* 0x000fe40007810000 */
[----:B------:R-:W-:Y:S02]  /*78c0*/  ISETP.GT.AND P0, PT, R0, 0x9, PT ;  /* 0x000000090000780c */ /* 0x000fe40003f04270 */
[----:B------:R-:W-:Y:S02]  /*78d0*/  FSEL R10, R10, -INF , P1 ;  /* 0xff8000000a0a7808 */ /* 0x000fe40000800000 */
[----:B------:R-:W-:Y:S02]  /*78e0*/  FMNMX.FTZ R8, R174, R8, !PT ;  /* 0x00000008ae087209 */ /* 0x000fe40007810000 */
[----:B------:R-:W-:Y:S02]  /*78f0*/  FSEL R183, R21, -INF , P5 ;  /* 0xff80000015b77808 */ /* 0x000fe40002800000 */
[----:B------:R-:W-:Y:S02]  /*7900*/  ISETP.GT.AND P1, PT, R0, 0x10, PT ;  /* 0x000000100000780c */ /* 0x000fe40003f24270 */
[----:B------:R-:W-:Y:S02]  /*7910*/  ISETP.GT.AND P6, PT, R2, 0x28, PT ;  /* 0x000000280200780c */ /* 0x000fe40003fc4270 */
[----:B------:R-:W-:Y:S02]  /*7920*/  FMNMX.FTZ R3, R182, R3, !PT ;  /* 0x00000003b6037209 */ /* 0x000fe40007810000 */
[----:B------:R-:W-:Y:S02]  /*7930*/  FSEL R11, R11, -INF , P0 ;  /* 0xff8000000b0b7808 */ /* 0x000fe40000000000 */
[----:B------:R-:W-:Y:S02]  /*7940*/  FMNMX.FTZ R4, R10, R8, !PT ;  /* 0x000000080a047209 */ /* 0x000fe40007810000 */
[----:B------:R-:W-:Y:S02]  /*7950*/  FSEL R176, R14, -INF , P1 ;  /* 0xff8000000eb07808 */ /* 0x000fe40000800000 */
[----:B------:R-:W-:Y:S02]  /*7960*/  ISETP.GT.AND P0, PT, R0, 0x11, PT ;  /* 0x000000110000780c */ /* 0x000fe40003f04270 */
[----:B------:R-:W-:Y:S02]  /*7970*/  FSEL R168, R24, -INF , P6 ;  /* 0xff80000018a87808 */ /* 0x000fe40003000000 */
[----:B------:R-:W-:Y:S02]  /*7980*/  ISETP.GT.AND P1, PT, R0, 0x18, PT ;  /* 0x000000180000780c */ /* 0x000fe40003f24270 */
[----:B------:R-:W-:Y:S02]  /*7990*/  ISETP.GT.AND P5, PT, R2, 0x29, PT ;  /* 0x000000290200780c */ /* 0x000fe40003fa4270 */
[----:B------:R-:W-:Y:S02]  /*79a0*/  FMNMX.FTZ R3, R183, R3, !PT ;  /* 0x00000003b7037209 */ /* 0x000fe40007810000 */
        /* <DEDUP_REMOVED lines=11> */
[----:B------:R-:W-:Y:S02]  /*7a60*/  FSEL R181, R19, -INF , P0 ;  /* 0xff80000013b57808 */ /* 0x000fe40000000000 */
[----:B------:R-:W-:Y:S02]  /*7a70*/  ISETP.GT.AND P0, PT, R0, 0x21, PT ;  /* 0x000000210000780c */ /* 0x000fe40003f04270 */
[----:B------:R-:W-:Y:S02]  /*7a80*/  ISETP.GT.AND P5, PT, R2, 0x31, PT ;  /* 0x000000310200780c */ /* 0x000fe40003fa4270 */
[----:B------:R-:W-:Y:S02]  /*7a90*/  FMNMX.FTZ R140, R169, R3, !PT ;  /* 0x00000003a98c7209 */ /* 0x000fe40007810000 */
[----:B------:R-:W-:Y:S02]  /*7aa0*/  ISETP.GT.AND P1, PT, R0, 0x28, PT ;  /* 0x000000280000780c */ /* 0x000fe40003f24270 */
[----:B------:R-:W-:Y:S02]  /*7ab0*/  FMNMX.FTZ R4, R177, R4, !PT ;  /* 0x00000004b1047209 */ /* 0x000fe40007810000 */
[----:B------:R-:W-:Y:S02]  /*7ac0*/  FSEL R213, R23, -INF , P0 ;  /* 0xff80000017d57808 */ /* 0x000fe40000000000 */
[----:B------:R-:W-:Y:S02]  /*7ad0*/  FSEL R171, R29, -INF , P5 ;  /* 0xff8000001dab7808 */ /* 0x000fe40002800000 */
[----:B------:R-:W-:Y:S02]  /*7ae0*/  FSEL R214, R26, -INF , P1 ;  /* 0xff8000001ad67808 */ /* 0x000fe40000800000 */
[C---:B------:R-:W-:Y:S02]  /*7af0*/  ISETP.GT.AND P1, PT, R0.reuse, 0x30, PT ;  /* 0x000000300000780c */ /* 0x040fe40003f24270 */
        /* <DEDUP_REMOVED lines=8> */
[----:B------:R-:W-:Y:S02]  /*7b80*/  FMNMX.FTZ R140, R171, R140, !PT ;  /* 0x0000008cab8c7209 */ /* 0x000fe40007810000 */
[----:B------:R-:W-:Y:S02]  /*7b90*/  ISETP.GT.AND P5, PT, R2, 0x39, PT ;  /* 0x000000390200780c */ /* 0x000fe40003fa4270 */
[----:B------:R-:W-:Y:S02]  /*7ba0*/  ISETP.GT.AND P1, PT, R0, 0x38, PT ;  /* 0x000000380000780c */ /* 0x000fe40003f24270 */
[----:B------:R-:W-:Y:S02]  /*7bb0*/  FMNMX.FTZ R3, R181, R3, !PT ;  /* 0x00000003b5037209 */ /* 0x000fe40007810000 */
[----:B------:R-:W-:Y:S02]  /*7bc0*/  FSEL R227, R31, -INF , P0 ;  /* 0xff8000001fe37808 */ /* 0x000fe40000000000 */
[----:B------:R-:W-:Y:S01]  /*7bd0*/  FSEL R226, R33, -INF , P5 ;  /* 0xff80000021e27808 */ /* 0x000fe20002800000 */
[----:B------:R-:W-:Y:S01]  /*7be0*/  LDSM.16.MT88.4 R28, [R236+UR4+0x100] ;  /* 0x00010004ec1c783b */ /* 0x000fe20008004200 */
[----:B------:R-:W-:Y:S02]  /*7bf0*/  FSEL R234, R34, -INF , P1 ;  /* 0xff80000022ea7808 */ /* 0x000fe40000800000 */
[----:B------:R-:W-:Y:S02]  /*7c00*/  ISETP.GT.AND P1, PT, R2, 0x40, PT ;  /* 0x000000400200780c */ /* 0x000fe40003f24270 */
        /* <DEDUP_REMOVED lines=12> */
[----:B------:R-:W-:Y:S02]  /*7cd0*/  FMNMX.FTZ R140, R249, R140, !PT ;  /* 0x0000008cf98c7209 */ /* 0x000fe40007810000 */
[----:B------:R-:W-:Y:S02]  /*7ce0*/  FSEL R235, R40, -INF , P5 ;  /* 0xff80000028eb7808 */ /* 0x000fe40002800000 */
[----:B------:R-:W-:Y:S02]  /*7cf0*/  ISETP.GT.AND P1, PT, R2, 0x49, PT ;  /* 0x000000490200780c */ /* 0x000fe40003f24270 */
[----:B------:R-:W-:Y:S02]  /*7d00*/  FMNMX.FTZ R3, R215, R3, !PT ;  /* 0x00000003d7037209 */ /* 0x000fe40007810000 */
[----:B------:R-:W-:Y:S02]  /*7d10*/  ISETP.GT.AND P6, PT, R0, 0x40, PT ;  /* 0x000000400000780c */ /* 0x000fe40003fc4270 */
[----:B------:R-:W-:Y:S02]  /*7d20*/  ISETP.GT.AND P0, PT, R2, 0x50, PT ;  /* 0x000000500200780c */ /* 0x000fe40003f04270 */
[----:B------:R-:W-:Y:S02]  /*7d30*/  FSEL R238, R41, -INF , P1 ;  /* 0xff80000029ee7808 */ /* 0x000fe40000800000 */
[----:B------:R-:W-:Y:S02]  /*7d40*/  FMNMX.FTZ R140, R235, R140, !PT ;  /* 0x0000008ceb8c7209 */ /* 0x000fe40007810000 */
[----:B------:R-:W-:Y:S02]  /*7d50*/  FMNMX.FTZ R3, R224, R3, !PT ;  /* 0x00000003e0037209 */ /* 0x000fe40007810000 */
[----:B------:R-:W-:Y:S02]  /*7d60*/  FSEL R251, R38, -INF , P6 ;  /* 0xff80000026fb7808 */ /* 0x000fe40003000000 */
[----:B------:R-:W-:Y:S02]  /*7d70*/  FSEL R12, R44, -INF , P0 ;  /* 0xff8000002c0c7808 */ /* 0x000fe40000000000 */
[----:B------:R-:W-:Y:S02]  /*7d80*/  ISETP.GT.AND P6, PT, R2, 0x51, PT ;  /* 0x000000510200780c */ /* 0x000fe40003fc4270 */
[----:B------:R-:W-:Y:S02]  /*7d90*/  FMNMX.FTZ R140, R238, R140, !PT ;  /* 0x0000008cee8c7209 */ /* 0x000fe40007810000 */
[C---:B------:R-:W-:Y:S02]  /*7da0*/  ISETP.GT.AND P5, PT, R2.reuse, 0x58, PT ;  /* 0x000000580200780c */ /* 0x040fe40003fa4270 */
[----:B------:R-:W-:Y:S02]  /*7db0*/  ISETP.GT.AND P1, PT, R2, 0x59, PT ;  /* 0x000000590200780c */ /* 0x000fe40003f24270 */
        /* <DEDUP_REMOVED lines=9> */
[----:B------:R-:W-:Y:S02]  /*7e50*/  FMNMX.FTZ R140, R245, R140, !PT ;  /* 0x0000008cf58c7209 */ /* 0x000fe40007810000 */
[----:B------:R-:W-:Y:S02]  /*7e60*/  FSEL R250, R39, -INF , P0 ;  /* 0xff80000027fa7808 */ /* 0x000fe40000000000 */
[----:B------:R-:W-:Y:S02]  /*7e70*/  FMNMX.FTZ R2, R251, R2, !PT ;  /* 0x00000002fb027209 */ /* 0x000fe40007810000 */
[----:B------:R-:W-:Y:S02]  /*7e80*/  ISETP.GT.AND P0, PT, R0, 0x48, PT ;  /* 0x000000480000780c */ /* 0x000fe40003f04270 */
[----:B------:R-:W-:Y:S02]  /*7e90*/  FMNMX.FTZ R140, R244, R140, !PT ;  /* 0x0000008cf48c7209 */ /* 0x000fe40007810000 */
[----:B------:R-:W-:Y:S02]  /*7ea0*/  FMNMX.FTZ R2, R250, R2, !PT ;  /* 0x00000002fa027209 */ /* 0x000fe40007810000 */
[----:B------:R-:W-:Y:S01]  /*7eb0*/  FSEL R252, R42, -INF , P0 ;  /* 0xff8000002afc7808 */ /* 0x000fe20000000000 */
[----:B------:R-:W1:Y:S01]  /*7ec0*/  SHFL.BFLY PT, R3, R140, 0x2, 0x1f ;  /* 0x0c401f008c037f89 */ /* 0x000e6200000e0000 */
[----:B------:R-:W-:Y:S02]  /*7ed0*/  ISETP.GT.AND P1, PT, R0, 0x49, PT ;  /* 0x000000490000780c */ /* 0x000fe40003f24270 */
[----:B------:R-:W-:Y:S02]  /*7ee0*/  FMNMX.FTZ R2, R252, R2, !PT ;  /* 0x00000002fc027209 */ /* 0x000fe40007810000 */
[----:B------:R-:W-:Y:S02]  /*7ef0*/  FSEL R242, R43, -INF , P1 ;  /* 0xff8000002bf27808 */ /* 0x000fe40000800000 */
[C---:B------:R-:W-:Y:S02]  /*7f00*/  ISETP.GT.AND P1, PT, R0.reuse, 0x50, PT ;  /* 0x000000500000780c */ /* 0x040fe40003f24270 */
[----:B------:R-:W-:Y:S02]  /*7f10*/  ISETP.GT.AND P0, PT, R0, 0x51, PT ;  /* 0x000000510000780c */ /* 0x000fe40003f04270 */
[----:B------:R-:W-:Y:S02]  /*7f20*/  FSEL R19, R46, -INF , P1 ;  /* 0xff8000002e137808 */ /* 0x000fe40000800000 */
[----:B------:R-:W-:Y:S02]  /*7f30*/  FMNMX.FTZ R2, R242, R2, !PT ;  /* 0x00000002f2027209 */ /* 0x000fe40007810000 */
[----:B------:R-:W-:Y:S02]  /*7f40*/  FSEL R246, R47, -INF , P0 ;  /* 0xff8000002ff67808 */ /* 0x000fe40000000000 */
[----:B------:R-:W-:Y:S01]  /*7f50*/  FMNMX.FTZ R2, R19, R2, !PT ;  /* 0x0000000213027209 */ /* 0x000fe20007810000 */
[----:B------:R-:W-:Y:S01]  /*7f60*/  LDSM.16.MT88.4 R44, [R143+UR4+0x3100] ;  /* 0x003100048f2c783b */ /* 0x000fe20008004200 */
[C---:B------:R-:W-:Y:S02]  /*7f70*/  ISETP.GT.AND P1, PT, R0.reuse, 0x58, PT ;  /* 0x000000580000780c */ /* 0x040fe40003f24270 */
[----:B------:R-:W-:Y:S02]  /*7f80*/  ISETP.GT.AND P0, PT, R0, 0x59, PT ;  /* 0x000000590000780c */ /* 0x000fe40003f04270 */
[----:B------:R-:W-:Y:S02]  /*7f90*/  FSEL R243, R50, -INF , P1 ;  /* 0xff80000032f37808 */ /* 0x000fe40000800000 */
[----:B------:R-:W-:Y:S02]  /*7fa0*/  FMNMX.FTZ R0, R246, R2, !PT ;  /* 0x00000002f6007209 */ /* 0x000fe40007810000 */
[----:B------:R-:W-:Y:S02]  /*7fb0*/  FSEL R16, R51, -INF , P0 ;  /* 0xff80000033107808 */ /* 0x000fe40000000000 */
[----:B------:R-:W-:Y:S02]  /*7fc0*/  FMNMX.FTZ R0, R243, R0, !PT ;  /* 0x00000000f3007209 */ /* 0x000fe40007810000 */
[----:B-1----:R-:W-:Y:S02]  /*7fd0*/  FMNMX.FTZ R140, R140, R3, !PT ;  /* 0x000000038c8c7209 */ /* 0x002fe40007810000 */
[----:B------:R-:W-:Y:S03]  /*7fe0*/  FMNMX.FTZ R0, R16, R0, !PT ;  /* 0x0000000010007209 */ /* 0x000fe60007810000 */
[----:B------:R-:W1:Y:S08]  /*7ff0*/  SHFL.BFLY PT, R3, R140, 0x1, 0x1f ;  /* 0x0c201f008c037f89 */ /* 0x000e7000000e0000 */
[----:B------:R-:W2:Y:S01]  /*8000*/  SHFL.BFLY PT, R2, R0, 0x2, 0x1f ;  /* 0x0c401f0000027f89 */ /* 0x000ea200000e0000 */
[----:B-1----:R-:W-:Y:S04]  /*8010*/  FMNMX.FTZ R140, R140, R3, !PT ;  /* 0x000000038c8c7209 */ /* 0x002fe80007810000 */
[C---:B------:R-:W-:Y:S01]  /*8020*/  FSETP.NEU.FTZ.AND P1, PT, R140.reuse, -INF , PT ;  /* 0xff8000008c00780b */ /* 0x040fe20003f3d000 */
[----:B------:R-:W-:Y:S01]  /*8030*/  FMUL.FTZ R164, R140, c[0x0][0x2d0] ;  /* 0x0000b4008ca47a20 */ /* 0x000fe20000410000 */
[----:B--2---:R-:W-:Y:S04]  /*8040*/  FMNMX.FTZ R0, R0, R2, !PT ;  /* 0x0000000200007209 */ /* 0x004fe80007810000 */
[----:B------:R-:W-:Y:S01]  /*8050*/  FSEL R164, R164, RZ, P1 ;  /* 0x000000ffa4a47208 */ /* 0x000fe20000800000 */
[----:B------:R-:W1:Y:S04]  /*8060*/  SHFL.BFLY PT, R3, R0, 0x1, 0x1f ;  /* 0x0c201f0000037f89 */ /* 0x000e6800000e0000 */
[--C-:B------:R-:W-:Y:S04]  /*8070*/  FFMA.FTZ R2, R173, c[0x0][0x2d0], -R164.reuse ;  /* 0x0000b400ad027a23 */ /* 0x100fe800000108a4 */
[----:B------:R2:W-:Y:S01]  /*8080*/  MUFU.EX2 R247, R2 ;  /* 0x0000000200f77308 */ /* 0x0005e20000000800 */
[----:B-1----:R-:W-:Y:S01]  /*8090*/  FMNMX.FTZ R3, R0, R3, !PT ;  /* 0x0000000300037209 */ /* 0x002fe20007810000 */
[--C-:B------:R-:W-:Y:S03]  /*80a0*/  FFMA.FTZ R0, R165, c[0x0][0x2d0], -R164.reuse ;  /* 0x0000b400a5007a23 */ /* 0x100fe600000108a4 */
[C---:B------:R-:W-:Y:S05]  /*80b0*/  FSETP.NEU.FTZ.AND P0, PT, R3.reuse, -INF , PT ;  /* 0xff8000000300780b */ /* 0x040fea0003f1d000 */
[----:B------:R1:W-:Y:S01]  /*80c0*/  MUFU.EX2 R8, R0 ;  /* 0x0000000000087308 */ /* 0x0003e20000000800 */
[----:B------:R-:W-:Y:S02]  /*80d0*/  FMUL.FTZ R165, R3, c[0x0][0x2d0] ;  /* 0x0000b40003a57a20 */ /* 0x000fe40000410000 */
[--C-:B--2---:R-:W-:Y:S01]  /*80e0*/  FFMA.FTZ R2, R172, c[0x0][0x2d0], -R164.reuse ;  /* 0x0000b400ac027a23 */ /* 0x104fe200000108a4 */
[----:B------:R-:W-:Y:S02]  /*80f0*/  MOV R172, R12 ;  /* 0x0000000c00ac7202 */ /* 0x000fe40000000f00 */
[----:B------:R-:W-:Y:S01]  /*8100*/  FSEL R165, R165, RZ, P0 ;  /* 0x000000ffa5a57208 */ /* 0x000fe20000000000 */
[----:B------:R-:W2:Y:S03]  /*8110*/  LDSM.16.MT88.4 R12, [R143+UR4+0x100] ;  /* 0x000100048f0c783b */ /* 0x000ea60008004200 */
[----:B------:R-:W-:Y:S01]  /*8120*/  MUFU.EX2 R2, R2 ;  /* 0x0000000200027308 */ /* 0x000fe20000000800 */
[--C-:B------:R-:W-:Y:S02]  /*8130*/  FFMA.FTZ R4, R11, c[0x0][0x2d0], -R165.reuse ;  /* 0x0000b4000b047a23 */ /* 0x100fe400000108a5 */
[----:B-1----:R-:W-:Y:S07]  /*8140*/  FFMA.FTZ R0, R9, c[0x0][0x2d0], -R164 ;  /* 0x0000b40009007a23 */ /* 0x002fee00000108a4 */
[----:B------:R1:W3:Y:S02]  /*8150*/  MUFU.EX2 R18, R0 ;  /* 0x0000000000127308 */ /* 0x0002e40000000800 */
[--C-:B-1----:R-:W-:Y:S01]  /*8160*/  FFMA.FTZ R0, R175, c[0x0][0x2d0], -R165.reuse ;  /* 0x0000b400af007a23 */ /* 0x102fe200000108a5 */
[----:B---3--:R-:W-:Y:S07]  /*8170*/  F2FP.BF16.PACK_AB R162, R18, R8 ;  /* 0x0000000812a2723e */ /* 0x008fee00000010ff */
[----:B------:R-:W-:Y:S10]  /*8180*/  MUFU.EX2 R175, R4 ;  /* 0x0000000400af7308 */ /* 0x000ff40000000800 */
[----:B------:R1:W-:Y:S02]  /*8190*/  MUFU.EX2 R173, R0 ;  /* 0x0000000000ad7308 */ /* 0x0003e40000000800 */
[----:B-1----:R-:W-:Y:S02]  /*81a0*/  FFMA.FTZ R0, R174, c[0x0][0x2d0], -R165 ;  /* 0x0000b400ae007a23 */ /* 0x002fe400000108a5 */
[----:B------:R-:W-:Y:S01]  /*81b0*/  IMAD.MOV.U32 R174, RZ, RZ, R2 ;  /* 0x000000ffffae7224 */ /* 0x000fe200078e0002 */
[----:B------:R-:W-:Y:S05]  /*81c0*/  FSEL R2, R140, RZ, P1 ;  /* 0x000000ff8c027208 */ /* 0x000fea0000800000 */
[----:B------:R1:W3:Y:S01]  /*81d0*/  MUFU.EX2 R9, R0 ;  /* 0x0000000000097308 */ /* 0x0002e20000000800 */
[----:B------:R-:W-:Y:S01]  /*81e0*/  F2FP.BF16.PACK_AB R160, R174, R247 ;  /* 0x000000f7aea0723e */ /* 0x000fe200000010ff */
[----:B------:R-:W-:Y:S01]  /*81f0*/  FADD.FTZ R2, -R2, R141 ;  /* 0x0000008d02027221 */ /* 0x000fe20000010100 */
[----:B------:R-:W-:Y:S03]  /*8200*/  IADD3 R141, R236, UR4, RZ ;  /* 0x00000004ec8d7c10 */ /* 0x000fe6000fffe0ff */
[----:B------:R-:W-:Y:S02]  /*8210*/  FMUL.FTZ R2, R2, c[0x0][0x2d0] ;  /* 0x0000b40002027a20 */ /* 0x000fe40000410000 */
[----:B------:R-:W-:Y:S04]  /*8220*/  IMAD.IADD R141, R240, 0x1, R141 ;  /* 0x00000001f08d7824 */ /* 0x000fe800078e028d */
[----:B------:R-:W4:Y:S01]  /*8230*/  MUFU.EX2 R2, R2 ;  /* 0x0000000200027308 */ /* 0x000f220000000800 */
[----:B------:R-:W-:Y:S01]  /*8240*/  LDSM.16.MT88.4 R36, [R141+0x100] ;  /* 0x000100008d24783b */ /* 0x000fe20000004200 */
[----:B-1----:R-:W-:Y:S01]  /*8250*/  FFMA.FTZ R0, R10, c[0x0][0x2d0], -R165 ;  /* 0x0000b4000a007a23 */ /* 0x002fe200000108a5 */
[----:B---3--:R-:W-:Y:S07]  /*8260*/  F2FP.BF16.PACK_AB R161, R9, R173 ;  /* 0x000000ad09a1723e */ /* 0x008fee00000010ff */
[----:B------:R-:W1:Y:S01]  /*8270*/  MUFU.EX2 R6, R0 ;  /* 0x0000000000067308 */ /* 0x000e620000000800 */
[C---:B----4-:R-:W-:Y:S01]  /*8280*/  FMUL.FTZ R4, R2.reuse, R144 ;  /* 0x0000009002047220 */ /* 0x050fe20000410000 */
[----:B------:R-:W-:Y:S01]  /*8290*/  MOV R144, R19 ;  /* 0x0000001300907202 */ /* 0x000fe20000000f00 */
[C---:B------:R-:W-:Y:S02]  /*82a0*/  FMUL.FTZ R5, R2.reuse, R145 ;  /* 0x0000009102057220 */ /* 0x040fe40000410000 */
[C---:B------:R-:W-:Y:S02]  /*82b0*/  FMUL.FTZ R24, R2.reuse, R112 ;  /* 0x0000007002187220 */ /* 0x040fe40000410000 */
[C---:B------:R-:W-:Y:S02]  /*82c0*/  FMUL.FTZ R25, R2.reuse, R113 ;  /* 0x0000007102197220 */ /* 0x040fe40000410000 */
[C---:B------:R-:W-:Y:S02]  /*82d0*/  FMUL.FTZ R32, R2.reuse, R120 ;  /* 0x0000007802207220 */ /* 0x040fe40000410000 */
[C---:B------:R-:W-:Y:S02]  /*82e0*/  FMUL.FTZ R33, R2.reuse, R121 ;  /* 0x0000007902217220 */ /* 0x040fe40000410000 */
[C---:B------:R-:W-:Y:S01]  /*82f0*/  FMUL.FTZ R40, R2.reuse, R128 ;  /* 0x0000008002287220 */ /* 0x040fe20000410000 */
[----:B------:R-:W-:Y:S01]  /*8300*/  MOV R128, R174 ;  /* 0x000000ae00807202 */ /* 0x000fe20000000f00 */
[----:B-1----:R-:W-:Y:S01]  /*8310*/  IMAD.MOV.U32 R145, RZ, RZ, R6 ;  /* 0x000000ffff917224 */ /* 0x002fe200078e0006 */
[----:B------:R-:W-:Y:S01]  /*8320*/  FSEL R0, R3, RZ, P0 ;  /* 0x000000ff03007208 */ /* 0x000fe20000000000 */
[C---:B------:R-:W-:Y:S01]  /*8330*/  FMUL.FTZ R41, R2.reuse, R129 ;  /* 0x0000008102297220 */ /* 0x040fe20000410000 */
[----:B------:R-:W-:Y:S01]  /*8340*/  F2FP.BF16.PACK_AB R163, R175, R6 ;  /* 0x00000006afa3723e */ /* 0x000fe200000010ff */
[----:B------:R-:W-:Y:S01]  /*8350*/  FMUL.FTZ R48, R2, R136 ;  /* 0x0000008802307220 */ /* 0x000fe20000410000 */
[----:B------:R-:W-:Y:S01]  /*8360*/  PLOP3.LUT P0, PT, PT, PT, UP0, 0x80, 0x0 ;  /* 0x000000000000781c */ /* 0x000fe20003f0f008 */
[----:B------:R-:W-:Y:S01]  /*8370*/  FADD.FTZ R0, -R0, R142 ;  /* 0x0000008e00007221 */ /* 0x000fe20000010100 */
[----:B------:R-:W-:Y:S01]  /*8380*/  IADD3 R142, R143, UR4, RZ ;  /* 0x000000048f8e7c10 */ /* 0x000fe2000fffe0ff */
[----:B------:R-:W-:Y:S02]  /*8390*/  FMUL.FTZ R49, R2, R137 ;  /* 0x0000008902317220 */ /* 0x000fe40000410000 */
[----:B------:R-:W-:Y:S02]  /*83a0*/  FMUL.FTZ R0, R0, c[0x0][0x2d0] ;  /* 0x0000b40000007a20 */ /* 0x000fe40000410000 */
[----:B------:R-:W-:Y:S02]  /*83b0*/  IMAD.IADD R142, R240, 0x1, R142 ;  /* 0x00000001f08e7824 */ /* 0x000fe400078e028e */
[C---:B------:R-:W-:Y:S02]  /*83c0*/  FMUL.FTZ R52, R2.reuse, R52 ;  /* 0x0000003402347220 */ /* 0x040fe40000410000 */
[----:B------:R-:W1:Y:S01]  /*83d0*/  MUFU.EX2 R0, R0 ;  /* 0x0000000000007308 */ /* 0x000e620000000800 */
[----:B------:R-:W3:Y:S01]  /*83e0*/  LDSM.16.MT88.4 R20, [R142+0x100] ;  /* 0x000100008e14783b */ /* 0x000ee20000004200 */
        /* <DEDUP_REMOVED lines=15> */
[----:B------:R-:W-:Y:S01]  /*84e0*/  FMUL.FTZ R27, R0, R115 ;  /* 0x00000073001b7220 */ /* 0x000fe20000410000 */
[C---:B--2---:R-:W-:Y:S01]  /*84f0*/  HMMA.16816.F32.BF16 R4, R160.reuse, R12, R4 ;  /* 0x0000000ca004723c */ /* 0x044fe20000041804 */
[----:B------:R-:W-:Y:S04]  /*8500*/  LDSM.16.MT88.4 R112, [R142+0x900] ;  /* 0x000900008e70783b */ /* 0x000fe80000004200 */
[----:B------:R-:W-:Y:S02]  /*8510*/  IMAD.MOV.U32 R147, RZ, RZ, R8 ;  /* 0x000000ffff937224 */ /* 0x000fe400078e0008 */
[C---:B------:R-:W-:Y:S01]  /*8520*/  FMUL.FTZ R8, R2.reuse, R148 ;  /* 0x0000009402087220 */ /* 0x040fe20000410000 */
[----:B------:R-:W-:Y:S01]  /*8530*/  MOV R148, R9 ;  /* 0x0000000900947202 */ /* 0x000fe20000000f00 */
[----:B------:R-:W-:Y:S03]  /*8540*/  FMUL.FTZ R9, R2, R149 ;  /* 0x0000009502097220 */ /* 0x000fe60000410000 */
[C---:B------:R-:W-:Y:S02]  /*8550*/  FMUL.FTZ R10, R0.reuse, R150 ;  /* 0x00000096000a7220 */ /* 0x040fe40000410000 */
[----:B------:R-:W-:Y:S01]  /*8560*/  FMUL.FTZ R11, R0, R151 ;  /* 0x00000097000b7220 */ /* 0x000fe20000410000 */
[----:B------:R-:W-:Y:S01]  /*8570*/  MOV R151, R16 ;  /* 0x0000001000977202 */ /* 0x000fe20000000f00 */
[C---:B------:R-:W-:Y:S02]  /*8580*/  FMUL.FTZ R12, R2.reuse, R100 ;  /* 0x00000064020c7220 */ /* 0x040fe40000410000 */
[C---:B------:R-:W-:Y:S02]  /*8590*/  FMUL.FTZ R13, R2.reuse, R101 ;  /* 0x00000065020d7220 */ /* 0x040fe40000410000 */
[----:B------:R-:W-:Y:S01]  /*85a0*/  FMUL.FTZ R16, R2, R104 ;  /* 0x0000006802107220 */ /* 0x000fe20000410000 */
[C---:B------:R-:W-:Y:S03]  /*85b0*/  HMMA.16816.F32.BF16 R8, R160.reuse, R14, R8 ;  /* 0x0000000ea008723c */ /* 0x040fe60000041808 */
[----:B------:R-:W-:Y:S02]  /*85c0*/  IMAD.MOV.U32 R149, RZ, RZ, R18 ;  /* 0x000000ffff957224 */ /* 0x000fe400078e0012 */
[C---:B------:R-:W-:Y:S02]  /*85d0*/  FMUL.FTZ R18, R0.reuse, R106 ;  /* 0x0000006a00127220 */ /* 0x040fe40000410000 */
[C---:B------:R-:W-:Y:S02]  /*85e0*/  FMUL.FTZ R14, R0.reuse, R102 ;  /* 0x00000066000e7220 */ /* 0x040fe40000410000 */
[C---:B------:R-:W-:Y:S02]  /*85f0*/  FMUL.FTZ R15, R0.reuse, R103 ;  /* 0x00000067000f7220 */ /* 0x040fe40000410000 */
[----:B------:R-:W1:Y:S01]  /*8600*/  LDSM.16.MT88.4 R100, [R142+0x3100] ;  /* 0x003100008e64783b */ /* 0x000e620000004200 */
[C---:B------:R-:W-:Y:S02]  /*8610*/  FMUL.FTZ R34, R0.reuse, R122 ;  /* 0x0000007a00227220 */ /* 0x040fe40000410000 */
[----:B------:R-:W-:Y:S02]  /*8620*/  FMUL.FTZ R35, R0, R123 ;  /* 0x0000007b00237220 */ /* 0x000fe40000410000 */
[C---:B---3--:R-:W-:Y:S03]  /*8630*/  HMMA.16816.F32.BF16 R12, R160.reuse, R20, R12 ;  /* 0x00000014a00c723c */ /* 0x048fe6000004180c */
[----:B------:R-:W-:Y:S01]  /*8640*/  IMAD.MOV.U32 R150, RZ, RZ, R17 ;  /* 0x000000ffff967224 */ /* 0x000fe200078e0011 */
[----:B------:R-:W-:Y:S01]  /*8650*/  LDSM.16.MT88.4 R120, [R143+UR4+0x3900] ;  /* 0x003900048f78783b */ /* 0x000fe20008004200 */
[C---:B------:R-:W-:Y:S02]  /*8660*/  FMUL.FTZ R17, R2.reuse, R105 ;  /* 0x0000006902117220 */ /* 0x040fe40000410000 */
[C---:B------:R-:W-:Y:S02]  /*8670*/  FMUL.FTZ R20, R2.reuse, R108 ;  /* 0x0000006c02147220 */ /* 0x040fe40000410000 */
[----:B------:R-:W-:Y:S03]  /*8680*/  FMUL.FTZ R21, R2, R109 ;  /* 0x0000006d02157220 */ /* 0x000fe60000410000 */
[C---:B------:R-:W-:Y:S01]  /*8690*/  HMMA.16816.F32.BF16 R16, R160.reuse, R22, R16 ;  /* 0x00000016a010723c */ /* 0x040fe20000041810 */
[----:B------:R-:W2:Y:S02]  /*86a0*/  LDSM.16.MT88.4 R104, [R236+UR4+0x3100] ;  /* 0x00310004ec68783b */ /* 0x000ea40008004200 */
[C---:B------:R-:W-:Y:S02]  /*86b0*/  FMUL.FTZ R42, R0.reuse, R130 ;  /* 0x00000082002a7220 */ /* 0x040fe40000410000 */
[C---:B------:R-:W-:Y:S01]  /*86c0*/  FMUL.FTZ R43, R0.reuse, R131 ;  /* 0x00000083002b7220 */ /* 0x040fe20000410000 */
[----:B------:R-:W-:Y:S01]  /*86d0*/  MOV R131, R145 ;  /* 0x0000009100837202 */ /* 0x000fe20000000f00 */
[C---:B------:R-:W-:Y:S02]  /*86e0*/  FMUL.FTZ R22, R0.reuse, R110 ;  /* 0x0000006e00167220 */ /* 0x040fe40000410000 */
[C---:B------:R-:W-:Y:S02]  /*86f0*/  FMUL.FTZ R23, R0.reuse, R111 ;  /* 0x0000006f00177220 */ /* 0x040fe40000410000 */
[----:B------:R-:W3:Y:S01]  /*8700*/  LDSM.16.MT88.4 R108, [R141+0x3100] ;  /* 0x003100008d6c783b */ /* 0x000ee20000004200 */
[----:B------:R-:W-:Y:S01]  /*8710*/  IMAD.MOV.U32 R130, RZ, RZ, R149 ;  /* 0x000000ffff827224 */ /* 0x000fe200078e0095 */
[----:B------:R-:W-:Y:S01]  /*8720*/  MOV R149, R244 ;  /* 0x000000f400957202 */ /* 0x000fe20000000f00 */
[C---:B------:R-:W-:Y:S02]  /*8730*/  FMUL.FTZ R50, R0.reuse, R138 ;  /* 0x0000008a00327220 */ /* 0x040fe40000410000 */
[C---:B------:R-:W-:Y:S03]  /*8740*/  HMMA.16816.F32.BF16 R20, R160.reuse, R28, R20 ;  /* 0x0000001ca014723c */ /* 0x040fe60000041814 */
[C---:B------:R-:W-:Y:S02]  /*8750*/  FMUL.FTZ R51, R0.reuse, R139 ;  /* 0x0000008b00337220 */ /* 0x040fe40000410000 */
[----:B------:R-:W-:Y:S02]  /*8760*/  FMUL.FTZ R54, R0, R54 ;  /* 0x0000003600367220 */ /* 0x000fe40000410000 */
[C---:B------:R-:W-:Y:S01]  /*8770*/  FMUL.FTZ R28, R2.reuse, R116 ;  /* 0x00000074021c7220 */ /* 0x040fe20000410000 */
[C---:B------:R-:W-:Y:S04]  /*8780*/  HMMA.16816.F32.BF16 R24, R160.reuse, R30, R24 ;  /* 0x0000001ea018723c */ /* 0x040fe80000041818 */
[----:B------:R-:W-:Y:S02]  /*8790*/  FMUL.FTZ R29, R2, R117 ;  /* 0x00000075021d7220 */ /* 0x000fe40000410000 */
[C---:B------:R-:W-:Y:S02]  /*87a0*/  FMUL.FTZ R55, R0.reuse, R55 ;  /* 0x0000003700377220 */ /* 0x040fe40000410000 */
[C---:B------:R-:W-:Y:S04]  /*87b0*/  FMUL.FTZ R30, R0.reuse, R118 ;  /* 0x00000076001e7220 */ /* 0x040fe80000410000 */
[C---:B------:R-:W-:Y:S02]  /*87c0*/  FMUL.FTZ R31, R0.reuse, R119 ;  /* 0x00000077001f7220 */ /* 0x040fe40000410000 */
[----:B------:R-:W-:Y:S01]  /*87d0*/  LDSM.16.MT88.4 R116, [R141+0x900] ;  /* 0x000900008d74783b */ /* 0x000fe20000004200 */
[C---:B------:R-:W-:Y:S02]  /*87e0*/  FMUL.FTZ R58, R0.reuse, R58 ;  /* 0x0000003a003a7220 */ /* 0x040fe40000410000 */
        /* <DEDUP_REMOVED lines=21> */
[----:B------:R-:W-:Y:S01]  /*8940*/  FMUL.FTZ R47, R0, R135 ;  /* 0x00000087002f7220 */ /* 0x000fe20000410000 */
[----:B------:R-:W-:Y:S01]  /*8950*/  MOV R135, R148 ;  /* 0x0000009400877202 */ /* 0x000fe20000000f00 */
[----:B------:R-:W-:Y:S02]  /*8960*/  IMAD.MOV.U32 R132, RZ, RZ, R147 ;  /* 0x000000ffff847224 */ /* 0x000fe400078e0093 */
[----:B------:R-:W-:Y:S02]  /*8970*/  IMAD.MOV.U32 R148, RZ, RZ, R243 ;  /* 0x000000ffff947224 */ /* 0x000fe400078e00f3 */
        /* <DEDUP_REMOVED lines=9> */
[C---:B--2---:R-:W-:Y:S04]  /*8a10*/  HMMA.16816.F32.BF16 R52, R160.reuse, R104, R52 ;  /* 0x00000068a034723c */ /* 0x044fe80000041834 */
[C---:B------:R-:W-:Y:S02]  /*8a20*/  FMUL.FTZ R82, R0.reuse, R82 ;  /* 0x0000005200527220 */ /* 0x040fe40000410000 */
[----:B------:R-:W-:Y:S02]  /*8a30*/  FMUL.FTZ R83, R0, R83 ;  /* 0x0000005300537220 */ /* 0x000fe40000410000 */
[C---:B------:R-:W-:Y:S04]  /*8a40*/  HMMA.16816.F32.BF16 R56, R160.reuse, R106, R56 ;  /* 0x0000006aa038723c */ /* 0x040fe80000041838 */
[--C-:B------:R-:W-:Y:S02]  /*8a50*/  FFMA.FTZ R104, R166, c[0x0][0x2d0], -R164.reuse ;  /* 0x0000b400a6687a23 */ /* 0x100fe400000108a4 */
[C---:B------:R-:W-:Y:S02]  /*8a60*/  FMUL.FTZ R84, R2.reuse, R84 ;  /* 0x0000005402547220 */ /* 0x040fe40000410000 */
[C---:B---3--:R-:W-:Y:S01]  /*8a70*/  HMMA.16816.F32.BF16 R60, R160.reuse, R108, R60 ;  /* 0x0000006ca03c723c */ /* 0x048fe2000004183c */
[----:B------:R2:W-:Y:S03]  /*8a80*/  MUFU.EX2 R146, R104 ;  /* 0x0000006800927308 */ /* 0x0005e60000000800 */
[----:B------:R-:W-:Y:S02]  /*8a90*/  FMUL.FTZ R85, R2, R85 ;  /* 0x0000005502557220 */ /* 0x000fe40000410000 */
[C---:B------:R-:W-:Y:S02]  /*8aa0*/  FMUL.FTZ R86, R0.reuse, R86 ;  /* 0x0000005600567220 */ /* 0x040fe40000410000 */
[C---:B------:R-:W-:Y:S04]  /*8ab0*/  HMMA.16816.F32.BF16 R64, R160.reuse, R110, R64 ;  /* 0x0000006ea040723c */ /* 0x040fe80000041840 */
[----:B------:R-:W-:Y:S01]  /*8ac0*/  FFMA.FTZ R108, R167, c[0x0][0x2d0], -R164 ;  /* 0x0000b400a76c7a23 */ /* 0x000fe200000108a4 */
[----:B------:R-:W-:Y:S01]  /*8ad0*/  MOV R167, R150 ;  /* 0x0000009600a77202 */ /* 0x000fe20000000f00 */
[----:B------:R-:W-:Y:S02]  /*8ae0*/  IMAD.MOV.U32 R150, RZ, RZ, R245 ;  /* 0x000000ffff967224 */ /* 0x000fe400078e00f5 */
[----:B------:R3:W-:Y:S01]  /*8af0*/  MUFU.EX2 R133, R108 ;  /* 0x0000006c00857308 */ /* 0x0007e20000000800 */
[C---:B-1----:R-:W-:Y:S03]  /*8b00*/  HMMA.16816.F32.BF16 R68, R160.reuse, R100, R68 ;  /* 0x00000064a044723c */ /* 0x042fe60000041844 */
[----:B------:R-:W-:Y:S02]  /*8b10*/  FMUL.FTZ R87, R0, R87 ;  /* 0x0000005700577220 */ /* 0x000fe40000410000 */
[C---:B------:R-:W-:Y:S02]  /*8b20*/  FMUL.FTZ R88, R2.reuse, R88 ;  /* 0x0000005802587220 */ /* 0x040fe40000410000 */
[----:B------:R-:W-:Y:S01]  /*8b30*/  FFMA.FTZ R100, R177, c[0x0][0x2d0], -R165 ;  /* 0x0000b400b1647a23 */ /* 0x000fe200000108a5 */
[C---:B------:R-:W-:Y:S01]  /*8b40*/  HMMA.16816.F32.BF16 R72, R160.reuse, R102, R72 ;  /* 0x00000066a048723c */ /* 0x040fe20000041848 */
[----:B--2---:R-:W1:Y:S02]  /*8b50*/  LDSM.16.MT88.4 R104, [R142+0x6100] ;  /* 0x006100008e68783b */ /* 0x004e640000004200 */
[----:B------:R2:W-:Y:S01]  /*8b60*/  MUFU.EX2 R136, R100 ;  /* 0x0000006400887308 */ /* 0x0005e20000000800 */
[----:B------:R-:W-:Y:S02]  /*8b70*/  FMUL.FTZ R89, R2, R89 ;  /* 0x0000005902597220 */ /* 0x000fe40000410000 */
[C---:B------:R-:W-:Y:S02]  /*8b80*/  FMUL.FTZ R90, R0.reuse, R90 ;  /* 0x0000005a005a7220 */ /* 0x040fe40000410000 */
[----:B------:R-:W-:Y:S04]  /*8b90*/  FMUL.FTZ R91, R0, R91 ;  /* 0x0000005b005b7220 */ /* 0x000fe80000410000 */
[----:B------:R-:W-:Y:S01]  /*8ba0*/  IMAD.MOV.U32 R166, RZ, RZ, R144 ;  /* 0x000000ffffa67224 */ /* 0x000fe200078e0090 */
[----:B------:R-:W-:Y:S01]  /*8bb0*/  MOV R144, R247 ;  /* 0x000000f700907202 */ /* 0x000fe20000000f00 */
[----:B------:R-:W-:Y:S01]  /*8bc0*/  IMAD.MOV.U32 R147, RZ, RZ, R175 ;  /* 0x000000ffff937224 */ /* 0x000fe200078e00af */
[----:B------:R-:W-:Y:S01]  /*8bd0*/  MOV R175, R235 ;  /* 0x000000eb00af7202 */ /* 0x000fe20000000f00 */
[----:B---3--:R-:W-:Y:S02]  /*8be0*/  FFMA.FTZ R108, R176, c[0x0][0x2d0], -R165 ;  /* 0x0000b400b06c7a23 */ /* 0x008fe400000108a5 */
[----:B------:R-:W-:Y:S02]  /*8bf0*/  IMAD.MOV.U32 R145, RZ, RZ, R173 ;  /* 0x000000ffff917224 */ /* 0x000fe400078e00ad */
[----:B------:R3:W4:Y:S01]  /*8c00*/  MUFU.EX2 R129, R108 ;  /* 0x0000006c00817308 */ /* 0x0007220000000800 */
[----:B------:R-:W-:Y:S02]  /*8c10*/  IMAD.MOV.U32 R173, RZ, RZ, R238 ;  /* 0x000000ffffad7224 */ /* 0x000fe400078e00ee */
[C---:B------:R-:W-:Y:S02]  /*8c20*/  FMUL.FTZ R92, R2.reuse, R92 ;  /* 0x0000005c025c7220 */ /* 0x040fe40000410000 */
[----:B------:R-:W-:Y:S02]  /*8c30*/  FMUL.FTZ R93, R2, R93 ;  /* 0x0000005d025d7220 */ /* 0x000fe40000410000 */
[--C-:B--2---:R-:W-:Y:S02]  /*8c40*/  FFMA.FTZ R100, R178, c[0x0][0x2d0], -R164.reuse ;  /* 0x0000b400b2647a23 */ /* 0x104fe400000108a4 */
[C---:B------:R-:W-:Y:S02]  /*8c50*/  FMUL.FTZ R94, R0.reuse, R94 ;  /* 0x0000005e005e7220 */ /* 0x040fe40000410000 */
[----:B------:R2:W-:Y:S01]  /*8c60*/  MUFU.EX2 R137, R100 ;  /* 0x0000006400897308 */ /* 0x0005e20000000800 */
[----:B------:R-:W-:Y:S02]  /*8c70*/  FMUL.FTZ R95, R0, R95 ;  /* 0x0000005f005f7220 */ /* 0x000fe40000410000 */
[C---:B------:R-:W-:Y:S02]  /*8c80*/  FMUL.FTZ R96, R2.reuse, R96 ;  /* 0x0000006002607220 */ /* 0x040fe40000410000 */
[----:B------:R-:W-:Y:S02]  /*8c90*/  FMUL.FTZ R97, R2, R97 ;  /* 0x0000006102617220 */ /* 0x000fe40000410000 */
[C---:B------:R-:W-:Y:S02]  /*8ca0*/  FMUL.FTZ R98, R0.reuse, R98 ;  /* 0x0000006200627220 */ /* 0x040fe40000410000 */
[----:B------:R-:W-:Y:S01]  /*8cb0*/  FMUL.FTZ R99, R0, R99 ;  /* 0x0000006300637220 */ /* 0x000fe20000410000 */
[C---:B-1----:R-:W-:Y:S01]  /*8cc0*/  HMMA.16816.F32.BF16 R76, R160.reuse, R104, R76 ;  /* 0x00000068a04c723c */ /* 0x042fe2000004184c */
[----:B---3--:R-:W1:Y:S06]  /*8cd0*/  LDSM.16.MT88.4 R108, [R236+UR4+0x6100] ;  /* 0x00610004ec6c783b */ /* 0x008e6c0008004200 */
[--C-:B------:R-:W-:Y:S01]  /*8ce0*/  FFMA.FTZ R104, R179, c[0x0][0x2d0], -R164.reuse ;  /* 0x0000b400b3687a23 */ /* 0x100fe200000108a4 */
[C---:B------:R-:W-:Y:S03]  /*8cf0*/  HMMA.16816.F32.BF16 R80, R160.reuse, R106, R80 ;  /* 0x0000006aa050723c */ /* 0x040fe60000041850 */
[----:B------:R3:W5:Y:S01]  /*8d00*/  MUFU.EX2 R139, R104 ;  /* 0x00000068008b7308 */ /* 0x0007620000000800 */
[----:B--2---:R-:W2:Y:S01]  /*8d10*/  LDSM.16.MT88.4 R100, [R141+0x6100] ;  /* 0x006100008d64783b */ /* 0x004ea20000004200 */
[--C-:B---3--:R-:W-:Y:S08]  /*8d20*/  FFMA.FTZ R104, R180, c[0x0][0x2d0], -R165.reuse ;  /* 0x0000b400b4687a23 */ /* 0x108ff000000108a5 */
[----:B------:R3:W-:Y:S01]  /*8d30*/  MUFU.EX2 R138, R104 ;  /* 0x00000068008a7308 */ /* 0x0007e20000000800 */
[C---:B-1----:R-:W-:Y:S07]  /*8d40*/  HMMA.16816.F32.BF16 R84, R160.reuse, R108, R84 ;  /* 0x0000006ca054723c */ /* 0x042fee0000041854 */
[----:B------:R-:W-:Y:S01]  /*8d50*/  FFMA.FTZ R108, R181, c[0x0][0x2d0], -R165 ;  /* 0x0000b400b56c7a23 */ /* 0x000fe200000108a5 */
[C---:B------:R-:W-:Y:S03]  /*8d60*/  HMMA.16816.F32.BF16 R88, R160.reuse, R110, R88 ;  /* 0x0000006ea058723c */ /* 0x040fe60000041858 */
[----:B------:R1:W1:Y:S05]  /*8d70*/  MUFU.EX2 R134, R108 ;  /* 0x0000006c00867308 */ /* 0x00026a0000000800 */
[C---:B--2---:R-:W-:Y:S01]  /*8d80*/  HMMA.16816.F32.BF16 R92, R160.reuse, R100, R92 ;  /* 0x00000064a05c723c */ /* 0x044fe2000004185c */
[----:B---3--:R-:W2:Y:S06]  /*8d90*/  LDSM.16.MT88.4 R104, [R143+UR4+0x900] ;  /* 0x000900048f68783b */ /* 0x008eac0008004200 */
[----:B----4-:R-:W-:Y:S01]  /*8da0*/  F2FP.BF16.PACK_AB R101, R136, R129 ;  /* 0x000000818865723e */ /* 0x010fe200000010ff */
[----:B------:R-:W-:Y:S04]  /*8db0*/  HMMA.16816.F32.BF16 R96, R160, R102, R96 ;  /* 0x00000066a060723c */ /* 0x000fe80000041860 */
[----:B------:R-:W-:Y:S03]  /*8dc0*/  F2FP.BF16.PACK_AB R100, R133, R146 ;  /* 0x000000928564723e */ /* 0x000fe600000010ff */
[----:B-----5:R-:W-:Y:S01]  /*8dd0*/  F2FP.BF16.PACK_AB R102, R139, R137 ;  /* 0x000000898b66723e */ /* 0x020fe200000010ff */
[----:B------:R-:W-:Y:S01]  /*8de0*/  IMAD.MOV.U32 R163, RZ, RZ, R151 ;  /* 0x000000ffffa37224 */ /* 0x000fe200078e0097 */
[----:B------:R-:W-:Y:S01]  /*8df0*/  MOV R151, R246 ;  /* 0x000000f600977202 */ /* 0x000fe20000000f00 */
[----:B-1----:R-:W1:Y:S02]  /*8e00*/  LDSM.16.MT88.4 R108, [R236+UR4+0x900] ;  /* 0x00090004ec6c783b */ /* 0x002e640008004200 */
[----:B------:R-:W-:Y:S02]  /*8e10*/  F2FP.BF16.PACK_AB R103, R134, R138 ;  /* 0x0000008a8667723e */ /* 0x000fe400000010ff */
[----:B------:R-:W-:Y:S05]  /*8e20*/  MOV R162, R242 ;  /* 0x000000f200a27202 */ /* 0x000fea0000000f00 */
[C---:B--2---:R-:W-:Y:S08]  /*8e30*/  HMMA.16816.F32.BF16 R4, R100.reuse, R104, R4 ;  /* 0x000000686404723c */ /* 0x044ff00000041804 */
[C---:B------:R-:W-:Y:S01]  /*8e40*/  HMMA.16816.F32.BF16 R8, R100.reuse, R106, R8 ;  /* 0x0000006a6408723c */ /* 0x040fe20000041808 */
[----:B------:R-:W2:Y:S07]  /*8e50*/  LDSM.16.MT88.4 R104, [R236+UR4+0x3900] ;  /* 0x00390004ec68783b */ /* 0x000eae0008004200 */
[C---:B------:R-:W-:Y:S08]  /*8e60*/  HMMA.16816.F32.BF16 R12, R100.reuse, R112, R12 ;  /* 0x00000070640c723c */ /* 0x040ff0000004180c */
[C---:B------:R-:W-:Y:S01]  /*8e70*/  HMMA.16816.F32.BF16 R16, R100.reuse, R114, R16 ;  /* 0x000000726410723c */ /* 0x040fe20000041810 */
[----:B------:R-:W3:Y:S07]  /*8e80*/  LDSM.16.MT88.4 R112, [R141+0x3900] ;  /* 0x003900008d70783b */ /* 0x000eee0000004200 */
[C---:B-1----:R-:W-:Y:S08]  /*8e90*/  HMMA.16816.F32.BF16 R20, R100.reuse, R108, R20 ;  /* 0x0000006c6414723c */ /* 0x042ff00000041814 */
[C---:B------:R-:W-:Y:S01]  /*8ea0*/  HMMA.16816.F32.BF16 R24, R100.reuse, R110, R24 ;  /* 0x0000006e6418723c */ /* 0x040fe20000041818 */
[----:B------:R-:W1:Y:S07]  /*8eb0*/  LDSM.16.MT88.4 R108, [R143+UR4+0x6900] ;  /* 0x006900048f6c783b */ /* 0x000e6e0008004200 */
[C---:B------:R-:W-:Y:S07]  /*8ec0*/  HMMA.16816.F32.BF16 R28, R100.reuse, R116, R28 ;  /* 0x00000074641c723c */ /* 0x040fee000004181c */
[--C-:B------:R-:W-:Y:S01]  /*8ed0*/  FFMA.FTZ R116, R182, c[0x0][0x2d0], -R164.reuse ;  /* 0x0000b400b6747a23 */ /* 0x100fe200000108a4 */
[C---:B------:R-:W-:Y:S03]  /*8ee0*/  HMMA.16816.F32.BF16 R32, R100.reuse, R118, R32 ;  /* 0x000000766420723c */ /* 0x040fe60000041820 */
[----:B------:R4:W-:Y:S05]  /*8ef0*/  MUFU.EX2 R247, R116 ;  /* 0x0000007400f77308 */ /* 0x0009ea0000000800 */
[C---:B------:R-:W-:Y:S08]  /*8f00*/  HMMA.16816.F32.BF16 R36, R100.reuse, R120, R36 ;  /* 0x000000786424723c */ /* 0x040ff00000041824 */
[C---:B------:R-:W-:Y:S01]  /*8f10*/  HMMA.16816.F32.BF16 R40, R100.reuse, R122, R40 ;  /* 0x0000007a6428723c */ /* 0x040fe20000041828 */
[----:B------:R-:W-:Y:S07]  /*8f20*/  LDSM.16.MT88.4 R120, [R141+0x6900] ;  /* 0x006900008d78783b */ /* 0x000fee0000004200 */
[C---:B------:R-:W-:Y:S01]  /*8f30*/  HMMA.16816.F32.BF16 R44, R100.reuse, R124, R44 ;  /* 0x0000007c642c723c */ /* 0x040fe2000004182c */
[----:B----4-:R-:W4:Y:S07]  /*8f40*/  LDSM.16.MT88.4 R116, [R142+0x6900] ;  /* 0x006900008e74783b */ /* 0x010f2e0000004200 */
[C---:B------:R-:W-:Y:S01]  /*8f50*/  HMMA.16816.F32.BF16 R48, R100.reuse, R126, R48 ;  /* 0x0000007e6430723c */ /* 0x040fe20000041830 */
[----:B------:R-:W-:Y:S07]  /*8f60*/  LDSM.16.MT88.4 R124, [R236+UR4+0x4100] ;  /* 0x00410004ec7c783b */ /* 0x000fee0008004200 */
[C---:B--2---:R-:W-:Y:S07]  /*8f70*/  HMMA.16816.F32.BF16 R52, R100.reuse, R104, R52 ;  /* 0x000000686434723c */ /* 0x044fee0000041834 */
[--C-:B------:R-:W-:Y:S01]  /*8f80*/  FFMA.FTZ R104, R183, c[0x0][0x2d0], -R164.reuse ;  /* 0x0000b400b7687a23 */ /* 0x100fe200000108a4 */
[C---:B------:R-:W-:Y:S03]  /*8f90*/  HMMA.16816.F32.BF16 R56, R100.reuse, R106, R56 ;  /* 0x0000006a6438723c */ /* 0x040fe60000041838 */
[----:B------:R2:W5:Y:S05]  /*8fa0*/  MUFU.EX2 R246, R104 ;  /* 0x0000006800f67308 */ /* 0x00056a0000000800 */
[C---:B---3--:R-:W-:Y:S07]  /*8fb0*/  HMMA.16816.F32.BF16 R60, R100.reuse, R112, R60 ;  /* 0x00000070643c723c */ /* 0x048fee000004183c */
[--C-:B------:R-:W-:Y:S01]  /*8fc0*/  FFMA.FTZ R112, R213, c[0x0][0x2d0], -R165.reuse ;  /* 0x0000b400d5707a23 */ /* 0x100fe200000108a5 */
[C---:B------:R-:W-:Y:S03]  /*8fd0*/  HMMA.16816.F32.BF16 R64, R100.reuse, R114, R64 ;  /* 0x000000726440723c */ /* 0x040fe60000041840 */
[----:B------:R3:W-:Y:S05]  /*8fe0*/  MUFU.EX2 R244, R112 ;  /* 0x0000007000f47308 */ /* 0x0007ea0000000800 */
[C---:B-1----:R-:W-:Y:S04]  /*8ff0*/  HMMA.16816.F32.BF16 R68, R100.reuse, R108, R68 ;  /* 0x0000006c6444723c */ /* 0x042fe80000041844 */
[--C-:B--2---:R-:W-:Y:S03]  /*9000*/  FFMA.FTZ R104, R212, c[0x0][0x2d0], -R165.reuse ;  /* 0x0000b400d4687a23 */ /* 0x104fe600000108a5 */
[--C-:B------:R-:W-:Y:S01]  /*9010*/  FFMA.FTZ R108, R169, c[0x0][0x2d0], -R164.reuse ;  /* 0x0000b400a96c7a23 */ /* 0x100fe200000108a4 */
[C---:B------:R-:W-:Y:S01]  /*9020*/  HMMA.16816.F32.BF16 R72, R100.reuse, R110, R72 ;  /* 0x0000006e6448723c */ /* 0x040fe20000041848 */
[----:B------:R1:W2:Y:S07]  /*9030*/  MUFU.EX2 R245, R104 ;  /* 0x0000006800f57308 */ /* 0x0002ae0000000800 */
[C---:B----4-:R-:W-:Y:S03]  /*9040*/  HMMA.16816.F32.BF16 R76, R100.reuse, R116, R76 ;  /* 0x00000074644c723c */ /* 0x050fe6000004184c */
[----:B------:R4:W-:Y:S01]  /*9050*/  MUFU.EX2 R242, R108 ;  /* 0x0000006c00f27308 */ /* 0x0009e20000000800 */
[--C-:B---3--:R-:W-:Y:S03]  /*9060*/  FFMA.FTZ R112, R168, c[0x0][0x2d0], -R164.reuse ;  /* 0x0000b400a8707a23 */ /* 0x108fe600000108a4 */
[--C-:B------:R-:W-:Y:S01]  /*9070*/  FFMA.FTZ R116, R215, c[0x0][0x2d0], -R165.reuse ;  /* 0x0000b400d7747a23 */ /* 0x100fe200000108a5 */
[C---:B------:R-:W-:Y:S05]  /*9080*/  HMMA.16816.F32.BF16 R80, R100.reuse, R118, R80 ;  /* 0x000000766450723c */ /* 0x040fea0000041850 */
[----:B------:R3:W2:Y:S01]  /*9090*/  MUFU.EX2 R243, R112 ;  /* 0x0000007000f37308 */ /* 0x0006a20000000800 */
[----:B-1----:R-:W1:Y:S09]  /*90a0*/  LDSM.16.MT88.4 R104, [R236+UR4+0x6900] ;  /* 0x00690004ec68783b */ /* 0x002e720008004200 */
[----:B------:R2:W-:Y:S01]  /*90b0*/  MUFU.EX2 R238, R116 ;  /* 0x0000007400ee7308 */ /* 0x0005e20000000800 */
[--C-:B----4-:R-:W-:Y:S09]  /*90c0*/  FFMA.FTZ R108, R214, c[0x0][0x2d0], -R165.reuse ;  /* 0x0000b400d66c7a23 */ /* 0x110ff200000108a5 */
[----:B------:R4:W1:Y:S01]  /*90d0*/  MUFU.EX2 R235, R108 ;  /* 0x0000006c00eb7308 */ /* 0x0008620000000800 */
[----:B---3--:R-:W-:Y:S08]  /*90e0*/  LDSM.16.MT88.4 R112, [R142+0x1100] ;  /* 0x001100008e70783b */ /* 0x008ff00000004200 */
[----:B--2---:R-:W-:Y:S01]  /*90f0*/  LDSM.16.MT88.4 R116, [R141+0x1100] ;  /* 0x001100008d74783b */ /* 0x004fe20000004200 */
[C---:B-1----:R-:W-:Y:S07]  /*9100*/  HMMA.16816.F32.BF16 R84, R100.reuse, R104, R84 ;  /* 0x000000686454723c */ /* 0x042fee0000041854 */
[----:B----4-:R-:W1:Y:S01]  /*9110*/  LDSM.16.MT88.4 R108, [R143+UR4+0x1100] ;  /* 0x001100048f6c783b */ /* 0x010e620008004200 */
[C---:B------:R-:W-:Y:S07]  /*9120*/  HMMA.16816.F32.BF16 R88, R100.reuse, R106, R88 ;  /* 0x0000006a6458723c */ /* 0x040fee0000041858 */
[----:B------:R-:W2:Y:S01]  /*9130*/  LDSM.16.MT88.4 R104, [R236+UR4+0x1100] ;  /* 0x00110004ec68783b */ /* 0x000ea20008004200 */
[C---:B------:R-:W-:Y:S08]  /*9140*/  HMMA.16816.F32.BF16 R92, R100.reuse, R120, R92 ;  /* 0x00000078645c723c */ /* 0x040ff0000004185c */
[----:B------:R-:W-:Y:S01]  /*9150*/  HMMA.16816.F32.BF16 R96, R100, R122, R96 ;  /* 0x0000007a6460723c */ /* 0x000fe20000041860 */
[----:B------:R-:W-:Y:S06]  /*9160*/  LDSM.16.MT88.4 R120, [R142+0x4100] ;  /* 0x004100008e78783b */ /* 0x000fec0000004200 */
[----:B-----5:R-:W-:Y:S02]  /*9170*/  F2FP.BF16.PACK_AB R100, R246, R247 ;  /* 0x000000f7f664723e */ /* 0x020fe400000010ff */
[----:B------:R-:W-:Y:S03]  /*9180*/  F2FP.BF16.PACK_AB R101, R244, R245 ;  /* 0x000000f5f465723e */ /* 0x000fe600000010ff */
[----:B------:R-:W-:Y:S02]  /*9190*/  F2FP.BF16.PACK_AB R102, R242, R243 ;  /* 0x000000f3f266723e */ /* 0x000fe400000010ff */
[----:B------:R-:W-:Y:S07]  /*91a0*/  F2FP.BF16.PACK_AB R103, R238, R235 ;  /* 0x000000ebee67723e */ /* 0x000fee00000010ff */
[C---:B-1----:R-:W-:Y:S08]  /*91b0*/  HMMA.16816.F32.BF16 R4, R100.reuse, R108, R4 ;  /* 0x0000006c6404723c */ /* 0x042ff00000041804 */
[C---:B------:R-:W-:Y:S01]  /*91c0*/  HMMA.16816.F32.BF16 R8, R100.reuse, R110, R8 ;  /* 0x0000006e6408723c */ /* 0x040fe20000041808 */
[----:B------:R-:W1:Y:S07]  /*91d0*/  LDSM.16.MT88.4 R108, [R143+UR4+0x4100] ;  /* 0x004100048f6c783b */ /* 0x000e6e0008004200 */
[C---:B------:R-:W-:Y:S08]  /*91e0*/  HMMA.16816.F32.BF16 R12, R100.reuse, R112, R12 ;  /* 0x00000070640c723c */ /* 0x040ff0000004180c */
[C---:B------:R-:W-:Y:S01]  /*91f0*/  HMMA.16816.F32.BF16 R16, R100.reuse, R114, R16 ;  /* 0x000000726410723c */ /* 0x040fe20000041810 */
[----:B------:R-:W3:Y:S07]  /*9200*/  LDSM.16.MT88.4 R112, [R141+0x4100] ;  /* 0x004100008d70783b */ /* 0x000eee0000004200 */
[C---:B--2---:R-:W-:Y:S08]  /*9210*/  HMMA.16816.F32.BF16 R20, R100.reuse, R104, R20 ;  /* 0x000000686414723c */ /* 0x044ff00000041814 */
[C---:B------:R-:W-:Y:S01]  /*9220*/  HMMA.16816.F32.BF16 R24, R100.reuse, R106, R24 ;  /* 0x0000006a6418723c */ /* 0x040fe20000041818 */
[----:B------:R-:W2:Y:S07]  /*9230*/  LDSM.16.MT88.4 R104, [R143+UR4+0x7100] ;  /* 0x007100048f68783b */ /* 0x000eae0008004200 */
[C---:B------:R-:W-:Y:S07]  /*9240*/  HMMA.16816.F32.BF16 R28, R100.reuse, R116, R28 ;  /* 0x00000074641c723c */ /* 0x040fee000004181c */
[--C-:B------:R-:W-:Y:S01]  /*9250*/  FFMA.FTZ R116, R170, c[0x0][0x2d0], -R164.reuse ;  /* 0x0000b400aa747a23 */ /* 0x100fe200000108a4 */
[C---:B------:R-:W-:Y:S03]  /*9260*/  HMMA.16816.F32.BF16 R32, R100.reuse, R118, R32 ;  /* 0x000000766420723c */ /* 0x040fe60000041820 */
[----:B------:R4:W-:Y:S05]  /*9270*/  MUFU.EX2 R212, R116 ;  /* 0x0000007400d47308 */ /* 0x0009ea0000000800 */
[C---:B-1----:R-:W-:Y:S08]  /*9280*/  HMMA.16816.F32.BF16 R36, R100.reuse, R108, R36 ;  /* 0x0000006c6424723c */ /* 0x042ff00000041824 */
[C---:B------:R-:W-:Y:S01]  /*9290*/  HMMA.16816.F32.BF16 R40, R100.reuse, R110, R40 ;  /* 0x0000006e6428723c */ /* 0x040fe20000041828 */
[----:B------:R-:W1:Y:S07]  /*92a0*/  LDSM.16.MT88.4 R108, [R142+0x7100] ;  /* 0x007100008e6c783b */ /* 0x000e6e0000004200 */
[C---:B------:R-:W-:Y:S01]  /*92b0*/  HMMA.16816.F32.BF16 R44, R100.reuse, R120, R44 ;  /* 0x00000078642c723c */ /* 0x040fe2000004182c */
[----:B----4-:R-:W4:Y:S07]  /*92c0*/  LDSM.16.MT88.4 R116, [R236+UR4+0x7100] ;  /* 0x00710004ec74783b */ /* 0x010f2e0008004200 */
[C---:B------:R-:W-:Y:S01]  /*92d0*/  HMMA.16816.F32.BF16 R48, R100.reuse, R122, R48 ;  /* 0x0000007a6430723c */ /* 0x040fe20000041830 */
[----:B------:R-:W-:Y:S07]  /*92e0*/  LDSM.16.MT88.4 R120, [R141+0x1900] ;  /* 0x001900008d78783b */ /* 0x000fee0000004200 */
[C---:B------:R-:W-:Y:S08]  /*92f0*/  HMMA.16816.F32.BF16 R52, R100.reuse, R124, R52 ;  /* 0x0000007c6434723c */ /* 0x040ff00000041834 */
[C---:B------:R-:W-:Y:S01]  /*9300*/  HMMA.16816.F32.BF16 R56, R100.reuse, R126, R56 ;  /* 0x0000007e6438723c */ /* 0x040fe20000041838 */
[----:B------:R-:W-:Y:S07]  /*9310*/  LDSM.16.MT88.4 R124, [R143+UR4+0x4900] ;  /* 0x004900048f7c783b */ /* 0x000fee0008004200 */
[C---:B---3--:R-:W-:Y:S07]  /*9320*/  HMMA.16816.F32.BF16 R60, R100.reuse, R112, R60 ;  /* 0x00000070643c723c */ /* 0x048fee000004183c */
[----:B------:R-:W-:Y:S01]  /*9330*/  FFMA.FTZ R112, R171, c[0x0][0x2d0], -R164 ;  /* 0x0000b400ab707a23 */ /* 0x000fe200000108a4 */
[C---:B------:R-:W-:Y:S03]  /*9340*/  HMMA.16816.F32.BF16 R64, R100.reuse, R114, R64 ;  /* 0x000000726440723c */ /* 0x040fe60000041840 */
[----:B------:R3:W5:Y:S05]  /*9350*/  MUFU.EX2 R215, R112 ;  /* 0x0000007000d77308 */ /* 0x00076a0000000800 */
[C---:B--2---:R-:W-:Y:S07]  /*9360*/  HMMA.16816.F32.BF16 R68, R100.reuse, R104, R68 ;  /* 0x000000686444723c */ /* 0x044fee0000041844 */
[--C-:B------:R-:W-:Y:S01]  /*9370*/  FFMA.FTZ R104, R227, c[0x0][0x2d0], -R165.reuse ;  /* 0x0000b400e3687a23 */ /* 0x100fe200000108a5 */
[C---:B------:R-:W-:Y:S03]  /*9380*/  HMMA.16816.F32.BF16 R72, R100.reuse, R106, R72 ;  /* 0x0000006a6448723c */ /* 0x040fe60000041848 */
[----:B------:R2:W-:Y:S01]  /*9390*/  MUFU.EX2 R213, R104 ;  /* 0x0000006800d57308 */ /* 0x0005e20000000800 */
[----:B------:R-:W-:Y:S04]  /*93a0*/  MOV R227, R139 ;  /* 0x0000008b00e37202 */ /* 0x000fe80000000f00 */
[C---:B-1----:R-:W-:Y:S04]  /*93b0*/  HMMA.16816.F32.BF16 R76, R100.reuse, R108, R76 ;  /* 0x0000006c644c723c */ /* 0x042fe8000004184c */
[--C-:B---3--:R-:W-:Y:S02]  /*93c0*/  FFMA.FTZ R112, R224, c[0x0][0x2d0], -R165.reuse ;  /* 0x0000b400e0707a23 */ /* 0x108fe400000108a5 */
[----:B------:R-:W-:Y:S02]  /*93d0*/  IMAD.MOV.U32 R224, RZ, RZ, R144 ;  /* 0x000000ffffe07224 */ /* 0x000fe400078e0090 */
[C---:B------:R-:W-:Y:S01]  /*93e0*/  HMMA.16816.F32.BF16 R80, R100.reuse, R110, R80 ;  /* 0x0000006e6450723c */ /* 0x040fe20000041850 */
[----:B------:R1:W3:Y:S01]  /*93f0*/  MUFU.EX2 R214, R112 ;  /* 0x0000007000d67308 */ /* 0x0002e20000000800 */
[----:B------:R-:W-:Y:S06]  /*9400*/  LDSM.16.MT88.4 R108, [R142+0x1900] ;  /* 0x001900008e6c783b */ /* 0x000fec0000004200 */
[C---:B----4-:R-:W-:Y:S04]  /*9410*/  HMMA.16816.F32.BF16 R84, R100.reuse, R116, R84 ;  /* 0x000000746454723c */ /* 0x050fe80000041854 */
[----:B--2---:R-:W-:Y:S02]  /*9420*/  FFMA.FTZ R104, R225, c[0x0][0x2d0], -R164 ;  /* 0x0000b400e1687a23 */ /* 0x004fe400000108a4 */
[----:B------:R-:W-:Y:S02]  /*9430*/  IMAD.MOV.U32 R225, RZ, RZ, R138 ;  /* 0x000000ffffe17224 */ /* 0x000fe400078e008a */
[C---:B------:R-:W-:Y:S01]  /*9440*/  HMMA.16816.F32.BF16 R88, R100.reuse, R118, R88 ;  /* 0x000000766458723c */ /* 0x040fe20000041858 */
[----:B------:R2:W-:Y:S03]  /*9450*/  MUFU.EX2 R183, R104 ;  /* 0x0000006800b77308 */ /* 0x0005e60000000800 */
[----:B------:R-:W-:Y:S02]  /*9460*/  FFMA.FTZ R116, R241, c[0x0][0x2d0], -R165 ;  /* 0x0000b400f1747a23 */ /* 0x000fe400000108a5 */
[----:B------:R-:W-:Y:S01]  /*9470*/  IMAD.MOV.U32 R241, RZ, RZ, R133 ;  /* 0x000000fffff17224 */ /* 0x000fe200078e0085 */
[----:B------:R-:W-:Y:S01]  /*9480*/  MOV R133, R145 ;  /* 0x0000009100857202 */ /* 0x000fe20000000f00 */
[----:B-1----:R-:W1:Y:S03]  /*9490*/  LDSM.16.MT88.4 R112, [R141+0x7100] ;  /* 0x007100008d70783b */ /* 0x002e660000004200 */
[----:B------:R4:W-:Y:S01]  /*94a0*/  MUFU.EX2 R181, R116 ;  /* 0x0000007400b57308 */ /* 0x0009e20000000800 */
[----:B--2---:R-:W-:Y:S01]  /*94b0*/  FFMA.FTZ R104, R226, c[0x0][0x2d0], -R164 ;  /* 0x0000b400e2687a23 */ /* 0x004fe200000108a4 */
[----:B------:R-:W-:Y:S08]  /*94c0*/  MOV R226, R137 ;  /* 0x0000008900e27202 */ /* 0x000ff00000000f00 */
[----:B------:R2:W2:Y:S01]  /*94d0*/  MUFU.EX2 R182, R104 ;  /* 0x0000006800b67308 */ /* 0x0004a20000000800 */
[----:B----4-:R-:W-:Y:S01]  /*94e0*/  LDSM.16.MT88.4 R116, [R236+UR4+0x1900] ;  /* 0x00190004ec74783b */ /* 0x010fe20008004200 */
[C---:B-1----:R-:W-:Y:S03]  /*94f0*/  HMMA.16816.F32.BF16 R92, R100.reuse, R112, R92 ;  /* 0x00000070645c723c */ /* 0x042fe6000004185c */
[--C-:B--2---:R-:W-:Y:S02]  /*9500*/  FFMA.FTZ R104, R234, c[0x0][0x2d0], -R165.reuse ;  /* 0x0000b400ea687a23 */ /* 0x104fe400000108a5 */
[----:B------:R-:W-:Y:S03]  /*9510*/  IMAD.MOV.U32 R234, RZ, RZ, R136 ;  /* 0x000000ffffea7224 */ /* 0x000fe600078e0088 */
[----:B------:R-:W-:Y:S01]  /*9520*/  HMMA.16816.F32.BF16 R96, R100, R114, R96 ;  /* 0x000000726460723c */ /* 0x000fe20000041860 */
[----:B------:R1:W2:Y:S01]  /*9530*/  MUFU.EX2 R180, R104 ;  /* 0x0000006800b47308 */ /* 0x0002a20000000800 */
[----:B------:R-:W-:Y:S05]  /*9540*/  LDSM.16.MT88.4 R112, [R142+0x4900] ;  /* 0x004900008e70783b */ /* 0x000fea0000004200 */
[----:B-----5:R-:W-:Y:S02]  /*9550*/  F2FP.BF16.PACK_AB R100, R215, R212 ;  /* 0x000000d4d764723e */ /* 0x020fe400000010ff */
[----:B---3--:R-:W-:Y:S01]  /*9560*/  F2FP.BF16.PACK_AB R101, R213, R214 ;  /* 0x000000d6d565723e */ /* 0x008fe200000010ff */
[----:B------:R-:W-:Y:S02]  /*9570*/  LDSM.16.MT88.4 R136, [R142+0x5900] ;  /* 0x005900008e88783b */ /* 0x000fe40000004200 */
[----:B------:R-:W-:Y:S06]  /*9580*/  F2FP.BF16.PACK_AB R102, R182, R183 ;  /* 0x000000b7b666723e */ /* 0x000fec00000010ff */
[----:B-1----:R-:W1:Y:S01]  /*9590*/  LDSM.16.MT88.4 R104, [R143+UR4+0x1900] ;  /* 0x001900048f68783b */ /* 0x002e620008004200 */
[----:B--2---:R-:W-:Y:S07]  /*95a0*/  F2FP.BF16.PACK_AB R103, R181, R180 ;  /* 0x000000b4b567723e */ /* 0x004fee00000010ff */
[C---:B-1----:R-:W-:Y:S08]  /*95b0*/  HMMA.16816.F32.BF16 R4, R100.reuse, R104, R4 ;  /* 0x000000686404723c */ /* 0x042ff00000041804 */
[C---:B------:R-:W-:Y:S01]  /*95c0*/  HMMA.16816.F32.BF16 R8, R100.reuse, R106, R8 ;  /* 0x0000006a6408723c */ /* 0x040fe20000041808 */
[----:B------:R-:W1:Y:S07]  /*95d0*/  LDSM.16.MT88.4 R104, [R236+UR4+0x4900] ;  /* 0x00490004ec68783b */ /* 0x000e6e0008004200 */
[C---:B------:R-:W-:Y:S08]  /*95e0*/  HMMA.16816.F32.BF16 R12, R100.reuse, R108, R12 ;  /* 0x0000006c640c723c */ /* 0x040ff0000004180c */
[C---:B------:R-:W-:Y:S01]  /*95f0*/  HMMA.16816.F32.BF16 R16, R100.reuse, R110, R16 ;  /* 0x0000006e6410723c */ /* 0x040fe20000041810 */
[----:B------:R-:W2:Y:S07]  /*9600*/  LDSM.16.MT88.4 R108, [R141+0x4900] ;  /* 0x004900008d6c783b */ /* 0x000eae0000004200 */
[C---:B------:R-:W-:Y:S07]  /*9610*/  HMMA.16816.F32.BF16 R20, R100.reuse, R116, R20 ;  /* 0x000000746414723c */ /* 0x040fee0000041814 */
[----:B------:R-:W-:Y:S01]  /*9620*/  FFMA.FTZ R116, R248, c[0x0][0x2d0], -R164 ;  /* 0x0000b400f8747a23 */ /* 0x000fe200000108a4 */
[C---:B------:R-:W-:Y:S03]  /*9630*/  HMMA.16816.F32.BF16 R24, R100.reuse, R118, R24 ;  /* 0x000000766418723c */ /* 0x040fe60000041818 */
[----:B------:R3:W-:Y:S05]  /*9640*/  MUFU.EX2 R178, R116 ;  /* 0x0000007400b27308 */ /* 0x0007ea0000000800 */
[C---:B------:R-:W-:Y:S08]  /*9650*/  HMMA.16816.F32.BF16 R28, R100.reuse, R120, R28 ;  /* 0x00000078641c723c */ /* 0x040ff0000004181c */
[C---:B------:R-:W-:Y:S01]  /*9660*/  HMMA.16816.F32.BF16 R32, R100.reuse, R122, R32 ;  /* 0x0000007a6420723c */ /* 0x040fe20000041820 */
[----:B------:R-:W-:Y:S07]  /*9670*/  LDSM.16.MT88.4 R120, [R141+0x7900] ;  /* 0x007900008d78783b */ /* 0x000fee0000004200 */
[C---:B------:R-:W-:Y:S01]  /*9680*/  HMMA.16816.F32.BF16 R36, R100.reuse, R124, R36 ;  /* 0x0000007c6424723c */ /* 0x040fe20000041824 */
[----:B---3--:R-:W3:Y:S06]  /*9690*/  LDSM.16.MT88.4 R116, [R143+UR4+0x7900] ;  /* 0x007900048f74783b */ /* 0x008eec0008004200 */
[--C-:B------:R-:W-:Y:S01]  /*96a0*/  FFMA.FTZ R124, R162, c[0x0][0x2d0], -R165.reuse ;  /* 0x0000b400a27c7a23 */ /* 0x100fe200000108a5 */
[C---:B------:R-:W-:Y:S04]  /*96b0*/  HMMA.16816.F32.BF16 R40, R100.reuse, R126, R40 ;  /* 0x0000007e6428723c */ /* 0x040fe80000041828 */
[----:B------:R-:W-:Y:S02]  /*96c0*/  IMAD.MOV.U32 R162, RZ, RZ, R172 ;  /* 0x000000ffffa27224 */ /* 0x000fe400078e00ac */
[----:B------:R4:W-:Y:S02]  /*96d0*/  MUFU.EX2 R172, R124 ;  /* 0x0000007c00ac7308 */ /* 0x0009e40000000800 */
[C---:B------:R-:W-:Y:S07]  /*96e0*/  HMMA.16816.F32.BF16 R44, R100.reuse, R112, R44 ;  /* 0x00000070642c723c */ /* 0x040fee000004182c */
[--C-:B------:R-:W-:Y:S01]  /*96f0*/  FFMA.FTZ R112, R249, c[0x0][0x2d0], -R164.reuse ;  /* 0x0000b400f9707a23 */ /* 0x100fe200000108a4 */
[C---:B------:R-:W-:Y:S03]  /*9700*/  HMMA.16816.F32.BF16 R48, R100.reuse, R114, R48 ;  /* 0x000000726430723c */ /* 0x040fe60000041830 */
[----:B------:R5:W3:Y:S05]  /*9710*/  MUFU.EX2 R179, R112 ;  /* 0x0000007000b37308 */ /* 0x000aea0000000800 */
[C---:B-1----:R-:W-:Y:S01]  /*9720*/  HMMA.16816.F32.BF16 R52, R100.reuse, R104, R52 ;  /* 0x000000686434723c */ /* 0x042fe20000041834 */
[----:B----4-:R-:W-:Y:S06]  /*9730*/  LDSM.16.MT88.4 R124, [R236+UR4+0x5100] ;  /* 0x00510004ec7c783b */ /* 0x010fec0008004200 */
[--C-:B------:R-:W-:Y:S01]  /*9740*/  FFMA.FTZ R104, R250, c[0x0][0x2d0], -R165.reuse ;  /* 0x0000b400fa687a23 */ /* 0x100fe200000108a5 */
[C---:B------:R-:W-:Y:S03]  /*9750*/  HMMA.16816.F32.BF16 R56, R100.reuse, R106, R56 ;  /* 0x0000006a6438723c */ /* 0x040fe60000041838 */
[----:B------:R1:W-:Y:S05]  /*9760*/  MUFU.EX2 R176, R104 ;  /* 0x0000006800b07308 */ /* 0x0003ea0000000800 */
[C---:B--2---:R-:W-:Y:S04]  /*9770*/  HMMA.16816.F32.BF16 R60, R100.reuse, R108, R60 ;  /* 0x0000006c643c723c */ /* 0x044fe8000004183c */
[--C-:B-----5:R-:W-:Y:S03]  /*9780*/  FFMA.FTZ R112, R251, c[0x0][0x2d0], -R165.reuse ;  /* 0x0000b400fb707a23 */ /* 0x120fe600000108a5 */
[--C-:B------:R-:W-:Y:S01]  /*9790*/  FFMA.FTZ R108, R175, c[0x0][0x2d0], -R164.reuse ;  /* 0x0000b400af6c7a23 */ /* 0x100fe200000108a4 */
[C---:B------:R-:W-:Y:S01]  /*97a0*/  HMMA.16816.F32.BF16 R64, R100.reuse, R110, R64 ;  /* 0x0000006e6440723c */ /* 0x040fe20000041840 */
[----:B------:R2:W4:Y:S07]  /*97b0*/  MUFU.EX2 R174, R112 ;  /* 0x0000007000ae7308 */ /* 0x00052e0000000800 */
[C---:B---3--:R-:W-:Y:S03]  /*97c0*/  HMMA.16816.F32.BF16 R68, R100.reuse, R116, R68 ;  /* 0x000000746444723c */ /* 0x048fe60000041844 */
[----:B------:R3:W-:Y:S01]  /*97d0*/  MUFU.EX2 R177, R108 ;  /* 0x0000006c00b17308 */ /* 0x0007e20000000800 */
[----:B-1----:R-:W-:Y:S04]  /*97e0*/  LDSM.16.MT88.4 R104, [R236+UR4+0x7900] ;  /* 0x00790004ec68783b */ /* 0x002fe80008004200 */
[C---:B------:R-:W-:Y:S04]  /*97f0*/  HMMA.16816.F32.BF16 R72, R100.reuse, R118, R72 ;  /* 0x000000766448723c */ /* 0x040fe80000041848 */
[----:B------:R-:W-:Y:S08]  /*9800*/  LDSM.16.MT88.4 R116, [R142+0x2100] ;  /* 0x002100008e74783b */ /* 0x000ff00000004200 */
[----:B--2---:R-:W1:Y:S01]  /*9810*/  LDSM.16.MT88.4 R112, [R142+0x7900] ;  /* 0x007900008e70783b */ /* 0x004e620000004200 */
[--C-:B---3--:R-:W-:Y:S04]  /*9820*/  FFMA.FTZ R108, R173, c[0x0][0x2d0], -R164.reuse ;  /* 0x0000b400ad6c7a23 */ /* 0x108fe800000108a4 */
[----:B------:R2:W3:Y:S02]  /*9830*/  MUFU.EX2 R175, R108 ;  /* 0x0000006c00af7308 */ /* 0x0004e40000000800 */
[--C-:B--2---:R-:W-:Y:S01]  /*9840*/  FFMA.FTZ R108, R252, c[0x0][0x2d0], -R165.reuse ;  /* 0x0000b400fc6c7a23 */ /* 0x104fe200000108a5 */
[----:B------:R-:W-:Y:S07]  /*9850*/  MOV R252, R129 ;  /* 0x0000008100fc7202 */ /* 0x000fee0000000f00 */
[----:B------:R2:W5:Y:S01]  /*9860*/  MUFU.EX2 R173, R108 ;  /* 0x0000006c00ad7308 */ /* 0x0005620000000800 */
[C---:B-1----:R-:W-:Y:S08]  /*9870*/  HMMA.16816.F32.BF16 R76, R100.reuse, R112, R76 ;  /* 0x00000070644c723c */ /* 0x042ff0000004184c */
[C---:B------:R-:W-:Y:S01]  /*9880*/  HMMA.16816.F32.BF16 R80, R100.reuse, R114, R80 ;  /* 0x000000726450723c */ /* 0x040fe20000041850 */
[----:B------:R-:W-:Y:S07]  /*9890*/  LDSM.16.MT88.4 R112, [R141+0x2100] ;  /* 0x002100008d70783b */ /* 0x000fee0000004200 */
[C---:B------:R-:W-:Y:S01]  /*98a0*/  HMMA.16816.F32.BF16 R84, R100.reuse, R104, R84 ;  /* 0x000000686454723c */ /* 0x040fe20000041854 */
[----:B--2---:R-:W1:Y:S07]  /*98b0*/  LDSM.16.MT88.4 R108, [R143+UR4+0x2100] ;  /* 0x002100048f6c783b */ /* 0x004e6e0008004200 */
[C---:B------:R-:W-:Y:S01]  /*98c0*/  HMMA.16816.F32.BF16 R88, R100.reuse, R106, R88 ;  /* 0x0000006a6458723c */ /* 0x040fe20000041858 */
[----:B------:R-:W2:Y:S07]  /*98d0*/  LDSM.16.MT88.4 R104, [R236+UR4+0x2100] ;  /* 0x00210004ec68783b */ /* 0x000eae0008004200 */
[C---:B------:R-:W-:Y:S08]  /*98e0*/  HMMA.16816.F32.BF16 R92, R100.reuse, R120, R92 ;  /* 0x00000078645c723c */ /* 0x040ff0000004185c */
[----:B------:R-:W-:Y:S01]  /*98f0*/  HMMA.16816.F32.BF16 R96, R100, R122, R96 ;  /* 0x0000007a6460723c */ /* 0x000fe20000041860 */
[----:B------:R-:W-:Y:S06]  /*9900*/  LDSM.16.MT88.4 R120, [R142+0x5100] ;  /* 0x005100008e78783b */ /* 0x000fec0000004200 */
[----:B------:R-:W-:Y:S02]  /*9910*/  F2FP.BF16.PACK_AB R100, R179, R178 ;  /* 0x000000b2b364723e */ /* 0x000fe400000010ff */
[----:B----4-:R-:W-:Y:S03]  /*9920*/  F2FP.BF16.PACK_AB R101, R176, R174 ;  /* 0x000000aeb065723e */ /* 0x010fe600000010ff */
[----:B---3--:R-:W-:Y:S02]  /*9930*/  F2FP.BF16.PACK_AB R102, R175, R177 ;  /* 0x000000b1af66723e */ /* 0x008fe400000010ff */
[----:B-----5:R-:W-:Y:S07]  /*9940*/  F2FP.BF16.PACK_AB R103, R172, R173 ;  /* 0x000000adac67723e */ /* 0x020fee00000010ff */
        /* <DEDUP_REMOVED lines=9> */
[C---:B------:R-:W-:Y:S08]  /*99e0*/  HMMA.16816.F32.BF16 R28, R100.reuse, R112, R28 ;  /* 0x00000070641c723c */ /* 0x040ff0000004181c */
[C---:B------:R-:W-:Y:S01]  /*99f0*/  HMMA.16816.F32.BF16 R32, R100.reuse, R114, R32 ;  /* 0x000000726420723c */ /* 0x040fe20000041820 */
[----:B------:R-:W-:Y:S07]  /*9a00*/  LDSM.16.MT88.4 R112, [R236+UR4+0x8100] ;  /* 0x00810004ec70783b */ /* 0x000fee0008004200 */
[C---:B-1----:R-:W-:Y:S08]  /*9a10*/  HMMA.16816.F32.BF16 R36, R100.reuse, R108, R36 ;  /* 0x0000006c6424723c */ /* 0x042ff00000041824 */
[C---:B------:R-:W-:Y:S01]  /*9a20*/  HMMA.16816.F32.BF16 R40, R100.reuse, R110, R40 ;  /* 0x0000006e6428723c */ /* 0x040fe20000041828 */
[----:B------:R-:W1:Y:S07]  /*9a30*/  LDSM.16.MT88.4 R108, [R142+0x8100] ;  /* 0x008100008e6c783b */ /* 0x000e6e0000004200 */
[C---:B------:R-:W-:Y:S07]  /*9a40*/  HMMA.16816.F32.BF16 R44, R100.reuse, R120, R44 ;  /* 0x00000078642c723c */ /* 0x040fee000004182c */
[----:B------:R-:W-:Y:S01]  /*9a50*/  FFMA.FTZ R120, R162, c[0x0][0x2d0], -R164 ;  /* 0x0000b400a2787a23 */ /* 0x000fe200000108a4 */
[C---:B------:R-:W-:Y:S03]  /*9a60*/  HMMA.16816.F32.BF16 R48, R100.reuse, R122, R48 ;  /* 0x0000007a6430723c */ /* 0x040fe60000041830 */
[----:B------:R4:W-:Y:S05]  /*9a70*/  MUFU.EX2 R171, R120 ;  /* 0x0000007800ab7308 */ /* 0x0009ea0000000800 */
[C---:B------:R-:W-:Y:S07]  /*9a80*/  HMMA.16816.F32.BF16 R52, R100.reuse, R124, R52 ;  /* 0x0000007c6434723c */ /* 0x040fee0000041834 */
[----:B------:R-:W-:Y:S01]  /*9a90*/  MOV R124, R147 ;  /* 0x00000093007c7202 */ /* 0x000fe20000000f00 */
[C---:B------:R-:W-:Y:S04]  /*9aa0*/  HMMA.16816.F32.BF16 R56, R100.reuse, R126, R56 ;  /* 0x0000007e6438723c */ /* 0x040fe80000041838 */
[----:B------:R-:W-:Y:S03]  /*9ab0*/  IMAD.MOV.U32 R125, RZ, RZ, R146 ;  /* 0x000000ffff7d7224 */ /* 0x000fe600078e0092 */
[----:B------:R-:W-:Y:S01]  /*9ac0*/  IMAD.MOV.U32 R126, RZ, RZ, R130 ;  /* 0x000000ffff7e7224 */ /* 0x000fe200078e0082 */
[C---:B---3--:R-:W-:Y:S01]  /*9ad0*/  HMMA.16816.F32.BF16 R60, R100.reuse, R116, R60 ;  /* 0x00000074643c723c */ /* 0x048fe2000004183c */
[----:B----4-:R-:W-:Y:S03]  /*9ae0*/  LDSM.16.MT88.4 R120, [R141+0x2900] ;  /* 0x002900008d78783b */ /* 0x010fe60000004200 */
[----:B------:R-:W-:Y:S03]  /*9af0*/  IMAD.MOV.U32 R127, RZ, RZ, R128 ;  /* 0x000000ffff7f7224 */ /* 0x000fe600078e0080 */
[--C-:B------:R-:W-:Y:S01]  /*9b00*/  FFMA.FTZ R116, R167, c[0x0][0x2d0], -R164.reuse ;  /* 0x0000b400a7747a23 */ /* 0x100fe200000108a4 */
[C---:B------:R-:W-:Y:S03]  /*9b10*/  HMMA.16816.F32.BF16 R64, R100.reuse, R118, R64 ;  /* 0x000000766440723c */ /* 0x040fe60000041840 */
[----:B------:R3:W4:Y:S05]  /*9b20*/  MUFU.EX2 R170, R116 ;  /* 0x0000007400aa7308 */ /* 0x00072a0000000800 */
[C---:B--2---:R-:W-:Y:S07]  /*9b30*/  HMMA.16816.F32.BF16 R68, R100.reuse, R104, R68 ;  /* 0x000000686444723c */ /* 0x044fee0000041844 */
[--C-:B------:R-:W-:Y:S01]  /*9b40*/  FFMA.FTZ R104, R151, c[0x0][0x2d0], -R165.reuse ;  /* 0x0000b40097687a23 */ /* 0x100fe200000108a5 */
[C---:B------:R-:W-:Y:S03]  /*9b50*/  HMMA.16816.F32.BF16 R72, R100.reuse, R106, R72 ;  /* 0x0000006a6448723c */ /* 0x040fe60000041848 */
[----:B------:R2:W-:Y:S05]  /*9b60*/  MUFU.EX2 R168, R104 ;  /* 0x0000006800a87308 */ /* 0x0005ea0000000800 */
[C---:B-1----:R-:W-:Y:S04]  /*9b70*/  HMMA.16816.F32.BF16 R76, R100.reuse, R108, R76 ;  /* 0x0000006c644c723c */ /* 0x042fe8000004184c */
[--C-:B---3--:R-:W-:Y:S01]  /*9b80*/  FFMA.FTZ R116, R166, c[0x0][0x2d0], -R165.reuse ;  /* 0x0000b400a6747a23 */ /* 0x108fe200000108a5 */
[----:B----4-:R-:W-:Y:S02]  /*9b90*/  F2FP.BF16.PACK_AB R160, R170, R171 ;  /* 0x000000abaaa0723e */ /* 0x010fe400000010ff */
[----:B------:R-:W-:Y:S01]  /*9ba0*/  MOV R108, R135 ;  /* 0x00000087006c7202 */ /* 0x000fe20000000f00 */
[C---:B------:R-:W-:Y:S01]  /*9bb0*/  HMMA.16816.F32.BF16 R80, R100.reuse, R110, R80 ;  /* 0x0000006e6450723c */ /* 0x040fe20000041850 */
[----:B------:R-:W1:Y:S01]  /*9bc0*/  MUFU.EX2 R169, R116 ;  /* 0x0000007400a97308 */ /* 0x000e620000000800 */
[----:B------:R-:W3:Y:S02]  /*9bd0*/  LDL.LU R135, [R1+0x4] ;  /* 0x0000040001877983 */ /* 0x000ee40000300800 */
[----:B------:R-:W-:Y:S02]  /*9be0*/  MOV R109, R131 ;  /* 0x00000083006d7202 */ /* 0x000fe40000000f00 */
[----:B------:R-:W4:Y:S02]  /*9bf0*/  LDL.64 R250, [R1+0x18] ;  /* 0x0000180001fa7983 */ /* 0x000f240000100a00 */
[C---:B------:R-:W-:Y:S04]  /*9c00*/  HMMA.16816.F32.BF16 R84, R100.reuse, R112, R84 ;  /* 0x000000706454723c */ /* 0x040fe80000041854 */
[--C-:B--2---:R-:W-:Y:S01]  /*9c10*/  FFMA.FTZ R104, R150, c[0x0][0x2d0], -R164.reuse ;  /* 0x0000b40096687a23 */ /* 0x104fe200000108a4 */
[----:B------:R-:W2:Y:S01]  /*9c20*/  LDL.64 R248, [R1+0x30] ;  /* 0x0000300001f87983 */ /* 0x000ea20000100a00 */
[----:B------:R-:W-:Y:S02]  /*9c30*/  FFMA.FTZ R164, R149, c[0x0][0x2d0], -R164 ;  /* 0x0000b40095a47a23 */ /* 0x000fe400000108a4 */
[C---:B------:R-:W-:Y:S01]  /*9c40*/  HMMA.16816.F32.BF16 R88, R100.reuse, R114, R88 ;  /* 0x000000726458723c */ /* 0x040fe20000041858 */
[----:B------:R5:W-:Y:S02]  /*9c50*/  MUFU.EX2 R167, R104 ;  /* 0x0000006800a77308 */ /* 0x000be40000000800 */
[----:B------:R-:W-:Y:S01]  /*9c60*/  LDSM.16.MT88.4 R112, [R236+UR4+0x2900] ;  /* 0x00290004ec70783b */ /* 0x000fe20008004200 */
[----:B-1----:R-:W-:Y:S07]  /*9c70*/  F2FP.BF16.PACK_AB R161, R168, R169 ;  /* 0x000000a9a8a1723e */ /* 0x002fee00000010ff */
[----:B------:R-:W1:Y:S01]  /*9c80*/  LDSM.16.MT88.4 R116, [R141+0x8100] ;  /* 0x008100008d74783b */ /* 0x000e620000004200 */
[----:B------:R-:W5:Y:S07]  /*9c90*/  MUFU.EX2 R166, R164 ;  /* 0x000000a400a67308 */ /* 0x000f6e0000000800 */
[----:B------:R-:W-:Y:S01]  /*9ca0*/  LDSM.16.MT88.4 R128, [R143+UR4+0x5900] ;  /* 0x005900048f80783b */ /* 0x000fe20008004200 */
[--C-:B-----5:R-:W-:Y:S07]  /*9cb0*/  FFMA.FTZ R104, R148, c[0x0][0x2d0], -R165.reuse ;  /* 0x0000b40094687a23 */ /* 0x120fee00000108a5 */
[----:B------:R-:W5:Y:S01]  /*9cc0*/  LDSM.16.MT88.4 R148, [R143+UR4+0x2900] ;  /* 0x002900048f94783b */ /* 0x000f620008004200 */
[----:B------:R-:W-:Y:S01]  /*9cd0*/  FFMA.FTZ R165, R163, c[0x0][0x2d0], -R165 ;  /* 0x0000b400a3a57a23 */ /* 0x000fe200000108a5 */
[----:B------:R1:W-:Y:S01]  /*9ce0*/  MUFU.EX2 R164, R104 ;  /* 0x0000006800a47308 */ /* 0x0003e20000000800 */
[----:B------:R-:W-:Y:S09]  /*9cf0*/  F2FP.BF16.PACK_AB R162, R166, R167 ;  /* 0x000000a7a6a2723e */ /* 0x000ff200000010ff */
[----:B------:R-:W5:Y:S01]  /*9d00*/  MUFU.EX2 R165, R165 ;  /* 0x000000a500a57308 */ /* 0x000f620000000800 */
[C---:B-1----:R-:W-:Y:S01]  /*9d10*/  HMMA.16816.F32.BF16 R92, R100.reuse, R116, R92 ;  /* 0x00000074645c723c */ /* 0x042fe2000004185c */
[----:B------:R-:W1:Y:S07]  /*9d20*/  LDSM.16.MT88.4 R104, [R142+0x2900] ;  /* 0x002900008e68783b */ /* 0x000e6e0000004200 */
[----:B------:R-:W-:Y:S04]  /*9d30*/  HMMA.16816.F32.BF16 R96, R100, R118, R96 ;  /* 0x000000766460723c */ /* 0x000fe80000041860 */
[----:B-----5:R-:W-:Y:S07]  /*9d40*/  F2FP.BF16.PACK_AB R163, R165, R164 ;  /* 0x000000a4a5a3723e */ /* 0x020fee00000010ff */
[C---:B------:R-:W-:Y:S01]  /*9d50*/  HMMA.16816.F32.BF16 R144, R160.reuse, R148, R4 ;  /* 0x00000094a090723c */ /* 0x040fe20000041804 */
[----:B------:R-:W5:Y:S07]  /*9d60*/  LDSM.16.MT88.4 R4, [R236+UR4+0x5900] ;  /* 0x00590004ec04783b */ /* 0x000f6e0008004200 */
[C---:B------:R-:W-:Y:S01]  /*9d70*/  HMMA.16816.F32.BF16 R148, R160.reuse, R150, R8 ;  /* 0x00000096a094723c */ /* 0x040fe20000041808 */
[----:B------:R-:W2:Y:S07]  /*9d80*/  LDSM.16.MT88.4 R8, [R141+0x5900] ;  /* 0x005900008d08783b */ /* 0x000eae0000004200 */
[C---:B-1----:R-:W-:Y:S07]  /*9d90*/  HMMA.16816.F32.BF16 R100, R160.reuse, R104, R12 ;  /* 0x00000068a064723c */ /* 0x042fee000004180c */
[----:B------:R-:W-:Y:S01]  /*9da0*/  IMAD.MOV.U32 R13, RZ, RZ, R132 ;  /* 0x000000ffff0d7224 */ /* 0x000fe200078e0084 */
[C---:B------:R-:W-:Y:S01]  /*9db0*/  HMMA.16816.F32.BF16 R104, R160.reuse, R106, R16 ;  /* 0x0000006aa068723c */ /* 0x040fe20000041810 */
[----:B------:R-:W2:Y:S03]  /*9dc0*/  LDL.LU R132, [R1+0x8] ;  /* 0x0000080001847983 */ /* 0x000ea60000300800 */
[----:B------:R-:W-:Y:S01]  /*9dd0*/  MOV R12, R108 ;  /* 0x0000006c000c7202 */ /* 0x000fe20000000f00 */
[----:B------:R-:W-:Y:S01]  /*9de0*/  IMAD.MOV.U32 R15, RZ, RZ, R126 ;  /* 0x000000ffff0f7224 */ /* 0x000fe200078e007e */
[----:B------:R-:W-:Y:S01]  /*9df0*/  MOV R14, R109 ;  /* 0x0000006d000e7202 */ /* 0x000fe20000000f00 */
[----:B------:R-:W-:Y:S01]  /*9e00*/  IMAD.MOV.U32 R18, RZ, RZ, R124 ;  /* 0x000000ffff127224 */ /* 0x000fe200078e007c */
[C---:B------:R-:W-:Y:S01]  /*9e10*/  HMMA.16816.F32.BF16 R108, R160.reuse, R112, R20 ;  /* 0x00000070a06c723c */ /* 0x040fe20000041814 */
[----:B------:R-:W4:Y:S03]  /*9e20*/  LDL R21, [R1+0x3c] ;  /* 0x00003c0001157983 */ /* 0x000f260000100800 */
[----:B------:R-:W-:Y:S02]  /*9e30*/  MOV R17, R127 ;  /* 0x0000007f00117202 */ /* 0x000fe40000000f00 */
[----:B------:R-:W-:Y:S02]  /*9e40*/  MOV R19, R125 ;  /* 0x0000007d00137202 */ /* 0x000fe40000000f00 */
[C---:B------:R-:W-:Y:S08]  /*9e50*/  HMMA.16816.F32.BF16 R112, R160.reuse, R114, R24 ;  /* 0x00000072a070723c */ /* 0x040ff00000041818 */
[C---:B------:R-:W-:Y:S08]  /*9e60*/  HMMA.16816.F32.BF16 R116, R160.reuse, R120, R28 ;  /* 0x00000078a074723c */ /* 0x040ff0000004181c */
[C---:B------:R-:W-:Y:S08]  /*9e70*/  HMMA.16816.F32.BF16 R120, R160.reuse, R122, R32 ;  /* 0x0000007aa078723c */ /* 0x040ff00000041820 */
[C---:B------:R-:W-:Y:S08]  /*9e80*/  HMMA.16816.F32.BF16 R124, R160.reuse, R128, R36 ;  /* 0x00000080a07c723c */ /* 0x040ff00000041824 */
[C---:B------:R-:W-:Y:S04]  /*9e90*/  HMMA.16816.F32.BF16 R128, R160.reuse, R130, R40 ;  /* 0x00000082a080723c */ /* 0x040fe80000041828 */
[----:B---3--:R-:W-:Y:S02]  /*9ea0*/  FFMA.FTZ R2, R2, R135, R224 ;  /* 0x0000008702027223 */ /* 0x008fe400000100e0 */
[----:B------:R-:W-:Y:S02]  /*9eb0*/  IMAD.MOV.U32 R224, RZ, RZ, R134 ;  /* 0x000000ffffe07224 */ /* 0x000fe400078e0086 */
[----:B------:R-:W-:Y:S04]  /*9ec0*/  FADD.FTZ R2, R17, R2 ;  /* 0x0000000211027221 */ /* 0x000fe80000010000 */
[----:B------:R-:W-:Y:S02]  /*9ed0*/  FADD.FTZ R2, R13, R2 ;  /* 0x000000020d027221 */ /* 0x000fe40000010000 */
[----:B--2---:R-:W-:Y:S02]  /*9ee0*/  FFMA.FTZ R0, R0, R132, R133 ;  /* 0x0000008400007223 */ /* 0x004fe40000010085 */
[C---:B------:R-:W-:Y:S03]  /*9ef0*/  HMMA.16816.F32.BF16 R132, R160.reuse, R136, R44 ;  /* 0x00000088a084723c */ /* 0x040fe6000004182c */
[----:B------:R-:W-:Y:S04]  /*9f00*/  FADD.FTZ R0, R12, R0 ;  /* 0x000000000c007221 */ /* 0x000fe80000010000 */
[----:B------:R-:W-:Y:S01]  /*9f10*/  FADD.FTZ R16, R14, R0 ;  /* 0x000000000e107221 */ /* 0x000fe20000010000 */
[C---:B------:R-:W-:Y:S04]  /*9f20*/  HMMA.16816.F32.BF16 R136, R160.reuse, R138, R48 ;  /* 0x0000008aa088723c */ /* 0x040fe80000041830 */
[----:B------:R-:W-:Y:S02]  /*9f30*/  FADD.FTZ R0, R15, R2 ;  /* 0x000000020f007221 */ /* 0x000fe40000010000 */
[----:B------:R-:W1:Y:S01]  /*9f40*/  LDSM.16.MT88.4 R12, [R143+UR4+0x8900] ;  /* 0x008900048f0c783b */ /* 0x000e620008004200 */
[----:B------:R-:W-:Y:S01]  /*9f50*/  FADD.FTZ R2, R18, R16 ;  /* 0x0000001012027221 */ /* 0x000fe20000010000 */
[C---:B-----5:R-:W-:Y:S04]  /*9f60*/  HMMA.16816.F32.BF16 R52, R160.reuse, R4, R52 ;  /* 0x00000004a034723c */ /* 0x060fe80000041834 */
[----:B------:R-:W-:Y:S01]  /*9f70*/  @P0 MOV R18, R248 ;  /* 0x000000f800120202 */ /* 0x000fe20000000f00 */
[----:B------:R-:W-:Y:S02]  /*9f80*/  FADD.FTZ R0, R19, R0 ;  /* 0x0000000013007221 */ /* 0x000fe40000010000 */
[----:B------:R-:W-:Y:S01]  /*9f90*/  MOV R4, UR20 ;  /* 0x0000001400047c02 */ /* 0x000fe20008000f00 */
[----:B------:R-:W-:Y:S01]  /*9fa0*/  IMAD.U32 R5, RZ, RZ, UR21 ;  /* 0x00000015ff057e24 */ /* 0x000fe2000f8e00ff */
[C---:B------:R-:W-:Y:S03]  /*9fb0*/  HMMA.16816.F32.BF16 R56, R160.reuse, R6, R56 ;  /* 0x00000006a038723c */ /* 0x040fe60000041838 */
[----:B----4-:R-:W-:Y:S02]  /*9fc0*/  @P0 IMAD.MOV.U32 R19, RZ, RZ, R251 ;  /* 0x000000ffff130224 */ /* 0x010fe400078e00fb */
[----:B------:R-:W-:Y:S02]  /*9fd0*/  FADD.FTZ R2, R252, R2 ;  /* 0x00000002fc027221 */ /* 0x000fe40000010000 */
[----:B------:R-:W-:Y:S01]  /*9fe0*/  @P0 IMAD.WIDE.U32 R18, R4, 0x60, R18 ;  /* 0x0000006004120825 */ /* 0x000fe200078e0012 */
[C---:B------:R-:W-:Y:S01]  /*9ff0*/  HMMA.16816.F32.BF16 R60, R160.reuse, R8, R60 ;  /* 0x00000008a03c723c */ /* 0x040fe2000004183c */
[----:B------:R2:W3:Y:S03]  /*a000*/  LDSM.16.MT88.4 R4, [R142+0x8900] ;  /* 0x008900008e04783b */ /* 0x0004e60000004200 */
[----:B------:R-:W-:Y:S02]  /*a010*/  FADD.FTZ R0, R241, R0 ;  /* 0x00000000f1007221 */ /* 0x000fe40000010000 */
[----:B------:R-:W-:Y:S02]  /*a020*/  FADD.FTZ R2, R234, R2 ;  /* 0x00000002ea027221 */ /* 0x000fe40000010000 */
[----:B------:R-:W-:Y:S01]  /*a030*/  FADD.FTZ R0, R226, R0 ;  /* 0x00000000e2007221 */ /* 0x000fe20000010000 */
[C---:B------:R-:W-:Y:S01]  /*a040*/  HMMA.16816.F32.BF16 R64, R160.reuse, R10, R64 ;  /* 0x0000000aa040723c */ /* 0x040fe20000041840 */
[----:B------:R-:W4:Y:S02]  /*a050*/  LDSM.16.MT88.4 R8, [R236+UR4+0x8900] ;  /* 0x00890004ec08783b */ /* 0x000f240008004200 */
[----:B------:R-:W-:Y:S02]  /*a060*/  FADD.FTZ R2, R225, R2 ;  /* 0x00000002e1027221 */ /* 0x000fe40000010000 */
[----:B------:R-:W-:Y:S02]  /*a070*/  FADD.FTZ R0, R227, R0 ;  /* 0x00000000e3007221 */ /* 0x000fe40000010000 */
[----:B------:R-:W-:Y:S02]  /*a080*/  FADD.FTZ R16, R224, R2 ;  /* 0x00000002e0107221 */ /* 0x000fe40000010000 */
[----:B------:R-:W-:Y:S01]  /*a090*/  FADD.FTZ R2, R247, R0 ;  /* 0x00000000f7027221 */ /* 0x000fe20000010000 */
[C---:B-1----:R-:W-:Y:S03]  /*a0a0*/  HMMA.16816.F32.BF16 R68, R160.reuse, R12, R68 ;  /* 0x0000000ca044723c */ /* 0x042fe60000041844 */
[----:B------:R-:W-:Y:S02]  /*a0b0*/  FADD.FTZ R2, R246, R2 ;  /* 0x00000002f6027221 */ /* 0x000fe40000010000 */
[----:B------:R-:W-:Y:S02]  /*a0c0*/  FADD.FTZ R0, R245, R16 ;  /* 0x00000010f5007221 */ /* 0x000fe40000010000 */
[----:B--2---:R-:W-:Y:S01]  /*a0d0*/  IMAD.MOV.U32 R142, RZ, RZ, R3 ;  /* 0x000000ffff8e7224 */ /* 0x004fe200078e0003 */
[C---:B------:R-:W-:Y:S01]  /*a0e0*/  HMMA.16816.F32.BF16 R72, R160.reuse, R14, R72 ;  /* 0x0000000ea048723c */ /* 0x040fe20000041848 */
[----:B------:R1:W2:Y:S03]  /*a0f0*/  LDSM.16.MT88.4 R12, [R141+0x8900] ;  /* 0x008900008d0c783b */ /* 0x0002a60000004200 */
[----:B------:R-:W-:Y:S02]  /*a100*/  FADD.FTZ R16, R244, R0 ;  /* 0x00000000f4107221 */ /* 0x000fe40000010000 */
[----:B------:R-:W-:Y:S02]  /*a110*/  FADD.FTZ R0, R243, R2 ;  /* 0x00000002f3007221 */ /* 0x000fe40000010000 */
[----:B------:R-:W-:Y:S04]  /*a120*/  @P0 IMAD.SHL.U32 R2, R18, 0x2, RZ ;  /* 0x0000000212020824 */ /* 0x000fe800078e00ff */
[----:B------:R-:W-:Y:S01]  /*a130*/  FADD.FTZ R17, R242, R0 ;  /* 0x00000000f2117221 */ /* 0x000fe20000010000 */
[----:B------:R-:W-:Y:S01]  /*a140*/  MOV R0, UR12 ;  /* 0x0000000c00007c02 */ /* 0x000fe20008000f00 */
[----:B------:R-:W-:Y:S01]  /*a150*/  FADD.FTZ R20, R235, R16 ;  /* 0x00000010eb147221 */ /* 0x000fe20000010000 */
[----:B------:R-:W-:Y:S01]  /*a160*/  @P0 IADD3 R16, R19, UR17, RZ ;  /* 0x0000001113100c10 */ /* 0x000fe2000fffe0ff */
[C---:B---3--:R-:W-:Y:S01]  /*a170*/  HMMA.16816.F32.BF16 R76, R160.reuse, R4, R76 ;  /* 0x00000004a04c723c */ /* 0x048fe2000004184c */
[----:B------:R-:W-:Y:S02]  /*a180*/  @UP0 USHF.L.U32 UR17, UR6, 0x6, URZ ;  /* 0x0000000606110899 */ /* 0x000fe4000800063f */
[----:B------:R-:W-:Y:S01]  /*a190*/  @P0 IMAD R0, R0, 0x4800, R21 ;  /* 0x0000480000000824 */ /* 0x000fe200078e0215 */
[----:B------:R-:W-:Y:S01]  /*a1a0*/  @P0 SHF.L.U64.HI R18, R18, 0x1, R16 ;  /* 0x0000000112120819 */ /* 0x000fe20000010210 */
[----:B------:R-:W-:Y:S01]  /*a1b0*/  FADD.FTZ R22, R212, R17 ;  /* 0x00000011d4167221 */ /* 0x000fe20000010000 */
[----:B------:R-:W-:Y:S01]  /*a1c0*/  @P0 IADD3 R16, P6, R2, c[0x0][0x1c8], RZ ;  /* 0x0000720002100a10 */ /* 0x000fe20007fde0ff */
[----:B------:R-:W-:Y:S01]  /*a1d0*/  FADD.FTZ R19, R238, R20 ;  /* 0x00000014ee137221 */ /* 0x000fe20000010000 */
[----:B------:R-:W-:Y:S01]  /*a1e0*/  @P0 SHF.L.U32 R0, R0, 0x1, RZ ;  /* 0x0000000100000819 */ /* 0x000fe200000006ff */
[C---:B------:R-:W-:Y:S01]  /*a1f0*/  HMMA.16816.F32.BF16 R80, R160.reuse, R6, R80 ;  /* 0x00000006a050723c */ /* 0x040fe20000041850 */
[----:B------:R-:W-:Y:S02]  /*a200*/  UISETP.GT.AND UP0, UPT, UR15, UR13, UPT ;  /* 0x0000000d0f00728c */ /* 0x000fe4000bf04270 */
[----:B------:R-:W-:Y:S01]  /*a210*/  @P0 IADD3.X R17, R18, c[0x0][0x1cc], RZ, P6, !PT ;  /* 0x0000730012110a10 */ /* 0x000fe200037fe4ff */
[----:B------:R-:W-:Y:S01]  /*a220*/  FADD.FTZ R22, R215, R22 ;  /* 0x00000016d7167221 */ /* 0x000fe20000010000 */
[----:B------:R-:W-:Y:S01]  /*a230*/  @P0 IADD3 R20, P5, R2, 0x80, RZ ;  /* 0x0000008002140810 */ /* 0x000fe20007fbe0ff */
[----:B------:R-:W-:Y:S01]  /*a240*/  FADD.FTZ R19, R214, R19 ;  /* 0x00000013d6137221 */ /* 0x000fe20000010000 */
[----:B------:R-:W-:Y:S01]  /*a250*/  UIADD3 UR15, UR5, 0x1, URZ ;  /* 0x00000001050f7890 */ /* 0x000fe2000fffe03f */
[----:B------:R-:W-:Y:S01]  /*a260*/  @!PT LDS RZ, [RZ] ;  /* 0x00000000fffff984 */ /* 0x000fe20000000800 */
[----:B------:R-:W-:Y:S01]  /*a270*/  @!PT LDS RZ, [RZ] ;  /* 0x00000000fffff984 */ /* 0x000fe20000000800 */
[----:B------:R-:W-:Y:S01]  /*a280*/  @!PT LDS RZ, [RZ] ;  /* 0x00000000fffff984 */ /* 0x000fe20000000800 */
[----:B------:R3:W-:Y:S01]  /*a290*/  @P0 LDGSTS.E.BYPASS.LTC128B.128 [R0+0x12100], [R16.64], !P4 ;  /* 0x1210000010000fae */ /* 0x0007e2000e101d58 */
[----:B------:R-:W-:Y:S01]  /*a2a0*/  @P0 IADD3 R20, P1, R20, c[0x0][0x1c8], RZ ;  /* 0x0000720014140a10 */ /* 0x000fe20007f3e0ff */
[C---:B----4-:R-:W-:Y:S01]  /*a2b0*/  HMMA.16816.F32.BF16 R84, R160.reuse, R8, R84 ;  /* 0x00000008a054723c */ /* 0x050fe20000041854 */
[----:B------:R-:W-:Y:S02]  /*a2c0*/  USEL UR5, UR15, URZ, !UP1 ;  /* 0x0000003f0f057287 */ /* 0x000fe4000c800000 */
[----:B------:R-:W-:Y:S01]  /*a2d0*/  @P0 IADD3.X R21, RZ, c[0x0][0x1cc], R18, P1, P5 ;  /* 0x00007300ff150a10 */ /* 0x000fe20000fea412 */
[----:B------:R-:W-:Y:S01]  /*a2e0*/  FADD.FTZ R4, R183, R22 ;  /* 0x00000016b7047221 */ /* 0x000fe20000010000 */
[----:B------:R-:W-:Y:S01]  /*a2f0*/  @P0 IADD3 R2, P5, R2, 0x100, RZ ;  /* 0x0000010002020810 */ /* 0x000fe20007fbe0ff */
[----:B------:R-:W-:Y:S01]  /*a300*/  FADD.FTZ R5, R213, R19 ;  /* 0x00000013d5057221 */ /* 0x000fe20000010000 */
[----:B------:R-:W-:Y:S01]  /*a310*/  UMOV UR15, UR28 ;  /* 0x0000001c000f7c82 */ /* 0x000fe20008000000 */
[----:B------:R3:W-:Y:S01]  /*a320*/  @P0 LDGSTS.E.BYPASS.LTC128B.128 [R0+0x15100], [R20.64], !P3 ;  /* 0x1510000014000fae */ /* 0x0007e2000d901d58 */
[----:B------:R-:W-:Y:S01]  /*a330*/  @P0 IADD3 R6, P1, R2, c[0x0][0x1c8], RZ ;  /* 0x0000720002060a10 */ /* 0x000fe20007f3e0ff */
[C---:B------:R-:W-:Y:S03]  /*a340*/  HMMA.16816.F32.BF16 R88, R160.reuse, R10, R88 ;  /* 0x0000000aa058723c */ /* 0x040fe60000041858 */
[----:B------:R-:W-:Y:S01]  /*a350*/  @P0 IADD3.X R7, RZ, c[0x0][0x1cc], R18, P1, P5 ;  /* 0x00007300ff070a10 */ /* 0x000fe20000fea412 */
[----:B------:R-:W-:Y:S01]  /*a360*/  FADD.FTZ R4, R182, R4 ;  /* 0x00000004b6047221 */ /* 0x000fe20000010000 */
[----:B-1----:R-:W-:Y:S01]  /*a370*/  MOV R141, R140 ;  /* 0x0000008c008d7202 */ /* 0x002fe20000000f00 */
[----:B------:R-:W-:Y:S02]  /*a380*/  FADD.FTZ R5, R180, R5 ;  /* 0x00000005b4057221 */ /* 0x000fe40000010000 */
[----:B------:R1:W-:Y:S01]  /*a390*/  @P0 LDGSTS.E.BYPASS.LTC128B.128 [R0+0x18100], [R6.64], !P2 ;  /* 0x1810000006000fae */ /* 0x0003e2000d101d58 */
[C---:B--2---:R-:W-:Y:S03]  /*a3a0*/  HMMA.16816.F32.BF16 R92, R160.reuse, R12, R92 ;  /* 0x0000000ca05c723c */ /* 0x044fe6000004185c */
[----:B------:R-:W-:Y:S02]  /*a3b0*/  FADD.FTZ R2, R181, R5 ;  /* 0x00000005b5027221 */ /* 0x000fe40000010000 */
[----:B------:R-:W-:Y:S01]  /*a3c0*/  FADD.FTZ R5, R178, R4 ;  /* 0x00000004b2057221 */ /* 0x000fe20000010000 */
[----:B------:R-:W-:Y:S01]  /*a3d0*/  @P0 IADD3 R4, P1, R16, UR17, RZ ;  /* 0x0000001110040c10 */ /* 0x000fe2000ff3e0ff */
[----:B------:R-:W-:Y:S01]  /*a3e0*/  FADD.FTZ R18, R174, R2 ;  /* 0x00000002ae127221 */ /* 0x000fe20000010000 */
[----:B------:R-:W-:Y:S04]  /*a3f0*/  HMMA.16816.F32.BF16 R96, R160, R14, R96 ;  /* 0x0000000ea060723c */ /* 0x000fe80000041860 */
[----:B------:R-:W-:Y:S01]  /*a400*/  FADD.FTZ R2, R179, R5 ;  /* 0x00000005b3027221 */ /* 0x000fe20000010000 */
[----:B------:R-:W-:Y:S01]  /*a410*/  @P0 IADD3.X R5, R17, UR18, RZ, P1, !PT ;  /* 0x0000001211050c10 */ /* 0x000fe20008ffe4ff */
[----:B------:R-:W-:Y:S02]  /*a420*/  FADD.FTZ R8, R176, R18 ;  /* 0x00000012b0087221 */ /* 0x000fe40000010000 */
[----:B------:R-:W-:Y:S02]  /*a430*/  FADD.FTZ R2, R177, R2 ;  /* 0x00000002b1027221 */ /* 0x000fe40000010000 */
[----:B------:R2:W-:Y:S02]  /*a440*/  @P0 LDGSTS.E.BYPASS.LTC128B.128 [R0+0x13100], [R4.64], !P4 ;  /* 0x1310000004000fae */ /* 0x0005e4000e101d58 */
[----:B------:R-:W-:Y:S04]  /*a450*/  FADD.FTZ R2, R175, R2 ;  /* 0x00000002af027221 */ /* 0x000fe80000010000 */
[----:B------:R-:W-:Y:S02]  /*a460*/  FADD.FTZ R2, R171, R2 ;  /* 0x00000002ab027221 */ /* 0x000fe40000010000 */
[----:B------:R2:W-:Y:S01]  /*a470*/  @P0 LDGSTS.E.BYPASS.LTC128B.128 [R0+0x16100], [R4.64+0x80], !P3 ;  /* 0x1610008004000fae */ /* 0x0005e2000d901d58 */
[----:B-1----:R-:W-:Y:S01]  /*a480*/  @P0 IADD3 R6, P1, R4, UR17, RZ ;  /* 0x0000001104060c10 */ /* 0x002fe2000ff3e0ff */
[----:B------:R-:W-:Y:S03]  /*a490*/  FADD.FTZ R2, R170, R2 ;  /* 0x00000002aa027221 */ /* 0x000fe60000010000 */
[----:B------:R-:W-:Y:S01]  /*a4a0*/  @P0 IADD3.X R7, R5, UR18, RZ, P1, !PT ;  /* 0x0000001205070c10 */ /* 0x000fe20008ffe4ff */
[----:B------:R-:W-:Y:S02]  /*a4b0*/  FADD.FTZ R2, R167, R2 ;  /* 0x00000002a7027221 */ /* 0x000fe40000010000 */
[----:B------:R2:W-:Y:S02]  /*a4c0*/  @P0 LDGSTS.E.BYPASS.LTC128B.128 [R0+0x19100], [R4.64+0x100], !P2 ;  /* 0x1910010004000fae */ /* 0x0005e4000d101d58 */
[----:B------:R-:W-:Y:S06]  /*a4d0*/  FADD.FTZ R2, R166, R2 ;  /* 0x00000002a6027221 */ /* 0x000fec0000010000 */
[----:B------:R3:W-:Y:S08]  /*a4e0*/  @P0 LDGSTS.E.BYPASS.LTC128B.128 [R0+0x14100], [R6.64], !P4 ;  /* 0x1410000006000fae */ /* 0x0007f0000e101d58 */
[----:B------:R3:W-:Y:S08]  /*a4f0*/  @P0 LDGSTS.E.BYPASS.LTC128B.128 [R0+0x17100], [R6.64+0x80], !P3 ;  /* 0x1710008006000fae */ /* 0x0007f0000d901d58 */
[----:B------:R3:W-:Y:S01]  /*a500*/  @P0 LDGSTS.E.BYPASS.LTC128B.128 [R0+0x1a100], [R6.64+0x100], !P2 ;  /* 0x1a10010006000fae */ /* 0x0007e2000d101d58 */
[----:B------:R-:W-:Y:S01]  /*a510*/  PLOP3.LUT P0, PT, PT, PT, UP0, 0x80, 0x0 ;  /* 0x000000000000781c */ /* 0x000fe20003f0f008 */
[----:B--2---:R-:W-:Y:S06]  /*a520*/  FADD.FTZ R4, R173, R8 ;  /* 0x00000008ad047221 */ /* 0x004fec0000010000 */
[----:B------:R1:W-:Y:S04]  /*a530*/  STL [R1+0x4], R2 ;  /* 0x0000040201007387 */ /* 0x0003e80000100800 */
[----:B------:R-:W0:Y:S01]  /*a540*/  LDGDEPBAR ;  /* 0x00000000000079af */ /* 0x000e220000000000 */
[----:B---3--:R-:W-:Y:S04]  /*a550*/  FADD.FTZ R0, R172, R4 ;  /* 0x00000004ac007221 */ /* 0x008fe80000010000 */
[----:B------:R-:W-:Y:S04]  /*a560*/  FADD.FTZ R0, R169, R0 ;  /* 0x00000000a9007221 */ /* 0x000fe80000010000 */
[----:B------:R-:W-:Y:S04]  /*a570*/  FADD.FTZ R0, R168, R0 ;  /* 0x00000000a8007221 */ /* 0x000fe80000010000 */
[----:B------:R-:W-:Y:S04]  /*a580*/  FADD.FTZ R0, R164, R0 ;  /* 0x00000000a4007221 */ /* 0x000fe80000010000 */
[----:B------:R-:W-:Y:S05]  /*a590*/  FADD.FTZ R0, R165, R0 ;  /* 0x00000000a5007221 */ /* 0x000fea0000010000 */
[----:B------:R1:W-:Y:S01]  /*a5a0*/  STL [R1+0x8], R0 ;  /* 0x0000080001007387 */ /* 0x0003e20000100800 */
[----:B------:R-:W-:-:S05]  /*a5b0*/  @P0 BRA `(.L_x_1151) ;  /* 0xffffbe2000000947 */ /* 0x000fca000383ffff */
.L_x_1150:
[----:B------:R-:W-:-:S13]  /*a5c0*/  ISETP.LE.AND P0, PT, RZ, UR28, PT ;  /* 0x0000001cff007c0c */ /* 0x000fda000bf03270 */
[----:B------:R-:W-:Y:S05]  /*a5d0*/  @!P0 BRA `(.L_x_1152) ;  /* 0x0000392000008947 */ /* 0x000fea0003800000 */
[----:B-1----:R-:W2:Y:S01]  /*a5e0*/  LDL.LU R0, [R1+0x44] ;  /* 0x0000440001007983 */ /* 0x002ea20000300800 */
[----:B------:R-:W-:Y:S01]  /*a5f0*/  ULDC.64 UR6, c[0x0][0x1e0] ;  /* 0x0000780000067ab9 */ /* 0x000fe20000000a00 */
[----:B------:R-:W-:Y:S01]  /*a600*/  IMAD.MOV.U32 R238, RZ, RZ, 0x40 ;  /* 0x00000040ffee7424 */ /* 0x000fe200078e00ff */
[----:B------:R-:W-:Y:S01]  /*a610*/  UIADD3 UR21, UP1, UR11, 0x80, URZ ;  /* 0x000000800b157890 */ /* 0x000fe2000ff3e03f */
[----:B------:R-:W-:Y:S01]  /*a620*/  MOV R141, R3 ;  /* 0x00000003008d7202 */ /* 0x000fe20000000f00 */
[----:B------:R-:W-:Y:S02]  /*a630*/  UIADD3 UR23, UP0, UR11, 0x100, URZ ;  /* 0x000001000b177890 */ /* 0x000fe4000ff1e03f */
[----:B------:R-:W-:Y:S02]  /*a640*/  UIMAD.WIDE.U32 UR8, UR6, 0x40, URZ ;  /* 0x00000040060878a5 */ /* 0x000fe4000f8e003f */
[----:B------:R-:W-:Y:S02]  /*a650*/  USHF.L.U32 UR18, UR7, 0x6, URZ ;  /* 0x0000000607127899 */ /* 0x000fe4000800063f */
[----:B------:R-:W-:-:S02]  /*a660*/  UIADD3.X UR20, URZ, UR10, URZ, UP1, !UPT ;  /* 0x0000000a3f147290 */ /* 0x000fc40008ffe43f */
[----:B------:R-:W-:Y:S02]  /*a670*/  UIADD3.X UR22, URZ, UR10, URZ, UP0, !UPT ;  /* 0x0000000a3f167290 */ /* 0x000fe400087fe43f */
[----:B------:R-:W-:Y:S02]  /*a680*/  UIADD3 UR18, UR9, UR18, URZ ;  /* 0x0000001209127290 */ /* 0x000fe4000fffe03f */
[----:B------:R-:W-:Y:S02]  /*a690*/  UIADD3 UR17, UP1, UR8, 0x80, URZ ;  /* 0x0000008008117890 */ /* 0x000fe4000ff3e03f */
[----:B------:R-:W-:Y:S02]  /*a6a0*/  UIADD3 UR19, UP0, UR8, 0x100, URZ ;  /* 0x0000010008137890 */ /* 0x000fe4000ff1e03f */
[----:B------:R-:W-:Y:S02]  /*a6b0*/  USHF.L.U64.HI UR14, UR6, 0x6, UR7 ;  /* 0x00000006060e7899 */ /* 0x000fe40008010207 */
[----:B------:R-:W-:-:S02]  /*a6c0*/  USHF.L.U32 UR13, UR6, 0x6, URZ ;  /* 0x00000006060d7899 */ /* 0x000fc4000800063f */
[----:B------:R-:W-:Y:S02]  /*a6d0*/  UIADD3.X UR16, URZ, UR18, URZ, UP1, !UPT ;  /* 0x000000123f107290 */ /* 0x000fe40008ffe43f */
[----:B------:R-:W-:Y:S02]  /*a6e0*/  UIADD3.X UR18, URZ, UR18, URZ, UP0, !UPT ;  /* 0x000000123f127290 */ /* 0x000fe400087fe43f */
[----:B------:R-:W-:Y:S02]  /*a6f0*/  ULDC.64 UR8, c[0x0][0x208] ;  /* 0x0000820000087ab9 */ /* 0x000fe40000000a00 */
[----:B------:R-:W-:Y:S01]  /*a700*/  ULDC.64 UR6, c[0x0][0x1e0] ;  /* 0x0000780000067ab9 */ /* 0x000fe20000000a00 */
[----:B--2---:R-:W-:Y:S01]  /*a710*/  LOP3.LUT P0, RZ, R0, 0x4, RZ, 0xc0, !PT ;  /* 0x0000000400ff7812 */ /* 0x004fe2000780c0ff */
[----:B------:R-:W-:-:S03]  /*a720*/  IMAD.MOV.U32 R0, RZ, RZ, R140 ;  /* 0x000000ffff007224 */ /* 0x000fc600078e008c */
[----:B------:R-:W-:Y:S02]  /*a730*/  SEL R238, R238, 0xffffffc0, !P0 ;  /* 0xffffffc0eeee7807 */ /* 0x000fe40004000000 */
.L_x_1153:
[----:B------:R-:W2:Y:S01]  /*a740*/  LDL.64 R46, [R1+0x20] ;  /* 0x00002000012e7983 */ /* 0x000ea20000100a00 */
[----:B------:R-:W-:Y:S04]  /*a750*/  DEPBAR.LE SB0, 0x2 ;  /* 0x000080800000791a */ /* 0x000fe80000000000 */
[----:B------:R-:W-:Y:S01]  /*a760*/  UIMAD UR4, UR5, 0x9000, URZ ;  /* 0x00009000050478a4 */ /* 0x000fe2000f8e023f */
[----:B------:R-:W3:Y:S01]  /*a770*/  LDL.64 R44, [R1+0x28] ;  /* 0x00002800012c7983 */ /* 0x000ee20000100a00 */
[----:B------:R-:W-:Y:S02]  /*a780*/  UISETP.NE.AND UP0, UPT, UR28, URZ, UPT ;  /* 0x0000003f1c00728c */ /* 0x000fe4000bf05270 */
[----:B------:R-:W-:Y:S02]  /*a790*/  UIADD3 UR27, UR28, -0x1, URZ ;  /* 0xffffffff1c1b7890 */ /* 0x000fe4000fffe03f */
[----:B------:R-:W-:Y:S01]  /*a7a0*/  IADD3 R3, R237, UR4, RZ ;  /* 0x00000004ed037c10 */ /* 0x000fe2000fffe0ff */
[----:B------:R-:W4:Y:S04]  /*a7b0*/  LDL R170, [R1] ;  /* 0x0000000001aa7983 */ /* 0x000f280000100800 */
[----:B------:R-:W-:Y:S01]  /*a7c0*/  BAR.SYNC.DEFER_BLOCKING 0x0 ;  /* 0x0000000000007b1d */ /* 0x000fe20000010000 */
[-C--:B-1----:R-:W-:Y:S01]  /*a7d0*/  IADD3 R2, R239, R3.reuse, RZ ;  /* 0x00000003ef027210 */ /* 0x082fe20007ffe0ff */
[----:B------:R-:W-:Y:S01]  /*a7e0*/  @UP0 USHF.R.S32.HI UR15, URZ, 0x1f, UR27 ;  /* 0x0000001f3f0f0899 */ /* 0x000fe2000801141b */
[----:B------:R-:W-:Y:S01]  /*a7f0*/  PLOP3.LUT P0, PT, PT, PT, UP0, 0x80, 0x0 ;  /* 0x000000000000781c */ /* 0x000fe20003f0f008 */
[----:B------:R-:W-:Y:S01]  /*a800*/  @UP0 UIMAD.WIDE.U32 UR30, UR27, UR8, URZ ;  /* 0x000000081b1e02a5 */ /* 0x000fe2000f8e003f */
[C---:B------:R-:W-:Y:S01]  /*a810*/  IADD3 R3, R238.reuse, R3, RZ ;  /* 0x00000003ee037210 */ /* 0x040fe20007ffe0ff */
[----:B------:R-:W-:Y:S01]  /*a820*/  @UP0 UIMAD UR15, UR15, UR8, URZ ;  /* 0x000000080f0f02a4 */ /* 0x000fe2000f8e023f */
[----:B------:R-:W-:Y:S03]  /*a830*/  IADD3 R232, R238, R2, RZ ;  /* 0x00000002eee87210 */ /* 0x000fe60007ffe0ff */
[----:B------:R-:W-:Y:S01]  /*a840*/  @UP0 UIMAD UR15, UR27, UR9, UR15 ;  /* 0x000000091b0f02a4 */ /* 0x000fe2000f8e020f */
[----:B------:R-:W-:Y:S03]  /*a850*/  MOV R140, UR30 ;  /* 0x0000001e008c7c02 */ /* 0x000fe60008000f00 */
[----:B------:R-:W-:Y:S04]  /*a860*/  @UP0 UIADD3 UR15, UR31, UR15, URZ ;  /* 0x0000000f1f0f0290 */ /* 0x000fe8000fffe03f */
[----:B------:R-:W-:Y:S02]  /*a870*/  @UP0 UIMAD UR15, UR15, 0x60, URZ ;  /* 0x000000600f0f08a4 */ /* 0x000fe4000f8e023f */
[----:B------:R-:W-:Y:S01]  /*a880*/  UISETP.GE.AND UP0, UPT, UR28, 0x2, UPT ;  /* 0x000000021c00788c */ /* 0x000fe2000bf06270 */
[----:B------:R-:W1:Y:S10]  /*a890*/  LDSM.16.M88.4 R8, [R237+UR4+0x12100] ;  /* 0x01210004ed08783b */ /* 0x000e740008000200 */
[----:B------:R-:W-:Y:S01]  /*a8a0*/  @UP0 UIADD3 UR26, UR28, -0x2, URZ ;  /* 0xfffffffe1c1a0890 */ /* 0x000fe2000fffe03f */
[----:B------:R-:W5:Y:S03]  /*a8b0*/  LDSM.16.M88.4 R16, [R237+UR4+0x12900] ;  /* 0x01290004ed10783b */ /* 0x000f660008000200 */
[----:B------:R-:W-:Y:S05]  /*a8c0*/  @UP0 UIMAD.WIDE.U32 UR30, UR26, UR6, URZ ;  /* 0x000000061a1e02a5 */ /* 0x000fea000f8e003f */
[----:B------:R-:W5:Y:S08]  /*a8d0*/  LDSM.16.M88.4 R24, [R237+UR4+0x13100] ;  /* 0x01310004ed18783b */ /* 0x000f700008000200 */
[----:B------:R-:W4:Y:S04]  /*a8e0*/  LDL.LU R252, [R1+0x4] ;  /* 0x0000040001fc7983 */ /* 0x000f280000300800 */
[----:B------:R-:W5:Y:S08]  /*a8f0*/  LDSM.16.M88.4 R32, [R237+UR4+0x13900] ;  /* 0x01390004ed20783b */ /* 0x000f700008000200 */
[----:B------:R-:W4:Y:S01]  /*a900*/  LDL.LU R247, [R1+0x8] ;  /* 0x0000080001f77983 */ /* 0x000f220000300800 */
[C---:B-1----:R-:W-:Y:S03]  /*a910*/  HMMA.16816.F32.BF16 R4, R152.reuse, R8, RZ ;  /* 0x000000089804723c */ /* 0x042fe600000418ff */
[----:B------:R-:W1:Y:S05]  /*a920*/  LDSM.16.M88.4 R40, [R237+UR4+0x14100] ;  /* 0x01410004ed28783b */ /* 0x000e6a0008000200 */
[C---:B------:R-:W-:Y:S03]  /*a930*/  HMMA.16816.F32.BF16 R8, R152.reuse, R10, RZ ;  /* 0x0000000a9808723c */ /* 0x040fe600000418ff */
[----:B------:R-:W1:Y:S05]  /*a940*/  LDSM.16.M88.4 R48, [R237+UR4+0x14900] ;  /* 0x01490004ed30783b */ /* 0x000e6a0008000200 */
[C---:B-----5:R-:W-:Y:S03]  /*a950*/  HMMA.16816.F32.BF16 R12, R152.reuse, R16, RZ ;  /* 0x00000010980c723c */ /* 0x060fe600000418ff */
[----:B------:R-:W5:Y:S05]  /*a960*/  LDSM.16.M88.4 R160, [R2+0x12100] ;  /* 0x0121000002a0783b */ /* 0x000f6a0000000200 */
[C---:B------:R-:W-:Y:S03]  /*a970*/  HMMA.16816.F32.BF16 R16, R152.reuse, R18, RZ ;  /* 0x000000129810723c */ /* 0x040fe600000418ff */
[----:B------:R-:W2:Y:S05]  /*a980*/  LDSM.16.M88.4 R164, [R2+0x12900] ;  /* 0x0129000002a4783b */ /* 0x000eaa0000000200 */
[C---:B------:R-:W-:Y:S03]  /*a990*/  HMMA.16816.F32.BF16 R20, R152.reuse, R24, RZ ;  /* 0x000000189814723c */ /* 0x040fe600000418ff */
[----:B------:R-:W-:Y:S05]  /*a9a0*/  LDSM.16.M88.4 R172, [R2+0x13900] ;  /* 0x0139000002ac783b */ /* 0x000fea0000000200 */
[C---:B------:R-:W-:Y:S03]  /*a9b0*/  HMMA.16816.F32.BF16 R24, R152.reuse, R26, RZ ;  /* 0x0000001a9818723c */ /* 0x040fe600000418ff */
[----:B------:R-:W-:Y:S05]  /*a9c0*/  LDSM.16.M88.4 R176, [R2+0x14100] ;  /* 0x0141000002b0783b */ /* 0x000fea0000000200 */
[C---:B------:R-:W-:Y:S03]  /*a9d0*/  HMMA.16816.F32.BF16 R28, R152.reuse, R32, RZ ;  /* 0x00000020981c723c */ /* 0x040fe600000418ff */
[----:B------:R-:W-:Y:S05]  /*a9e0*/  LDSM.16.M88.4 R180, [R2+0x14900] ;  /* 0x0149000002b4783b */ /* 0x000fea0000000200 */
[C---:B------:R-:W-:Y:S03]  /*a9f0*/  HMMA.16816.F32.BF16 R32, R152.reuse, R34, RZ ;  /* 0x000000229820723c */ /* 0x040fe600000418ff */
[----:B------:R-:W4:Y:S06]  /*aa00*/  LDL.64 R250, [R1+0x18] ;  /* 0x0000180001fa7983 */ /* 0x000f2c0000100a00 */
[----:B------:R-:W4:Y:S01]  /*aa10*/  LDL.64 R248, [R1+0x30] ;  /* 0x0000300001f87983 */ /* 0x000f220000100a00 */
[C---:B-1----:R-:W-:Y:S08]  /*aa20*/  HMMA.16816.F32.BF16 R36, R152.reuse, R40, RZ ;  /* 0x000000289824723c */ /* 0x042ff000000418ff */
[C---:B------:R-:W-:Y:S01]  /*aa30*/  HMMA.16816.F32.BF16 R40, R152.reuse, R42, RZ ;  /* 0x0000002a9828723c */ /* 0x040fe200000418ff */
[----:B--2---:R-:W-:Y:S03]  /*aa40*/  @P0 MOV R169, R47 ;  /* 0x0000002f00a90202 */ /* 0x004fe60000000f00 */
[----:B---3--:R-:W-:Y:S04]  /*aa50*/  @P0 MOV R168, R44 ;  /* 0x0000002c00a80202 */ /* 0x008fe80000000f00 */
[C---:B------:R-:W-:Y:S01]  /*aa60*/  HMMA.16816.F32.BF16 R44, R152.reuse, R48, RZ ;  /* 0x00000030982c723c */ /* 0x040fe200000418ff */
[----:B------:R-:W-:Y:S07]  /*aa70*/  @P0 IMAD.WIDE.U32 R168, R140, 0x60, R168 ;  /* 0x000000608ca80825 */ /* 0x000fee00078e00a8 */
[----:B------:R-:W-:Y:S01]  /*aa80*/  HMMA.16816.F32.BF16 R48, R152, R50, RZ ;  /* 0x000000329830723c */ /* 0x000fe200000418ff */
[----:B------:R-:W-:Y:S03]  /*aa90*/  @P0 SHF.L.U32 R140, R168, 0x1, RZ ;  /* 0x00000001a88c0819 */ /* 0x000fe600000006ff */
[----:B------:R-:W-:Y:S01]  /*aaa0*/  @P0 IADD3 R142, R169, UR15, RZ ;  /* 0x0000000fa98e0c10 */ /* 0x000fe2000fffe0ff */
[----:B------:R-:W-:Y:S01]  /*aab0*/  @UP0 USHF.R.S32.HI UR15, URZ, 0x1f, UR26 ;  /* 0x0000001f3f0f0899 */ /* 0x000fe2000801141a */
[----:B------:R-:W-:Y:S02]  /*aac0*/  @P0 IADD3 R214, P6, R140, 0x80, RZ ;  /* 0x000000808cd60810 */ /* 0x000fe40007fde0ff */
[C---:B-----5:R-:W-:Y:S01]  /*aad0*/  HMMA.16816.F32.BF16 R4, R156.reuse, R160, R4 ;  /* 0x000000a09c04723c */ /* 0x060fe20000041804 */
[----:B------:R-:W-:Y:S04]  /*aae0*/  @UP0 UIMAD UR15, UR15, UR6, URZ ;  /* 0x000000060f0f02a4 */ /* 0x000fe8000f8e023f */
[----:B------:R-:W-:Y:S01]  /*aaf0*/  @P0 SHF.L.U64.HI R142, R168, 0x1, R142 ;  /* 0x00000001a88e0819 */ /* 0x000fe2000001028e */
[----:B------:R-:W-:Y:S01]  /*ab00*/  @UP0 UIMAD UR15, UR26, UR7, UR15 ;  /* 0x000000071a0f02a4 */ /* 0x000fe2000f8e020f */
[----:B------:R-:W-:Y:S01]  /*ab10*/  MOV R168, UR12 ;  /* 0x0000000c00a87c02 */ /* 0x000fe20008000f00 */
[C---:B------:R-:W-:Y:S01]  /*ab20*/  HMMA.16816.F32.BF16 R8, R156.reuse, R162, R8 ;  /* 0x000000a29c08723c */ /* 0x040fe20000041808 */
[----:B------:R-:W-:Y:S02]  /*ab30*/  UIADD3 UR26, UR12, 0x1, URZ ;  /* 0x000000010c1a7890 */ /* 0x000fe4000fffe03f */
[----:B------:R-:W-:Y:S01]  /*ab40*/  @UP0 UIADD3 UR15, UR31, UR15, URZ ;  /* 0x0000000f1f0f0290 */ /* 0x000fe2000fffe03f */
[----:B------:R-:W-:Y:S02]  /*ab50*/  @P0 IADD3 R214, P5, R214, c[0x0][0x1f8], RZ ;  /* 0x00007e00d6d60a10 */ /* 0x000fe40007fbe0ff */
[C---:B------:R-:W-:Y:S01]  /*ab60*/  @P0 IADD3 R212, P1, R140.reuse, 0x100, RZ ;  /* 0x000001008cd40810 */ /* 0x040fe20007f3e0ff */
[----:B------:R-:W-:Y:S01]  /*ab70*/  @UP0 UIMAD UR15, UR15, 0x60, URZ ;  /* 0x000000600f0f08a4 */ /* 0x000fe2000f8e023f */
[C---:B------:R-:W-:Y:S04]  /*ab80*/  HMMA.16816.F32.BF16 R12, R156.reuse, R164, R12 ;  /* 0x000000a49c0c723c */ /* 0x040fe8000004180c */
[----:B------:R-:W-:Y:S02]  /*ab90*/  @P0 IADD3.X R215, RZ, c[0x0][0x1fc], R142, P5, P6 ;  /* 0x00007f00ffd70a10 */ /* 0x000fe40002fec48e */
[----:B------:R-:W-:Y:S01]  /*aba0*/  @P0 IADD3 R160, P6, R140, c[0x0][0x1f8], RZ ;  /* 0x00007e008ca00a10 */ /* 0x000fe20007fde0ff */
[----:B----4-:R-:W-:Y:S01]  /*abb0*/  @P0 IMAD R140, R168, 0x9000, R170 ;  /* 0x00009000a88c0824 */ /* 0x010fe200078e02aa */
[C---:B------:R-:W-:Y:S01]  /*abc0*/  HMMA.16816.F32.BF16 R16, R156.reuse, R166, R16 ;  /* 0x000000a69c10723c */ /* 0x040fe20000041810 */
[----:B------:R-:W1:Y:S03]  /*abd0*/  LDSM.16.M88.4 R168, [R2+0x13100] ;  /* 0x0131000002a8783b */ /* 0x000e660000000200 */
[----:B------:R-:W-:Y:S02]  /*abe0*/  @P0 IADD3.X R161, R142, c[0x0][0x1fc], RZ, P6, !PT ;  /* 0x00007f008ea10a10 */ /* 0x000fe400037fe4ff */
[----:B------:R-:W-:Y:S03]  /*abf0*/  @P0 IADD3 R212, P5, R212, c[0x0][0x1f8], RZ ;  /* 0x00007e00d4d40a10 */ /* 0x000fe60007fbe0ff */
[----:B------:R-:W-:Y:S01]  /*ac00*/  @!PT LDS RZ, [RZ] ;  /* 0x00000000fffff984 */ /* 0x000fe20000000800 */
[----:B------:R-:W-:Y:S01]  /*ac10*/  @!PT LDS RZ, [RZ] ;  /* 0x00000000fffff984 */ /* 0x000fe20000000800 */
[----:B------:R-:W-:Y:S01]  /*ac20*/  @!PT LDS RZ, [RZ] ;  /* 0x00000000fffff984 */ /* 0x000fe20000000800 */
[----:B------:R2:W-:Y:S03]  /*ac30*/  @P0 LDGSTS.E.BYPASS.LTC128B.128 [R140+0x100], [R160.64], !P4 ;  /* 0x00100000a08c0fae */ /* 0x0005e6000e101d58 */
[----:B------:R-:W-:Y:S05]  /*ac40*/  @P0 IADD3.X R213, RZ, c[0x0][0x1fc], R142, P5, P1 ;  /* 0x00007f00ffd50a10 */ /* 0x000fea0002fe248e */
[----:B------:R3:W-:Y:S08]  /*ac50*/  @P0 LDGSTS.E.BYPASS.LTC128B.128 [R140+0x3100], [R214.64], !P3 ;  /* 0x03100000d68c0fae */ /* 0x0007f0000d901d58 */
[----:B------:R4:W-:Y:S01]  /*ac60*/  @P0 LDGSTS.E.BYPASS.LTC128B.128 [R140+0x6100], [R212.64], !P2 ;  /* 0x06100000d48c0fae */ /* 0x0009e2000d101d58 */
[----:B--2---:R-:W-:Y:S04]  /*ac70*/  @P0 IADD3 R160, P1, R160, UR11, RZ ;  /* 0x0000000ba0a00c10 */ /* 0x004fe8000ff3e0ff */
[----:B------:R-:W-:Y:S01]  /*ac80*/  @P0 IADD3.X R161, R161, UR10, RZ, P1, !PT ;  /* 0x0000000aa1a10c10 */ /* 0x000fe20008ffe4ff */
[C---:B-1----:R-:W-:Y:S03]  /*ac90*/  HMMA.16816.F32.BF16 R20, R156.reuse, R168, R20 ;  /* 0x000000a89c14723c */ /* 0x042fe60000041814 */
[C---:B------:R-:W-:Y:S01]  /*aca0*/  @P0 IADD3 R162, P6, R160.reuse, UR11, RZ ;  /* 0x0000000ba0a20c10 */ /* 0x040fe2000ffde0ff */
[----:B------:R1:W-:Y:S01]  /*acb0*/  @P0 LDGSTS.E.BYPASS.LTC128B.128 [R140+0x1100], [R160.64], !P4 ;  /* 0x01100000a08c0fae */ /* 0x0003e2000e101d58 */
[C---:B---3--:R-:W-:Y:S02]  /*acc0*/  @P0 IADD3 R214, P5, R160.reuse, UR21, RZ ;  /* 0x00000015a0d60c10 */ /* 0x048fe4000ffbe0ff */
[C---:B------:R-:W-:Y:S01]  /*acd0*/  @P0 IADD3.X R163, R161.reuse, UR10, RZ, P6, !PT ;  /* 0x0000000aa1a30c10 */ /* 0x040fe2000b7fe4ff */
[C---:B------:R-:W-:Y:S04]  /*ace0*/  HMMA.16816.F32.BF16 R24, R156.reuse, R170, R24 ;  /* 0x000000aa9c18723c */ /* 0x040fe80000041818 */
[----:B------:R1:W-:Y:S01]  /*acf0*/  @P0 LDGSTS.E.BYPASS.LTC128B.128 [R140+0x4100], [R160.64+0x80], !P3 ;  /* 0x04100080a08c0fae */ /* 0x0003e2000d901d58 */
[C---:B------:R-:W-:Y:S02]  /*ad00*/  @P0 IADD3.X R215, R161.reuse, UR20, RZ, P5, !PT ;  /* 0x00000014a1d70c10 */ /* 0x040fe4000affe4ff */
[----:B----4-:R-:W-:Y:S01]  /*ad10*/  @P0 IADD3 R212, P1, R160, UR23, RZ ;  /* 0x00000017a0d40c10 */ /* 0x010fe2000ff3e0ff */
[C---:B------:R-:W-:Y:S04]  /*ad20*/  HMMA.16816.F32.BF16 R28, R156.reuse, R172, R28 ;  /* 0x000000ac9c1c723c */ /* 0x040fe8000004181c */
[----:B------:R1:W-:Y:S01]  /*ad30*/  @P0 LDGSTS.E.BYPASS.LTC128B.128 [R140+0x7100], [R160.64+0x100], !P2 ;  /* 0x07100100a08c0fae */ /* 0x0003e2000d101d58 */
[----:B------:R-:W-:Y:S03]  /*ad40*/  @P0 IADD3.X R213, R161, UR22, RZ, P1, !PT ;  /* 0x00000016a1d50c10 */ /* 0x000fe60008ffe4ff */
[C---:B------:R-:W-:Y:S04]  /*ad50*/  HMMA.16816.F32.BF16 R32, R156.reuse, R174, R32 ;  /* 0x000000ae9c20723c */ /* 0x040fe80000041820 */
[----:B------:R1:W-:Y:S04]  /*ad60*/  @P0 LDGSTS.E.BYPASS.LTC128B.128 [R140+0x2100], [R162.64], !P4 ;  /* 0x02100000a28c0fae */ /* 0x0003e8000e101d58 */
[C---:B------:R-:W-:Y:S04]  /*ad70*/  HMMA.16816.F32.BF16 R36, R156.reuse, R176, R36 ;  /* 0x000000b09c24723c */ /* 0x040fe80000041824 */
[----:B------:R2:W-:Y:S04]  /*ad80*/  @P0 LDGSTS.E.BYPASS.LTC128B.128 [R140+0x5100], [R214.64], !P3 ;  /* 0x05100000d68c0fae */ /* 0x0005e8000d901d58 */
[C---:B------:R-:W-:Y:S04]  /*ad90*/  HMMA.16816.F32.BF16 R40, R156.reuse, R178, R40 ;  /* 0x000000b29c28723c */ /* 0x040fe80000041828 */
[----:B------:R2:W-:Y:S01]  /*ada0*/  @P0 LDGSTS.E.BYPASS.LTC128B.128 [R140+0x8100], [R212.64], !P2 ;  /* 0x08100000d48c0fae */ /* 0x0005e2000d101d58 */
[----:B------:R-:W-:Y:S01]  /*adb0*/  PLOP3.LUT P0, PT, PT, PT, UP0, 0x80, 0x0 ;  /* 0x000000000000781c */ /* 0x000fe20003f0f008 */
[----:B------:R-:W-:Y:S02]  /*adc0*/  UISETP.GE.AND UP0, UPT, UR12, 0x1, UPT ;  /* 0x000000010c00788c */ /* 0x000fe4000bf06270 */
[C---:B------:R-:W-:Y:S02]  /*add0*/  HMMA.16816.F32.BF16 R44, R156.reuse, R180, R44 ;  /* 0x000000b49c2c723c */ /* 0x040fe4000004182c */
[----:B------:R-:W-:Y:S02]  /*ade0*/  USEL UR12, UR26, URZ, !UP0 ;  /* 0x0000003f1a0c7287 */ /* 0x000fe4000c000000 */
[----:B------:R-:W-:Y:S01]  /*adf0*/  LDSM.16.M88.4 R164, [R3+0x12900] ;  /* 0x0129000003a4783b */ /* 0x000fe20000000200 */
[----:B------:R-:W-:Y:S03]  /*ae00*/  UISETP.GE.AND UP0, UPT, UR5, 0x1, UPT ;  /* 0x000000010500788c */ /* 0x000fe6000bf06270 */
[----:B------:R-:W-:Y:S04]  /*ae10*/  HMMA.16816.F32.BF16 R48, R156, R182, R48 ;  /* 0x000000b69c30723c */ /* 0x000fe80000041830 */
[----:B-1----:R-:W1:Y:S08]  /*ae20*/  LDSM.16.M88.4 R160, [R3+0x12100] ;  /* 0x0121000003a0783b */ /* 0x002e700000000200 */
[----:B------:R-:W3:Y:S01]  /*ae30*/  LDSM.16.M88.4 R168, [R3+0x13100] ;  /* 0x0131000003a8783b */ /* 0x000ee20000000200 */
[----:B--2---:R-:W-:Y:S04]  /*ae40*/  IADD3 R140, R238, UR4, R237 ;  /* 0x00000004ee8c7c10 */ /* 0x004fe8000fffe0ed */
[----:B------:R-:W-:Y:S03]  /*ae50*/  IADD3 R140, R239, R140, RZ ;  /* 0x0000008cef8c7210 */ /* 0x000fe60007ffe0ff */
[----:B------:R-:W0:Y:S08]  /*ae60*/  LDGDEPBAR ;  /* 0x00000000000079af */ /* 0x000e300000000000 */
[----:B------:R-:W2:Y:S08]  /*ae70*/  LDSM.16.M88.4 R172, [R3+0x13900] ;  /* 0x0139000003ac783b */ /* 0x000eb00000000200 */
[----:B------:R-:W4:Y:S01]  /*ae80*/  LDSM.16.M88.4 R176, [R3+0x14100] ;  /* 0x0141000003b0783b */ /* 0x000f220000000200 */
[C---:B-1----:R-:W-:Y:S07]  /*ae90*/  HMMA.16816.F32.BF16 R4, R184.reuse, R160, R4 ;  /* 0x000000a0b804723c */ /* 0x042fee0000041804 */
[----:B------:R-:W1:Y:S01]  /*aea0*/  LDSM.16.M88.4 R180, [R3+0x14900] ;  /* 0x0149000003b4783b */ /* 0x000e620000000200 */
[C---:B------:R-:W-:Y:S07]  /*aeb0*/  HMMA.16816.F32.BF16 R8, R184.reuse, R162, R8 ;  /* 0x000000a2b808723c */ /* 0x040fee0000041808 */
[----:B------:R-:W5:Y:S01]  /*aec0*/  LDSM.16.M88.4 R212, [R232+0x12100] ;  /* 0x01210000e8d4783b */ /* 0x000f620000000200 */
[C---:B------:R-:W-:Y:S07]  /*aed0*/  HMMA.16816.F32.BF16 R12, R184.reuse, R164, R12 ;  /* 0x000000a4b80c723c */ /* 0x040fee000004180c */
[----:B------:R-:W1:Y:S01]  /*aee0*/  LDSM.16.M88.4 R160, [R232+0x12900] ;  /* 0x01290000e8a0783b */ /* 0x000e620000000200 */
[C---:B------:R-:W-:Y:S07]  /*aef0*/  HMMA.16816.F32.BF16 R16, R184.reuse, R166, R16 ;  /* 0x000000a6b810723c */ /* 0x040fee0000041810 */
[----:B------:R-:W1:Y:S01]  /*af00*/  LDSM.16.M88.4 R164, [R232+0x13100] ;  /* 0x01310000e8a4783b */ /* 0x000e620000000200 */
[C---:B---3--:R-:W-:Y:S07]  /*af10*/  HMMA.16816.F32.BF16 R20, R184.reuse, R168, R20 ;  /* 0x000000a8b814723c */ /* 0x048fee0000041814 */
[----:B------:R-:W-:Y:S01]  /*af20*/  LDSM.16.M88.4 R224, [R237+UR4+0x17900] ;  /* 0x01790004ede0783b */ /* 0x000fe20008000200 */
[C---:B------:R-:W-:Y:S07]  /*af30*/  HMMA.16816.F32.BF16 R24, R184.reuse, R170, R24 ;  /* 0x000000aab818723c */ /* 0x040fee0000041818 */
[----:B------:R-:W3:Y:S01]  /*af40*/  LDSM.16.M88.4 R168, [R232+0x13900] ;  /* 0x01390000e8a8783b */ /* 0x000ee20000000200 */
[C---:B--2---:R-:W-:Y:S08]  /*af50*/  HMMA.16816.F32.BF16 R28, R184.reuse, R172, R28 ;  /* 0x000000acb81c723c */ /* 0x044ff0000004181c */
[C---:B------:R-:W-:Y:S01]  /*af60*/  HMMA.16816.F32.BF16 R32, R184.reuse, R174, R32 ;  /* 0x000000aeb820723c */ /* 0x040fe20000041820 */
[----:B------:R-:W2:Y:S07]  /*af70*/  LDSM.16.M88.4 R172, [R232+0x14100] ;  /* 0x01410000e8ac783b */ /* 0x000eae0000000200 */
[C---:B----4-:R-:W-:Y:S08]  /*af80*/  HMMA.16816.F32.BF16 R36, R184.reuse, R176, R36 ;  /* 0x000000b0b824723c */ /* 0x050ff00000041824 */
[C---:B------:R-:W-:Y:S01]  /*af90*/  HMMA.16816.F32.BF16 R40, R184.reuse, R178, R40 ;  /* 0x000000b2b828723c */ /* 0x040fe20000041828 */
[----:B------:R-:W4:Y:S07]  /*afa0*/  LDSM.16.M88.4 R176, [R232+0x14900] ;  /* 0x01490000e8b0783b */ /* 0x000f2e0000000200 */
[C---:B-1----:R-:W-:Y:S08]  /*afb0*/  HMMA.16816.F32.BF16 R44, R184.reuse, R180, R44 ;  /* 0x000000b4b82c723c */ /* 0x042ff0000004182c */
[----:B------:R-:W-:Y:S01]  /*afc0*/  HMMA.16816.F32.BF16 R48, R184, R182, R48 ;  /* 0x000000b6b830723c */ /* 0x000fe20000041830 */
[----:B------:R-:W1:Y:S07]  /*afd0*/  LDSM.16.M88.4 R180, [R237+UR4+0x15100] ;  /* 0x01510004edb4783b */ /* 0x000e6e0008000200 */
[C---:B-----5:R-:W-:Y:S08]  /*afe0*/  HMMA.16816.F32.BF16 R4, R188.reuse, R212, R4 ;  /* 0x000000d4bc04723c */ /* 0x060ff00000041804 */
[C---:B------:R-:W-:Y:S01]  /*aff0*/  HMMA.16816.F32.BF16 R8, R188.reuse, R214, R8 ;  /* 0x000000d6bc08723c */ /* 0x040fe20000041808 */
[----:B------:R-:W5:Y:S07]  /*b000*/  LDSM.16.M88.4 R212, [R237+UR4+0x15900] ;  /* 0x01590004edd4783b */ /* 0x000f6e0008000200 */
[C---:B------:R-:W-:Y:S08]  /*b010*/  HMMA.16816.F32.BF16 R12, R188.reuse, R160, R12 ;  /* 0x000000a0bc0c723c */ /* 0x040ff0000004180c */
[C---:B------:R-:W-:Y:S01]  /*b020*/  HMMA.16816.F32.BF16 R16, R188.reuse, R162, R16 ;  /* 0x000000a2bc10723c */ /* 0x040fe20000041810 */
[----:B------:R-:W1:Y:S07]  /*b030*/  LDSM.16.M88.4 R160, [R237+UR4+0x16100] ;  /* 0x01610004eda0783b */ /* 0x000e6e0008000200 */
[C---:B------:R-:W-:Y:S08]  /*b040*/  HMMA.16816.F32.BF16 R20, R188.reuse, R164, R20 ;  /* 0x000000a4bc14723c */ /* 0x040ff00000041814 */
[C---:B------:R-:W-:Y:S01]  /*b050*/  HMMA.16816.F32.BF16 R24, R188.reuse, R166, R24 ;  /* 0x000000a6bc18723c */ /* 0x040fe20000041818 */
[----:B------:R-:W1:Y:S07]  /*b060*/  LDSM.16.M88.4 R164, [R237+UR4+0x16900] ;  /* 0x01690004eda4783b */ /* 0x000e6e0008000200 */
[C---:B---3--:R-:W-:Y:S08]  /*b070*/  HMMA.16816.F32.BF16 R28, R188.reuse, R168, R28 ;  /* 0x000000a8bc1c723c */ /* 0x048ff0000004181c */
[C---:B------:R-:W-:Y:S01]  /*b080*/  HMMA.16816.F32.BF16 R32, R188.reuse, R170, R32 ;  /* 0x000000aabc20723c */ /* 0x040fe20000041820 */
[----:B------:R-:W3:Y:S07]  /*b090*/  LDSM.16.M88.4 R168, [R237+UR4+0x17100] ;  /* 0x01710004eda8783b */ /* 0x000eee0008000200 */
[C---:B--2---:R-:W-:Y:S08]  /*b0a0*/  HMMA.16816.F32.BF16 R36, R188.reuse, R172, R36 ;  /* 0x000000acbc24723c */ /* 0x044ff00000041824 */
[C---:B------:R-:W-:Y:S01]  /*b0b0*/  HMMA.16816.F32.BF16 R40, R188.reuse, R174, R40 ;  /* 0x000000aebc28723c */ /* 0x040fe20000041828 */
[----:B------:R-:W-:Y:S07]  /*b0c0*/  LDSM.16.M88.4 R172, [R2+0x16900] ;  /* 0x0169000002ac783b */ /* 0x000fee0000000200 */
[C---:B----4-:R-:W-:Y:S08]  /*b0d0*/  HMMA.16816.F32.BF16 R44, R188.reuse, R176, R44 ;  /* 0x000000b0bc2c723c */ /* 0x050ff0000004182c */
[----:B------:R-:W-:Y:S01]  /*b0e0*/  HMMA.16816.F32.BF16 R48, R188, R178, R48 ;  /* 0x000000b2bc30723c */ /* 0x000fe20000041830 */
[----:B------:R-:W-:Y:S07]  /*b0f0*/  LDSM.16.M88.4 R176, [R2+0x17100] ;  /* 0x0171000002b0783b */ /* 0x000fee0000000200 */
[C---:B-1----:R-:W-:Y:S08]  /*b100*/  HMMA.16816.F32.BF16 R4, R192.reuse, R180, R4 ;  /* 0x000000b4c004723c */ /* 0x042ff00000041804 */
[C---:B------:R-:W-:Y:S01]  /*b110*/  HMMA.16816.F32.BF16 R8, R192.reuse, R182, R8 ;  /* 0x000000b6c008723c */ /* 0x040fe20000041808 */
[----:B------:R-:W-:Y:S07]  /*b120*/  LDSM.16.M88.4 R180, [R2+0x17900] ;  /* 0x0179000002b4783b */ /* 0x000fee0000000200 */
[C---:B-----5:R-:W-:Y:S08]  /*b130*/  HMMA.16816.F32.BF16 R12, R192.reuse, R212, R12 ;  /* 0x000000d4c00c723c */ /* 0x060ff0000004180c */
[C---:B------:R-:W-:Y:S01]  /*b140*/  HMMA.16816.F32.BF16 R16, R192.reuse, R214, R16 ;  /* 0x000000d6c010723c */ /* 0x040fe20000041810 */
[----:B------:R-:W-:Y:S07]  /*b150*/  LDSM.16.M88.4 R212, [R3+0x15100] ;  /* 0x0151000003d4783b */ /* 0x000fee0000000200 */
[C---:B------:R-:W-:Y:S08]  /*b160*/  HMMA.16816.F32.BF16 R20, R192.reuse, R160, R20 ;  /* 0x000000a0c014723c */ /* 0x040ff00000041814 */
[C---:B------:R-:W-:Y:S01]  /*b170*/  HMMA.16816.F32.BF16 R24, R192.reuse, R162, R24 ;  /* 0x000000a2c018723c */ /* 0x040fe20000041818 */
[----:B------:R-:W1:Y:S07]  /*b180*/  LDSM.16.M88.4 R160, [R2+0x15100] ;  /* 0x0151000002a0783b */ /* 0x000e6e0000000200 */
[C---:B------:R-:W-:Y:S08]  /*b190*/  HMMA.16816.F32.BF16 R28, R192.reuse, R164, R28 ;  /* 0x000000a4c01c723c */ /* 0x040ff0000004181c */
        /* <DEDUP_REMOVED lines=22> */
[----:B------:R-:W5:Y:S07]  /*b300*/  LDSM.16.M88.4 R176, [R3+0x17900] ;  /* 0x0179000003b0783b */ /* 0x000f6e0000000200 */
        /* <DEDUP_REMOVED lines=19> */
[C---:B-----5:R-:W-:Y:S08]  /*b440*/  HMMA.16816.F32.BF16 R44, R200.reuse, R176, R44 ;  /* 0x000000b0c82c723c */ /* 0x060ff0000004182c */
[----:B------:R-:W-:Y:S01]  /*b450*/  HMMA.16816.F32.BF16 R48, R200, R178, R48 ;  /* 0x000000b2c830723c */ /* 0x000fe20000041830 */
[----:B------:R-:W-:Y:S07]  /*b460*/  LDSM.16.M88.4 R176, [R237+UR4+0x19100] ;  /* 0x01910004edb0783b */ /* 0x000fee0008000200 */
[C---:B-1----:R-:W-:Y:S08]  /*b470*/  HMMA.16816.F32.BF16 R4, R204.reuse, R160, R4 ;  /* 0x000000a0cc04723c */ /* 0x042ff00000041804 */
[C---:B------:R-:W-:Y:S01]  /*b480*/  HMMA.16816.F32.BF16 R8, R204.reuse, R162, R8 ;  /* 0x000000a2cc08723c */ /* 0x040fe20000041808 */
[----:B------:R-:W1:Y:S07]  /*b490*/  LDSM.16.M88.4 R160, [R237+UR4+0x18900] ;  /* 0x01890004eda0783b */ /* 0x000e6e0008000200 */
[C---:B------:R-:W-:Y:S08]  /*b4a0*/  HMMA.16816.F32.BF16 R12, R204.reuse, R180, R12 ;  /* 0x000000b4cc0c723c */ /* 0x040ff0000004180c */
[C---:B------:R-:W-:Y:S01]  /*b4b0*/  HMMA.16816.F32.BF16 R16, R204.reuse, R182, R16 ;  /* 0x000000b6cc10723c */ /* 0x040fe20000041810 */
[----:B------:R-:W5:Y:S07]  /*b4c0*/  LDSM.16.M88.4 R180, [R237+UR4+0x19900] ;  /* 0x01990004edb4783b */ /* 0x000f6e0008000200 */
        /* <DEDUP_REMOVED lines=21> */
[C---:B-----5:R-:W-:Y:S08]  /*b620*/  HMMA.16816.F32.BF16 R28, R208.reuse, R180, R28 ;  /* 0x000000b4d01c723c */ /* 0x060ff0000004181c */
        /* <DEDUP_REMOVED lines=37> */
[C---:B-----5:R-:W-:Y:S08]  /*b880*/  HMMA.16816.F32.BF16 R44, R220.reuse, R176, R44 ;  /* 0x000000b0dc2c723c */ /* 0x060ff0000004182c */
        /* <DEDUP_REMOVED lines=27> */
[C---:B------:R-:W-:Y:S01]  /*ba40*/  HMMA.16816.F32.BF16 R40, R228.reuse, R166, R40 ;  /* 0x000000a6e428723c */ /* 0x040fe20000041828 */
[----:B------:R-:W-:Y:S03]  /*ba50*/  LDSM.16.MT88.4 R172, [R143+UR4+0x3900] ;  /* 0x003900048fac783b */ /* 0x000fe60008004200 */
        /* <DEDUP_REMOVED lines=46> */
[----:B------:R-:W-:Y:S01]  /*bd40*/  FADD.FTZ R0, -R140, R0 ;  /* 0x000000008c007221 */ /* 0x000fe20000010100 */
        /* <DEDUP_REMOVED lines=30> */
[C---:B------:R-:W-:Y:S01]  /*bf30*/  FMUL.FTZ R104, R2.reuse, R104 ;  /* 0x0000006802687220 */ /* 0x040fe20000410000 */
[----:B------:R-:W-:Y:S01]  /*bf40*/  LDSM.16.MT88.4 R168, [R141+0x900] ;  /* 0x000900008da8783b */ /* 0x000fe20000004200 */
[C---:B------:R-:W-:Y:S02]  /*bf50*/  FMUL.FTZ R105, R2.reuse, R105 ;  /* 0x0000006902697220 */ /* 0x040fe40000410000 */
[----:B------:R-:W2:Y:S01]  /*bf60*/  MUFU.EX2 R0, R0 ;  /* 0x0000000000007308 */ /* 0x000ea20000000800 */
[C---:B------:R-:W-:Y:S02]  /*bf70*/  FMUL.FTZ R108, R2.reuse, R108 ;  /* 0x0000006c026c7220 */ /* 0x040fe40000410000 */
[C---:B------:R-:W-:Y:S02]  /*bf80*/  FMUL.FTZ R109, R2.reuse, R109 ;  /* 0x0000006d026d7220 */ /* 0x040fe40000410000 */
[C---:B-----5:R-:W-:Y:S02]  /*bf90*/  FMUL.FTZ R9, R2.reuse, R149 ;  /* 0x0000009502097220 */ /* 0x060fe40000410000 */
        /* <DEDUP_REMOVED lines=17> */
[C---:B---3--:R-:W-:Y:S02]  /*c0b0*/  FMUL.FTZ R11, R0.reuse, R151 ;  /* 0x00000097000b7220 */ /* 0x048fe40000410000 */
[----:B------:R-:W3:Y:S01]  /*c0c0*/  LDSM.16.MT88.4 R148, [R236+UR4+0x100] ;  /* 0x00010004ec94783b */ /* 0x000ee20008004200 */
[C---:B------:R-:W-:Y:S02]  /*c0d0*/  FMUL.FTZ R110, R0.reuse, R110 ;  /* 0x0000006e006e7220 */ /* 0x040fe40000410000 */
[----:B------:R5:W-:Y:S01]  /*c0e0*/  MUFU.EX2 R235, R6 ;  /* 0x0000000600eb7308 */ /* 0x000be20000000800 */
[C---:B------:R-:W-:Y:S02]  /*c0f0*/  FMUL.FTZ R111, R0.reuse, R111 ;  /* 0x0000006f006f7220 */ /* 0x040fe40000410000 */
[----:B------:R-:W-:Y:S02]  /*c100*/  FMUL.FTZ R114, R0, R114 ;  /* 0x0000007200727220 */ /* 0x000fe40000410000 */
[----:B----4-:R-:W-:Y:S02]  /*c110*/  FMUL.FTZ R4, R2, R144 ;  /* 0x0000009002047220 */ /* 0x010fe40000410000 */
[C---:B------:R-:W-:Y:S02]  /*c120*/  FMUL.FTZ R115, R0.reuse, R115 ;  /* 0x0000007300737220 */ /* 0x040fe40000410000 */
[C---:B------:R-:W-:Y:S01]  /*c130*/  FMUL.FTZ R118, R0.reuse, R118 ;  /* 0x0000007600767220 */ /* 0x040fe20000410000 */
[----:B------:R-:W4:Y:S01]  /*c140*/  MUFU.EX2 R234, R7 ;  /* 0x0000000700ea7308 */ /* 0x000f220000000800 */
[C---:B------:R-:W-:Y:S02]  /*c150*/  FMUL.FTZ R119, R0.reuse, R119 ;  /* 0x0000007700777220 */ /* 0x040fe40000410000 */
[----:B------:R-:W-:Y:S01]  /*c160*/  FMUL.FTZ R122, R0, R122 ;  /* 0x0000007a007a7220 */ /* 0x000fe20000410000 */
[----:B--2---:R-:W-:Y:S01]  /*c170*/  F2FP.BF16.PACK_AB R144, R242, R243 ;  /* 0x000000f3f290723e */ /* 0x004fe200000010ff */
[----:B------:R-:W-:Y:S02]  /*c180*/  FMUL.FTZ R5, R2, R145 ;  /* 0x0000009102057220 */ /* 0x000fe40000410000 */
[C---:B------:R-:W-:Y:S02]  /*c190*/  FMUL.FTZ R123, R0.reuse, R123 ;  /* 0x0000007b007b7220 */ /* 0x040fe40000410000 */
[C---:B------:R-:W-:Y:S01]  /*c1a0*/  FMUL.FTZ R126, R0.reuse, R126 ;  /* 0x0000007e007e7220 */ /* 0x040fe20000410000 */
[----:B------:R-:W-:Y:S01]  /*c1b0*/  MUFU.EX2 R227, R16 ;  /* 0x0000001000e37308 */ /* 0x000fe20000000800 */
[----:B------:R-:W-:Y:S02]  /*c1c0*/  FMUL.FTZ R127, R0, R127 ;  /* 0x0000007f007f7220 */ /* 0x000fe40000410000 */
[----:B------:R-:W-:Y:S02]  /*c1d0*/  FMUL.FTZ R129, R2, R129 ;  /* 0x0000008102817220 */ /* 0x000fe40000410000 */
[----:B-----5:R-:W-:Y:S01]  /*c1e0*/  FMUL.FTZ R6, R0, R146 ;  /* 0x0000009200067220 */ /* 0x020fe20000410000 */
[----:B------:R-:W-:Y:S01]  /*c1f0*/  F2FP.BF16.PACK_AB R146, R246, R244 ;  /* 0x000000f4f692723e */ /* 0x000fe200000010ff */
[C---:B------:R-:W-:Y:S02]  /*c200*/  FMUL.FTZ R130, R0.reuse, R130 ;  /* 0x0000008200827220 */ /* 0x040fe40000410000 */
[----:B------:R-:W-:Y:S01]  /*c210*/  FMUL.FTZ R131, R0, R131 ;  /* 0x0000008300837220 */ /* 0x000fe20000410000 */
[----:B------:R-:W-:Y:S01]  /*c220*/  MUFU.EX2 R226, R17 ;  /* 0x0000001100e27308 */ /* 0x000fe20000000800 */
[C---:B------:R-:W-:Y:S02]  /*c230*/  FMUL.FTZ R132, R2.reuse, R132 ;  /* 0x0000008402847220 */ /* 0x040fe40000410000 */
[----:B------:R-:W-:Y:S01]  /*c240*/  FMUL.FTZ R133, R2, R133 ;  /* 0x0000008502857220 */ /* 0x000fe20000410000 */
[----:B----4-:R-:W-:Y:S01]  /*c250*/  F2FP.BF16.PACK_AB R145, R234, R235 ;  /* 0x000000ebea91723e */ /* 0x010fe200000010ff */
[----:B------:R-:W-:Y:S01]  /*c260*/  FMUL.FTZ R7, R0, R147 ;  /* 0x0000009300077220 */ /* 0x000fe20000410000 */
[----:B------:R-:W-:Y:S01]  /*c270*/  F2FP.BF16.PACK_AB R147, R245, R241 ;  /* 0x000000f1f593723e */ /* 0x000fe200000010ff */
[--C-:B------:R-:W-:Y:S02]  /*c280*/  FFMA.FTZ R20, R20, c[0x0][0x2d0], -R180.reuse ;  /* 0x0000b40014147a23 */ /* 0x100fe400000108b4 */
[--C-:B------:R-:W-:Y:S01]  /*c290*/  FFMA.FTZ R21, R21, c[0x0][0x2d0], -R180.reuse ;  /* 0x0000b40015157a23 */ /* 0x100fe200000108b4 */
[----:B------:R-:W-:Y:S01]  /*c2a0*/  MUFU.EX2 R215, R18 ;  /* 0x0000001200d77308 */ /* 0x000fe20000000800 */
[--C-:B------:R-:W-:Y:S02]  /*c2b0*/  FFMA.FTZ R22, R22, c[0x0][0x2d0], -R181.reuse ;  /* 0x0000b40016167a23 */ /* 0x100fe400000108b5 */
[C---:B------:R-:W-:Y:S05]  /*c2c0*/  HMMA.16816.F32.BF16 R4, R144.reuse, R160, R4 ;  /* 0x000000a09004723c */ /* 0x040fea0000041804 */
[--C-:B------:R-:W-:Y:S02]  /*c2d0*/  FFMA.FTZ R23, R23, c[0x0][0x2d0], -R181.reuse ;  /* 0x0000b40017177a23 */ /* 0x100fe400000108b5 */
[----:B------:R2:W-:Y:S01]  /*c2e0*/  MUFU.EX2 R214, R19 ;  /* 0x0000001300d67308 */ /* 0x0005e20000000800 */
[C---:B------:R-:W-:Y:S01]  /*c2f0*/  HMMA.16816.F32.BF16 R8, R144.reuse, R162, R8 ;  /* 0x000000a29008723c */ /* 0x040fe20000041808 */
[----:B------:R-:W4:Y:S03]  /*c300*/  LDSM.16.MT88.4 R160, [R141+0x100] ;  /* 0x000100008da0783b */ /* 0x000f260000004200 */
[--C-:B------:R-:W-:Y:S02]  /*c310*/  FFMA.FTZ R24, R24, c[0x0][0x2d0], -R180.reuse ;  /* 0x0000b40018187a23 */ /* 0x100fe400000108b4 */
[--C-:B------:R-:W-:Y:S02]  /*c320*/  FFMA.FTZ R25, R25, c[0x0][0x2d0], -R180.reuse ;  /* 0x0000b40019197a23 */ /* 0x100fe400000108b4 */
[C---:B-1----:R-:W-:Y:S01]  /*c330*/  HMMA.16816.F32.BF16 R100, R144.reuse, R164, R100 ;  /* 0x000000a49064723c */ /* 0x042fe20000041864 */
[----:B------:R-:W-:Y:S03]  /*c340*/  MUFU.EX2 R182, R20 ;  /* 0x0000001400b67308 */ /* 0x000fe60000000800 */
[--C-:B------:R-:W-:Y:S02]  /*c350*/  FFMA.FTZ R26, R26, c[0x0][0x2d0], -R181.reuse ;  /* 0x0000b4001a1a7a23 */ /* 0x100fe400000108b5 */
[--C-:B------:R-:W-:Y:S02]  /*c360*/  FFMA.FTZ R27, R27, c[0x0][0x2d0], -R181.reuse ;  /* 0x0000b4001b1b7a23 */ /* 0x100fe400000108b5 */
[C---:B------:R-:W-:Y:S01]  /*c370*/  HMMA.16816.F32.BF16 R104, R144.reuse, R166, R104 ;  /* 0x000000a69068723c */ /* 0x040fe20000041868 */
[----:B------:R-:W1:Y:S02]  /*c380*/  LDSM.16.MT88.4 R164, [R143+UR4+0x3100] ;  /* 0x003100048fa4783b */ /* 0x000e640008004200 */
[----:B------:R-:W-:Y:S01]  /*c390*/  MUFU.EX2 R213, R21 ;  /* 0x0000001500d57308 */ /* 0x000fe20000000800 */
[--C-:B------:R-:W-:Y:S02]  /*c3a0*/  FFMA.FTZ R28, R28, c[0x0][0x2d0], -R180.reuse ;  /* 0x0000b4001c1c7a23 */ /* 0x100fe400000108b4 */
[--C-:B------:R-:W-:Y:S02]  /*c3b0*/  FFMA.FTZ R29, R29, c[0x0][0x2d0], -R180.reuse ;  /* 0x0000b4001d1d7a23 */ /* 0x100fe400000108b4 */
[C---:B---3--:R-:W-:Y:S01]  /*c3c0*/  HMMA.16816.F32.BF16 R108, R144.reuse, R148, R108 ;  /* 0x00000094906c723c */ /* 0x048fe2000004186c */
[----:B--2---:R-:W-:Y:S03]  /*c3d0*/  LDSM.16.MT88.4 R16, [R142+0x900] ;  /* 0x000900008e10783b */ /* 0x004fe60000004200 */
[--C-:B------:R-:W-:Y:S01]  /*c3e0*/  FFMA.FTZ R30, R30, c[0x0][0x2d0], -R181.reuse ;  /* 0x0000b4001e1e7a23 */ /* 0x100fe200000108b5 */
[----:B------:R-:W-:Y:S01]  /*c3f0*/  MUFU.EX2 R212, R24 ;  /* 0x0000001800d47308 */ /* 0x000fe20000000800 */
[--C-:B------:R-:W-:Y:S02]  /*c400*/  FFMA.FTZ R31, R31, c[0x0][0x2d0], -R181.reuse ;  /* 0x0000b4001f1f7a23 */ /* 0x100fe400000108b5 */
[C---:B------:R-:W-:Y:S01]  /*c410*/  HMMA.16816.F32.BF16 R112, R144.reuse, R150, R112 ;  /* 0x000000969070723c */ /* 0x040fe20000041870 */
[----:B------:R-:W2:Y:S03]  /*c420*/  LDSM.16.MT88.4 R148, [R142+0x3100] ;  /* 0x003100008e94783b */ /* 0x000ea60000004200 */
[--C-:B------:R-:W-:Y:S02]  /*c430*/  FFMA.FTZ R32, R32, c[0x0][0x2d0], -R180.reuse ;  /* 0x0000b40020207a23 */ /* 0x100fe400000108b4 */
[--C-:B------:R-:W-:Y:S01]  /*c440*/  FFMA.FTZ R33, R33, c[0x0][0x2d0], -R180.reuse ;  /* 0x0000b40021217a23 */ /* 0x100fe200000108b4 */
[----:B------:R-:W-:Y:S01]  /*c450*/  MUFU.EX2 R183, R25 ;  /* 0x0000001900b77308 */ /* 0x000fe20000000800 */
[--C-:B------:R-:W-:Y:S01]  /*c460*/  FFMA.FTZ R34, R34, c[0x0][0x2d0], -R181.reuse ;  /* 0x0000b40022227a23 */ /* 0x100fe200000108b5 */
[C---:B----4-:R-:W-:Y:S03]  /*c470*/  HMMA.16816.F32.BF16 R116, R144.reuse, R160, R116 ;  /* 0x000000a09074723c */ /* 0x050fe60000041874 */
[--C-:B------:R-:W-:Y:S02]  /*c480*/  FFMA.FTZ R35, R35, c[0x0][0x2d0], -R181.reuse ;  /* 0x0000b40023237a23 */ /* 0x100fe400000108b5 */
[--C-:B------:R-:W-:Y:S02]  /*c490*/  FFMA.FTZ R36, R36, c[0x0][0x2d0], -R180.reuse ;  /* 0x0000b40024247a23 */ /* 0x100fe400000108b4 */
[--C-:B------:R-:W-:Y:S01]  /*c4a0*/  FFMA.FTZ R37, R37, c[0x0][0x2d0], -R180.reuse ;  /* 0x0000b40025257a23 */ /* 0x100fe200000108b4 */
        /* <DEDUP_REMOVED lines=9> */
[C---:B------:R-:W-:Y:S02]  /*c540*/  FMUL.FTZ R134, R0.reuse, R134 ;  /* 0x0000008600867220 */ /* 0x040fe40000410000 */
[----:B------:R-:W-:Y:S02]  /*c550*/  FMUL.FTZ R135, R0, R135 ;  /* 0x0000008700877220 */ /* 0x000fe40000410000 */
[--C-:B------:R-:W-:Y:S04]  /*c560*/  FFMA.FTZ R42, R42, c[0x0][0x2d0], -R181.reuse ;  /* 0x0000b4002a2a7a23 */ /* 0x100fe800000108b5 */
[--C-:B------:R-:W-:Y:S01]  /*c570*/  FFMA.FTZ R43, R43, c[0x0][0x2d0], -R181.reuse ;  /* 0x0000b4002b2b7a23 */ /* 0x100fe200000108b5 */
[C---:B--2---:R-:W-:Y:S03]  /*c580*/  HMMA.16816.F32.BF16 R132, R144.reuse, R148, R132 ;  /* 0x000000949084723c */ /* 0x044fe60000041884 */
[C---:B------:R-:W-:Y:S02]  /*c590*/  FMUL.FTZ R136, R2.reuse, R136 ;  /* 0x0000008802887220 */ /* 0x040fe40000410000 */
[----:B------:R-:W-:Y:S02]  /*c5a0*/  FMUL.FTZ R137, R2, R137 ;  /* 0x0000008902897220 */ /* 0x000fe40000410000 */
[C---:B------:R-:W-:Y:S02]  /*c5b0*/  FMUL.FTZ R138, R0.reuse, R138 ;  /* 0x0000008a008a7220 */ /* 0x040fe40000410000 */
[----:B------:R-:W-:Y:S03]  /*c5c0*/  FMUL.FTZ R139, R0, R139 ;  /* 0x0000008b008b7220 */ /* 0x000fe60000410000 */
[C---:B------:R-:W-:Y:S02]  /*c5d0*/  FMUL.FTZ R52, R2.reuse, R52 ;  /* 0x0000003402347220 */ /* 0x040fe40000410000 */
[----:B------:R-:W-:Y:S02]  /*c5e0*/  FMUL.FTZ R53, R2, R53 ;  /* 0x0000003502357220 */ /* 0x000fe40000410000 */
[C---:B------:R-:W-:Y:S01]  /*c5f0*/  HMMA.16816.F32.BF16 R136, R144.reuse, R150, R136 ;  /* 0x000000969088723c */ /* 0x040fe20000041888 */
[----:B------:R-:W2:Y:S02]  /*c600*/  LDSM.16.MT88.4 R148, [R143+UR4+0x6100] ;  /* 0x006100048f94783b */ /* 0x000ea40008004200 */
[C---:B------:R-:W-:Y:S02]  /*c610*/  FMUL.FTZ R54, R0.reuse, R54 ;  /* 0x0000003600367220 */ /* 0x040fe40000410000 */
[----:B------:R-:W-:Y:S02]  /*c620*/  FMUL.FTZ R55, R0, R55 ;  /* 0x0000003700377220 */ /* 0x000fe40000410000 */
[C---:B------:R-:W-:Y:S02]  /*c630*/  FMUL.FTZ R56, R2.reuse, R56 ;  /* 0x0000003802387220 */ /* 0x040fe40000410000 */
[----:B------:R-:W-:Y:S03]  /*c640*/  FMUL.FTZ R57, R2, R57 ;  /* 0x0000003902397220 */ /* 0x000fe60000410000 */
[C---:B---3--:R-:W-:Y:S03]  /*c650*/  HMMA.16816.F32.BF16 R52, R144.reuse, R160, R52 ;  /* 0x000000a09034723c */ /* 0x048fe60000041834 */
[C---:B------:R-:W-:Y:S02]  /*c660*/  FMUL.FTZ R58, R0.reuse, R58 ;  /* 0x0000003a003a7220 */ /* 0x040fe40000410000 */
[----:B------:R-:W-:Y:S02]  /*c670*/  FMUL.FTZ R59, R0, R59 ;  /* 0x0000003b003b7220 */ /* 0x000fe40000410000 */
[C---:B------:R-:W-:Y:S02]  /*c680*/  FMUL.FTZ R60, R2.reuse, R60 ;  /* 0x0000003c023c7220 */ /* 0x040fe40000410000 */
[----:B------:R-:W-:Y:S03]  /*c690*/  FMUL.FTZ R61, R2, R61 ;  /* 0x0000003d023d7220 */ /* 0x000fe60000410000 */
[C---:B------:R-:W-:Y:S01]  /*c6a0*/  HMMA.16816.F32.BF16 R56, R144.reuse, R162, R56 ;  /* 0x000000a29038723c */ /* 0x040fe20000041838 */
[----:B------:R-:W3:Y:S02]  /*c6b0*/  LDSM.16.MT88.4 R160, [R142+0x6100] ;  /* 0x006100008ea0783b */ /* 0x000ee40000004200 */
        /* <DEDUP_REMOVED lines=10> */
[----:B------:R-:W1:Y:S02]  /*c760*/  LDSM.16.MT88.4 R164, [R236+UR4+0x6100] ;  /* 0x00610004eca4783b */ /* 0x000e640008004200 */
[C---:B------:R-:W-:Y:S02]  /*c770*/  FMUL.FTZ R70, R0.reuse, R70 ;  /* 0x0000004600467220 */ /* 0x040fe40000410000 */
[----:B------:R-:W-:Y:S02]  /*c780*/  FMUL.FTZ R71, R0, R71 ;  /* 0x0000004700477220 */ /* 0x000fe40000410000 */
[C---:B------:R-:W-:Y:S02]  /*c790*/  FMUL.FTZ R72, R2.reuse, R72 ;  /* 0x0000004802487220 */ /* 0x040fe40000410000 */
[----:B------:R-:W-:Y:S03]  /*c7a0*/  FMUL.FTZ R73, R2, R73 ;  /* 0x0000004902497220 */ /* 0x000fe60000410000 */
[C---:B--2---:R-:W-:Y:S03]  /*c7b0*/  HMMA.16816.F32.BF16 R68, R144.reuse, R148, R68 ;  /* 0x000000949044723c */ /* 0x044fe60000041844 */
[C---:B------:R-:W-:Y:S02]  /*c7c0*/  FMUL.FTZ R74, R0.reuse, R74 ;  /* 0x0000004a004a7220 */ /* 0x040fe40000410000 */
[----:B------:R-:W-:Y:S02]  /*c7d0*/  FMUL.FTZ R75, R0, R75 ;  /* 0x0000004b004b7220 */ /* 0x000fe40000410000 */
[C---:B------:R-:W-:Y:S02]  /*c7e0*/  FMUL.FTZ R76, R2.reuse, R76 ;  /* 0x0000004c024c7220 */ /* 0x040fe40000410000 */
[----:B------:R-:W-:Y:S03]  /*c7f0*/  FMUL.FTZ R77, R2, R77 ;  /* 0x0000004d024d7220 */ /* 0x000fe60000410000 */
[C---:B------:R-:W-:Y:S01]  /*c800*/  HMMA.16816.F32.BF16 R72, R144.reuse, R150, R72 ;  /* 0x000000969048723c */ /* 0x040fe20000041848 */
[----:B------:R-:W2:Y:S02]  /*c810*/  LDSM.16.MT88.4 R148, [R141+0x6100] ;  /* 0x006100008d94783b */ /* 0x000ea40000004200 */
        /* <DEDUP_REMOVED lines=15> */
[----:B------:R-:W-:Y:S01]  /*c910*/  MUFU.EX2 R233, R12 ;  /* 0x0000000c00e97308 */ /* 0x000fe20000000800 */
[C---:B-1----:R-:W-:Y:S03]  /*c920*/  HMMA.16816.F32.BF16 R84, R144.reuse, R164, R84 ;  /* 0x000000a49054723c */ /* 0x042fe60000041854 */
[--C-:B------:R-:W-:Y:S02]  /*c930*/  FFMA.FTZ R14, R14, c[0x0][0x2d0], -R181.reuse ;  /* 0x0000b4000e0e7a23 */ /* 0x100fe400000108b5 */
[--C-:B------:R-:W-:Y:S02]  /*c940*/  FFMA.FTZ R15, R15, c[0x0][0x2d0], -R181.reuse ;  /* 0x0000b4000f0f7a23 */ /* 0x100fe400000108b5 */
[C---:B------:R-:W-:Y:S02]  /*c950*/  FMUL.FTZ R88, R2.reuse, R88 ;  /* 0x0000005802587220 */ /* 0x040fe40000410000 */
[----:B------:R-:W1:Y:S03]  /*c960*/  MUFU.EX2 R232, R13 ;  /* 0x0000000d00e87308 */ /* 0x000e660000000800 */
        /* <DEDUP_REMOVED lines=8> */
[----:B------:R-:W5:Y:S02]  /*c9f0*/  LDSM.16.MT88.4 R164, [R236+UR4+0x900] ;  /* 0x00090004eca4783b */ /* 0x000f640008004200 */
[----:B------:R-:W-:Y:S02]  /*ca00*/  FMUL.FTZ R95, R0, R95 ;  /* 0x0000005f005f7220 */ /* 0x000fe40000410000 */
[C---:B------:R-:W-:Y:S01]  /*ca10*/  FMUL.FTZ R96, R2.reuse, R96 ;  /* 0x0000006002607220 */ /* 0x040fe20000410000 */
[----:B------:R-:W3:Y:S01]  /*ca20*/  MUFU.EX2 R224, R15 ;  /* 0x0000000f00e07308 */ /* 0x000ee20000000800 */
[----:B------:R-:W-:Y:S02]  /*ca30*/  FMUL.FTZ R97, R2, R97 ;  /* 0x0000006102617220 */ /* 0x000fe40000410000 */
[C---:B------:R-:W-:Y:S01]  /*ca40*/  FMUL.FTZ R98, R0.reuse, R98 ;  /* 0x0000006200627220 */ /* 0x040fe20000410000 */
[C---:B--2---:R-:W-:Y:S03]  /*ca50*/  HMMA.16816.F32.BF16 R92, R144.reuse, R148, R92 ;  /* 0x00000094905c723c */ /* 0x044fe6000004185c */
[----:B------:R-:W-:Y:S01]  /*ca60*/  FMUL.FTZ R99, R0, R99 ;  /* 0x0000006300637220 */ /* 0x000fe20000410000 */
[----:B-1----:R-:W-:Y:S01]  /*ca70*/  F2FP.BF16.PACK_AB R12, R232, R233 ;  /* 0x000000e9e80c723e */ /* 0x002fe200000010ff */
[--C-:B------:R-:W-:Y:S02]  /*ca80*/  FFMA.FTZ R49, R49, c[0x0][0x2d0], -R180.reuse ;  /* 0x0000b40031317a23 */ /* 0x100fe400000108b4 */
[--C-:B------:R-:W-:Y:S02]  /*ca90*/  FFMA.FTZ R51, R51, c[0x0][0x2d0], -R181.reuse ;  /* 0x0000b40033337a23 */ /* 0x100fe400000108b5 */
[--C-:B------:R-:W-:Y:S01]  /*caa0*/  FFMA.FTZ R44, R44, c[0x0][0x2d0], -R180.reuse ;  /* 0x0000b4002c2c7a23 */ /* 0x100fe200000108b4 */
[----:B------:R-:W-:Y:S01]  /*cab0*/  HMMA.16816.F32.BF16 R96, R144, R150, R96 ;  /* 0x000000969060723c */ /* 0x000fe20000041860 */
[----:B------:R-:W1:Y:S01]  /*cac0*/  LDSM.16.MT88.4 R144, [R236+UR4+0x3900] ;  /* 0x00390004ec90783b */ /* 0x000e620008004200 */
[----:B------:R-:W-:Y:S01]  /*cad0*/  MUFU.EX2 R49, R49 ;  /* 0x0000003100317308 */ /* 0x000fe20000000800 */
[----:B----4-:R-:W-:Y:S01]  /*cae0*/  F2FP.BF16.PACK_AB R14, R226, R227 ;  /* 0x000000e3e20e723e */ /* 0x010fe200000010ff */
[--C-:B------:R-:W-:Y:S02]  /*caf0*/  FFMA.FTZ R45, R45, c[0x0][0x2d0], -R180.reuse ;  /* 0x0000b4002d2d7a23 */ /* 0x100fe400000108b4 */
[--C-:B------:R-:W-:Y:S02]  /*cb00*/  FFMA.FTZ R46, R46, c[0x0][0x2d0], -R181.reuse ;  /* 0x0000b4002e2e7a23 */ /* 0x100fe400000108b5 */
[--C-:B------:R-:W-:Y:S01]  /*cb10*/  FFMA.FTZ R47, R47, c[0x0][0x2d0], -R181.reuse ;  /* 0x0000b4002f2f7a23 */ /* 0x100fe200000108b5 */
[----:B------:R-:W2:Y:S03]  /*cb20*/  LDSM.16.MT88.4 R148, [R141+0x3900] ;  /* 0x003900008d94783b */ /* 0x000ea60000004200 */
[----:B---3--:R-:W-:Y:S01]  /*cb30*/  F2FP.BF16.PACK_AB R13, R224, R225 ;  /* 0x000000e1e00d723e */ /* 0x008fe200000010ff */
[----:B------:R-:W-:Y:S01]  /*cb40*/  MUFU.EX2 R51, R51 ;  /* 0x0000003300337308 */ /* 0x000fe20000000800 */
[----:B------:R-:W-:Y:S01]  /*cb50*/  F2FP.BF16.PACK_AB R15, R214, R215 ;  /* 0x000000d7d60f723e */ /* 0x000fe200000010ff */
[----:B------:R-:W-:Y:S02]  /*cb60*/  FFMA.FTZ R48, R48, c[0x0][0x2d0], -R180 ;  /* 0x0000b40030307a23 */ /* 0x000fe400000108b4 */
[----:B------:R-:W-:Y:S02]  /*cb70*/  FFMA.FTZ R50, R50, c[0x0][0x2d0], -R181 ;  /* 0x0000b40032327a23 */ /* 0x000fe400000108b5 */
[----:B------:R-:W-:Y:S02]  /*cb80*/  FFMA.FTZ R2, R2, R252, R243 ;  /* 0x000000fc02027223 */ /* 0x000fe400000100f3 */
[C---:B------:R-:W-:Y:S02]  /*cb90*/  HMMA.16816.F32.BF16 R4, R12.reuse, R160, R4 ;  /* 0x000000a00c04723c */ /* 0x040fe40000041804 */
[----:B------:R-:W-:Y:S03]  /*cba0*/  MUFU.EX2 R44, R44 ;  /* 0x0000002c002c7308 */ /* 0x000fe60000000800 */
[----:B------:R-:W-:Y:S02]  /*cbb0*/  FADD.FTZ R2, R242, R2 ;  /* 0x00000002f2027221 */ /* 0x000fe40000010000 */
[----:B------:R-:W-:Y:S01]  /*cbc0*/  FFMA.FTZ R0, R0, R247, R235 ;  /* 0x000000f700007223 */ /* 0x000fe200000100eb */
[C---:B------:R-:W-:Y:S01]  /*cbd0*/  HMMA.16816.F32.BF16 R8, R12.reuse, R162, R8 ;  /* 0x000000a20c08723c */ /* 0x040fe20000041808 */
[----:B------:R-:W-:Y:S03]  /*cbe0*/  LDSM.16.MT88.4 R160, [R142+0x6900] ;  /* 0x006900008ea0783b */ /* 0x000fe60000004200 */
[----:B------:R-:W-:Y:S04]  /*cbf0*/  MUFU.EX2 R45, R45 ;  /* 0x0000002d002d7308 */ /* 0x000fe80000000800 */
[C---:B------:R-:W-:Y:S06]  /*cc00*/  HMMA.16816.F32.BF16 R100, R12.reuse, R16, R100 ;  /* 0x000000100c64723c */ /* 0x040fec0000041864 */
[----:B------:R-:W-:Y:S02]  /*cc10*/  MUFU.EX2 R46, R46 ;  /* 0x0000002e002e7308 */ /* 0x000fe40000000800 */
[C---:B------:R-:W-:Y:S01]  /*cc20*/  HMMA.16816.F32.BF16 R104, R12.reuse, R18, R104 ;  /* 0x000000120c68723c */ /* 0x040fe20000041868 */
[----:B------:R-:W3:Y:S07]  /*cc30*/  LDSM.16.MT88.4 R16, [R143+UR4+0x6900] ;  /* 0x006900048f10783b */ /* 0x000eee0008004200 */
[C---:B-----5:R-:W-:Y:S01]  /*cc40*/  HMMA.16816.F32.BF16 R108, R12.reuse, R164, R108 ;  /* 0x000000a40c6c723c */ /* 0x060fe2000004186c */
[----:B------:R-:W-:Y:S07]  /*cc50*/  MUFU.EX2 R47, R47 ;  /* 0x0000002f002f7308 */ /* 0x000fee0000000800 */
[C---:B------:R-:W-:Y:S01]  /*cc60*/  HMMA.16816.F32.BF16 R112, R12.reuse, R166, R112 ;  /* 0x000000a60c70723c */ /* 0x040fe20000041870 */
[----:B------:R-:W-:Y:S02]  /*cc70*/  LDSM.16.MT88.4 R164, [R143+UR4+0x4100] ;  /* 0x004100048fa4783b */ /* 0x000fe40008004200 */
[----:B------:R-:W-:Y:S05]  /*cc80*/  MUFU.EX2 R48, R48 ;  /* 0x0000003000307308 */ /* 0x000fea0000000800 */
[C---:B------:R-:W-:Y:S05]  /*cc90*/  HMMA.16816.F32.BF16 R116, R12.reuse, R168, R116 ;  /* 0x000000a80c74723c */ /* 0x040fea0000041874 */
[----:B------:R-:W-:Y:S03]  /*cca0*/  MUFU.EX2 R169, R34 ;  /* 0x0000002200a97308 */ /* 0x000fe60000000800 */
[C---:B------:R-:W-:Y:S07]  /*ccb0*/  HMMA.16816.F32.BF16 R120, R12.reuse, R170, R120 ;  /* 0x000000aa0c78723c */ /* 0x040fee0000041878 */
[----:B------:R-:W-:Y:S01]  /*ccc0*/  MUFU.EX2 R171, R32 ;  /* 0x0000002000ab7308 */ /* 0x000fe20000000800 */
[C---:B------:R-:W-:Y:S08]  /*ccd0*/  HMMA.16816.F32.BF16 R124, R12.reuse, R172, R124 ;  /* 0x000000ac0c7c723c */ /* 0x040ff0000004187c */
[C---:B------:R-:W-:Y:S01]  /*cce0*/  HMMA.16816.F32.BF16 R128, R12.reuse, R174, R128 ;  /* 0x000000ae0c80723c */ /* 0x040fe20000041880 */
[----:B------:R-:W-:Y:S07]  /*ccf0*/  MUFU.EX2 R175, R28 ;  /* 0x0000001c00af7308 */ /* 0x000fee0000000800 */
[C---:B------:R-:W-:Y:S03]  /*cd00*/  HMMA.16816.F32.BF16 R132, R12.reuse, R176, R132 ;  /* 0x000000b00c84723c */ /* 0x040fe60000041884 */
[----:B------:R-:W-:Y:S05]  /*cd10*/  MUFU.EX2 R177, R22 ;  /* 0x0000001600b17308 */ /* 0x000fea0000000800 */
[C---:B------:R-:W-:Y:S05]  /*cd20*/  HMMA.16816.F32.BF16 R136, R12.reuse, R178, R136 ;  /* 0x000000b20c88723c */ /* 0x040fea0000041888 */
[----:B------:R4:W5:Y:S03]  /*cd30*/  MUFU.EX2 R179, R23 ;  /* 0x0000001700b37308 */ /* 0x0009660000000800 */
[C---:B-1----:R-:W-:Y:S07]  /*cd40*/  HMMA.16816.F32.BF16 R52, R12.reuse, R144, R52 ;  /* 0x000000900c34723c */ /* 0x042fee0000041834 */
[----:B------:R-:W-:Y:S01]  /*cd50*/  MUFU.EX2 R178, R26 ;  /* 0x0000001a00b27308 */ /* 0x000fe20000000800 */
[C---:B------:R-:W-:Y:S01]  /*cd60*/  HMMA.16816.F32.BF16 R56, R12.reuse, R146, R56 ;  /* 0x000000920c38723c */ /* 0x040fe20000041838 */
[----:B------:R-:W1:Y:S07]  /*cd70*/  LDSM.16.MT88.4 R144, [R236+UR4+0x6900] ;  /* 0x00690004ec90783b */ /* 0x000e6e0008004200 */
[C---:B--2---:R-:W-:Y:S01]  /*cd80*/  HMMA.16816.F32.BF16 R60, R12.reuse, R148, R60 ;  /* 0x000000940c3c723c */ /* 0x044fe2000004183c */
[----:B------:R2:W1:Y:S01]  /*cd90*/  MUFU.EX2 R176, R27 ;  /* 0x0000001b00b07308 */ /* 0x0004620000000800 */
[----:B----4-:R-:W-:Y:S06]  /*cda0*/  LDSM.16.MT88.4 R20, [R143+UR4+0x1100] ;  /* 0x001100048f14783b */ /* 0x010fec0008004200 */
[C---:B------:R-:W-:Y:S03]  /*cdb0*/  HMMA.16816.F32.BF16 R64, R12.reuse, R150, R64 ;  /* 0x000000960c40723c */ /* 0x040fe60000041840 */
[----:B------:R-:W4:Y:S01]  /*cdc0*/  MUFU.EX2 R174, R29 ;  /* 0x0000001d00ae7308 */ /* 0x000f220000000800 */
[----:B------:R-:W-:Y:S04]  /*cdd0*/  LDSM.16.MT88.4 R148, [R142+0x1100] ;  /* 0x001100008e94783b */ /* 0x000fe80000004200 */
[C---:B---3--:R-:W-:Y:S05]  /*cde0*/  HMMA.16816.F32.BF16 R68, R12.reuse, R16, R68 ;  /* 0x000000100c44723c */ /* 0x048fea0000041844 */
[----:B------:R-:W-:Y:S03]  /*cdf0*/  MUFU.EX2 R173, R30 ;  /* 0x0000001e00ad7308 */ /* 0x000fe60000000800 */
[C---:B------:R-:W-:Y:S01]  /*ce00*/  HMMA.16816.F32.BF16 R72, R12.reuse, R18, R72 ;  /* 0x000000120c48723c */ /* 0x040fe20000041848 */
[----:B------:R-:W3:Y:S06]  /*ce10*/  LDSM.16.MT88.4 R16, [R141+0x6900] ;  /* 0x006900008d10783b */ /* 0x000eec0000004200 */
[----:B------:R4:W3:Y:S01]  /*ce20*/  MUFU.EX2 R172, R31 ;  /* 0x0000001f00ac7308 */ /* 0x0008e20000000800 */
[C---:B------:R-:W-:Y:S01]  /*ce30*/  HMMA.16816.F32.BF16 R76, R12.reuse, R160, R76 ;  /* 0x000000a00c4c723c */ /* 0x040fe2000004184c */
[----:B--2---:R-:W2:Y:S07]  /*ce40*/  LDSM.16.MT88.4 R24, [R236+UR4+0x1100] ;  /* 0x00110004ec18783b */ /* 0x004eae0008004200 */
[C---:B------:R-:W-:Y:S01]  /*ce50*/  HMMA.16816.F32.BF16 R80, R12.reuse, R162, R80 ;  /* 0x000000a20c50723c */ /* 0x040fe20000041850 */
[----:B------:R-:W2:Y:S01]  /*ce60*/  LDSM.16.MT88.4 R160, [R141+0x1100] ;  /* 0x001100008da0783b */ /* 0x000ea20000004200 */
[----:B------:R-:W2:Y:S06]  /*ce70*/  MUFU.EX2 R170, R33 ;  /* 0x0000002100aa7308 */ /* 0x000eac0000000800 */
[C---:B-1----:R-:W-:Y:S04]  /*ce80*/  HMMA.16816.F32.BF16 R84, R12.reuse, R144, R84 ;  /* 0x000000900c54723c */ /* 0x042fe80000041854 */
[----:B------:R1:W1:Y:S01]  /*ce90*/  MUFU.EX2 R168, R35 ;  /* 0x0000002300a87308 */ /* 0x0002620000000800 */
[----:B----4-:R-:W-:Y:S03]  /*cea0*/  LDSM.16.MT88.4 R28, [R142+0x1900] ;  /* 0x001900008e1c783b */ /* 0x010fe60000004200 */
[C---:B------:R-:W-:Y:S06]  /*ceb0*/  HMMA.16816.F32.BF16 R88, R12.reuse, R146, R88 ;  /* 0x000000920c58723c */ /* 0x040fec0000041858 */
[----:B------:R-:W-:Y:S01]  /*cec0*/  MUFU.EX2 R50, R50 ;  /* 0x0000003200327308 */ /* 0x000fe20000000800 */
[----:B------:R-:W4:Y:S01]  /*ced0*/  LDSM.16.MT88.4 R144, [R142+0x4100] ;  /* 0x004100008e90783b */ /* 0x000f220000004200 */
[C---:B---3--:R-:W-:Y:S08]  /*cee0*/  HMMA.16816.F32.BF16 R92, R12.reuse, R16, R92 ;  /* 0x000000100c5c723c */ /* 0x048ff0000004185c */
[----:B------:R-:W-:Y:S01]  /*cef0*/  HMMA.16816.F32.BF16 R96, R12, R18, R96 ;  /* 0x000000120c60723c */ /* 0x000fe20000041860 */
[----:B------:R-:W3:Y:S06]  /*cf00*/  LDSM.16.MT88.4 R16, [R236+UR4+0x4100] ;  /* 0x00410004ec10783b */ /* 0x000eec0008004200 */
[----:B------:R-:W-:Y:S02]  /*cf10*/  F2FP.BF16.PACK_AB R12, R213, R182 ;  /* 0x000000b6d50c723e */ /* 0x000fe400000010ff */
[----:B------:R-:W-:Y:S01]  /*cf20*/  F2FP.BF16.PACK_AB R14, R183, R212 ;  /* 0x000000d4b70e723e */ /* 0x000fe200000010ff */
[----:B-1----:R-:W-:Y:S02]  /*cf30*/  LDSM.16.MT88.4 R32, [R141+0x1900] ;  /* 0x001900008d20783b */ /* 0x002fe40000004200 */
[----:B-----5:R-:W-:Y:S02]  /*cf40*/  F2FP.BF16.PACK_AB R13, R179, R177 ;  /* 0x000000b1b30d723e */ /* 0x020fe400000010ff */
[----:B------:R-:W-:Y:S07]  /*cf50*/  F2FP.BF16.PACK_AB R15, R176, R178 ;  /* 0x000000b2b00f723e */ /* 0x000fee00000010ff */
[C---:B------:R-:W-:Y:S08]  /*cf60*/  HMMA.16816.F32.BF16 R4, R12.reuse, R20, R4 ;  /* 0x000000140c04723c */ /* 0x040ff00000041804 */
[C---:B------:R-:W-:Y:S01]  /*cf70*/  HMMA.16816.F32.BF16 R8, R12.reuse, R22, R8 ;  /* 0x000000160c08723c */ /* 0x040fe20000041808 */
[----:B------:R-:W1:Y:S07]  /*cf80*/  LDSM.16.MT88.4 R20, [R141+0x4100] ;  /* 0x004100008d14783b */ /* 0x000e6e0000004200 */
[C---:B------:R-:W-:Y:S08]  /*cf90*/  HMMA.16816.F32.BF16 R100, R12.reuse, R148, R100 ;  /* 0x000000940c64723c */ /* 0x040ff00000041864 */
[C---:B------:R-:W-:Y:S01]  /*cfa0*/  HMMA.16816.F32.BF16 R104, R12.reuse, R150, R104 ;  /* 0x000000960c68723c */ /* 0x040fe20000041868 */
[----:B------:R-:W-:Y:S07]  /*cfb0*/  LDSM.16.MT88.4 R148, [R236+UR4+0x1900] ;  /* 0x00190004ec94783b */ /* 0x000fee0008004200 */
[C---:B--2---:R-:W-:Y:S08]  /*cfc0*/  HMMA.16816.F32.BF16 R108, R12.reuse, R24, R108 ;  /* 0x000000180c6c723c */ /* 0x044ff0000004186c */
[C---:B------:R-:W-:Y:S01]  /*cfd0*/  HMMA.16816.F32.BF16 R112, R12.reuse, R26, R112 ;  /* 0x0000001a0c70723c */ /* 0x040fe20000041870 */
[----:B------:R-:W2:Y:S07]  /*cfe0*/  LDSM.16.MT88.4 R24, [R143+UR4+0x7100] ;  /* 0x007100048f18783b */ /* 0x000eae0008004200 */
[C---:B------:R-:W-:Y:S01]  /*cff0*/  HMMA.16816.F32.BF16 R116, R12.reuse, R160, R116 ;  /* 0x000000a00c74723c */ /* 0x040fe20000041874 */
[----:B------:R-:W-:Y:S07]  /*d000*/  MUFU.EX2 R161, R42 ;  /* 0x0000002a00a17308 */ /* 0x000fee0000000800 */
[C---:B------:R-:W-:Y:S03]  /*d010*/  HMMA.16816.F32.BF16 R120, R12.reuse, R162, R120 ;  /* 0x000000a20c78723c */ /* 0x040fe60000041878 */
[----:B------:R-:W-:Y:S05]  /*d020*/  MUFU.EX2 R163, R40 ;  /* 0x0000002800a37308 */ /* 0x000fea0000000800 */
[C---:B------:R-:W-:Y:S05]  /*d030*/  HMMA.16816.F32.BF16 R124, R12.reuse, R164, R124 ;  /* 0x000000a40c7c723c */ /* 0x040fea000004187c */
[----:B------:R-:W-:Y:S03]  /*d040*/  MUFU.EX2 R165, R38 ;  /* 0x0000002600a57308 */ /* 0x000fe60000000800 */
[C---:B------:R-:W-:Y:S07]  /*d050*/  HMMA.16816.F32.BF16 R128, R12.reuse, R166, R128 ;  /* 0x000000a60c80723c */ /* 0x040fee0000041880 */
[----:B------:R-:W-:Y:S01]  /*d060*/  MUFU.EX2 R167, R36 ;  /* 0x0000002400a77308 */ /* 0x000fe20000000800 */
[C---:B----4-:R-:W-:Y:S08]  /*d070*/  HMMA.16816.F32.BF16 R132, R12.reuse, R144, R132 ;  /* 0x000000900c84723c */ /* 0x050ff00000041884 */
[C---:B------:R-:W-:Y:S01]  /*d080*/  HMMA.16816.F32.BF16 R136, R12.reuse, R146, R136 ;  /* 0x000000920c88723c */ /* 0x040fe20000041888 */
[----:B------:R-:W4:Y:S01]  /*d090*/  LDSM.16.MT88.4 R144, [R142+0x7100] ;  /* 0x007100008e90783b */ /* 0x000f220000004200 */
[----:B------:R-:W5:Y:S06]  /*d0a0*/  MUFU.EX2 R166, R37 ;  /* 0x0000002500a67308 */ /* 0x000f6c0000000800 */
[C---:B---3--:R-:W-:Y:S04]  /*d0b0*/  HMMA.16816.F32.BF16 R52, R12.reuse, R16, R52 ;  /* 0x000000100c34723c */ /* 0x048fe80000041834 */
[----:B------:R3:W2:Y:S04]  /*d0c0*/  MUFU.EX2 R164, R39 ;  /* 0x0000002700a47308 */ /* 0x0006a80000000800 */
[C---:B------:R-:W-:Y:S01]  /*d0d0*/  HMMA.16816.F32.BF16 R56, R12.reuse, R18, R56 ;  /* 0x000000120c38723c */ /* 0x040fe20000041838 */
[----:B------:R-:W5:Y:S05]  /*d0e0*/  LDSM.16.MT88.4 R16, [R236+UR4+0x7100] ;  /* 0x00710004ec10783b */ /* 0x000f6a0008004200 */
[----:B------:R-:W4:Y:S02]  /*d0f0*/  MUFU.EX2 R162, R41 ;  /* 0x0000002900a27308 */ /* 0x000f240000000800 */
[C---:B-1----:R-:W-:Y:S08]  /*d100*/  HMMA.16816.F32.BF16 R60, R12.reuse, R20, R60 ;  /* 0x000000140c3c723c */ /* 0x042ff0000004183c */
[C---:B------:R-:W-:Y:S01]  /*d110*/  HMMA.16816.F32.BF16 R64, R12.reuse, R22, R64 ;  /* 0x000000160c40723c */ /* 0x040fe20000041840 */
[----:B------:R-:W1:Y:S01]  /*d120*/  LDSM.16.MT88.4 R20, [R141+0x7100] ;  /* 0x007100008d14783b */ /* 0x000e620000004200 */
[----:B------:R5:W1:Y:S06]  /*d130*/  MUFU.EX2 R160, R43 ;  /* 0x0000002b00a07308 */ /* 0x000a6c0000000800 */
[C---:B--2---:R-:W-:Y:S01]  /*d140*/  HMMA.16816.F32.BF16 R68, R12.reuse, R24, R68 ;  /* 0x000000180c44723c */ /* 0x044fe20000041844 */
[----:B---3--:R-:W-:Y:S07]  /*d150*/  LDSM.16.MT88.4 R36, [R141+0x2100] ;  /* 0x002100008d24783b */ /* 0x008fee0000004200 */
[C---:B------:R-:W-:Y:S01]  /*d160*/  HMMA.16816.F32.BF16 R72, R12.reuse, R26, R72 ;  /* 0x0000001a0c48723c */ /* 0x040fe20000041848 */
[----:B------:R-:W2:Y:S07]  /*d170*/  LDSM.16.MT88.4 R24, [R143+UR4+0x1900] ;  /* 0x001900048f18783b */ /* 0x000eae0008004200 */
[C---:B----4-:R-:W-:Y:S01]  /*d180*/  HMMA.16816.F32.BF16 R76, R12.reuse, R144, R76 ;  /* 0x000000900c4c723c */ /* 0x050fe2000004184c */
[----:B-----5:R-:W-:Y:S07]  /*d190*/  LDSM.16.MT88.4 R40, [R142+0x5100] ;  /* 0x005100008e28783b */ /* 0x020fee0000004200 */
[C---:B------:R-:W-:Y:S08]  /*d1a0*/  HMMA.16816.F32.BF16 R80, R12.reuse, R146, R80 ;  /* 0x000000920c50723c */ /* 0x040ff00000041850 */
[C---:B------:R-:W-:Y:S08]  /*d1b0*/  HMMA.16816.F32.BF16 R84, R12.reuse, R16, R84 ;  /* 0x000000100c54723c */ /* 0x040ff00000041854 */
[C---:B------:R-:W-:Y:S01]  /*d1c0*/  HMMA.16816.F32.BF16 R88, R12.reuse, R18, R88 ;  /* 0x000000120c58723c */ /* 0x040fe20000041858 */
[----:B------:R-:W3:Y:S07]  /*d1d0*/  LDSM.16.MT88.4 R16, [R143+UR4+0x4900] ;  /* 0x004900048f10783b */ /* 0x000eee0008004200 */
[C---:B-1----:R-:W-:Y:S08]  /*d1e0*/  HMMA.16816.F32.BF16 R92, R12.reuse, R20, R92 ;  /* 0x000000140c5c723c */ /* 0x042ff0000004185c */
[----:B------:R-:W-:Y:S01]  /*d1f0*/  HMMA.16816.F32.BF16 R96, R12, R22, R96 ;  /* 0x000000160c60723c */ /* 0x000fe20000041860 */
[----:B------:R-:W1:Y:S06]  /*d200*/  LDSM.16.MT88.4 R20, [R142+0x4900] ;  /* 0x004900008e14783b */ /* 0x000e6c0000004200 */
[----:B------:R-:W-:Y:S02]  /*d210*/  F2FP.BF16.PACK_AB R12, R174, R175 ;  /* 0x000000afae0c723e */ /* 0x000fe400000010ff */
[----:B------:R-:W-:Y:S03]  /*d220*/  F2FP.BF16.PACK_AB R13, R172, R173 ;  /* 0x000000adac0d723e */ /* 0x000fe600000010ff */
[----:B------:R-:W-:Y:S02]  /*d230*/  F2FP.BF16.PACK_AB R14, R170, R171 ;  /* 0x000000abaa0e723e */ /* 0x000fe400000010ff */
[----:B------:R-:W-:Y:S07]  /*d240*/  F2FP.BF16.PACK_AB R15, R168, R169 ;  /* 0x000000a9a80f723e */ /* 0x000fee00000010ff */
[C---:B--2---:R-:W-:Y:S08]  /*d250*/  HMMA.16816.F32.BF16 R4, R12.reuse, R24, R4 ;  /* 0x000000180c04723c */ /* 0x044ff00000041804 */
[C---:B------:R-:W-:Y:S01]  /*d260*/  HMMA.16816.F32.BF16 R8, R12.reuse, R26, R8 ;  /* 0x0000001a0c08723c */ /* 0x040fe20000041808 */
[----:B------:R-:W2:Y:S07]  /*d270*/  LDSM.16.MT88.4 R24, [R236+UR4+0x4900] ;  /* 0x00490004ec18783b */ /* 0x000eae0008004200 */
        /* <DEDUP_REMOVED lines=8> */
[----:B------:R-:W-:Y:S07]  /*d300*/  LDSM.16.MT88.4 R32, [R236+UR4+0x2100] ;  /* 0x00210004ec20783b */ /* 0x000fee0008004200 */
[C---:B---3--:R-:W-:Y:S08]  /*d310*/  HMMA.16816.F32.BF16 R124, R12.reuse, R16, R124 ;  /* 0x000000100c7c723c */ /* 0x048ff0000004187c */
[C---:B------:R-:W-:Y:S01]  /*d320*/  HMMA.16816.F32.BF16 R128, R12.reuse, R18, R128 ;  /* 0x000000120c80723c */ /* 0x040fe20000041880 */
[----:B------:R-:W3:Y:S07]  /*d330*/  LDSM.16.MT88.4 R16, [R143+UR4+0x7900] ;  /* 0x007900048f10783b */ /* 0x000eee0008004200 */
[C---:B-1----:R-:W-:Y:S08]  /*d340*/  HMMA.16816.F32.BF16 R132, R12.reuse, R20, R132 ;  /* 0x000000140c84723c */ /* 0x042ff00000041884 */
[C---:B------:R-:W-:Y:S01]  /*d350*/  HMMA.16816.F32.BF16 R136, R12.reuse, R22, R136 ;  /* 0x000000160c88723c */ /* 0x040fe20000041888 */
[----:B------:R-:W1:Y:S07]  /*d360*/  LDSM.16.MT88.4 R20, [R142+0x7900] ;  /* 0x007900008e14783b */ /* 0x000e6e0000004200 */
[C---:B--2---:R-:W-:Y:S08]  /*d370*/  HMMA.16816.F32.BF16 R52, R12.reuse, R24, R52 ;  /* 0x000000180c34723c */ /* 0x044ff00000041834 */
[C---:B------:R-:W-:Y:S01]  /*d380*/  HMMA.16816.F32.BF16 R56, R12.reuse, R26, R56 ;  /* 0x0000001a0c38723c */ /* 0x040fe20000041838 */
[----:B------:R-:W2:Y:S07]  /*d390*/  LDSM.16.MT88.4 R24, [R236+UR4+0x7900] ;  /* 0x00790004ec18783b */ /* 0x000eae0008004200 */
[C---:B----4-:R-:W-:Y:S08]  /*d3a0*/  HMMA.16816.F32.BF16 R60, R12.reuse, R28, R60 ;  /* 0x0000001c0c3c723c */ /* 0x050ff0000004183c */
[C---:B------:R-:W-:Y:S01]  /*d3b0*/  HMMA.16816.F32.BF16 R64, R12.reuse, R30, R64 ;  /* 0x0000001e0c40723c */ /* 0x040fe20000041840 */
[----:B------:R-:W4:Y:S07]  /*d3c0*/  LDSM.16.MT88.4 R28, [R141+0x7900] ;  /* 0x007900008d1c783b */ /* 0x000f2e0000004200 */
        /* <DEDUP_REMOVED lines=10> */
[----:B------:R-:W-:Y:S01]  /*d470*/  HMMA.16816.F32.BF16 R96, R12, R30, R96 ;  /* 0x0000001e0c60723c */ /* 0x000fe20000041860 */
[----:B------:R-:W4:Y:S06]  /*d480*/  LDSM.16.MT88.4 R28, [R236+UR4+0x5100] ;  /* 0x00510004ec1c783b */ /* 0x000f2c0008004200 */
[----:B------:R-:W-:Y:S02]  /*d490*/  F2FP.BF16.PACK_AB R12, R166, R167 ;  /* 0x000000a7a60c723e */ /* 0x000fe400000010ff */
[----:B------:R-:W-:Y:S03]  /*d4a0*/  F2FP.BF16.PACK_AB R13, R164, R165 ;  /* 0x000000a5a40d723e */ /* 0x000fe600000010ff */
[----:B------:R-:W-:Y:S02]  /*d4b0*/  F2FP.BF16.PACK_AB R14, R162, R163 ;  /* 0x000000a3a20e723e */ /* 0x000fe400000010ff */
[----:B------:R-:W-:Y:S07]  /*d4c0*/  F2FP.BF16.PACK_AB R15, R160, R161 ;  /* 0x000000a1a00f723e */ /* 0x000fee00000010ff */
[C---:B---3--:R-:W-:Y:S08]  /*d4d0*/  HMMA.16816.F32.BF16 R4, R12.reuse, R16, R4 ;  /* 0x000000100c04723c */ /* 0x048ff00000041804 */
[C---:B------:R-:W-:Y:S01]  /*d4e0*/  HMMA.16816.F32.BF16 R8, R12.reuse, R18, R8 ;  /* 0x000000120c08723c */ /* 0x040fe20000041808 */
[----:B------:R-:W3:Y:S07]  /*d4f0*/  LDSM.16.MT88.4 R16, [R141+0x5100] ;  /* 0x005100008d10783b */ /* 0x000eee0000004200 */
[C---:B-1----:R-:W-:Y:S08]  /*d500*/  HMMA.16816.F32.BF16 R100, R12.reuse, R20, R100 ;  /* 0x000000140c64723c */ /* 0x042ff00000041864 */
[C---:B------:R-:W-:Y:S01]  /*d510*/  HMMA.16816.F32.BF16 R104, R12.reuse, R22, R104 ;  /* 0x000000160c68723c */ /* 0x040fe20000041868 */
[----:B------:R-:W1:Y:S07]  /*d520*/  LDSM.16.MT88.4 R20, [R143+UR4+0x8100] ;  /* 0x008100048f14783b */ /* 0x000e6e0008004200 */
[C---:B------:R-:W-:Y:S08]  /*d530*/  HMMA.16816.F32.BF16 R108, R12.reuse, R32, R108 ;  /* 0x000000200c6c723c */ /* 0x040ff0000004186c */
        /* <DEDUP_REMOVED lines=8> */
[C---:B------:R-:W-:Y:S08]  /*d5c0*/  HMMA.16816.F32.BF16 R132, R12.reuse, R40, R132 ;  /* 0x000000280c84723c */ /* 0x040ff00000041884 */
[C---:B------:R-:W-:Y:S08]  /*d5d0*/  HMMA.16816.F32.BF16 R136, R12.reuse, R42, R136 ;  /* 0x0000002a0c88723c */ /* 0x040ff00000041888 */
[C---:B----4-:R-:W-:Y:S08]  /*d5e0*/  HMMA.16816.F32.BF16 R52, R12.reuse, R28, R52 ;  /* 0x0000001c0c34723c */ /* 0x050ff00000041834 */
[C---:B------:R-:W-:Y:S01]  /*d5f0*/  HMMA.16816.F32.BF16 R56, R12.reuse, R30, R56 ;  /* 0x0000001e0c38723c */ /* 0x040fe20000041838 */
[----:B------:R-:W4:Y:S07]  /*d600*/  LDSM.16.MT88.4 R28, [R236+UR4+0x8100] ;  /* 0x00810004ec1c783b */ /* 0x000f2e0008004200 */
        /* <DEDUP_REMOVED lines=13> */
[----:B------:R-:W-:Y:S01]  /*d6e0*/  HMMA.16816.F32.BF16 R96, R12, R18, R96 ;  /* 0x000000120c60723c */ /* 0x000fe20000041860 */
[----:B------:R-:W3:Y:S06]  /*d6f0*/  LDSM.16.MT88.4 R16, [R236+UR4+0x5900] ;  /* 0x00590004ec10783b */ /* 0x000eec0008004200 */
[----:B------:R-:W-:Y:S02]  /*d700*/  F2FP.BF16.PACK_AB R12, R45, R44 ;  /* 0x0000002c2d0c723e */ /* 0x000fe400000010ff */
[----:B------:R-:W-:Y:S03]  /*d710*/  F2FP.BF16.PACK_AB R13, R47, R46 ;  /* 0x0000002e2f0d723e */ /* 0x000fe600000010ff */
[----:B------:R-:W-:Y:S02]  /*d720*/  F2FP.BF16.PACK_AB R14, R49, R48 ;  /* 0x00000030310e723e */ /* 0x000fe400000010ff */
[----:B------:R-:W-:Y:S07]  /*d730*/  F2FP.BF16.PACK_AB R15, R51, R50 ;  /* 0x00000032330f723e */ /* 0x000fee00000010ff */
[C---:B------:R-:W-:Y:S01]  /*d740*/  HMMA.16816.F32.BF16 R144, R12.reuse, R148, R4 ;  /* 0x000000940c90723c */ /* 0x040fe20000041804 */
[----:B------:R-:W5:Y:S07]  /*d750*/  LDSM.16.MT88.4 R4, [R141+0x5900] ;  /* 0x005900008d04783b */ /* 0x000f6e0000004200 */
[C---:B------:R-:W-:Y:S01]  /*d760*/  HMMA.16816.F32.BF16 R148, R12.reuse, R150, R8 ;  /* 0x000000960c94723c */ /* 0x040fe20000041808 */
[----:B------:R-:W3:Y:S07]  /*d770*/  LDSM.16.MT88.4 R8, [R143+UR4+0x8900] ;  /* 0x008900048f08783b */ /* 0x000eee0008004200 */
[C---:B-1----:R-:W-:Y:S07]  /*d780*/  HMMA.16816.F32.BF16 R100, R12.reuse, R20, R100 ;  /* 0x000000140c64723c */ /* 0x042fee0000041864 */
[----:B------:R-:W-:Y:S01]  /*d790*/  @P0 MOV R20, R248 ;  /* 0x000000f800140202 */ /* 0x000fe20000000f00 */
[C---:B------:R-:W-:Y:S04]  /*d7a0*/  HMMA.16816.F32.BF16 R104, R12.reuse, R22, R104 ;  /* 0x000000160c68723c */ /* 0x040fe80000041868 */
[----:B------:R-:W-:Y:S03]  /*d7b0*/  @P0 MOV R21, R251 ;  /* 0x000000fb00150202 */ /* 0x000fe60000000f00 */
[----:B------:R-:W-:Y:S01]  /*d7c0*/  FADD.FTZ R22, R234, R0 ;  /* 0x00000000ea167221 */ /* 0x000fe20000010000 */
[C---:B--2---:R-:W-:Y:S01]  /*d7d0*/  HMMA.16816.F32.BF16 R108, R12.reuse, R24, R108 ;  /* 0x000000180c6c723c */ /* 0x044fe2000004186c */
[----:B------:R-:W2:Y:S03]  /*d7e0*/  LDL R25, [R1+0x3c] ;  /* 0x00003c0001197983 */ /* 0x000ea60000100800 */
        /* <DEDUP_REMOVED lines=11> */
[----:B------:R-:W-:Y:S04]  /*d8a0*/  FADD.FTZ R0, R215, R0 ;  /* 0x00000000d7007221 */ /* 0x000fe80000010000 */
[C---:B------:R-:W-:Y:S04]  /*d8b0*/  HMMA.16816.F32.BF16 R128, R12.reuse, R38, R128 ;  /* 0x000000260c80723c */ /* 0x040fe80000041880 */
[----:B------:R-:W-:Y:S04]  /*d8c0*/  FADD.FTZ R23, R214, R0 ;  /* 0x00000000d6177221 */ /* 0x000fe80000010000 */
[C---:B----4-:R-:W-:Y:S08]  /*d8d0*/  HMMA.16816.F32.BF16 R132, R12.reuse, R28, R132 ;  /* 0x0000001c0c84723c */ /* 0x050ff00000041884 */
[C---:B------:R-:W-:Y:S08]  /*d8e0*/  HMMA.16816.F32.BF16 R136, R12.reuse, R30, R136 ;  /* 0x0000001e0c88723c */ /* 0x040ff00000041888 */
[C---:B---3--:R-:W-:Y:S07]  /*d8f0*/  HMMA.16816.F32.BF16 R52, R12.reuse, R16, R52 ;  /* 0x000000100c34723c */ /* 0x048fee0000041834 */
[----:B------:R-:W-:Y:S01]  /*d900*/  MOV R16, UR30 ;  /* 0x0000001e00107c02 */ /* 0x000fe20008000f00 */
[C---:B------:R-:W-:Y:S01]  /*d910*/  HMMA.16816.F32.BF16 R56, R12.reuse, R18, R56 ;  /* 0x000000120c38723c */ /* 0x040fe20000041838 */
[----:B------:R-:W-:Y:S03]  /*d920*/  MOV R17, UR31 ;  /* 0x0000001f00117c02 */ /* 0x000fe60008000f00 */
[----:B------:R-:W-:Y:S03]  /*d930*/  @P0 IMAD.WIDE.U32 R20, R16, 0x60, R20 ;  /* 0x0000006010140825 */ /* 0x000fe600078e0014 */
[----:B------:R-:W1:Y:S01]  /*d940*/  LDSM.16.MT88.4 R16, [R142+0x8900] ;  /* 0x008900008e10783b */ /* 0x000e620000004200 */
[C---:B-----5:R-:W-:Y:S04]  /*d950*/  HMMA.16816.F32.BF16 R60, R12.reuse, R4, R60 ;  /* 0x000000040c3c723c */ /* 0x060fe8000004183c */
[----:B------:R-:W-:Y:S01]  /*d960*/  @P0 IADD3 R22, R21, UR15, RZ ;  /* 0x0000000f15160c10 */ /* 0x000fe2000fffe0ff */
[----:B------:R-:W-:Y:S01]  /*d970*/  UIADD3 UR15, UR5, 0x1, URZ ;  /* 0x00000001050f7890 */ /* 0x000fe2000fffe03f */
[----:B------:R-:W-:Y:S01]  /*d980*/  MOV R21, UR12 ;  /* 0x0000000c00157c02 */ /* 0x000fe20008000f00 */
[----:B------:R-:W-:Y:S01]  /*d990*/  FADD.FTZ R4, R232, R2 ;  /* 0x00000002e8047221 */ /* 0x000fe20000010000 */
[C---:B------:R-:W-:Y:S01]  /*d9a0*/  HMMA.16816.F32.BF16 R64, R12.reuse, R6, R64 ;  /* 0x000000060c40723c */ /* 0x040fe20000041840 */
[----:B------:R-:W-:Y:S03]  /*d9b0*/  USEL UR5, UR15, URZ, !UP0 ;  /* 0x0000003f0f057287 */ /* 0x000fe6000c000000 */
[C---:B------:R-:W-:Y:S02]  /*d9c0*/  @P0 SHF.L.U32 R2, R20.reuse, 0x1, RZ ;  /* 0x0000000114020819 */ /* 0x040fe400000006ff */
[----:B------:R-:W-:Y:S01]  /*d9d0*/  @P0 SHF.L.U64.HI R22, R20, 0x1, R22 ;  /* 0x0000000114160819 */ /* 0x000fe20000010216 */
[----:B------:R-:W-:Y:S01]  /*d9e0*/  FADD.FTZ R20, R227, R4 ;  /* 0x00000004e3147221 */ /* 0x000fe20000010000 */
[C---:B------:R-:W-:Y:S01]  /*d9f0*/  HMMA.16816.F32.BF16 R68, R12.reuse, R8, R68 ;  /* 0x000000080c44723c */ /* 0x040fe20000041844 */
[----:B------:R-:W3:Y:S03]  /*da00*/  LDSM.16.MT88.4 R4, [R236+UR4+0x8900] ;  /* 0x00890004ec04783b */ /* 0x000ee60008004200 */
[----:B------:R-:W-:Y:S01]  /*da10*/  FADD.FTZ R24, R226, R20 ;  /* 0x00000014e2187221 */ /* 0x000fe20000010000 */
[C---:B------:R-:W-:Y:S02]  /*da20*/  @P0 IADD3 R20, P1, R2.reuse, c[0x0][0x1c8], RZ ;  /* 0x0000720002140a10 */ /* 0x040fe40007f3e0ff */
[----:B------:R-:W-:Y:S01]  /*da30*/  @P0 IADD3 R26, P6, R2, 0x80, RZ ;  /* 0x00000080021a0810 */ /* 0x000fe20007fde0ff */
[C---:B------:R-:W-:Y:S01]  /*da40*/  HMMA.16816.F32.BF16 R72, R12.reuse, R10, R72 ;  /* 0x0000000a0c48723c */ /* 0x040fe20000041848 */
[----:B------:R4:W5:Y:S03]  /*da50*/  LDSM.16.MT88.4 R8, [R141+0x8900] ;  /* 0x008900008d08783b */ /* 0x0009660000004200 */
[----:B------:R-:W-:Y:S01]  /*da60*/  @P0 IADD3 R26, P5, R26, c[0x0][0x1c8], RZ ;  /* 0x000072001a1a0a10 */ /* 0x000fe20007fbe0ff */
[----:B------:R-:W-:Y:S03]  /*da70*/  FADD.FTZ R24, R182, R24 ;  /* 0x00000018b6187221 */ /* 0x000fe60000010000 */
[----:B------:R-:W-:Y:S01]  /*da80*/  @P0 IADD3.X R27, RZ, c[0x0][0x1cc], R22, P5, P6 ;  /* 0x00007300ff1b0a10 */ /* 0x000fe20002fec416 */
[C---:B-1----:R-:W-:Y:S08]  /*da90*/  HMMA.16816.F32.BF16 R76, R12.reuse, R16, R76 ;  /* 0x000000100c4c723c */ /* 0x042ff0000004184c */
[C---:B------:R-:W-:Y:S04]  /*daa0*/  HMMA.16816.F32.BF16 R80, R12.reuse, R18, R80 ;  /* 0x000000120c50723c */ /* 0x040fe80000041850 */
[----:B----4-:R-:W-:Y:S04]  /*dab0*/  MOV R141, R3 ;  /* 0x00000003008d7202 */ /* 0x010fe80000000f00 */
[C---:B---3--:R-:W-:Y:S08]  /*dac0*/  HMMA.16816.F32.BF16 R84, R12.reuse, R4, R84 ;  /* 0x000000040c54723c */ /* 0x048ff00000041854 */
[C---:B------:R-:W-:Y:S08]  /*dad0*/  HMMA.16816.F32.BF16 R88, R12.reuse, R6, R88 ;  /* 0x000000060c58723c */ /* 0x040ff00000041858 */
[C---:B-----5:R-:W-:Y:S08]  /*dae0*/  HMMA.16816.F32.BF16 R92, R12.reuse, R8, R92 ;  /* 0x000000080c5c723c */ /* 0x060ff0000004185c */
[----:B------:R-:W-:Y:S04]  /*daf0*/  HMMA.16816.F32.BF16 R96, R12, R10, R96 ;  /* 0x0000000a0c60723c */ /* 0x000fe80000041860 */
[----:B--2---:R-:W-:Y:S01]  /*db00*/  @P0 IMAD R0, R21, 0x4800, R25 ;  /* 0x0000480015000824 */ /* 0x004fe200078e0219 */
[----:B------:R-:W-:Y:S01]  /*db10*/  @P0 IADD3.X R21, R22, c[0x0][0x1cc], RZ, P1, !PT ;  /* 0x0000730016150a10 */ /* 0x000fe20000ffe4ff */
[----:B------:R-:W-:Y:S01]  /*db20*/  FADD.FTZ R25, R177, R23 ;  /* 0x00000017b1197221 */ /* 0x000fe20000010000 */
[----:B------:R-:W-:Y:S01]  /*db30*/  @P0 IADD3 R2, P1, R2, 0x100, RZ ;  /* 0x0000010002020810 */ /* 0x000fe20007f3e0ff */
[----:B------:R-:W-:Y:S01]  /*db40*/  FADD.FTZ R23, R213, R24 ;  /* 0x00000018d5177221 */ /* 0x000fe20000010000 */
[----:B------:R-:W-:Y:S03]  /*db50*/  @P0 SHF.L.U32 R0, R0, 0x1, RZ ;  /* 0x0000000100000819 */ /* 0x000fe600000006ff */
[----:B------:R-:W-:Y:S01]  /*db60*/  FADD.FTZ R25, R179, R25 ;  /* 0x00000019b3197221 */ /* 0x000fe20000010000 */
[----:B------:R-:W-:Y:S01]  /*db70*/  @P0 IADD3 R24, P5, R2, c[0x0][0x1c8], RZ ;  /* 0x0000720002180a10 */ /* 0x000fe20007fbe0ff */
[----:B------:R-:W-:Y:S01]  /*db80*/  FADD.FTZ R23, R212, R23 ;  /* 0x00000017d4177221 */ /* 0x000fe20000010000 */
[----:B------:R-:W-:Y:S01]  /*db90*/  @!PT LDS RZ, [RZ] ;  /* 0x00000000fffff984 */ /* 0x000fe20000000800 */
[----:B------:R-:W-:Y:S01]  /*dba0*/  @!PT LDS RZ, [RZ] ;  /* 0x00000000fffff984 */ /* 0x000fe20000000800 */
[----:B------:R-:W-:Y:S01]  /*dbb0*/  @!PT LDS RZ, [RZ] ;  /* 0x00000000fffff984 */ /* 0x000fe20000000800 */
[----:B------:R1:W-:Y:S01]  /*dbc0*/  @P0 LDGSTS.E.BYPASS.LTC128B.128 [R0+0x12100], [R20.64], !P4 ;  /* 0x1210000014000fae */ /* 0x0003e2000e101d58 */
[----:B------:R-:W-:Y:S01]  /*dbd0*/  FADD.FTZ R2, R178, R25 ;  /* 0x00000019b2027221 */ /* 0x000fe20000010000 */
[----:B------:R-:W-:Y:S01]  /*dbe0*/  @P0 IADD3.X R25, RZ, c[0x0][0x1cc], R22, P5, P1 ;  /* 0x00007300ff190a10 */ /* 0x000fe20002fe2416 */
[----:B------:R-:W-:Y:S01]  /*dbf0*/  FADD.FTZ R17, R183, R23 ;  /* 0x00000017b7117221 */ /* 0x000fe20000010000 */
[----:B------:R-:W-:Y:S01]  /*dc00*/  @P0 IADD3 R16, P5, R20, UR13, RZ ;  /* 0x0000000d14100c10 */ /* 0x000fe2000ffbe0ff */
[----:B------:R-:W-:Y:S02]  /*dc10*/  FADD.FTZ R2, R176, R2 ;  /* 0x00000002b0027221 */ /* 0x000fe40000010000 */
[----:B------:R-:W-:Y:S01]  /*dc20*/  FADD.FTZ R19, R175, R17 ;  /* 0x00000011af137221 */ /* 0x000fe20000010000 */
[----:B------:R2:W-:Y:S01]  /*dc30*/  @P0 LDGSTS.E.BYPASS.LTC128B.128 [R0+0x15100], [R26.64], !P3 ;  /* 0x151000001a000fae */ /* 0x0005e2000d901d58 */
[----:B------:R-:W-:Y:S01]  /*dc40*/  @P0 IADD3.X R17, R21, UR14, RZ, P5, !PT ;  /* 0x0000000e15110c10 */ /* 0x000fe2000affe4ff */
[----:B------:R-:W-:Y:S01]  /*dc50*/  FADD.FTZ R2, R173, R2 ;  /* 0x00000002ad027221 */ /* 0x000fe20000010000 */
[C---:B------:R-:W-:Y:S02]  /*dc60*/  @P0 IADD3 R18, P1, R16.reuse, UR13, RZ ;  /* 0x0000000d10120c10 */ /* 0x040fe4000ff3e0ff */
[----:B------:R-:W-:Y:S01]  /*dc70*/  @P0 IADD3 R6, P5, R16, UR17, RZ ;  /* 0x0000001110060c10 */ /* 0x000fe2000ffbe0ff */
[----:B------:R-:W-:Y:S02]  /*dc80*/  FADD.FTZ R2, R172, R2 ;  /* 0x00000002ac027221 */ /* 0x000fe40000010000 */
[----:B------:R2:W-:Y:S01]  /*dc90*/  @P0 LDGSTS.E.BYPASS.LTC128B.128 [R0+0x18100], [R24.64], !P2 ;  /* 0x1810000018000fae */ /* 0x0005e2000d101d58 */
[----:B------:R-:W-:Y:S01]  /*dca0*/  @P0 IADD3.X R7, R17, UR16, RZ, P5, !PT ;  /* 0x0000001011070c10 */ /* 0x000fe2000affe4ff */
[----:B------:R-:W-:Y:S04]  /*dcb0*/  FADD.FTZ R2, R169, R2 ;  /* 0x00000002a9027221 */ /* 0x000fe80000010000 */
[----:B------:R-:W-:Y:S02]  /*dcc0*/  FADD.FTZ R2, R168, R2 ;  /* 0x00000002a8027221 */ /* 0x000fe40000010000 */
[----:B------:R3:W-:Y:S02]  /*dcd0*/  @P0 LDGSTS.E.BYPASS.LTC128B.128 [R0+0x13100], [R16.64], !P4 ;  /* 0x1310000010000fae */ /* 0x0007e4000e101d58 */
[----:B------:R-:W-:Y:S02]  /*dce0*/  FADD.FTZ R2, R165, R2 ;  /* 0x00000002a5027221 */ /* 0x000fe40000010000 */
[----:B-1----:R-:W-:Y:S01]  /*dcf0*/  FADD.FTZ R20, R174, R19 ;  /* 0x00000013ae147221 */ /* 0x002fe20000010000 */
[----:B------:R-:W-:Y:S01]  /*dd00*/  @P0 IADD3.X R19, R17, UR14, RZ, P1, !PT ;  /* 0x0000000e11130c10 */ /* 0x000fe20008ffe4ff */
[----:B------:R-:W-:Y:S02]  /*dd10*/  FADD.FTZ R2, R164, R2 ;  /* 0x00000002a4027221 */ /* 0x000fe40000010000 */
[----:B------:R3:W-:Y:S01]  /*dd20*/  @P0 LDGSTS.E.BYPASS.LTC128B.128 [R0+0x16100], [R16.64+0x80], !P3 ;  /* 0x1610008010000fae */ /* 0x0007e2000d901d58 */
[----:B------:R-:W-:Y:S02]  /*dd30*/  FADD.FTZ R4, R171, R20 ;  /* 0x00000014ab047221 */ /* 0x000fe40000010000 */
[----:B------:R-:W-:Y:S02]  /*dd40*/  FADD.FTZ R2, R161, R2 ;  /* 0x00000002a1027221 */ /* 0x000fe40000010000 */
[----:B------:R-:W-:Y:S02]  /*dd50*/  FADD.FTZ R4, R170, R4 ;  /* 0x00000004aa047221 */ /* 0x000fe40000010000 */
[----:B------:R-:W-:Y:S01]  /*dd60*/  FADD.FTZ R2, R160, R2 ;  /* 0x00000002a0027221 */ /* 0x000fe20000010000 */
[----:B------:R3:W-:Y:S01]  /*dd70*/  @P0 LDGSTS.E.BYPASS.LTC128B.128 [R0+0x19100], [R16.64+0x100], !P2 ;  /* 0x1910010010000fae */ /* 0x0007e2000d101d58 */
[----:B------:R-:W-:Y:S01]  /*dd80*/  FADD.FTZ R5, R167, R4 ;  /* 0x00000004a7057221 */ /* 0x000fe20000010000 */
[----:B------:R-:W-:Y:S06]  /*dd90*/  @P0 IADD3 R4, P1, R16, UR19, RZ ;  /* 0x0000001310040c10 */ /* 0x000fec000ff3e0ff */
[----:B------:R2:W-:Y:S08]  /*dda0*/  @P0 LDGSTS.E.BYPASS.LTC128B.128 [R0+0x14100], [R18.64], !P4 ;  /* 0x1410000012000fae */ /* 0x0005f0000e101d58 */
[----:B------:R1:W-:Y:S01]  /*ddb0*/  @P0 LDGSTS.E.BYPASS.LTC128B.128 [R0+0x17100], [R6.64], !P3 ;  /* 0x1710000006000fae */ /* 0x0003e2000d901d58 */
[----:B---3--:R-:W-:Y:S01]  /*ddc0*/  FADD.FTZ R16, R166, R5 ;  /* 0x00000005a6107221 */ /* 0x008fe20000010000 */
[----:B------:R-:W-:Y:S06]  /*ddd0*/  @P0 IADD3.X R5, R17, UR18, RZ, P1, !PT ;  /* 0x0000001211050c10 */ /* 0x000fec0008ffe4ff */
[----:B------:R2:W-:Y:S01]  /*dde0*/  @P0 LDGSTS.E.BYPASS.LTC128B.128 [R0+0x1a100], [R4.64], !P2 ;  /* 0x1a10000004000fae */ /* 0x0005e2000d101d58 */
[----:B------:R-:W-:Y:S01]  /*ddf0*/  ISETP.LT.AND P0, PT, RZ, UR28, PT ;  /* 0x0000001cff007c0c */ /* 0x000fe2000bf01270 */
[----:B------:R-:W-:Y:S06]  /*de00*/  UMOV UR28, UR27 ;  /* 0x0000001b001c7c82 */ /* 0x000fec0008000000 */
[----:B------:R-:W0:Y:S01]  /*de10*/  LDGDEPBAR ;  /* 0x00000000000079af */ /* 0x000e220000000000 */
[----:B-1----:R-:W-:Y:S04]  /*de20*/  FADD.FTZ R6, R163, R16 ;  /* 0x00000010a3067221 */ /* 0x002fe80000010000 */
[----:B--2---:R-:W-:Y:S02]  /*de30*/  FADD.FTZ R0, R162, R6 ;  /* 0x00000006a2007221 */ /* 0x004fe40000010000 */
[----:B------:R-:W-:Y:S02]  /*de40*/  FADD.FTZ R4, R46, R2 ;  /* 0x000000022e047221 */ /* 0x000fe40000010000 */
[----:B------:R-:W-:Y:S02]  /*de50*/  FADD.FTZ R0, R44, R0 ;  /* 0x000000002c007221 */ /* 0x000fe40000010000 */
[----:B------:R-:W-:Y:S02]  /*de60*/  FADD.FTZ R4, R47, R4 ;  /* 0x000000042f047221 */ /* 0x000fe40000010000 */
[----:B------:R-:W-:Y:S04]  /*de70*/  FADD.FTZ R0, R45, R0 ;  /* 0x000000002d007221 */ /* 0x000fe80000010000 */
[----:B------:R-:W-:Y:S02]  /*de80*/  FADD.FTZ R2, R48, R0 ;  /* 0x0000000030027221 */ /* 0x000fe40000010000 */
[----:B------:R-:W-:Y:S02]  /*de90*/  FADD.FTZ R0, R50, R4 ;  /* 0x0000000432007221 */ /* 0x000fe40000010000 */
[----:B------:R-:W-:Y:S02]  /*dea0*/  FADD.FTZ R4, R49, R2 ;  /* 0x0000000231047221 */ /* 0x000fe40000010000 */
[----:B------:R-:W-:Y:S01]  /*deb0*/  FADD.FTZ R2, R51, R0 ;  /* 0x0000000033027221 */ /* 0x000fe20000010000 */
[----:B------:R-:W-:Y:S02]  /*dec0*/  MOV R0, R140 ;  /* 0x0000008c00007202 */ /* 0x000fe40000000f00 */
[----:B------:R1:W-:Y:S04]  /*ded0*/  STL [R1+0x4], R4 ;  /* 0x0000040401007387 */ /* 0x0003e80000100800 */
[----:B------:R1:W-:Y:S01]  /*dee0*/  STL [R1+0x8], R2 ;  /* 0x0000080201007387 */ /* 0x0003e20000100800 */
[----:B------:R-:W-:-:S05]  /*def0*/  @P0 BRA `(.L_x_1153) ;  /* 0xffffc84000000947 */ /* 0x000fca000383ffff */
.L_x_1152:
        /* <DEDUP_REMOVED lines=125> */
.L_x_1146:
        /* <DEDUP_REMOVED lines=152> */
.L_x_1155:
        /* <DEDUP_REMOVED lines=139> */
.L_x_1157:
[----:B---3--:R-:W-:Y:S05]  /*f900*/  BSYNC B0 ;  /* 0x0000000000007941 */ /* 0x008fea0003800000 */
.L_x_1156:
        /* <DEDUP_REMOVED lines=23> */
.L_x_1159:
[----:B------:R-:W-:Y:S05]  /*fa80*/  BSYNC B0 ;  /* 0x0000000000007941 */ /* 0x000fea0003800000 */
.L_x_1158:
        /* <DEDUP_REMOVED lines=23> */
.L_x_1161:
[----:B------:R-:W-:Y:S05]  /*fc00*/  BSYNC B0 ;  /* 0x0000000000007941 */ /* 0x000fea0003800000 */
.L_x_1160:
        /* <DEDUP_REMOVED lines=24> */
.L_x_1154:
        /* <DEDUP_REMOVED lines=19> */
.L_x_1162:
        /* <DEDUP_REMOVED lines=42> */
.L_x_1164:
[----:B------:R-:W-:Y:S05]  /*10160*/  BSYNC B0 ;  /* 0x0000000000007941 */ /* 0x000fea0003800000 */
.L_x_1163:
        /* <DEDUP_REMOVED lines=66> */
.L_x_1166:
[----:B------:R-:W-:Y:S05]  /*10590*/  BSYNC B0 ;  /* 0x0000000000007941 */ /* 0x000fea0003800000 */
.L_x_1165:
        /* <DEDUP_REMOVED lines=21> */
.L_x_1168:
[----:B------:R-:W-:Y:S05]  /*106f0*/  BSYNC B0 ;  /* 0x0000000000007941 */ /* 0x000fea0003800000 */
.L_x_1167:
        /* <DEDUP_REMOVED lines=21> */
.L_x_1170:
[----:B------:R-:W-:Y:S05]  /*10850*/  BSYNC B0 ;  /* 0x0000000000007941 */ /* 0x000fea0003800000 */
.L_x_1169:
        /* <DEDUP_REMOVED lines=22> */
.L_x_1171:
        /* <DEDUP_REMOVED lines=12> */
.L_x_1303:


//--------------------- .text._ZN7cutlass13device_kernelIN5flash19enable_sm80_to_sm89INS1_16FlashAttnFwdSm80INS1_25CollectiveMainloopFwdSm80ILi8ELi2ELb0EN4cute5tupleIJNS5_1CILi128EEENS7_ILi64EEENS7_ILi192EEEEEELi192ENS_10bfloat16_tEfNS_4arch4Sm80ELb1ELb0ELb0ELb1ELb0ELb1ELb1ELb0EEENS1_21CollectiveEpilogueFwdINS6_IJS8_SA_S9_EEENS6_IJNS7_ILi1EEESI_SI_EEESC_SE_Li256ELb1ELb1ELb0ELb0EEENS1_19SingleTileSchedulerILb1ELb0ELb1ELi128EEEEEEEEEvNT_6ParamsE --------------------------
	.section	.text._ZN7cutlass13device_kernelIN5flash19enable_sm80_to_sm89INS1_16FlashAttnFwdSm80INS1_25CollectiveMainloopFwdSm80ILi8ELi2ELb0EN4cute5tupleIJNS5_1CILi128EEENS7_ILi64EEENS7_ILi192EEEEEELi192ENS_10bfloat16_tEfNS_4arch4Sm80ELb1ELb0ELb0ELb1ELb0ELb1ELb1ELb0EEENS1_21CollectiveEpilogueFwdINS6_IJS8_SA_S9_EEENS6_IJNS7_ILi1EEESI_SI_EEESC_SE_Li256ELb1ELb1ELb0ELb0EEENS1_19SingleTileSchedulerILb1ELb0ELb1ELi128EEEEEEEEEvNT_6ParamsE,"ax",@progbits
	.sectioninfo	@"SHI_REGISTERS=255"
	.align	128
.text._ZN7cutlass13device_kernelIN5flash19enable_sm80_to_sm89INS1_16FlashAttnFwdSm80INS1_25CollectiveMainloopFwdSm80ILi8ELi2ELb0EN4cute5tupleIJNS5_1CILi128EEENS7_ILi64EEENS7_ILi192EEEEEELi192ENS_10bfloat16_tEfNS_4arch4Sm80ELb1ELb0ELb0ELb1ELb0ELb1ELb1ELb0EEENS1_21CollectiveEpilogueFwdINS6_IJS8_SA_S9_EEENS6_IJNS7_ILi1EEESI_SI_EEESC_SE_Li256ELb1ELb1ELb0ELb0EEENS1_19SingleTileSchedulerILb1ELb0ELb1ELi128EEEEEEEEEvNT_6ParamsE:
        .type           _ZN7cutlass13device_kernelIN5flash19enable_sm80_to_sm89INS1_16FlashAttnFwdSm80INS1_25CollectiveMainloopFwdSm80ILi8ELi2ELb0EN4cute5tupleIJNS5_1CILi128EEENS7_ILi64EEENS7_ILi192EEEEEELi192ENS_10bfloat16_tEfNS_4arch4Sm80ELb1ELb0ELb0ELb1ELb0ELb1ELb1ELb0EEENS1_21CollectiveEpilogueFwdINS6_IJS8_SA_S9_EEENS6_IJNS7_ILi1EEESI_SI_EEESC_SE_Li256ELb1ELb1ELb0ELb0EEENS1_19SingleTileSchedulerILb1ELb0ELb1ELi128EEEEEEEEEvNT_6ParamsE,@function
        .size           _ZN7cutlass13device_kernelIN5flash19enable_sm80_to_sm89INS1_16FlashAttnFwdSm80INS1_25CollectiveMainloopFwdSm80ILi8ELi2ELb0EN4cute5tupleIJNS5_1CILi128EEENS7_ILi64EEENS7_ILi192EEEEEELi192ENS_10bfloat16_tEfNS_4arch4Sm80ELb1ELb0ELb0ELb1ELb0ELb1ELb1ELb0EEENS1_21CollectiveEpilogueFwdINS6_IJS8_SA_S9_EEENS6_IJNS7_ILi1EEESI_SI_EEESC_SE_Li256ELb1ELb1ELb0ELb0EEENS1_19SingleTileSchedulerILb1ELb0ELb1ELi128EEEEEEEEEvNT_6ParamsE,(.L_x_1304 - _ZN7cutlass13device_kernelIN5flash19enable_sm80_to_sm89INS1_16FlashAttnFwdSm80INS1_25CollectiveMainloopFwdSm80ILi8ELi2ELb0EN4cute5tupleIJNS5_1CILi128EEENS7_ILi64EEENS7_ILi192EEEEEELi192ENS_10bfloat16_tEfNS_4arch4Sm80ELb1ELb0ELb0ELb1ELb0ELb1ELb1ELb0EEENS1_21CollectiveEpilogueFwdINS6_IJS8_SA_S9_EEENS6_IJNS7_ILi1EEESI_SI_EEESC_SE_Li256ELb1ELb1ELb0ELb0EEENS1_19SingleTileSchedulerILb1ELb0ELb1ELi128EEEEEEEEEvNT_6ParamsE)
        .other          _ZN7cutlass13device_kernelIN5flash19enable_sm80_to_sm89INS1_16FlashAttnFwdSm80INS1_25CollectiveMainloopFwdSm80ILi8ELi2ELb0EN4cute5tupleIJNS5_1CILi128EEENS7_ILi64EEENS7_ILi192EEEEEELi192ENS_10bfloat16_tEfNS_4arch4Sm80ELb1ELb0ELb0ELb1ELb0ELb1ELb1ELb0EEENS1_21CollectiveEpilogueFwdINS6_IJS8_SA_S9_EEENS6_IJNS7_ILi1EEESI_SI_EEESC_SE_Li256ELb1ELb1ELb0ELb0EEENS1_19SingleTileSchedulerILb1ELb0ELb1ELi128EEEEEEEEEvNT_6ParamsE,@"STO_CUDA_ENTRY STV_DEFAULT"
_ZN7cutlass13device_kernelIN5flash19enable_sm80_to_sm89INS1_16FlashAttnFwdSm80INS1_25CollectiveMainloopFwdSm80ILi8ELi2ELb0EN4cute5tupleIJNS5_1CILi128EEENS7_ILi64EEENS7_ILi192EEEEEELi192ENS_10bfloat16_tEfNS_4arch4Sm80ELb1ELb0ELb0ELb1ELb0ELb1ELb1ELb0EEENS1_21CollectiveEpilogueFwdINS6_IJS8_SA_S9_EEENS6_IJNS7_ILi1EEESI_SI_EEESC_SE_Li256ELb1ELb1ELb0ELb0EEENS1_19SingleTileSchedulerILb1ELb0ELb1ELi128EEEEEEEEEvNT_6ParamsE:
        /* <DEDUP_REMOVED lines=16> */
.L_x_1173:
        /* <DEDUP_REMOVED lines=8> */
.L_x_1175:
[----:B------:R-:W-:-:S04]  /*0180*/  MOV R5, c[0x0][0x54c] ;  /* 0x0001530000057a02 */ /* 0x000fc80000000f00 */
.L_x_1174:
[----:B------:R-:W-:Y:S01]  /*0190*/  USHF.L.U32 UR4, UR4, 0x7, URZ ;  /* 0x0000000704047899 */ /* 0x000fe2000800063f */
[----:B-----5:R-:W-:-:S05]  /*01a0*/  IMAD R5, R5, c[0x0][0x548], RZ ;  /* 0x0001520005057a24 */ /* 0x020fca00078e02ff */
[----:B------:R-:W-:-:S04]  /*01b0*/  MOV R92, UR4 ;  /* 0x00000004005c7c02 */ /* 0x000fc80008000f00 */
[----:B------:R-:W-:-:S04]  /*01c0*/  ISETP.GE.AND P0, PT, R92, R5, PT ;  /* 0x000000055c00720c */ /* 0x000fc80003f06270 */
[----:B------:R-:W-:Y:S01]  /*01d0*/  SEL R190, R190, 0xffffffff, !P0 ;  /* 0xffffffffbebe7807 */ /* 0x000fe20004000000 */
[----:B------:R-:W-:Y:S05]  /*01e0*/  BRA `(.L_x_1176) ;  /* 0x0000013000007947 */ /* 0x000fea0003800000 */
.L_x_1172:
[----:B------:R-:W-:-:S04]  /*01f0*/  ISETP.NE.U32.AND P0, PT, RZ, c[0x0][0x568], PT ;  /* 0x00015a00ff007a0c */ /* 0x000fc80003f05070 */
[----:B------:R-:W-:-:S13]  /*0200*/  ISETP.NE.AND.EX P0, PT, RZ, c[0x0][0x56c], PT, P0 ;  /* 0x00015b00ff007a0c */ /* 0x000fda0003f05300 */
[----:B------:R-:W-:Y:S05]  /*0210*/  @!P0 BRA `(.L_x_1177) ;  /* 0x0000002000008947 */ /* 0x000fea0003800000 */
[----:B------:R1:W5:Y:S01]  /*0220*/  LDG.E R5, [R4.64] ;  /* 0x0000000604057981 */ /* 0x000362000c1e1900 */
[----:B------:R-:W-:Y:S05]  /*0230*/  BRA `(.L_x_1178) ;  /* 0x0000009000007947 */ /* 0x000fea0003800000 */
.L_x_1177:
        /* <DEDUP_REMOVED lines=8> */
.L_x_1179:
[----:B------:R-:W-:-:S04]  /*02c0*/  MOV R5, c[0x0][0x54c] ;  /* 0x0001530000057a02 */ /* 0x000fc80000000f00 */
.L_x_1178:
[----:B------:R-:W-:Y:S01]  /*02d0*/  USHF.L.U32 UR4, UR4, 0x7, URZ ;  /* 0x0000000704047899 */ /* 0x000fe2000800063f */
[----:B-----5:R-:W-:-:S05]  /*02e0*/  IMAD R5, R5, c[0x0][0x548], RZ ;  /* 0x0001520005057a24 */ /* 0x020fca00078e02ff */
[----:B------:R-:W-:-:S04]  /*02f0*/  MOV R92, UR4 ;  /* 0x00000004005c7c02 */ /* 0x000fc80008000f00 */
[----:B------:R-:W-:-:S04]  /*0300*/  ISETP.GE.AND P0, PT, R92, R5, PT ;  /* 0x000000055c00720c */ /* 0x000fc80003f06270 */
[----:B------:R-:W-:-:S04]  /*0310*/  SEL R190, R190, 0xffffffff, !P0 ;  /* 0xffffffffbebe7807 */ /* 0x000fc80004000000 */
.L_x_1176:
        /* <DEDUP_REMOVED lines=27> */
[----:B------:R-:W-:-:S02]  /*04d0*/  IMAD.MOV.U32 R5, RZ, RZ, c[0x0][0x1d0] ;  /* 0x00007400ff057624 */ /* 0x000fc400078e00ff */
[----:B------:R-:W-:Y:S01]  /*04e0*/  IMAD.MOV.U32 R99, RZ, RZ, c[0x0][0x228] ;  /* 0x00008a00ff637624 */ /* 0x000fe200078e00ff */
[----:B---3--:R-:W-:Y:S01]  /*04f0*/  SHF.R.S32.HI R91, RZ, 0x1f, R189 ;  /* 0x0000001fff5b7819 */ /* 0x008fe200000114bd */
[----:B------:R-:W-:Y:S05]  /*0500*/  @P0 BRA `(.L_x_1180) ;  /* 0x0000004000000947 */ /* 0x000fea0003800000 */
[----:B--2---:R-:W-:Y:S05]  /*0510*/  @!P1 BRA `(.L_x_1180) ;  /* 0x0000003000009947 */ /* 0x004fea0003800000 */
[----:B-----5:R-:W2:Y:S04]  /*0520*/  LDG.E R209, [R8.64] ;  /* 0x0000000608d17981 */ /* 0x020ea8000c1e1900 */
[----:B------:R-:W2:Y:S02]  /*0530*/  LDG.E R0, [R8.64+0x4] ;  /* 0x0000040608007981 */ /* 0x000ea4000c1e1900 */
[----:B--2---:R-:W-:Y:S02]  /*0540*/  IADD3 R209, -R209, R0, RZ ;  /* 0x00000000d1d17210 */ /* 0x004fe40007ffe1ff */
.L_x_1180:
[----:B--2---:R-:W-:-:S04]  /*0550*/  ISETP.NE.U32.AND P0, PT, RZ, c[0x0][0x368], PT ;  /* 0x0000da00ff007a0c */ /* 0x004fc80003f05070 */
[----:B------:R-:W-:-:S13]  /*0560*/  ISETP.NE.AND.EX P0, PT, RZ, c[0x0][0x36c], PT, P0 ;  /* 0x0000db00ff007a0c */ /* 0x000fda0003f05300 */
[----:B------:R-:W-:Y:S05]  /*0570*/  @!P0 BRA `(.L_x_1181) ;  /* 0x0000003000008947 */ /* 0x000fea0003800000 */
[----:B-1----:R-:W-:-:S06]  /*0580*/  IMAD.WIDE R4, R190, R3, c[0x0][0x368] ;  /* 0x0000da00be047625 */ /* 0x002fcc00078e0203 */
[----:B------:R1:W5:Y:S01]  /*0590*/  LDG.E R5, [R4.64] ;  /* 0x0000000604057981 */ /* 0x000362000c1e1900 */
[----:B------:R-:W-:Y:S05]  /*05a0*/  BRA `(.L_x_1182) ;  /* 0x0000004000007947 */ /* 0x000fea0003800000 */
.L_x_1181:
[----:B------:R-:W-:Y:S05]  /*05b0*/  @!P5 BRA `(.L_x_1182) ;  /* 0x000000300000d947 */ /* 0x000fea0003800000 */
[----:B------:R-:W2:Y:S04]  /*05c0*/  LDG.E R5, [R6.64] ;  /* 0x0000000606057981 */ /* 0x000ea8000c1e1900 */
[----:B------:R-:W2:Y:S02]  /*05d0*/  LDG.E R0, [R6.64+0x4] ;  /* 0x0000040606007981 */ /* 0x000ea4000c1e1900 */
[----:B--2---:R-:W-:Y:S02]  /*05e0*/  IADD3 R5, -R5, R0, RZ ;  /* 0x0000000005057210 */ /* 0x004fe40007ffe1ff */
.L_x_1182:
[----:B------:R-:W2:Y:S04]  /*05f0*/  @P4 LDG.E R0, [R10.64] ;  /* 0x000000060a004981 */ /* 0x000ea8000c1e1900 */
[----:B------:R-:W2:Y:S01]  /*0600*/  @P4 LDG.E R7, [R10.64+0x4] ;  /* 0x000004060a074981 */ /* 0x000ea2000c1e1900 */
[----:B------:R-:W-:Y:S01]  /*0610*/  IMAD.MOV.U32 R187, RZ, RZ, c[0x0][0x2c4] ;  /* 0x0000b100ffbb7624 */ /* 0x000fe200078e00ff */
[----:B------:R-:W-:Y:S01]  /*0620*/  ISETP.NE.U32.AND P0, PT, RZ, c[0x0][0x378], PT ;  /* 0x0000de00ff007a0c */ /* 0x000fe20003f05070 */
[----:B-----5:R-:W-:-:S03]  /*0630*/  IMAD.MOV.U32 R90, RZ, RZ, R5 ;  /* 0x000000ffff5a7224 */ /* 0x020fc600078e0005 */
[----:B------:R-:W-:Y:S02]  /*0640*/  ISETP.NE.AND P1, PT, R187, 0x1, PT ;  /* 0x00000001bb00780c */ /* 0x000fe40003f25270 */
[----:B------:R-:W-:Y:S02]  /*0650*/  ISETP.NE.AND.EX P0, PT, RZ, c[0x0][0x37c], PT, P0 ;  /* 0x0000df00ff007a0c */ /* 0x000fe40003f05300 */
[----:B------:R-:W-:-:S09]  /*0660*/  IADD3 R2, R92, 0x7f, RZ ;  /* 0x0000007f5c027810 */ /* 0x000fd20007ffe0ff */
[----:B-1----:R-:W-:Y:S02]  /*0670*/  @P1 IADD3 R4, R92, 0x7f, RZ ;  /* 0x0000007f5c041810 */ /* 0x002fe40007ffe0ff */
[----:B------:R-:W-:-:S04]  /*0680*/  @P0 IMAD.WIDE R8, R190, R3, c[0x0][0x378] ;  /* 0x0000de00be080625 */ /* 0x000fc800078e0203 */
[----:B------:R-:W-:Y:S01]  /*0690*/  @P1 IMAD.HI.U32 R4, R4, c[0x0][0x2c8], RZ ;  /* 0x0000b20004041a27 */ /* 0x000fe200078e00ff */
[----:B------:R1:W5:Y:S01]  /*06a0*/  @P0 LDG.E R90, [R8.64] ;  /* 0x00000006085a0981 */ /* 0x000362000c1e1900 */
[----:B------:R-:W-:-:S03]  /*06b0*/  LOP3.LUT R191, R191, 0xfffffff7, RZ, 0xc0, !PT ;  /* 0xfffffff7bfbf7812 */ /* 0x000fc600078ec0ff */
[----:B------:R-:W-:Y:S02]  /*06c0*/  @P1 SHF.R.U32.HI R2, RZ, c[0x0][0x2cc], R4 ;  /* 0x0000b300ff021a19 */ /* 0x000fe40000011604 */
[----:B------:R-:W-:Y:S01]  /*06d0*/  @P1 LOP3.LUT R191, R191, 0x8, RZ, 0xfc, !PT ;  /* 0x00000008bfbf1812 */ /* 0x000fe200078efcff */
[----:B--2---:R-:W-:Y:S02]  /*06e0*/  @P4 IMAD.IADD R99, R7, 0x1, -R0 ;  /* 0x0000000107634824 */ /* 0x004fe400078e0a00 */
[----:B------:R-:W-:-:S04]  /*06f0*/  IMAD.IADD R0, R5, 0x1, -R96 ;  /* 0x0000000105007824 */ /* 0x000fc800078e0a60 */
[----:B------:R-:W-:Y:S02]  /*0700*/  IMAD.IADD R186, R0, 0x1, R99 ;  /* 0x0000000100ba7824 */ /* 0x000fe400078e0263 */
[----:B------:R-:W-:-:S03]  /*0710*/  IMAD.MOV R11, RZ, RZ, -R0 ;  /* 0x000000ffff0b7224 */ /* 0x000fc600078e0a00 */
[C---:B------:R-:W-:Y:S02]  /*0720*/  IADD3 R93, R186.reuse, 0x40, -R209 ;  /* 0x00000040ba5d7810 */ /* 0x040fe40007ffe8d1 */
[----:B-1----:R-:W-:Y:S02]  /*0730*/  IADD3 R9, R186, 0x3f, RZ ;  /* 0x0000003fba097810 */ /* 0x002fe40007ffe0ff */
[----:B------:R-:W-:Y:S01]  /*0740*/  IMNMX R11, RZ, R11, !PT ;  /* 0x0000000bff0b7217 */ /* 0x000fe20007800200 */
[----:B------:R-:W-:Y:S01]  /*0750*/  IMAD.IADD R7, R93, 0x1, R2 ;  /* 0x000000015d077824 */ /* 0x000fe200078e0202 */
[----:B------:R-:W-:-:S04]  /*0760*/  SHF.R.S32.HI R4, RZ, 0x1f, R9 ;  /* 0x0000001fff047819 */ /* 0x000fc80000011409 */
[----:B------:R-:W-:Y:S02]  /*0770*/  SHF.R.S32.HI R2, RZ, 0x1f, R7 ;  /* 0x0000001fff027819 */ /* 0x000fe40000011407 */
[----:B------:R-:W-:Y:S02]  /*0780*/  LEA.HI R4, R4, R9, RZ, 0x6 ;  /* 0x0000000904047211 */ /* 0x000fe400078f30ff */
[----:B------:R-:W-:Y:S02]  /*0790*/  LEA.HI R2, R2, R7, RZ, 0x6 ;  /* 0x0000000702027211 */ /* 0x000fe400078f30ff */
[----:B------:R-:W-:Y:S02]  /*07a0*/  SHF.R.S32.HI R94, RZ, 0x6, R4 ;  /* 0x00000006ff5e7819 */ /* 0x000fe40000011404 */
[----:B------:R-:W-:-:S04]  /*07b0*/  SHF.R.S32.HI R7, RZ, 0x6, R2 ;  /* 0x00000006ff077819 */ /* 0x000fc80000011402 */
[----:B------:R-:W-:-:S05]  /*07c0*/  IMNMX R7, R94, R7, PT ;  /* 0x000000075e077217 */ /* 0x000fca0003800200 */
[----:B------:R-:W-:-:S05]  /*07d0*/  IMAD R0, R7, 0x40, -R0 ;  /* 0x0000004007007824 */ /* 0x000fca00078e0a00 */
[----:B------:R-:W-:-:S04]  /*07e0*/  IMNMX R0, R0, R99, PT ;  /* 0x0000006300007217 */ /* 0x000fc80003800200 */
[----:B------:R-:W-:Y:S02]  /*07f0*/  ISETP.GT.AND P0, PT, R0, R11, PT ;  /* 0x0000000b0000720c */ /* 0x000fe40003f04270 */
[----:B------:R-:W-:-:S05]  /*0800*/  SHF.R.U32.HI R11, RZ, 0x6, R11 ;  /* 0x00000006ff0b7819 */ /* 0x000fca000001160b */
[----:B------:R-:W-:-:S06]  /*0810*/  IMAD.MOV.U32 R6, RZ, RZ, R11 ;  /* 0x000000ffff067224 */ /* 0x000fcc00078e000b */
[----:B------:R-:W-:-:S04]  /*0820*/  @P0 IADD3 R0, R0, 0x3f, RZ ;  /* 0x0000003f00000810 */ /* 0x000fc80007ffe0ff */
        /* <DEDUP_REMOVED lines=26> */
[----:B------:R-:W-:Y:S01]  /*09d0*/  IMAD.SHL.U32 R105, R102, 0x20, RZ ;  /* 0x0000002066697824 */ /* 0x000fe200078e00ff */
[----:B------:R-:W-:Y:S01]  /*09e0*/  SHF.L.U64.HI R98, R110, R135, c[0x0][0x25c] ;  /* 0x000097006e627619 */ /* 0x000fe20000010287 */
[----:B------:R-:W-:Y:S01]  /*09f0*/  IMAD.SHL.U32 R8, R8, 0x8, RZ ;  /* 0x0000000808087824 */ /* 0x000fe200078e00ff */
[----:B------:R-:W-:Y:S01]  /*0a00*/  SHF.R.S32.HI R7, RZ, 0x1f, R18 ;  /* 0x0000001fff077819 */ /* 0x000fe20000011412 */
[----:B------:R-:W-:Y:S01]  /*0a10*/  IMAD R12, R20, c[0x0][0x238], RZ ;  /* 0x00008e00140c7a24 */ /* 0x000fe200078e02ff */
[----:B------:R-:W-:Y:S01]  /*0a20*/  SEL R148, R190, RZ, !P4 ;  /* 0x000000ffbe947207 */ /* 0x000fe20006000000 */
[----:B------:R-:W-:Y:S01]  /*0a30*/  IMAD R20, R20, c[0x0][0x258], RZ ;  /* 0x0000960014147a24 */ /* 0x000fe200078e02ff */
[----:B------:R-:W-:Y:S01]  /*0a40*/  SHF.R.S32.HI R9, RZ, 0x1f, R8 ;  /* 0x0000001fff097819 */ /* 0x000fe20000011408 */
[----:B------:R-:W-:Y:S01]  /*0a50*/  IMAD R12, R15, c[0x0][0x23c], R12 ;  /* 0x00008f000f0c7a24 */ /* 0x000fe200078e020c */
[----:B------:R-:W-:Y:S01]  /*0a60*/  LOP3.LUT R191, R191, 0xfffffffd, RZ, 0xc0, !PT ;  /* 0xfffffffdbfbf7812 */ /* 0x000fe200078ec0ff */
[C---:B------:R-:W-:Y:S01]  /*0a70*/  IMAD R20, R15.reuse, c[0x0][0x25c], R20 ;  /* 0x000097000f147a24 */ /* 0x040fe200078e0214 */
[----:B------:R-:W-:Y:S01]  /*0a80*/  ULDC.U8 UR4, c[0x0][0x298] ;  /* 0x0000a60000047ab9 */ /* 0x000fe20000000000 */
[----:B-1----:R-:W-:Y:S01]  /*0a90*/  IMAD.WIDE.U32 R16, R15, c[0x0][0x238], R8 ;  /* 0x00008e000f107a25 */ /* 0x002fe200078e0008 */
[----:B-----5:R-:W-:-:S03]  /*0aa0*/  SHF.R.S32.HI R121, RZ, 0x1f, R90 ;  /* 0x0000001fff797819 */ /* 0x020fc6000001145a */
[----:B------:R-:W-:Y:S02]  /*0ab0*/  IMAD.IADD R13, R17, 0x1, R12 ;  /* 0x00000001110d7824 */ /* 0x000fe400078e020c */
[----:B------:R-:W-:-:S04]  /*0ac0*/  IMAD.WIDE.U32 R14, R15, c[0x0][0x258], R8 ;  /* 0x000096000f0e7a25 */ /* 0x000fc800078e0008 */
        /* <DEDUP_REMOVED lines=8> */
[----:B------:R-:W-:Y:S02]  /*0b50*/  IMAD.IADD R13, R99, 0x1, -R4 ;  /* 0x00000001630d7824 */ /* 0x000fe400078e0a04 */
[C---:B------:R-:W-:Y:S01]  /*0b60*/  IMAD R9, R7.reuse, R103, R10 ;  /* 0x0000006707097224 */ /* 0x040fe200078e020a */
[----:B------:R-:W-:Y:S01]  /*0b70*/  IADD3 R10, R8, 0x80, RZ ;  /* 0x00000080080a7810 */ /* 0x000fe20007ffe0ff */
[----:B------:R-:W-:-:S02]  /*0b80*/  IMAD R7, R7, R100, R3 ;  /* 0x0000006407077224 */ /* 0x000fc400078e0203 */
[----:B------:R-:W-:Y:S02]  /*0b90*/  IMAD.SHL.U32 R3, R4, 0x40, RZ ;  /* 0x0000004004037824 */ /* 0x000fe400078e00ff */
[----:B------:R-:W-:Y:S02]  /*0ba0*/  IMAD R4, R18, -0x40, R13 ;  /* 0xffffffc012047824 */ /* 0x000fe400078e020d */
[----:B------:R-:W-:Y:S01]  /*0bb0*/  IMAD.MOV.U32 R150, RZ, RZ, R12 ;  /* 0x000000ffff967224 */ /* 0x000fe200078e000c */
[----:B------:R-:W-:Y:S01]  /*0bc0*/  LOP3.LUT R3, R3, 0x1c0, RZ, 0xc0, !PT ;  /* 0x000001c003037812 */ /* 0x000fe200078ec0ff */
[----:B------:R-:W-:Y:S01]  /*0bd0*/  IMAD R155, R153, c[0x0][0x248], RZ ;  /* 0x00009200999b7a24 */ /* 0x000fe200078e02ff */
[----:B------:R-:W-:Y:S01]  /*0be0*/  ISETP.GE.AND P2, PT, R4, 0x1, PT ;  /* 0x000000010400780c */ /* 0x000fe20003f46270 */
[----:B------:R-:W-:Y:S01]  /*0bf0*/  IMAD.WIDE.U32 R150, R148, c[0x0][0x248], R150 ;  /* 0x0000920094967a25 */ /* 0x000fe200078e0096 */
[----:B------:R-:W-:Y:S02]  /*0c00*/  ISETP.GE.AND P1, PT, R4, 0x21, PT ;  /* 0x000000210400780c */ /* 0x000fe40003f26270 */
[----:B------:R-:W-:Y:S01]  /*0c10*/  LOP3.LUT R4, R3, 0x38, R8, 0xf8, !PT ;  /* 0x0000003803047812 */ /* 0x000fe200078ef808 */
[----:B------:R-:W-:Y:S01]  /*0c20*/  IMAD R155, R148, c[0x0][0x24c], R155 ;  /* 0x00009300949b7a24 */ /* 0x000fe200078e029b */
[----:B------:R-:W-:Y:S01]  /*0c30*/  SHF.R.U32.HI R3, RZ, 0x3, R3 ;  /* 0x00000003ff037819 */ /* 0x000fe20000011603 */
[----:B------:R-:W-:Y:S01]  /*0c40*/  IMAD.MOV.U32 R20, RZ, RZ, R14 ;  /* 0x000000ffff147224 */ /* 0x000fe200078e000e */
[----:B------:R-:W-:Y:S01]  /*0c50*/  LEA.HI R14, R2, R89, RZ, 0x6 ;  /* 0x00000059020e7211 */ /* 0x000fe200078f30ff */
[----:B------:R-:W-:Y:S01]  /*0c60*/  IMAD R16, R91, c[0x0][0x260], RZ ;  /* 0x000098005b107a24 */ /* 0x000fe200078e02ff */
[----:B------:R-:W-:Y:S01]  /*0c70*/  LOP3.LUT R3, R4, R3, RZ, 0x3c, !PT ;  /* 0x0000000304037212 */ /* 0x000fe200078e3cff */
[----:B------:R-:W-:-:S02]  /*0c80*/  IMAD.IADD R155, R151, 0x1, R155 ;  /* 0x00000001979b7824 */ /* 0x000fc400078e029b */
[----:B------:R-:W-:Y:S02]  /*0c90*/  IMAD.MOV.U32 R154, RZ, RZ, R150 ;  /* 0x000000ffff9a7224 */ /* 0x000fe400078e0096 */
[C---:B------:R-:W-:Y:S02]  /*0ca0*/  IMAD R16, R189.reuse, c[0x0][0x264], R16 ;  /* 0x00009900bd107a24 */ /* 0x040fe400078e0210 */
[----:B------:R-:W-:-:S04]  /*0cb0*/  IMAD.WIDE.U32 R20, R189, c[0x0][0x260], R20 ;  /* 0x00009800bd147a25 */ /* 0x000fc800078e0014 */
[----:B------:R-:W-:-:S04]  /*0cc0*/  IMAD.WIDE.U32 R12, R18, R103, R154 ;  /* 0x00000067120c7225 */ /* 0x000fc800078e009a */
[----:B------:R-:W-:Y:S02]  /*0cd0*/  IMAD.IADD R17, R21, 0x1, R16 ;  /* 0x0000000115117824 */ /* 0x000fe400078e0210 */
[----:B------:R-:W-:Y:S02]  /*0ce0*/  IMAD R153, R153, c[0x0][0x268], RZ ;  /* 0x00009a0099997a24 */ /* 0x000fe400078e02ff */
[----:B------:R-:W-:Y:S02]  /*0cf0*/  IMAD.MOV.U32 R109, RZ, RZ, 0x5 ;  /* 0x00000005ff6d7424 */ /* 0x000fe400078e00ff */
[----:B------:R-:W-:Y:S01]  /*0d00*/  IMAD.MOV.U32 R16, RZ, RZ, R20 ;  /* 0x000000ffff107224 */ /* 0x000fe200078e0014 */
[----:B------:R-:W-:Y:S01]  /*0d10*/  @P2 LEA R20, P0, R12, c[0x0][0x220], 0x1 ;  /* 0x000088000c142a11 */ /* 0x000fe200078008ff */
[----:B------:R-:W-:Y:S01]  /*0d20*/  IMAD.IADD R9, R13, 0x1, R9 ;  /* 0x000000010d097824 */ /* 0x000fe200078e0209 */
[----:B------:R-:W-:Y:S01]  /*0d30*/  @P1 IADD3 R13, P4, R105, R12, RZ ;  /* 0x0000000c690d1210 */ /* 0x000fe20007f9e0ff */
[----:B------:R-:W-:Y:S01]  /*0d40*/  IMAD R153, R148, c[0x0][0x26c], R153 ;  /* 0x00009b0094997a24 */ /* 0x000fe200078e0299 */
[----:B------:R-:W-:Y:S01]  /*0d50*/  SHF.L.U64.HI R102, R102, R109, c[0x0][0x23c] ;  /* 0x00008f0066667619 */ /* 0x000fe2000001026d */
[----:B------:R-:W-:Y:S01]  /*0d60*/  IMAD.WIDE.U32 R148, R148, c[0x0][0x268], R16 ;  /* 0x00009a0094947a25 */ /* 0x000fe200078e0010 */
[----:B------:R-:W-:-:S02]  /*0d70*/  @P2 LEA.HI.X R21, R12, c[0x0][0x224], R9, 0x1, P0 ;  /* 0x000089000c152a11 */ /* 0x000fc400000f0c09 */
[----:B------:R-:W-:Y:S01]  /*0d80*/  IADD3 R12, R8, 0x40, RZ ;  /* 0x00000040080c7810 */ /* 0x000fe20007ffe0ff */
[----:B------:R-:W-:Y:S01]  /*0d90*/  IMAD.IADD R153, R149, 0x1, R153 ;  /* 0x0000000195997824 */ /* 0x000fe200078e0299 */
[----:B------:R-:W-:Y:S01]  /*0da0*/  @P1 LEA R16, P0, R13, c[0x0][0x220], 0x1 ;  /* 0x000088000d101a11 */ /* 0x000fe200078008ff */
[----:B------:R-:W-:Y:S01]  /*0db0*/  IMAD.MOV.U32 R152, RZ, RZ, R148 ;  /* 0x000000ffff987224 */ /* 0x000fe200078e0094 */
[C---:B------:R-:W-:Y:S01]  /*0dc0*/  SHF.L.U64.HI R109, R110.reuse, R109, c[0x0][0x25c] ;  /* 0x000097006e6d7619 */ /* 0x040fe2000001026d */
[----:B------:R-:W-:Y:S02]  /*0dd0*/  IMAD.IADD R158, R95, 0x1, R5 ;  /* 0x000000015f9e7824 */ /* 0x000fe400078e0205 */
[----:B------:R-:W-:Y:S02]  /*0de0*/  IMAD.SHL.U32 R110, R110, 0x20, RZ ;  /* 0x000000206e6e7824 */ /* 0x000fe400078e00ff */
[----:B------:R-:W-:Y:S01]  /*0df0*/  IMAD.MOV.U32 R108, RZ, RZ, 0x1 ;  /* 0x00000001ff6c7424 */ /* 0x000fe200078e00ff */
[----:B------:R-:W-:Y:S01]  /*0e00*/  SHF.R.S32.HI R5, RZ, 0x1f, R158 ;  /* 0x0000001fff057819 */ /* 0x000fe2000001149e */
        /* <DEDUP_REMOVED lines=10> */
[----:B------:R-:W-:Y:S01]  /*0eb0*/  SEL R170, R22, RZ, !P5 ;  /* 0x000000ff16aa7207 */ /* 0x000fe20006800000 */
[----:B------:R-:W-:Y:S01]  /*0ec0*/  @P1 IMAD.X R0, R102, 0x1, R9, P4 ;  /* 0x0000000166001824 */ /* 0x000fe200020e0609 */
[----:B------:R-:W-:-:S02]  /*0ed0*/  SEL R4, R23, RZ, !P5 ;  /* 0x000000ff17047207 */ /* 0x000fc40006800000 */
[----:B------:R-:W-:Y:S01]  /*0ee0*/  ISETP.GE.AND P5, PT, R8, c[0x0][0x1d4], PT ;  /* 0x0000750008007a0c */ /* 0x000fe20003fa6270 */
[----:B------:R-:W-:Y:S01]  /*0ef0*/  IMAD.WIDE.U32 R8, R18, R100, R152 ;  /* 0x0000006412087225 */ /* 0x000fe200078e0098 */
[----:B------:R-:W-:Y:S02]  /*0f00*/  ISETP.GE.AND P4, PT, R12, c[0x0][0x1d4], PT ;  /* 0x000075000c007a0c */ /* 0x000fe40003f86270 */
[----:B------:R-:W-:Y:S01]  /*0f10*/  LOP3.LUT R10, R3, 0xfffffe00, R10, 0xf8, !PT ;  /* 0xfffffe00030a7812 */ /* 0x000fe200078ef80a */
[----:B------:R-:W-:Y:S01]  /*0f20*/  IMAD R107, R4, c[0x0][0x1f0], RZ ;  /* 0x00007c00046b7a24 */ /* 0x000fe200078e02ff */
[----:B------:R-:W-:Y:S01]  /*0f30*/  @P1 LEA.HI.X R17, R13, c[0x0][0x224], R0, 0x1, P0 ;  /* 0x000089000d111a11 */ /* 0x000fe200000f0c00 */
[----:B------:R-:W-:Y:S01]  /*0f40*/  IMAD.IADD R0, R9, 0x1, R7 ;  /* 0x0000000109007824 */ /* 0x000fe200078e0207 */
[----:B------:R-:W-:Y:S01]  /*0f50*/  @P2 LEA R12, P0, R8, c[0x0][0x250], 0x1 ;  /* 0x00009400080c2a11 */ /* 0x000fe200078008ff */
[C---:B------:R-:W-:Y:S02]  /*0f60*/  @P2 IMAD.SHL.U32 R7, R10.reuse, 0x2, RZ ;  /* 0x000000020a072824 */ /* 0x040fe400078e00ff */
        /* <DEDUP_REMOVED lines=8> */
[----:B------:R-:W-:-:S02]  /*0ff0*/  IMAD R107, R170, c[0x0][0x1f4], R107 ;  /* 0x00007d00aa6b7a24 */ /* 0x000fc400078e026b */
[----:B------:R1:W-:Y:S01]  /*1000*/  @P2 LDGSTS.E.BYPASS.LTC128B.128 [R7+0xe100], [R20.64+0x80], !P4 ;  /* 0x0e10008014072fae */ /* 0x0003e2000e101d46 */
[----:B------:R-:W-:Y:S02]  /*1010*/  IMAD R125, R4, c[0x0][0x218], RZ ;  /* 0x00008600047d7a24 */ /* 0x000fe400078e02ff */
[----:B------:R-:W-:Y:S01]  /*1020*/  IMAD.MOV.U32 R4, RZ, RZ, c[0x0][0x280] ;  /* 0x0000a000ff047624 */ /* 0x000fe200078e00ff */
[----:B------:R1:W-:Y:S01]  /*1030*/  @P2 LDGSTS.E.BYPASS.LTC128B.128 [R7+0x10100], [R20.64+0x100], !P3 ;  /* 0x1010010014072fae */ /* 0x0003e2000d901d46 */
[----:B------:R-:W-:Y:S02]  /*1040*/  IMAD R125, R170, c[0x0][0x21c], R125 ;  /* 0x00008700aa7d7a24 */ /* 0x000fe400078e027d */
[C---:B------:R-:W-:Y:S01]  /*1050*/  IMAD.SHL.U32 R133, R4.reuse, 0x40, RZ ;  /* 0x0000004004857824 */ /* 0x040fe200078e00ff */
[----:B------:R2:W-:Y:S01]  /*1060*/  @P1 LDGSTS.E.BYPASS.LTC128B.128 [R3+0xd100], [R16.64], !P5 ;  /* 0x0d10000010031fae */ /* 0x0005e2000e901d46 */
[----:B------:R-:W-:Y:S02]  /*1070*/  SHF.L.U64.HI R131, R4, R135, c[0x0][0x284] ;  /* 0x0000a10004837619 */ /* 0x000fe40000010287 */
[----:B------:R-:W-:Y:S01]  /*1080*/  @P0 IADD3 R6, R6, -0x2, RZ ;  /* 0xfffffffe06060810 */ /* 0x000fe20007ffe0ff */
[----:B------:R2:W-:Y:S03]  /*1090*/  @P1 LDGSTS.E.BYPASS.LTC128B.128 [R3+0xf100], [R16.64+0x80], !P4 ;  /* 0x0f10008010031fae */ /* 0x0005e6000e101d46 */
[----:B------:R-:W-:Y:S01]  /*10a0*/  @P0 SHF.R.S32.HI R15, RZ, 0x1f, R6 ;  /* 0x0000001fff0f0819 */ /* 0x000fe20000011406 */
[----:B------:R2:W-:Y:S01]  /*10b0*/  @P1 LDGSTS.E.BYPASS.LTC128B.128 [R3+0x11100], [R16.64+0x100], !P3 ;  /* 0x1110010010031fae */ /* 0x0005e2000d901d46 */
[----:B------:R-:W-:-:S02]  /*10c0*/  @P0 IMAD R14, R101, R6, RZ ;  /* 0x00000006650e0224 */ /* 0x000fc400078e02ff */
[-C--:B------:R-:W-:Y:S01]  /*10d0*/  @P0 IMAD.WIDE.U32 R22, R6, R103.reuse, R154 ;  /* 0x0000006706160225 */ /* 0x080fe200078e009a */
[----:B------:R-:W0:Y:S03]  /*10e0*/  LDGDEPBAR ;  /* 0x00000000000079af */ /* 0x000e260000000000 */
[----:B------:R-:W-:Y:S01]  /*10f0*/  @P0 IMAD R14, R15, R103, R14 ;  /* 0x000000670f0e0224 */ /* 0x000fe200078e020e */
[----:B------:R-:W-:Y:S01]  /*1100*/  BAR.SYNC.DEFER_BLOCKING 0x0 ;  /* 0x0000000000007b1d */ /* 0x000fe20000010000 */
[----:B------:R-:W-:Y:S02]  /*1110*/  IMAD.MOV.U32 R6, RZ, RZ, c[0x0][0x27c] ;  /* 0x00009f00ff067624 */ /* 0x000fe400078e00ff */
[----:B------:R-:W-:Y:S02]  /*1120*/  @P0 IMAD.IADD R14, R23, 0x1, R14 ;  /* 0x00000001170e0824 */ /* 0x000fe400078e020e */
[----:B------:R-:W-:-:S02]  /*1130*/  IMAD.SHL.U32 R6, R6, 0x2, RZ ;  /* 0x0000000206067824 */ /* 0x000fc400078e00ff */
        /* <DEDUP_REMOVED lines=9> */
[----:B-1----:R-:W-:Y:S01]  /*11d0*/  @P1 IMAD.X R7, R109, 0x1, R0, P2 ;  /* 0x000000016d071824 */ /* 0x002fe200010e0600 */
[----:B------:R-:W-:Y:S01]  /*11e0*/  @P1 LEA R20, P2, R8, c[0x0][0x250], 0x1 ;  /* 0x0000940008141a11 */ /* 0x000fe200078408ff */
[----:B------:R-:W-:Y:S02]  /*11f0*/  IMAD R0, R158, c[0x0][0x1e4], R3 ;  /* 0x000079009e007a24 */ /* 0x000fe400078e0203 */
[----:B------:R-:W-:Y:S01]  /*1200*/  @P1 IMAD.SHL.U32 R3, R10, 0x2, RZ ;  /* 0x000000020a031824 */ /* 0x000fe200078e00ff */
[----:B------:R-:W-:Y:S01]  /*1210*/  @P1 LEA.HI.X R21, R8, c[0x0][0x254], R7, 0x1, P2 ;  /* 0x0000950008151a11 */ /* 0x000fe200010f0c07 */
[----:B------:R-:W-:Y:S01]  /*1220*/  @P0 IMAD.SHL.U32 R7, R10, 0x2, RZ ;  /* 0x000000020a070824 */ /* 0x000fe200078e00ff */
[----:B------:R-:W-:-:S03]  /*1230*/  @P0 LEA R24, P2, R22, c[0x0][0x220], 0x1 ;  /* 0x0000880016180a11 */ /* 0x000fc600078408ff */
[----:B------:R1:W-:Y:S01]  /*1240*/  @P1 LDGSTS.E.BYPASS.LTC128B.128 [R3+0x1100], [R20.64], !P5 ;  /* 0x0110000014031fae */ /* 0x0003e2000e901d46 */
[----:B------:R-:W-:-:S03]  /*1250*/  @P0 LEA.HI.X R25, R22, c[0x0][0x224], R14, 0x1, P2 ;  /* 0x0000890016190a11 */ /* 0x000fc600010f0c0e */
[----:B------:R1:W-:Y:S04]  /*1260*/  @P1 LDGSTS.E.BYPASS.LTC128B.128 [R3+0x3100], [R20.64+0x80], !P4 ;  /* 0x0310008014031fae */ /* 0x0003e8000e101d46 */
[----:B------:R1:W-:Y:S01]  /*1270*/  @P1 LDGSTS.E.BYPASS.LTC128B.128 [R3+0x5100], [R20.64+0x100], !P3 ;  /* 0x0510010014031fae */ /* 0x0003e2000d901d46 */
[----:B------:R-:W-:Y:S01]  /*1280*/  ISETP.LE.AND P1, PT, R108, c[0x0][0x27c], PT ;  /* 0x00009f006c007a0c */ /* 0x000fe20003f23270 */
[----:B--2---:R-:W-:Y:S01]  /*1290*/  IMAD.IADD R13, R17, 0x1, R0 ;  /* 0x00000001110d7824 */ /* 0x004fe200078e0200 */
[CC--:B------:R-:W-:Y:S01]  /*12a0*/  LEA.HI R0, R2.reuse, R89.reuse, RZ, 0x2 ;  /* 0x0000005902007211 */ /* 0x0c0fe200078f10ff */
[----:B------:R-:W0:Y:S01]  /*12b0*/  LDGDEPBAR ;  /* 0x00000000000079af */ /* 0x000e220000000000 */
[----:B------:R-:W-:Y:S01]  /*12c0*/  IMAD.MOV.U32 R12, RZ, RZ, R16 ;  /* 0x000000ffff0c7224 */ /* 0x000fe200078e0010 */
[----:B------:R-:W-:-:S02]  /*12d0*/  LEA.HI R2, R2, R89, RZ, 0x5 ;  /* 0x0000005902027211 */ /* 0x000fc400078f28ff */
[----:B------:R-:W-:Y:S01]  /*12e0*/  LOP3.LUT R8, R0, 0xfffffffc, RZ, 0xc0, !PT ;  /* 0xfffffffc00087812 */ /* 0x000fe200078ec0ff */
[----:B------:R2:W-:Y:S01]  /*12f0*/  @P0 LDGSTS.E.BYPASS.LTC128B.128 [R7+0x12100], [R24.64], !P5 ;  /* 0x1210000018070fae */ /* 0x0005e2000e901d46 */
[--C-:B------:R-:W-:Y:S01]  /*1300*/  SHF.R.S32.HI R117, RZ, 0x2, R0.reuse ;  /* 0x00000002ff757819 */ /* 0x100fe20000011400 */
[----:B------:R-:W-:Y:S01]  /*1310*/  IMAD.SHL.U32 R2, R2, 0x10, RZ ;  /* 0x0000001002027824 */ /* 0x000fe200078e00ff */
[----:B------:R-:W-:Y:S01]  /*1320*/  SHF.R.S32.HI R0, RZ, 0x1f, R0 ;  /* 0x0000001fff007819 */ /* 0x000fe20000011400 */
[----:B------:R2:W-:Y:S01]  /*1330*/  @P0 LDGSTS.E.BYPASS.LTC128B.128 [R7+0x14100], [R24.64+0x80], !P4 ;  /* 0x1410008018070fae */ /* 0x0005e2000e101d46 */
[----:B------:R-:W-:Y:S01]  /*1340*/  @P1 LOP3.LUT R191, R191, 0x2, RZ, 0xfc, !PT ;  /* 0x00000002bfbf1812 */ /* 0x000fe200078efcff */
[----:B------:R-:W-:Y:S01]  /*1350*/  IMAD.WIDE.U32 R12, R189, c[0x0][0x1e8], R12 ;  /* 0x00007a00bd0c7a25 */ /* 0x000fe200078e000c */
[----:B------:R-:W-:Y:S01]  /*1360*/  @P0 LEA R14, P1, R105, R24, 0x1 ;  /* 0x00000018690e0211 */ /* 0x000fe200078208ff */
[----:B------:R2:W-:Y:S01]  /*1370*/  @P0 LDGSTS.E.BYPASS.LTC128B.128 [R7+0x16100], [R24.64+0x100], !P3 ;  /* 0x1610010018070fae */ /* 0x0005e2000d901d46 */
[----:B------:R-:W-:Y:S01]  /*1380*/  LEA.HI R0, R0, R117, RZ, 0x3 ;  /* 0x0000007500007211 */ /* 0x000fe200078f18ff */
[----:B------:R-:W-:Y:S01]  /*1390*/  IMAD.IADD R157, R13, 0x1, R156 ;  /* 0x000000010d9d7824 */ /* 0x000fe200078e029c */
[----:B------:R-:W-:Y:S01]  /*13a0*/  @P0 LEA.HI.X R15, R105, R25, R102, 0x1, P1 ;  /* 0x00000019690f0211 */ /* 0x000fe200008f0c66 */
[----:B------:R-:W-:Y:S01]  /*13b0*/  IMAD.MOV.U32 R156, RZ, RZ, R12 ;  /* 0x000000ffff9c7224 */ /* 0x000fe200078e000c */
[----:B------:R-:W-:Y:S01]  /*13c0*/  LOP3.LUT R0, R0, 0xfffffff8, RZ, 0xc0, !PT ;  /* 0xfffffff800007812 */ /* 0x000fe200078ec0ff */
[----:B------:R-:W-:Y:S01]  /*13d0*/  IMAD.WIDE.U32 R160, R117, c[0x0][0x1e0], RZ ;  /* 0x0000780075a07a25 */ /* 0x000fe200078e00ff */
[----:B------:R-:W-:Y:S01]  /*13e0*/  LOP3.LUT R2, R2, 0xfffffe00, RZ, 0xc0, !PT ;  /* 0xfffffe0002027812 */ /* 0x000fe200078ec0ff */
[----:B------:R3:W-:Y:S01]  /*13f0*/  @P0 LDGSTS.E.BYPASS.LTC128B.128 [R7+0x13100], [R14.64], !P5 ;  /* 0x131000000e070fae */ /* 0x0007e2000e901d46 */
[----:B-1----:R-:W-:Y:S01]  /*1400*/  IADD3 R3, -R6, c[0x0][0x1d4], RZ ;  /* 0x0000750006037a10 */ /* 0x002fe20007ffe1ff */
[----:B------:R-:W-:Y:S01]  /*1410*/  IMAD.IADD R20, R89, 0x1, -R8 ;  /* 0x0000000159147824 */ /* 0x000fe200078e0a08 */
[----:B------:R-:W-:Y:S01]  /*1420*/  LOP3.LUT R191, R191, 0xfffffffe, RZ, 0xc0, !PT ;  /* 0xfffffffebfbf7812 */ /* 0x000fe200078ec0ff */
[----:B------:R3:W-:Y:S01]  /*1430*/  @P0 LDGSTS.E.BYPASS.LTC128B.128 [R7+0x15100], [R14.64+0x80], !P4 ;  /* 0x151000800e070fae */ /* 0x0007e2000e101d46 */
[----:B------:R-:W-:-:S03]  /*1440*/  IMAD.WIDE.U32 R156, R170, c[0x0][0x1f0], R156 ;  /* 0x00007c00aa9c7a25 */ /* 0x000fc600078e009c */
[----:B------:R3:W-:Y:S01]  /*1450*/  @P0 LDGSTS.E.BYPASS.LTC128B.128 [R7+0x17100], [R14.64+0x100], !P3 ;  /* 0x171001000e070fae */ /* 0x0007e2000d901d46 */
[C---:B------:R-:W-:Y:S02]  /*1460*/  IMAD.SHL.U32 R22, R20.reuse, 0x8, RZ ;  /* 0x0000000814167824 */ /* 0x040fe400078e00ff */
[----:B------:R-:W-:Y:S01]  /*1470*/  IMAD.SHL.U32 R20, R20, 0x4, RZ ;  /* 0x0000000414147824 */ /* 0x000fe200078e00ff */
[----:B------:R-:W0:Y:S01]  /*1480*/  LDGDEPBAR ;  /* 0x00000000000079af */ /* 0x000e220000000000 */
[----:B------:R-:W-:Y:S01]  /*1490*/  IMAD.IADD R107, R157, 0x1, R107 ;  /* 0x000000019d6b7824 */ /* 0x000fe200078e026b */
[----:B------:R-:W-:Y:S01]  /*14a0*/  ISETP.GE.AND P0, PT, R22, c[0x0][0x27c], PT ;  /* 0x00009f0016007a0c */ /* 0x000fe20003f06270 */
[----:B------:R-:W-:Y:S01]  /*14b0*/  IMAD R12, R91, c[0x0][0x210], RZ ;  /* 0x000084005b0c7a24 */ /* 0x000fe200078e02ff */
[C---:B------:R-:W-:Y:S02]  /*14c0*/  IADD3 R19, R20.reuse, 0x20, RZ ;  /* 0x0000002014137810 */ /* 0x040fe40007ffe0ff */
[----:B------:R-:W-:Y:S01]  /*14d0*/  IADD3 R17, R20, 0x40, RZ ;  /* 0x0000004014117810 */ /* 0x000fe20007ffe0ff */
[----:B------:R-:W-:Y:S01]  /*14e0*/  IMAD R12, R189, c[0x0][0x214], R12 ;  /* 0x00008500bd0c7a24 */ /* 0x000fe200078e020c */
[----:B------:R-:W-:-:S02]  /*14f0*/  SEL R9, R6, R3, !P0 ;  /* 0x0000000306097207 */ /* 0x000fc40004000000 */
[----:B------:R-:W-:Y:S01]  /*1500*/  SHF.R.S32.HI R21, RZ, 0x1f, R20 ;  /* 0x0000001fff157819 */ /* 0x000fe20000011414 */
[----:B------:R-:W-:Y:S01]  /*1510*/  IMAD.IADD R16, R20, 0x1, R17 ;  /* 0x0000000114107824 */ /* 0x000fe200078e0211 */
[----:B------:R-:W-:Y:S02]  /*1520*/  SHF.R.S32.HI R112, RZ, 0x1f, R9 ;  /* 0x0000001fff707819 */ /* 0x000fe40000011409 */
[----:B------:R-:W-:Y:S01]  /*1530*/  SHF.R.S32.HI R23, RZ, 0x1f, R22 ;  /* 0x0000001fff177819 */ /* 0x000fe20000011416 */
[C---:B------:R-:W-:Y:S01]  /*1540*/  IMAD.WIDE.U32 R28, R117.reuse, c[0x0][0x290], R20 ;  /* 0x0000a400751c7a25 */ /* 0x040fe200078e0014 */
[----:B------:R-:W-:Y:S02]  /*1550*/  LEA.HI R112, R112, R9, RZ, 0x4 ;  /* 0x0000000970707211 */ /* 0x000fe400078f20ff */
[----:B------:R-:W-:Y:S01]  /*1560*/  IADD3 R144, R22, 0x60, RZ ;  /* 0x0000006016907810 */ /* 0x000fe20007ffe0ff */
[----:B------:R-:W-:Y:S01]  /*1570*/  IMAD.WIDE.U32 R166, R117, c[0x0][0x280], R22 ;  /* 0x0000a00075a67a25 */ /* 0x000fe200078e0016 */
[----:B------:R-:W-:-:S02]  /*1580*/  SHF.R.S32.HI R112, RZ, 0x4, R112 ;  /* 0x00000004ff707819 */ /* 0x000fc40000011470 */
[----:B------:R-:W-:Y:S01]  /*1590*/  IADD3 R143, R22, 0x80, RZ ;  /* 0x00000080168f7810 */ /* 0x000fe20007ffe0ff */
[----:B---3--:R-:W-:Y:S01]  /*15a0*/  IMAD.IADD R15, R20, 0x1, R19 ;  /* 0x00000001140f7824 */ /* 0x008fe200078e0213 */
[----:B------:R-:W-:Y:S01]  /*15b0*/  SHF.R.S32.HI R14, RZ, 0x1f, R117 ;  /* 0x0000001fff0e7819 */ /* 0x000fe20000011475 */
[----:B------:R-:W-:Y:S01]  /*15c0*/  IMAD.WIDE.U32 R8, R117, c[0x0][0x280], R20 ;  /* 0x0000a00075087a25 */ /* 0x000fe200078e0014 */
[----:B--2---:R-:W-:Y:S02]  /*15d0*/  SEL R7, RZ, c[0x0][0x27c], !P0 ;  /* 0x00009f00ff077a07 */ /* 0x004fe40004000000 */
[----:B------:R-:W-:Y:S01]  /*15e0*/  ISETP.GE.AND P1, PT, R15, c[0x0][0x27c], PT ;  /* 0x00009f000f007a0c */ /* 0x000fe20003f26270 */
[----:B------:R-:W-:Y:S01]  /*15f0*/  IMAD R162, R14, c[0x0][0x280], RZ ;  /* 0x0000a0000ea27a24 */ /* 0x000fe200078e02ff */
[----:B------:R-:W-:Y:S01]  /*1600*/  ISETP.GE.AND P0, PT, R16, c[0x0][0x27c], PT ;  /* 0x00009f0010007a0c */ /* 0x000fe20003f06270 */
[----:B------:R-:W-:Y:S01]  /*1610*/  IMAD.IADD R7, R22, 0x1, R7 ;  /* 0x0000000116077824 */ /* 0x000fe200078e0207 */
[CC--:B------:R-:W-:Y:S01]  /*1620*/  SEL R24, R6.reuse, R3.reuse, !P1 ;  /* 0x0000000306187207 */ /* 0x0c0fe20004800000 */
[----:B------:R-:W-:Y:S01]  /*1630*/  IMAD R162, R117, c[0x0][0x284], R162 ;  /* 0x0000a10075a27a24 */ /* 0x000fe200078e02a2 */
[----:B------:R-:W-:Y:S01]  /*1640*/  SEL R3, R6, R3, !P0 ;  /* 0x0000000306037207 */ /* 0x000fe20004000000 */
[----:B------:R-:W-:Y:S01]  /*1650*/  IMAD R164, R14, c[0x0][0x290], RZ ;  /* 0x0000a4000ea47a24 */ /* 0x000fe200078e02ff */
[----:B------:R-:W-:Y:S01]  /*1660*/  SHF.R.S32.HI R6, RZ, 0x1f, R7 ;  /* 0x0000001fff067819 */ /* 0x000fe20000011407 */
[----:B------:R-:W-:Y:S01]  /*1670*/  IMAD.IADD R167, R167, 0x1, R162 ;  /* 0x00000001a7a77824 */ /* 0x000fe200078e02a2 */
[----:B------:R-:W-:Y:S01]  /*1680*/  SHF.R.S32.HI R116, RZ, 0x1f, R3 ;  /* 0x0000001fff747819 */ /* 0x000fe20000011403 */
[----:B------:R-:W-:Y:S01]  /*1690*/  IMAD.IADD R163, R162, 0x1, R9 ;  /* 0x00000001a2a37824 */ /* 0x000fe200078e0209 */
[----:B------:R-:W-:Y:S01]  /*16a0*/  LEA.HI R141, R6, R7, RZ, 0x3 ;  /* 0x00000007068d7211 */ /* 0x000fe200078f18ff */
[----:B------:R-:W-:Y:S01]  /*16b0*/  IMAD.MOV.U32 R162, RZ, RZ, R8 ;  /* 0x000000ffffa27224 */ /* 0x000fe200078e0008 */
[----:B------:R-:W-:Y:S01]  /*16c0*/  SEL R8, RZ, c[0x0][0x27c], !P1 ;  /* 0x00009f00ff087a07 */ /* 0x000fe20004800000 */
[C---:B------:R-:W-:Y:S01]  /*16d0*/  IMAD.IADD R9, R117.reuse, 0x1, -R0 ;  /* 0x0000000175097824 */ /* 0x040fe200078e0a00 */
[----:B------:R-:W-:Y:S01]  /*16e0*/  IADD3 R158, P1, R158, R117, RZ ;  /* 0x000000759e9e7210 */ /* 0x000fe20007f3e0ff */
[C---:B------:R-:W-:Y:S01]  /*16f0*/  IMAD R164, R117.reuse, c[0x0][0x294], R164 ;  /* 0x0000a50075a47a24 */ /* 0x040fe200078e02a4 */
[----:B------:R-:W-:Y:S01]  /*1700*/  LEA.HI R116, R116, R3, RZ, 0x4 ;  /* 0x0000000374747211 */ /* 0x000fe200078f20ff */
[----:B------:R-:W-:Y:S01]  /*1710*/  IMAD.WIDE.U32 R168, R117, c[0x0][0x290], R22 ;  /* 0x0000a40075a87a25 */ /* 0x000fe200078e0016 */
[----:B------:R-:W-:-:S02]  /*1720*/  SEL R3, RZ, c[0x0][0x27c], !P0 ;  /* 0x00009f00ff037a07 */ /* 0x000fc40004000000 */
[----:B------:R-:W-:Y:S01]  /*1730*/  LOP3.LUT P6, RZ, R9, 0x4, RZ, 0xc0, !PT ;  /* 0x0000000409ff7812 */ /* 0x000fe200078cc0ff */
[----:B------:R-:W-:Y:S01]  /*1740*/  IMAD.X R159, R5, 0x1, R14, P1 ;  /* 0x00000001059f7824 */ /* 0x000fe200008e060e */
[----:B------:R-:W-:Y:S01]  /*1750*/  LEA.HI R6, R6, R7, RZ, 0x6 ;  /* 0x0000000706067211 */ /* 0x000fe200078f30ff */
[----:B------:R-:W-:Y:S01]  /*1760*/  IMAD.IADD R5, R8, 0x1, R15 ;  /* 0x0000000108057824 */ /* 0x000fe200078e020f */
[----:B------:R-:W-:Y:S01]  /*1770*/  SHF.R.S32.HI R7, RZ, 0x1f, R24 ;  /* 0x0000001fff077819 */ /* 0x000fe20000011418 */
[----:B------:R-:W-:Y:S01]  /*1780*/  IMAD.IADD R3, R3, 0x1, R16 ;  /* 0x0000000103037824 */ /* 0x000fe200078e0210 */
[----:B------:R-:W-:Y:S01]  /*1790*/  LEA.HI.SX32 R112, R141, R112, 0x1d ;  /* 0x000000708d707211 */ /* 0x000fe200078feaff */
[----:B------:R-:W-:Y:S01]  /*17a0*/  IMAD.SHL.U32 R9, R9, 0x40, RZ ;  /* 0x0000004009097824 */ /* 0x000fe200078e00ff */
[----:B------:R-:W-:Y:S01]  /*17b0*/  SHF.R.S32.HI R114, RZ, 0x1f, R5 ;  /* 0x0000001fff727819 */ /* 0x000fe20000011405 */
[----:B------:R-:W-:Y:S01]  /*17c0*/  IMAD R14, R14, c[0x0][0x1e0], RZ ;  /* 0x000078000e0e7a24 */ /* 0x000fe200078e02ff */
[----:B------:R-:W-:Y:S01]  /*17d0*/  SHF.R.S32.HI R0, RZ, 0x1f, R3 ;  /* 0x0000001fff007819 */ /* 0x000fe20000011403 */
[----:B------:R-:W-:Y:S01]  /*17e0*/  IMAD.SHL.U32 R6, R6, 0x40, RZ ;  /* 0x0000004006067824 */ /* 0x000fe200078e00ff */
[CC--:B------:R-:W-:Y:S01]  /*17f0*/  LEA.HI R140, R114.reuse, R5.reuse, RZ, 0x3 ;  /* 0x00000005728c7211 */ /* 0x0c0fe200078f18ff */
[----:B------:R-:W-:Y:S01]  /*1800*/  IMAD R111, R117, c[0x0][0x1e4], R14 ;  /* 0x00007900756f7a24 */ /* 0x000fe200078e020e */
[----:B------:R-:W-:Y:S01]  /*1810*/  LEA.HI R114, R114, R5, RZ, 0x6 ;  /* 0x0000000572727211 */ /* 0x000fe200078f30ff */
[----:B------:R-:W-:Y:S01]  /*1820*/  IMAD.WIDE.U32 R26, R189, c[0x0][0x210], R22 ;  /* 0x00008400bd1a7a25 */ /* 0x000fe200078e0016 */
[----:B------:R-:W-:-:S02]  /*1830*/  LOP3.LUT R9, R9, 0x1c0, RZ, 0xc0, !PT ;  /* 0x000001c009097812 */ /* 0x000fc400078ec0ff */
[-C--:B------:R-:W-:Y:S01]  /*1840*/  LEA.HI R139, R0, R3.reuse, RZ, 0x3 ;  /* 0x00000003008b7211 */ /* 0x080fe200078f18ff */
[----:B------:R-:W-:Y:S01]  /*1850*/  IMAD.SHL.U32 R114, R114, 0x40, RZ ;  /* 0x0000004072727824 */ /* 0x000fe200078e00ff */
[----:B------:R-:W-:Y:S01]  /*1860*/  LEA.HI R0, R0, R3, RZ, 0x6 ;  /* 0x0000000300007211 */ /* 0x000fe200078f30ff */
[----:B------:R-:W-:Y:S01]  /*1870*/  IMAD.IADD R111, R161, 0x1, R111 ;  /* 0x00000001a16f7824 */ /* 0x000fe200078e026f */
[----:B------:R-:W-:Y:S01]  /*1880*/  SHF.R.U32.HI R3, RZ, 0x3, R9 ;  /* 0x00000003ff037819 */ /* 0x000fe20000011609 */
[----:B------:R-:W-:Y:S01]  /*1890*/  IMAD.IADD R169, R169, 0x1, R164 ;  /* 0x00000001a9a97824 */ /* 0x000fe200078e02a4 */
[----:B------:R-:W-:Y:S01]  /*18a0*/  LOP3.LUT R14, R9, 0x38, R140, 0xf8, !PT ;  /* 0x00000038090e7812 */ /* 0x000fe200078ef88c */
[----:B------:R-:W-:Y:S01]  /*18b0*/  IMAD.SHL.U32 R0, R0, 0x40, RZ ;  /* 0x0000004000007824 */ /* 0x000fe200078e00ff */
[----:B------:R-:W-:Y:S01]  /*18c0*/  LEA.HI R7, R7, R24, RZ, 0x4 ;  /* 0x0000001807077211 */ /* 0x000fe200078f20ff */
[----:B------:R-:W-:Y:S01]  /*18d0*/  IMAD.IADD R165, R164, 0x1, R29 ;  /* 0x00000001a4a57824 */ /* 0x000fe200078e021d */
[----:B------:R-:W-:Y:S01]  /*18e0*/  LOP3.LUT R114, R114, 0xfffff000, RZ, 0xc0, !PT ;  /* 0xfffff00072727812 */ /* 0x000fe200078ec0ff */
[----:B------:R-:W-:Y:S01]  /*18f0*/  IMAD.IADD R13, R27, 0x1, R12 ;  /* 0x000000011b0d7824 */ /* 0x000fe200078e020c */
[----:B------:R-:W-:Y:S01]  /*1900*/  LOP3.LUT R5, R14, R3, RZ, 0x3c, !PT ;  /* 0x000000030e057212 */ /* 0x000fe200078e3cff */
[----:B------:R-:W-:Y:S01]  /*1910*/  IMAD.MOV.U32 R164, RZ, RZ, R28 ;  /* 0x000000ffffa47224 */ /* 0x000fe200078e001c */
[----:B------:R-:W-:Y:S01]  /*1920*/  SHF.R.S32.HI R7, RZ, 0x4, R7 ;  /* 0x00000004ff077819 */ /* 0x000fe20000011407 */
[----:B------:R-:W-:Y:S01]  /*1930*/  IMAD.MOV.U32 R12, RZ, RZ, R26 ;  /* 0x000000ffff0c7224 */ /* 0x000fe200078e001a */
[----:B------:R-:W-:Y:S01]  /*1940*/  SHF.R.S32.HI R116, RZ, 0x4, R116 ;  /* 0x00000004ff747819 */ /* 0x000fe20000011474 */
[----:B------:R-:W-:Y:S01]  /*1950*/  IMAD.WIDE.U32 R166, R90, c[0x0][0x280], R166 ;  /* 0x0000a0005aa67a25 */ /* 0x000fe200078e00a6 */
[----:B------:R-:W-:-:S02]  /*1960*/  IADD3 R114, R5, R114, R2 ;  /* 0x0000007205727210 */ /* 0x000fc40007ffe002 */
[----:B------:R-:W-:Y:S01]  /*1970*/  SHF.R.S32.HI R5, RZ, 0x1f, R112 ;  /* 0x0000001fff057819 */ /* 0x000fe20000011470 */
[----:B------:R-:W-:Y:S01]  /*1980*/  IMAD.WIDE.U32 R170, R170, c[0x0][0x218], R12 ;  /* 0x00008600aaaa7a25 */ /* 0x000fe200078e000c */
[----:B------:R-:W-:Y:S02]  /*1990*/  LOP3.LUT R8, R9, 0x38, R141, 0xf8, !PT ;  /* 0x0000003809087812 */ /* 0x000fe400078ef88d */
[----:B------:R-:W-:Y:S01]  /*19a0*/  LEA.HI.SX32 R118, R140, R7, 0x1d ;  /* 0x000000078c767211 */ /* 0x000fe200078feaff */
[----:B------:R-:W-:Y:S01]  /*19b0*/  IMAD.WIDE.U32 R168, R90, c[0x0][0x290], R168 ;  /* 0x0000a4005aa87a25 */ /* 0x000fe200078e00a8 */
[----:B------:R-:W-:Y:S02]  /*19c0*/  LEA.HI.SX32 R116, R139, R116, 0x1d ;  /* 0x000000748b747211 */ /* 0x000fe400078feaff */
[----:B------:R-:W-:Y:S01]  /*19d0*/  LEA.HI R120, R5, R112, RZ, 0x3 ;  /* 0x0000007005787211 */ /* 0x000fe200078f18ff */
[----:B------:R-:W-:Y:S01]  /*19e0*/  IMAD.SHL.U32 R112, R112, 0x8, RZ ;  /* 0x0000000870707824 */ /* 0x000fe200078e00ff */
[----:B------:R-:W-:Y:S01]  /*19f0*/  LOP3.LUT R115, R8, R3, RZ, 0x3c, !PT ;  /* 0x0000000308737212 */ /* 0x000fe200078e3cff */
[----:B------:R-:W-:Y:S01]  /*1a00*/  IMAD.WIDE.U32 R164, R90, c[0x0][0x290], R164 ;  /* 0x0000a4005aa47a25 */ /* 0x000fe200078e00a4 */
[----:B------:R-:W-:-:S02]  /*1a10*/  SHF.R.S32.HI R5, RZ, 0x1f, R118 ;  /* 0x0000001fff057819 */ /* 0x000fc40000011476 */
[----:B------:R-:W-:Y:S01]  /*1a20*/  LOP3.LUT R6, R6, 0xfffff000, RZ, 0xc0, !PT ;  /* 0xfffff00006067812 */ /* 0x000fe200078ec0ff */
[----:B------:R-:W-:Y:S01]  /*1a30*/  IMAD.SHL.U32 R120, R120, 0x200, RZ ;  /* 0x0000020078787824 */ /* 0x000fe200078e00ff */
[----:B------:R-:W-:Y:S01]  /*1a40*/  LOP3.LUT R8, R9, 0x38, R139, 0xf8, !PT ;  /* 0x0000003809087812 */ /* 0x000fe200078ef88b */
[----:B------:R-:W-:Y:S01]  /*1a50*/  IMAD.WIDE.U32 R162, R90, c[0x0][0x280], R162 ;  /* 0x0000a0005aa27a25 */ /* 0x000fe200078e00a2 */
[----:B------:R-:W-:Y:S02]  /*1a60*/  SHF.R.S32.HI R7, RZ, 0x1f, R116 ;  /* 0x0000001fff077819 */ /* 0x000fe40000011474 */
[----:B------:R-:W-:Y:S01]  /*1a70*/  LEA.HI R5, R5, R118, RZ, 0x3 ;  /* 0x0000007605057211 */ /* 0x000fe200078f18ff */
[----:B------:R-:W-:Y:S01]  /*1a80*/  IMAD.SHL.U32 R118, R118, 0x8, RZ ;  /* 0x0000000876767824 */ /* 0x000fe200078e00ff */
[----:B------:R-:W-:Y:S01]  /*1a90*/  LOP3.LUT R0, R0, 0xfffff000, RZ, 0xc0, !PT ;  /* 0xfffff00000007812 */ /* 0x000fe200078ec0ff */
[----:B------:R-:W-:Y:S01]  /*1aa0*/  IMAD.IADD R125, R171, 0x1, R125 ;  /* 0x00000001ab7d7824 */ /* 0x000fe200078e027d */
[----:B------:R-:W-:Y:S01]  /*1ab0*/  LOP3.LUT R113, R8, R3, RZ, 0x3c, !PT ;  /* 0x0000000308717212 */ /* 0x000fe200078e3cff */
[----:B------:R-:W-:Y:S01]  /*1ac0*/  IMAD.SHL.U32 R5, R5, 0x200, RZ ;  /* 0x0000020005057824 */ /* 0x000fe200078e00ff */
[----:B------:R-:W-:-:S02]  /*1ad0*/  IADD3 R115, R115, R6, R2 ;  /* 0x0000000673737210 */ /* 0x000fc40007ffe002 */
[----:B------:R-:W-:Y:S01]  /*1ae0*/  LEA.HI R138, R7, R116, RZ, 0x3 ;  /* 0x00000074078a7211 */ /* 0x000fe200078f18ff */
[----:B------:R-:W-:Y:S01]  /*1af0*/  IMAD.SHL.U32 R116, R116, 0x8, RZ ;  /* 0x0000000874747824 */ /* 0x000fe200078e00ff */
[----:B------:R-:W-:Y:S02]  /*1b00*/  LOP3.LUT R6, R9, 0x38, R112, 0xf8, !PT ;  /* 0x0000003809067812 */ /* 0x000fe400078ef870 */
[----:B------:R-:W-:Y:S01]  /*1b10*/  IADD3 R113, R113, R0, R2 ;  /* 0x0000000071717210 */ /* 0x000fe20007ffe002 */
[----:B------:R-:W-:Y:S01]  /*1b20*/  IMAD.SHL.U32 R138, R138, 0x200, RZ ;  /* 0x000002008a8a7824 */ /* 0x000fe200078e00ff */
[C---:B------:R-:W-:Y:S02]  /*1b30*/  LOP3.LUT R0, R9.reuse, 0x18, R22, 0xf8, !PT ;  /* 0x0000001809007812 */ /* 0x040fe400078ef816 */
[----:B------:R-:W-:Y:S02]  /*1b40*/  LOP3.LUT R8, R9, 0x38, R118, 0xf8, !PT ;  /* 0x0000003809087812 */ /* 0x000fe400078ef876 */
[----:B------:R-:W-:-:S02]  /*1b50*/  LOP3.LUT R7, R6, R3, RZ, 0x3c, !PT ;  /* 0x0000000306077212 */ /* 0x000fc400078e3cff */
[----:B------:R-:W-:Y:S02]  /*1b60*/  LOP3.LUT R6, R9, 0x38, R116, 0xf8, !PT ;  /* 0x0000003809067812 */ /* 0x000fe400078ef874 */
[----:B------:R-:W-:Y:S02]  /*1b70*/  IADD3 R106, P1, P0, R156, R160, R22 ;  /* 0x000000a09c6a7210 */ /* 0x000fe4000783e016 */
[----:B------:R-:W-:Y:S02]  /*1b80*/  LOP3.LUT R0, R2, R0, R3, 0xf6, !PT ;  /* 0x0000000002007212 */ /* 0x000fe400078ef603 */
[-C--:B------:R-:W-:Y:S02]  /*1b90*/  LOP3.LUT R119, R8, R3.reuse, RZ, 0x3c, !PT ;  /* 0x0000000308777212 */ /* 0x080fe400078e3cff */
[----:B------:R-:W-:Y:S01]  /*1ba0*/  LOP3.LUT R3, R6, R3, RZ, 0x3c, !PT ;  /* 0x0000000306037212 */ /* 0x000fe200078e3cff */
[----:B------:R-:W-:Y:S01]  /*1bb0*/  IMAD.MOV.U32 R6, RZ, RZ, c[0x0][0x290] ;  /* 0x0000a400ff067624 */ /* 0x000fe200078e00ff */
[----:B------:R-:W-:-:S02]  /*1bc0*/  LOP3.LUT R138, R138, 0xfffff000, RZ, 0xc0, !PT ;  /* 0xfffff0008a8a7812 */ /* 0x000fc400078ec0ff */
[----:B------:R-:W-:Y:S01]  /*1bd0*/  IADD3.X R104, R107, R111, R23, P1, P0 ;  /* 0x0000006f6b687210 */ /* 0x000fe20000fe0417 */
[----:B------:R-:W-:Y:S01]  /*1be0*/  IMAD.SHL.U32 R129, R6, 0x40, RZ ;  /* 0x0000004006817824 */ /* 0x000fe200078e00ff */
[----:B------:R-:W-:Y:S02]  /*1bf0*/  ISETP.NE.AND P0, PT, RZ, UR4, PT ;  /* 0x00000004ff007c0c */ /* 0x000fe4000bf05270 */
[--C-:B------:R-:W-:Y:S01]  /*1c00*/  IADD3 R138, R3, R138, R2.reuse ;  /* 0x0000008a038a7210 */ /* 0x100fe20007ffe002 */
[C---:B------:R-:W-:Y:S01]  /*1c10*/  IMAD R3, R121.reuse, c[0x0][0x290], RZ ;  /* 0x0000a40079037a24 */ /* 0x040fe200078e02ff */
[----:B------:R-:W-:Y:S01]  /*1c20*/  LOP3.LUT R120, R120, 0xfffff000, RZ, 0xc0, !PT ;  /* 0xfffff00078787812 */ /* 0x000fe200078ec0ff */
[----:B------:R-:W-:Y:S01]  /*1c30*/  IMAD R121, R121, c[0x0][0x280], RZ ;  /* 0x0000a00079797a24 */ /* 0x000fe200078e02ff */
[----:B------:R-:W-:Y:S01]  /*1c40*/  LOP3.LUT R5, R5, 0xfffff000, RZ, 0xc0, !PT ;  /* 0xfffff00005057812 */ /* 0x000fe200078ec0ff */
[C---:B------:R-:W-:Y:S01]  /*1c50*/  IMAD R3, R90.reuse, c[0x0][0x294], R3 ;  /* 0x0000a5005a037a24 */ /* 0x040fe200078e0203 */
[--C-:B------:R-:W-:Y:S01]  /*1c60*/  IADD3 R120, R7, R120, R2.reuse ;  /* 0x0000007807787210 */ /* 0x100fe20007ffe002 */
[----:B------:R-:W-:Y:S01]  /*1c70*/  IMAD R121, R90, c[0x0][0x284], R121 ;  /* 0x0000a1005a797a24 */ /* 0x000fe200078e0279 */
[----:B------:R-:W-:Y:S01]  /*1c80*/  IADD3 R119, R119, R5, R2 ;  /* 0x0000000577777210 */ /* 0x000fe20007ffe002 */
[----:B------:R-:W-:Y:S01]  /*1c90*/  IMAD.MOV.U32 R2, RZ, RZ, c[0x0][0x1e0] ;  /* 0x00007800ff027624 */ /* 0x000fe200078e00ff */
[----:B------:R-:W-:Y:S01]  /*1ca0*/  LOP3.LUT R141, R141, 0xfffffff8, RZ, 0xc0, !PT ;  /* 0xfffffff88d8d7812 */ /* 0x000fe200078ec0ff */
[----:B------:R-:W-:Y:S01]  /*1cb0*/  IMAD.IADD R123, R167, 0x1, R121 ;  /* 0x00000001a77b7824 */ /* 0x000fe200078e0279 */
[----:B------:R-:W-:Y:S01]  /*1cc0*/  LOP3.LUT R140, R140, 0xfffffff8, RZ, 0xc0, !PT ;  /* 0xfffffff88c8c7812 */ /* 0x000fe200078ec0ff */
[----:B------:R-:W-:Y:S01]  /*1cd0*/  IMAD.SHL.U32 R137, R2, 0x40, RZ ;  /* 0x0000004002897824 */ /* 0x000fe200078e00ff */
[----:B------:R-:W-:Y:S01]  /*1ce0*/  LOP3.LUT R139, R139, 0xfffffff8, RZ, 0xc0, !PT ;  /* 0xfffffff88b8b7812 */ /* 0x000fe200078ec0ff */
[----:B------:R-:W-:Y:S01]  /*1cf0*/  IMAD.IADD R124, R169, 0x1, R3 ;  /* 0x00000001a97c7824 */ /* 0x000fe200078e0203 */
[-C--:B------:R-:W-:Y:S01]  /*1d00*/  SHF.L.U64.HI R127, R6, R135.reuse, c[0x0][0x294] ;  /* 0x0000a500067f7619 */ /* 0x080fe20000010287 */
[----:B------:R-:W-:Y:S01]  /*1d10*/  IMAD.IADD R122, R3, 0x1, R165 ;  /* 0x00000001037a7824 */ /* 0x000fe200078e02a5 */
[----:B------:R-:W-:Y:S01]  /*1d20*/  SHF.L.U64.HI R135, R2, R135, c[0x0][0x1e4] ;  /* 0x0000790002877619 */ /* 0x000fe20000010287 */
[----:B------:R-:W-:Y:S01]  /*1d30*/  IMAD.IADD R121, R121, 0x1, R163 ;  /* 0x0000000179797824 */ /* 0x000fe200078e02a3 */
[----:B------:R-:W-:-:S02]  /*1d40*/  @P0 LOP3.LUT R191, R191, 0x1, RZ, 0xfc, !PT ;  /* 0x00000001bfbf0812 */ /* 0x000fc400078efcff */
[----:B------:R-:W-:Y:S02]  /*1d50*/  IADD3 R142, R22, 0xa0, RZ ;  /* 0x000000a0168e7810 */ /* 0x000fe40007ffe0ff */
[C---:B------:R-:W-:Y:S02]  /*1d60*/  IADD3 R14, R20.reuse, 0x10, RZ ;  /* 0x00000010140e7810 */ /* 0x040fe40007ffe0ff */
[C---:B------:R-:W-:Y:S02]  /*1d70*/  IADD3 R13, R20.reuse, 0x30, RZ ;  /* 0x00000030140d7810 */ /* 0x040fe40007ffe0ff */
[----:B------:R-:W-:Y:S02]  /*1d80*/  IADD3 R12, R20, 0x50, RZ ;  /* 0x00000050140c7810 */ /* 0x000fe40007ffe0ff */
[----:B------:R-:W-:Y:S02]  /*1d90*/  SHF.R.S32.HI R136, RZ, 0x1f, R141 ;  /* 0x0000001fff887819 */ /* 0x000fe4000001148d */
[----:B------:R-:W-:-:S02]  /*1da0*/  SHF.R.S32.HI R130, RZ, 0x1f, R112 ;  /* 0x0000001fff827819 */ /* 0x000fc40000011470 */
[----:B------:R-:W-:Y:S02]  /*1db0*/  SHF.R.S32.HI R134, RZ, 0x1f, R140 ;  /* 0x0000001fff867819 */ /* 0x000fe4000001148c */
[----:B------:R-:W-:Y:S02]  /*1dc0*/  SHF.R.S32.HI R132, RZ, 0x1f, R139 ;  /* 0x0000001fff847819 */ /* 0x000fe4000001148b */
[----:B------:R-:W-:Y:S02]  /*1dd0*/  SHF.R.S32.HI R128, RZ, 0x1f, R118 ;  /* 0x0000001fff807819 */ /* 0x000fe40000011476 */
[----:B------:R-:W-:Y:S02]  /*1de0*/  SHF.R.S32.HI R126, RZ, 0x1f, R116 ;  /* 0x0000001fff7e7819 */ /* 0x000fe40000011474 */
.L_x_1208:
        /* <DEDUP_REMOVED lines=90> */
.L_x_1188:
[----:B------:R-:W-:Y:S05]  /*2390*/  BSYNC B0 ;  /* 0x0000000000007941 */ /* 0x000fea0003800000 */
.L_x_1187:
        /* <DEDUP_REMOVED lines=99> */
.L_x_1191:
[----:B------:R-:W-:Y:S05]  /*29d0*/  BSYNC B0 ;  /* 0x0000000000007941 */ /* 0x000fea0003800000 */
.L_x_1190:
        /* <DEDUP_REMOVED lines=56> */
.L_x_1193:
[----:B------:R-:W-:Y:S05]  /*2d60*/  BSYNC B0 ;  /* 0x0000000000007941 */ /* 0x000fea0003800000 */
.L_x_1192:
        /* <DEDUP_REMOVED lines=56> */
.L_x_1195:
[----:B------:R-:W-:Y:S05]  /*30f0*/  BSYNC B0 ;  /* 0x0000000000007941 */ /* 0x000fea0003800000 */
.L_x_1194:
        /* <DEDUP_REMOVED lines=56> */
.L_x_1197:
[----:B------:R-:W-:Y:S05]  /*3480*/  BSYNC B0 ;  /* 0x0000000000007941 */ /* 0x000fea0003800000 */
.L_x_1196:
        /* <DEDUP_REMOVED lines=56> */
.L_x_1199:
[----:B------:R-:W-:Y:S05]  /*3810*/  BSYNC B0 ;  /* 0x0000000000007941 */ /* 0x000fea0003800000 */
.L_x_1198:
        /* <DEDUP_REMOVED lines=56> */
.L_x_1186:
        /* <DEDUP_REMOVED lines=47> */
.L_x_1201:
[----:B------:R-:W-:Y:S05]  /*3e90*/  BSYNC B0 ;  /* 0x0000000000007941 */ /* 0x000fea0003800000 */
.L_x_1200:
        /* <DEDUP_REMOVED lines=45> */
[CC--:B------:R-:W-:Y:S01]  /*4170*/  IADD3.X R176, R107.reuse, R172.reuse, R136, P1, P0 ;  /* 0x000000ac6bb07210 */ /* 0x0c0fe20000fe0488 */
        /* <DEDUP_REMOVED lines=8> */
[----:B------:R-:W-:Y:S02]  /*4200*/  LEA.HI.X R179, R177, c[0x0][0x1cc], R176, 0x1, P0 ;  /* 0x00007300b1b37a11 */ /* 0x000fe400000f0cb0 */
[C---:B------:R-:W-:Y:S04]  /*4210*/  @!P2 LEA R176, P0, R180.reuse, c[0x0][0x1c8], 0x1 ;  /* 0x00007200b4b0aa11 */ /* 0x040fe800078008ff */
[----:B------:R-:W-:Y:S01]  /*4220*/  @!P2 LEA.HI.X R177, R180, c[0x0][0x1cc], R175, 0x1, P0 ;  /* 0x00007300b4b1aa11 */ /* 0x000fe200000f0caf */
[----:B------:R-:W-:Y:S01]  /*4230*/  IMAD.SHL.U32 R180, R182, 0x2, RZ ;  /* 0x00000002b6b47824 */ /* 0x000fe200078e00ff */
[----:B------:R-:W-:Y:S02]  /*4240*/  SHF.L.U32 R175, R181, 0x1, RZ ;  /* 0x00000001b5af7819 */ /* 0x000fe400000006ff */
[----:B------:R-:W-:Y:S02]  /*4250*/  ISETP.GE.AND P0, PT, R22, c[0x0][0x27c], PT ;  /* 0x00009f0016007a0c */ /* 0x000fe40003f06270 */
[----:B------:R-:W1:Y:S08]  /*4260*/  LDS.128 R28, [R180+0xc100] ;  /* 0x00c10000b41c7984 */ /* 0x000e700000000c00 */
[----:B------:R-:W2:Y:S03]  /*4270*/  LDS.128 R80, [R175+0xc100] ;  /* 0x00c10000af507984 */ /* 0x000ea60000000c00 */
        /* <DEDUP_REMOVED lines=17> */
[----:B-1----:R-:W-:Y:S01]  /*4390*/  @!P0 IMAD.U32 R51, R29, 0x10000, RZ ;  /* 0x000100001d338824 */ /* 0x002fe200078e00ff */
[----:B------:R-:W-:Y:S02]  /*43a0*/  @!P0 SHF.R.U64 R40, R40, 0x10, R41 ;  /* 0x0000001028288819 */ /* 0x000fe40000001229 */
[----:B------:R-:W-:Y:S01]  /*43b0*/  MOV R41, R43 ;  /* 0x0000002b00297202 */ /* 0x000fe20000000f00 */
[----:B------:R-:W-:Y:S01]  /*43c0*/  @!P0 FMUL.FTZ R180, R51, R54 ;  /* 0x0000003633b48220 */ /* 0x000fe20000410000 */
[----:B------:R-:W-:Y:S01]  /*43d0*/  @!P0 PRMT R43, R50, 0x5410, R53 ;  /* 0x00005410322b8816 */ /* 0x000fe20000000035 */
[----:B------:R-:W-:Y:S01]  /*43e0*/  @!P0 IMAD.U32 R50, R28, 0x10000, RZ ;  /* 0x000100001c328824 */ /* 0x000fe200078e00ff */
[----:B------:R-:W-:Y:S01]  /*43f0*/  @!P0 PRMT R40, R49, 0x5410, R40 ;  /* 0x0000541031288816 */ /* 0x000fe20000000028 */
[----:B--2---:R-:W-:Y:S01]  /*4400*/  @!P0 IMAD.U32 R52, R80, 0x10000, RZ ;  /* 0x0001000050348824 */ /* 0x004fe200078e00ff */
[C---:B------:R-:W-:Y:S01]  /*4410*/  @!P0 SHF.L.U32 R59, R81.reuse, 0x10, RZ ;  /* 0x00000010513b8819 */ /* 0x040fe200000006ff */
[----:B------:R-:W-:Y:S01]  /*4420*/  @!P0 FMUL.FTZ R175, R50, R57 ;  /* 0x0000003932af8220 */ /* 0x000fe20000410000 */
[----:B------:R-:W-:Y:S01]  /*4430*/  @!P0 LOP3.LUT R61, R81, 0xffff0000, RZ, 0xc0, !PT ;  /* 0xffff0000513d8812 */ /* 0x000fe200078ec0ff */
[----:B------:R-:W-:Y:S01]  /*4440*/  @!P0 IMAD.U32 R49, R40, 0x10000, RZ ;  /* 0x0001000028318824 */ /* 0x000fe200078e00ff */
[C---:B------:R-:W-:Y:S01]  /*4450*/  @!P0 LOP3.LUT R62, R82.reuse, 0xffff0000, RZ, 0xc0, !PT ;  /* 0xffff0000523e8812 */ /* 0x040fe200078ec0ff */
[----:B------:R-:W-:Y:S01]  /*4460*/  @!P0 IMAD.U32 R63, R82, 0x10000, RZ ;  /* 0x00010000523f8824 */ /* 0x000fe200078e00ff */
[----:B------:R-:W-:Y:S01]  /*4470*/  @!P0 LOP3.LUT R68, R83, 0xffff0000, RZ, 0xc0, !PT ;  /* 0xffff000053448812 */ /* 0x000fe200078ec0ff */
[-C--:B------:R-:W-:Y:S01]  /*4480*/  @!P0 FMUL.FTZ R2, R50, R49.reuse ;  /* 0x0000003132028220 */ /* 0x080fe20000410000 */
[----:B------:R-:W-:Y:S01]  /*4490*/  @!P0 LOP3.LUT R40, R40, 0xffff0000, RZ, 0xc0, !PT ;  /* 0xffff000028288812 */ /* 0x000fe200078ec0ff */
[----:B------:R-:W-:Y:S01]  /*44a0*/  @!P0 FFMA.FTZ R175, R52, R49, -R175 ;  /* 0x0000003134af8223 */ /* 0x000fe200000108af */
[----:B------:R-:W-:Y:S01]  /*44b0*/  @!P0 LOP3.LUT R49, R29, 0xffff0000, RZ, 0xc0, !PT ;  /* 0xffff00001d318812 */ /* 0x000fe200078ec0ff */
[----:B------:R-:W-:Y:S01]  /*44c0*/  @!P0 FFMA.FTZ R2, R57, R52, R2 ;  /* 0x0000003439028223 */ /* 0x000fe20000010002 */
[----:B------:R-:W-:Y:S01]  /*44d0*/  @!P0 LOP3.LUT R57, R80, 0xffff0000, RZ, 0xc0, !PT ;  /* 0xffff000050398812 */ /* 0x000fe200078ec0ff */
[----:B------:R-:W-:Y:S01]  /*44e0*/  @!P0 IMAD.U32 R65, R83, 0x10000, RZ ;  /* 0x0001000053418824 */ /* 0x000fe200078e00ff */
[----:B------:R-:W-:Y:S01]  /*44f0*/  @!P0 PRMT R41, R41, 0x5410, R42 ;  /* 0x0000541029298816 */ /* 0x000fe2000000002a */
[----:B------:R-:W-:Y:S01]  /*4500*/  @!P0 IMAD.U32 R42, R48, 0x10000, RZ ;  /* 0x00010000302a8824 */ /* 0x000fe200078e00ff */
[----:B------:R-:W-:Y:S01]  /*4510*/  @!P0 LOP3.LUT R52, R58, 0xffff0000, RZ, 0xc0, !PT ;  /* 0xffff00003a348812 */ /* 0x000fe200078ec0ff */
[----:B------:R-:W-:Y:S02]  /*4520*/  @!P0 FMUL.FTZ R181, R49, R56 ;  /* 0x0000003831b58220 */ /* 0x000fe40000410000 */
[-C--:B------:R-:W-:Y:S01]  /*4530*/  @!P0 FMUL.FTZ R4, R51, R42.reuse ;  /* 0x0000002a33048220 */ /* 0x080fe20000410000 */
[----:B------:R-:W-:Y:S01]  /*4540*/  @!P0 LOP3.LUT R51, R28, 0xffff0000, RZ, 0xc0, !PT ;  /* 0xffff00001c338812 */ /* 0x000fe200078ec0ff */
[----:B------:R-:W-:Y:S01]  /*4550*/  @!P0 FFMA.FTZ R180, R59, R42, -R180 ;  /* 0x0000002a3bb48223 */ /* 0x000fe200000108b4 */
[----:B------:R-:W-:Y:S01]  /*4560*/  @!P0 LOP3.LUT R42, R48, 0xffff0000, RZ, 0xc0, !PT ;  /* 0xffff0000302a8812 */ /* 0x000fe200078ec0ff */
[C---:B------:R-:W-:Y:S01]  /*4570*/  @!P0 IMAD.U32 R58, R60.reuse, 0x10000, RZ ;  /* 0x000100003c3a8824 */ /* 0x040fe200078e00ff */
[----:B------:R-:W-:Y:S01]  /*4580*/  @!P0 LOP3.LUT R60, R60, 0xffff0000, RZ, 0xc0, !PT ;  /* 0xffff00003c3c8812 */ /* 0x000fe200078ec0ff */
[----:B------:R-:W-:Y:S02]  /*4590*/  @!P0 FMUL.FTZ R182, R51, R52 ;  /* 0x0000003433b68220 */ /* 0x000fe40000410000 */
[-C--:B------:R-:W-:Y:S02]  /*45a0*/  @!P0 FMUL.FTZ R5, R49, R42.reuse ;  /* 0x0000002a31058220 */ /* 0x080fe40000410000 */
        /* <DEDUP_REMOVED lines=48> */
.L_x_1203:
[----:B------:R-:W-:Y:S05]  /*48b0*/  BSYNC B0 ;  /* 0x0000000000007941 */ /* 0x000fea0003800000 */
.L_x_1202:
[----:B------:R-:W-:Y:S01]  /*48c0*/  ISETP.GE.AND P0, PT, R15, c[0x0][0x1d4], PT ;  /* 0x000075000f007a0c */ /* 0x000fe20003f06270 */
[----:B------:R-:W-:Y:S01]  /*48d0*/  @!UPT UIADD3 URZ, URZ, URZ, URZ ;  /* 0x0000003f3f3ff290 */ /* 0x000fe2000fffe03f */
[----:B------:R-:W-:Y:S11]  /*48e0*/  BSSY B0, `(.L_x_1204) ;  /* 0x0000074000007945 */ /* 0x000ff60003800000 */
[----:B------:R-:W-:-:S05]  /*48f0*/  @P0 BRA `(.L_x_1205) ;  /* 0x0000072000000947 */ /* 0x000fca0003800000 */
[----:B------:R-:W-:Y:S01]  /*4900*/  ISETP.GE.AND P2, PT, R118, c[0x0][0x1d4], PT ;  /* 0x0000750076007a0c */ /* 0x000fe20003f46270 */
[----:B------:R-:W-:Y:S01]  /*4910*/  IMAD.IADD R68, R119, 0x1, R174 ;  /* 0x0000000177447824 */ /* 0x000fe200078e02ae */
[-C--:B------:R-:W-:Y:S03]  /*4920*/  IADD3 R65, P1, P0, R156, R173.reuse, R140 ;  /* 0x000000ad9c417210 */ /* 0x080fe6000783e08c */
[----:B------:R-:W-:Y:S01]  /*4930*/  IMAD.SHL.U32 R66, R68, 0x2, RZ ;  /* 0x0000000244427824 */ /* 0x000fe200078e00ff */
[CC--:B------:R-:W-:Y:S04]  /*4940*/  IADD3.X R58, R107.reuse, R172.reuse, R134, P1, P0 ;  /* 0x000000ac6b3a7210 */ /* 0x0c0fe80000fe0486 */
        /* <DEDUP_REMOVED lines=109> */
.L_x_1205:
[----:B------:R-:W-:Y:S05]  /*5020*/  BSYNC B0 ;  /* 0x0000000000007941 */ /* 0x000fea0003800000 */
.L_x_1204:
        /* <DEDUP_REMOVED lines=120> */
.L_x_1185:
        /* <DEDUP_REMOVED lines=29> */
.L_x_1189:
[----:B------:R-:W-:Y:S05]  /*5980*/  BSYNC B1 ;  /* 0x0000000000017941 */ /* 0x000fea0003800000 */
.L_x_1184:
[C---:B------:R-:W-:Y:S01]  /*5990*/  ISETP.GT.AND P0, PT, R18.reuse, R11, PT ;  /* 0x0000000b1200720c */ /* 0x040fe20003f04270 */
[----:B------:R-:W-:Y:S01]  /*59a0*/  BSSY B0, `(.L_x_1206) ;  /* 0x0000042000007945 */ /* 0x000fe20003800000 */
[C---:B------:R-:W-:Y:S02]  /*59b0*/  ISETP.GE.AND P1, PT, R67.reuse, 0x1, PT ;  /* 0x000000014300780c */ /* 0x040fe40003f26270 */
[C---:B-12---:R-:W-:Y:S09]  /*59c0*/  IADD3 R3, R67.reuse, 0x1, RZ ;  /* 0x0000000143037810 */ /* 0x046ff20007ffe0ff */
[----:B------:R-:W-:Y:S01]  /*59d0*/  @P0 IADD3 R5, R18, -0x1, RZ ;  /* 0xffffffff12050810 */ /* 0x000fe20007ffe0ff */
        /* <DEDUP_REMOVED lines=62> */
.L_x_1207:
[----:B-1----:R-:W-:Y:S05]  /*5dc0*/  BSYNC B0 ;  /* 0x0000000000007941 */ /* 0x002fea0003800000 */
.L_x_1206:
        /* <DEDUP_REMOVED lines=33> */
.L_x_1183:
[----:B------:R-:W-:Y:S01]  /*5fe0*/  ISETP.NE.AND P3, PT, R187, 0x1, PT ;  /* 0x00000001bb00780c */ /* 0x000fe20003f65270 */
[----:B------:R-:W-:Y:S01]  /*5ff0*/  CS2R R98, SRZ ;  /* 0x0000000000627805 */ /* 0x000fe2000001ff00 */
[----:B------:R-:W-:Y:S01]  /*6000*/  IADD3 R2, R92, 0x7f, RZ ;  /* 0x0000007f5c027810 */ /* 0x000fe20007ffe0ff */
[----:B-1----:R-:W-:Y:S01]  /*6010*/  IMAD.MOV.U32 R5, RZ, RZ, RZ ;  /* 0x000000ffff057224 */ /* 0x002fe200078e00ff */
[----:B------:R-:W-:Y:S01]  /*6020*/  PLOP3.LUT P2, PT, PT, PT, PT, 0x80, 0x0 ;  /* 0x000000000000781c */ /* 0x000fe20003f4f070 */
[----:B------:R-:W-:Y:S01]  /*6030*/  IMAD.MOV.U32 R13, RZ, RZ, RZ ;  /* 0x000000ffff0d7224 */ /* 0x000fe200078e00ff */
[----:B------:R-:W-:Y:S01]  /*6040*/  CS2R R8, SRZ ;  /* 0x0000000000087805 */ /* 0x000fe2000001ff00 */
[----:B------:R-:W-:Y:S01]  /*6050*/  CS2R R10, SRZ ;  /* 0x00000000000a7805 */ /* 0x000fe2000001ff00 */
[----:B------:R-:W-:Y:S01]  /*6060*/  IMAD.MOV.U32 R7, RZ, RZ, RZ ;  /* 0x000000ffff077224 */ /* 0x000fe200078e00ff */
[----:B------:R-:W-:Y:S01]  /*6070*/  MOV R88, RZ ;  /* 0x000000ff00587202 */ /* 0x000fe20000000f00 */
[----:B------:R-:W-:Y:S01]  /*6080*/  CS2R R86, SRZ ;  /* 0x0000000000567805 */ /* 0x000fe2000001ff00 */
[----:B------:R-:W-:Y:S01]  /*6090*/  CS2R R84, SRZ ;  /* 0x0000000000547805 */ /* 0x000fe2000001ff00 */
[----:B------:R-:W-:Y:S01]  /*60a0*/  CS2R R82, SRZ ;  /* 0x0000000000527805 */ /* 0x000fe2000001ff00 */
[----:B------:R-:W-:Y:S01]  /*60b0*/  @P3 IMAD.HI.U32 R0, R2, c[0x0][0x2c8], RZ ;  /* 0x0000b20002003a27 */ /* 0x000fe200078e00ff */
[----:B------:R-:W-:Y:S01]  /*60c0*/  CS2R R80, SRZ ;  /* 0x0000000000507805 */ /* 0x000fe2000001ff00 */
[----:B-----5:R-:W-:Y:S01]  /*60d0*/  CS2R R78, SRZ ;  /* 0x00000000004e7805 */ /* 0x020fe2000001ff00 */
[----:B------:R-:W-:Y:S01]  /*60e0*/  CS2R R76, SRZ ;  /* 0x00000000004c7805 */ /* 0x000fe2000001ff00 */
[----:B------:R-:W-:Y:S01]  /*60f0*/  CS2R R74, SRZ ;  /* 0x00000000004a7805 */ /* 0x000fe2000001ff00 */
[----:B------:R-:W-:Y:S01]  /*6100*/  @P3 SHF.R.U32.HI R2, RZ, c[0x0][0x2cc], R0 ;  /* 0x0000b300ff023a19 */ /* 0x000fe20000011600 */
[----:B------:R-:W-:Y:S01]  /*6110*/  CS2R R72, SRZ ;  /* 0x0000000000487805 */ /* 0x000fe2000001ff00 */
        /* <DEDUP_REMOVED lines=13> */
[----:B------:R-:W-:Y:S01]  /*61f0*/  IMAD.MOV.U32 R93, RZ, RZ, RZ ;  /* 0x000000ffff5d7224 */ /* 0x000fe200078e00ff */
[----:B------:R-:W-:Y:S01]  /*6200*/  CS2R R50, SRZ ;  /* 0x0000000000327805 */ /* 0x000fe2000001ff00 */
[----:B------:R-:W-:Y:S01]  /*6210*/  CS2R R48, SRZ ;  /* 0x0000000000307805 */ /* 0x000fe2000001ff00 */
[----:B------:R-:W-:Y:S01]  /*6220*/  SHF.R.S32.HI R3, RZ, 0x6, R0 ;  /* 0x00000006ff037819 */ /* 0x000fe20000011400 */
[----:B------:R-:W-:Y:S01]  /*6230*/  IMAD.IADD R0, R95, 0x1, R96 ;  /* 0x000000015f007824 */ /* 0x000fe200078e0260 */
[----:B------:R-:W-:Y:S01]  /*6240*/  CS2R R46, SRZ ;  /* 0x00000000002e7805 */ /* 0x000fe2000001ff00 */
[----:B------:R-:W-:Y:S01]  /*6250*/  IMAD.MOV.U32 R96, RZ, RZ, RZ ;  /* 0x000000ffff607224 */ /* 0x000fe200078e00ff */
[----:B------:R-:W-:Y:S01]  /*6260*/  IMNMX R95, R94, R3, PT ;  /* 0x000000035e5f7217 */ /* 0x000fe20003800200 */
[----:B------:R-:W-:Y:S01]  /*6270*/  CS2R R44, SRZ ;  /* 0x00000000002c7805 */ /* 0x000fe2000001ff00 */
[----:B------:R-:W-:Y:S01]  /*6280*/  MOV R94, RZ ;  /* 0x000000ff005e7202 */ /* 0x000fe20000000f00 */
        /* <DEDUP_REMOVED lines=26> */
[----:B------:R-:W-:-:S06]  /*6430*/  @P0 IMAD.WIDE R8, R190, R9, c[0x0][0x340] ;  /* 0x0000d000be080625 */ /* 0x000fcc00078e0209 */
[----:B------:R1:W2:Y:S01]  /*6440*/  @P0 LDG.E R8, [R8.64] ;  /* 0x0000000608080981 */ /* 0x0002a2000c1e1900 */
[----:B------:R-:W-:Y:S01]  /*6450*/  SHF.R.S32.HI R6, RZ, 0x1f, R89 ;  /* 0x0000001fff067819 */ /* 0x000fe20000011459 */
[C---:B------:R-:W-:Y:S01]  /*6460*/  IMAD.WIDE.U32 R16, R97.reuse, c[0x0][0x178], RZ ;  /* 0x00005e0061107a25 */ /* 0x040fe200078e00ff */
[----:B------:R-:W-:Y:S01]  /*6470*/  SHF.R.S32.HI R2, RZ, 0x1f, R97 ;  /* 0x0000001fff027819 */ /* 0x000fe20000011461 */
[----:B------:R-:W-:Y:S01]  /*6480*/  BSSY B0, `(.L_x_1210) ;  /* 0x00000a0000007945 */ /* 0x000fe20003800000 */
[CC--:B------:R-:W-:Y:S02]  /*6490*/  LEA.HI R4, R6.reuse, R89.reuse, RZ, 0x3 ;  /* 0x0000005906047211 */ /* 0x0c0fe400078f18ff */
[----:B------:R-:W-:Y:S01]  /*64a0*/  LEA.HI R22, R6, R89, RZ, 0x4 ;  /* 0x0000005906167211 */ /* 0x000fe200078f20ff */
[----:B------:R-:W-:Y:S01]  /*64b0*/  IMAD R2, R2, c[0x0][0x178], RZ ;  /* 0x00005e0002027a24 */ /* 0x000fe200078e02ff */
[----:B------:R-:W-:Y:S02]  /*64c0*/  SHF.R.S32.HI R7, RZ, 0x3, R4 ;  /* 0x00000003ff077819 */ /* 0x000fe40000011404 */
[----:B------:R-:W-:Y:S01]  /*64d0*/  LOP3.LUT R188, R4, 0xfffffff8, RZ, 0xc0, !PT ;  /* 0xfffffff804bc7812 */ /* 0x000fe200078ec0ff */
[----:B------:R-:W-:Y:S01]  /*64e0*/  IMAD R5, R97, c[0x0][0x17c], R2 ;  /* 0x00005f0061057a24 */ /* 0x000fe200078e0202 */
[----:B------:R-:W-:Y:S01]  /*64f0*/  SHF.R.S32.HI R3, RZ, 0x4, R22 ;  /* 0x00000004ff037819 */ /* 0x000fe20000011416 */
[----:B------:R-:W-:Y:S01]  /*6500*/  IMAD.SHL.U32 R197, R7, 0x40, RZ ;  /* 0x0000004007c57824 */ /* 0x000fe200078e00ff */
[----:B------:R-:W-:Y:S01]  /*6510*/  ISETP.NE.U32.AND P2, PT, RZ, c[0x0][0x348], PT ;  /* 0x0000d200ff007a0c */ /* 0x000fe20003f45070 */
[----:B------:R-:W-:Y:S01]  /*6520*/  IMAD.IADD R188, R89, 0x1, -R188 ;  /* 0x0000000159bc7824 */ /* 0x000fe200078e0abc */
[----:B------:R-:W-:Y:S01]  /*6530*/  LEA.HI R2, R22, R3, RZ, 0x1 ;  /* 0x0000000316027211 */ /* 0x000fe200078f08ff */
[----:B------:R-:W-:Y:S01]  /*6540*/  IMAD.IADD R17, R17, 0x1, R5 ;  /* 0x0000000111117824 */ /* 0x000fe200078e0205 */
[----:B------:R-:W-:Y:S01]  /*6550*/  LOP3.LUT R197, R197, 0x1c0, RZ, 0xc0, !PT ;  /* 0x000001c0c5c57812 */ /* 0x000fe200078ec0ff */
[----:B------:R-:W-:Y:S01]  /*6560*/  IMAD.SHL.U32 R20, R188, 0x8, RZ ;  /* 0x00000008bc147824 */ /* 0x000fe200078e00ff */
[----:B------:R-:W-:Y:S01]  /*6570*/  LOP3.LUT R2, R2, 0xfffffffe, RZ, 0xc0, !PT ;  /* 0xfffffffe02027812 */ /* 0x000fe200078ec0ff */
[C---:B------:R-:W-:Y:S01]  /*6580*/  IMAD R11, R188.reuse, 0x20, R7 ;  /* 0x00000020bc0b7824 */ /* 0x040fe200078e0207 */
[----:B------:R-:W-:Y:S01]  /*6590*/  ISETP.NE.AND.EX P2, PT, RZ, c[0x0][0x34c], PT, P2 ;  /* 0x0000d300ff007a0c */ /* 0x000fe20003f45320 */
[----:B------:R-:W-:Y:S01]  /*65a0*/  IMAD.SHL.U32 R5, R188, 0x40, RZ ;  /* 0x00000040bc057824 */ /* 0x000fe200078e00ff */
[----:B------:R-:W-:Y:S01]  /*65b0*/  LOP3.LUT R10, R197, 0x38, R20, 0xf8, !PT ;  /* 0x00000038c50a7812 */ /* 0x000fe200078ef814 */
[----:B------:R-:W-:Y:S01]  /*65c0*/  IMAD.IADD R2, R3, 0x1, -R2 ;  /* 0x0000000103027824 */ /* 0x000fe200078e0a02 */
[----:B------:R-:W-:Y:S01]  /*65d0*/  SHF.R.U32.HI R197, RZ, 0x3, R197 ;  /* 0x00000003ffc57819 */ /* 0x000fe200000116c5 */
[----:B------:R-:W-:Y:S01]  /*65e0*/  IMAD.WIDE.U32 R16, R189, c[0x0][0x1b8], R16 ;  /* 0x00006e00bd107a25 */ /* 0x000fe200078e0010 */
[----:B------:R-:W-:-:S02]  /*65f0*/  IADD3 R3, R20, 0x80, RZ ;  /* 0x0000008014037810 */ /* 0x000fc40007ffe0ff */
[----:B------:R-:W-:Y:S01]  /*6600*/  LOP3.LUT R197, R10, R197, RZ, 0x3c, !PT ;  /* 0x000000c50ac57212 */ /* 0x000fe200078e3cff */
[----:B------:R-:W-:Y:S01]  /*6610*/  IMAD R10, R91, c[0x0][0x1b8], RZ ;  /* 0x00006e005b0a7a24 */ /* 0x000fe200078e02ff */
[C---:B------:R-:W-:Y:S01]  /*6620*/  ISETP.GE.AND P1, PT, R3.reuse, c[0x0][0x1d4], PT ;  /* 0x0000750003007a0c */ /* 0x040fe20003f26270 */
[----:B------:R-:W-:Y:S01]  /*6630*/  IMAD.IADD R11, R92, 0x1, R11 ;  /* 0x000000015c0b7824 */ /* 0x000fe200078e020b */
[----:B------:R-:W-:Y:S01]  /*6640*/  ISETP.GE.AND P4, PT, R3, c[0x0][0x198], PT ;  /* 0x0000660003007a0c */ /* 0x000fe20003f86270 */
[----:B------:R-:W-:Y:S01]  /*6650*/  IMAD R3, R189, c[0x0][0x1bc], R10 ;  /* 0x00006f00bd037a24 */ /* 0x000fe200078e020a */
[----:B-1----:R-:W-:Y:S01]  /*6660*/  SHF.R.S32.HI R9, RZ, 0x1f, R190 ;  /* 0x0000001fff097819 */ /* 0x002fe200000114be */
[----:B------:R-:W-:Y:S01]  /*6670*/  IMAD.MOV.U32 R24, RZ, RZ, R11 ;  /* 0x000000ffff187224 */ /* 0x000fe200078e000b */
[----:B------:R-:W-:Y:S01]  /*6680*/  LOP3.LUT R5, R5, 0x1c0, RZ, 0xc0, !PT ;  /* 0x000001c005057812 */ /* 0x000fe200078ec0ff */
[----:B------:R-:W-:Y:S01]  /*6690*/  IMAD.IADD R17, R17, 0x1, R3 ;  /* 0x0000000111117824 */ /* 0x000fe200078e0203 */
[----:B------:R-:W-:Y:S01]  /*66a0*/  SEL R13, R9, RZ, !P2 ;  /* 0x000000ff090d7207 */ /* 0x000fe20005000000 */
[----:B------:R-:W-:Y:S01]  /*66b0*/  @P3 IMAD.HI.U32 R3, R11, c[0x0][0x2c8], RZ ;  /* 0x0000b2000b033a27 */ /* 0x000fe200078e00ff */
[----:B------:R-:W-:-:S02]  /*66c0*/  SEL R14, R190, RZ, !P2 ;  /* 0x000000ffbe0e7207 */ /* 0x000fc40005000000 */
[----:B------:R-:W-:Y:S01]  /*66d0*/  LOP3.LUT R4, R5, 0x8, R4, 0xf8, !PT ;  /* 0x0000000805047812 */ /* 0x000fe200078ef804 */
[----:B------:R-:W-:Y:S01]  /*66e0*/  IMAD R13, R13, c[0x0][0x1c0], RZ ;  /* 0x000070000d0d7a24 */ /* 0x000fe200078e02ff */
[----:B------:R-:W-:Y:S02]  /*66f0*/  SHF.R.U32.HI R5, RZ, 0x3, R5 ;  /* 0x00000003ff057819 */ /* 0x000fe40000011605 */
[----:B------:R-:W-:Y:S01]  /*6700*/  @P3 SHF.R.U32.HI R24, RZ, c[0x0][0x2cc], R3 ;  /* 0x0000b300ff183a19 */ /* 0x000fe20000011603 */
[----:B------:R-:W-:Y:S01]  /*6710*/  IMAD R13, R14, c[0x0][0x1c4], R13 ;  /* 0x000071000e0d7a24 */ /* 0x000fe200078e020d */
[----:B------:R-:W-:Y:S01]  /*6720*/  LOP3.LUT R22, R22, 0xfffffff0, RZ, 0xc0, !PT ;  /* 0xfffffff016167812 */ /* 0x000fe200078ec0ff */
[----:B------:R-:W-:Y:S01]  /*6730*/  IMAD.WIDE.U32 R14, R14, c[0x0][0x1c0], R16 ;  /* 0x000070000e0e7a25 */ /* 0x000fe200078e0010 */
[----:B------:R-:W-:Y:S02]  /*6740*/  LOP3.LUT R5, R4, R5, RZ, 0x3c, !PT ;  /* 0x0000000504057212 */ /* 0x000fe400078e3cff */
[----:B------:R-:W-:Y:S01]  /*6750*/  SHF.R.S32.HI R4, RZ, 0x1f, R0 ;  /* 0x0000001fff047819 */ /* 0x000fe20000011400 */
[----:B------:R-:W-:Y:S01]  /*6760*/  IMAD.MOV R12, RZ, RZ, -R24 ;  /* 0x000000ffff0c7224 */ /* 0x000fe200078e0a18 */
[----:B------:R-:W-:Y:S01]  /*6770*/  IADD3 R17, P2, R7, R0, RZ ;  /* 0x0000000007117210 */ /* 0x000fe20007f5e0ff */
[----:B------:R-:W-:Y:S01]  /*6780*/  IMAD.IADD R22, R89, 0x1, -R22 ;  /* 0x0000000159167824 */ /* 0x000fe200078e0a16 */
[----:B------:R-:W-:Y:S01]  /*6790*/  SHF.R.S32.HI R3, RZ, 0x1f, R24 ;  /* 0x0000001fff037819 */ /* 0x000fe20000011418 */
[----:B------:R-:W-:Y:S01]  /*67a0*/  IMAD R12, R12, c[0x0][0x2c4], R11 ;  /* 0x0000b1000c0c7a24 */ /* 0x000fe200078e020b */
[----:B------:R-:W-:Y:S01]  /*67b0*/  LEA.HI.X.SX32 R4, R7, R4, 0x1, P2 ;  /* 0x0000000407047211 */ /* 0x000fe200010f0eff */
[----:B------:R-:W-:Y:S01]  /*67c0*/  IMAD.IADD R15, R15, 0x1, R13 ;  /* 0x000000010f0f7824 */ /* 0x000fe200078e020d */
[----:B------:R-:W-:Y:S01]  /*67d0*/  SHF.R.S32.HI R11, RZ, 0x1f, R22 ;  /* 0x0000001fff0b7819 */ /* 0x000fe20000011416 */
[----:B------:R-:W-:Y:S01]  /*67e0*/  IMAD R3, R3, c[0x0][0x1b0], RZ ;  /* 0x00006c0003037a24 */ /* 0x000fe200078e02ff */
[----:B------:R-:W-:Y:S01]  /*67f0*/  SHF.R.S32.HI R13, RZ, 0x1f, R12 ;  /* 0x0000001fff0d7819 */ /* 0x000fe2000001140c */
[C---:B------:R-:W-:Y:S01]  /*6800*/  IMAD R16, R4.reuse, c[0x0][0x1e0], RZ ;  /* 0x0000780004107a24 */ /* 0x040fe200078e02ff */
[----:B------:R-:W-:Y:S01]  /*6810*/  SHF.R.S32.HI R21, RZ, 0x1f, R20 ;  /* 0x0000001fff157819 */ /* 0x000fe20000011414 */
[----:B------:R-:W-:Y:S01]  /*6820*/  IMAD R0, R4, c[0x0][0x208], RZ ;  /* 0x0000820004007a24 */ /* 0x000fe200078e02ff */
[----:B------:R-:W-:Y:S01]  /*6830*/  LEA.HI R4, R11, R22, RZ, 0x3 ;  /* 0x000000160b047211 */ /* 0x000fe200078f18ff */
[C---:B------:R-:W-:Y:S01]  /*6840*/  IMAD R3, R24.reuse, c[0x0][0x1b4], R3 ;  /* 0x00006d0018037a24 */ /* 0x040fe200078e0203 */
[----:B------:R-:W-:Y:S01]  /*6850*/  ISETP.NE.U32.AND P2, PT, RZ, c[0x0][0x350], PT ;  /* 0x0000d400ff007a0c */ /* 0x000fe20003f45070 */
[----:B------:R-:W-:Y:S01]  /*6860*/  IMAD.WIDE.U32 R24, R24, c[0x0][0x1b0], R14 ;  /* 0x00006c0018187a25 */ /* 0x000fe200078e000e */
[----:B------:R-:W-:-:S02]  /*6870*/  LOP3.LUT R15, R4, 0xfffffff8, RZ, 0xc0, !PT ;  /* 0xfffffff8040f7812 */ /* 0x000fc400078ec0ff */
[-C--:B------:R-:W-:Y:S01]  /*6880*/  LEA.HI R14, R6, R89.reuse, RZ, 0x6 ;  /* 0x00000059060e7211 */ /* 0x080fe200078f30ff */
[----:B------:R-:W-:Y:S01]  /*6890*/  IMAD.IADD R25, R25, 0x1, R3 ;  /* 0x0000000119197824 */ /* 0x000fe200078e0203 */
[----:B------:R-:W-:Y:S01]  /*68a0*/  ISETP.NE.AND.EX P2, PT, RZ, c[0x0][0x354], PT, P2 ;  /* 0x0000d500ff007a0c */ /* 0x000fe20003f45320 */
[----:B------:R-:W-:Y:S01]  /*68b0*/  IMAD.IADD R3, R22, 0x1, -R15 ;  /* 0x0000000116037824 */ /* 0x000fe200078e0a0f */
[----:B------:R-:W-:Y:S01]  /*68c0*/  LOP3.LUT P5, RZ, R188, 0x2, RZ, 0xc0, !PT ;  /* 0x00000002bcff7812 */ /* 0x000fe200078ac0ff */
[----:B------:R-:W-:Y:S01]  /*68d0*/  IMAD R13, R13, c[0x0][0x1a8], RZ ;  /* 0x00006a000d0d7a24 */ /* 0x000fe200078e02ff */
[----:B------:R-:W-:Y:S01]  /*68e0*/  LOP3.LUT R191, R191, 0xfffffffe, RZ, 0xc0, !PT ;  /* 0xfffffffebfbf7812 */ /* 0x000fe200078ec0ff */
[----:B------:R-:W-:Y:S01]  /*68f0*/  IMAD.SHL.U32 R14, R14, 0x8, RZ ;  /* 0x000000080e0e7824 */ /* 0x000fe200078e00ff */
[----:B------:R-:W-:Y:S01]  /*6900*/  LEA.HI R80, R6, R89, RZ, 0x5 ;  /* 0x0000005906507211 */ /* 0x000fe200078f28ff */
[C---:B------:R-:W-:Y:S01]  /*6910*/  IMAD R13, R12.reuse, c[0x0][0x1ac], R13 ;  /* 0x00006b000c0d7a24 */ /* 0x040fe200078e020d */
[----:B------:R-:W-:Y:S01]  /*6920*/  @P1 LOP3.LUT R191, R191, 0x1, RZ, 0xfc, !PT ;  /* 0x00000001bfbf1812 */ /* 0x000fe200078efcff */
[----:B------:R-:W-:Y:S01]  /*6930*/  IMAD.WIDE.U32 R24, R12, c[0x0][0x1a8], R24 ;  /* 0x00006a000c187a25 */ /* 0x000fe200078e0018 */
[----:B------:R-:W-:-:S02]  /*6940*/  LOP3.LUT R197, R197, 0xfffffe00, R14, 0xf8, !PT ;  /* 0xfffffe00c5c57812 */ /* 0x000fc400078ef80e */
[----:B------:R-:W-:Y:S01]  /*6950*/  LOP3.LUT R191, R191, 0xfffffffb, RZ, 0xc0, !PT ;  /* 0xfffffffbbfbf7812 */ /* 0x000fe200078ec0ff */
[C---:B------:R-:W-:Y:S01]  /*6960*/  IMAD R5, R2.reuse, 0x200, R5 ;  /* 0x0000020002057824 */ /* 0x040fe200078e0205 */
[----:B------:R-:W-:Y:S01]  /*6970*/  P2R R10, PR, RZ, 0x10 ;  /* 0x00000010ff0a7803 */ /* 0x000fe20000000000 */
[----:B------:R-:W-:Y:S01]  /*6980*/  IMAD.SHL.U32 R2, R2, 0x8, RZ ;  /* 0x0000000802027824 */ /* 0x000fe200078e00ff */
[----:B------:R-:W-:Y:S01]  /*6990*/  @P5 LOP3.LUT R191, R191, 0x4, RZ, 0xfc, !PT ;  /* 0x00000004bfbf5812 */ /* 0x000fe200078efcff */
[C---:B------:R-:W-:Y:S01]  /*69a0*/  IMAD R11, R17.reuse, c[0x0][0x1e4], R16 ;  /* 0x00007900110b7a24 */ /* 0x040fe200078e0210 */
[----:B------:R-:W-:Y:S01]  /*69b0*/  LOP3.LUT P1, RZ, R188, 0x4, RZ, 0xc0, !PT ;  /* 0x00000004bcff7812 */ /* 0x000fe2000782c0ff */
[C---:B------:R-:W-:Y:S01]  /*69c0*/  IMAD R0, R17.reuse, c[0x0][0x20c], R0 ;  /* 0x0000830011007a24 */ /* 0x040fe200078e0200 */
[----:B------:R-:W-:Y:S01]  /*69d0*/  SHF.R.S32.HI R82, RZ, 0x5, R80 ;  /* 0x00000005ff527819 */ /* 0x000fe20000011450 */
[----:B------:R-:W-:Y:S01]  /*69e0*/  IMAD.WIDE.U32 R18, R17, c[0x0][0x1e0], R20 ;  /* 0x0000780011127a25 */ /* 0x000fe200078e0014 */
[----:B------:R-:W-:-:S03]  /*69f0*/  ISETP.GE.AND P6, PT, R20, c[0x0][0x1d4], PT ;  /* 0x0000750014007a0c */ /* 0x000fc60003fc6270 */
[----:B------:R-:W-:-:S04]  /*6a00*/  IMAD.WIDE.U32 R16, R17, c[0x0][0x208], R20 ;  /* 0x0000820011107a25 */ /* 0x000fc800078e0014 */
[----:B------:R-:W-:Y:S02]  /*6a10*/  IMAD.IADD R13, R25, 0x1, R13 ;  /* 0x00000001190d7824 */ /* 0x000fe400078e020d */
[----:B------:R-:W-:Y:S02]  /*6a20*/  IMAD.IADD R17, R17, 0x1, R0 ;  /* 0x0000000111117824 */ /* 0x000fe400078e0200 */
[----:B------:R-:W-:Y:S02]  /*6a30*/  IMAD R22, R91, c[0x0][0x210], RZ ;  /* 0x000084005b167a24 */ /* 0x000fe400078e02ff */
[----:B------:R-:W-:Y:S01]  /*6a40*/  IMAD.IADD R19, R19, 0x1, R11 ;  /* 0x0000000113137824 */ /* 0x000fe200078e020b */
[----:B------:R-:W-:Y:S01]  /*6a50*/  IADD3 R11, R20, 0x40, RZ ;  /* 0x00000040140b7810 */ /* 0x000fe20007ffe0ff */
[C---:B------:R-:W-:Y:S02]  /*6a60*/  IMAD R22, R189.reuse, c[0x0][0x214], R22 ;  /* 0x00008500bd167a24 */ /* 0x040fe400078e0216 */
[----:B------:R-:W-:Y:S01]  /*6a70*/  IMAD.WIDE.U32 R16, R189, c[0x0][0x210], R16 ;  /* 0x00008400bd107a25 */ /* 0x000fe200078e0010 */
[----:B------:R-:W-:-:S02]  /*6a80*/  ISETP.GE.AND P5, PT, R11, c[0x0][0x1d4], PT ;  /* 0x000075000b007a0c */ /* 0x000fc40003fa6270 */
[----:B------:R-:W-:Y:S01]  /*6a90*/  ISETP.GE.AND P3, PT, R11, c[0x0][0x198], PT ;  /* 0x000066000b007a0c */ /* 0x000fe20003f66270 */
[----:B------:R-:W-:-:S04]  /*6aa0*/  IMAD.WIDE.U32 R200, R189, c[0x0][0x1e8], R18 ;  /* 0x00007a00bdc87a25 */ /* 0x000fc800078e0012 */
[----:B------:R-:W-:Y:S02]  /*6ab0*/  IMAD.IADD R23, R22, 0x1, R17 ;  /* 0x0000000116177824 */ /* 0x000fe400078e0211 */
[----:B------:R-:W-:Y:S02]  /*6ac0*/  IMAD.MOV.U32 R22, RZ, RZ, R16 ;  /* 0x000000ffff167224 */ /* 0x000fe400078e0010 */
[----:B------:R-:W-:Y:S01]  /*6ad0*/  IMAD.IADD R16, R92, 0x1, R7 ;  /* 0x000000015c107824 */ /* 0x000fe200078e0207 */
[--C-:B--2---:R-:W-:Y:S01]  /*6ae0*/  @P0 SHF.R.S32.HI R15, RZ, 0x1f, R8.reuse ;  /* 0x0000001fff0f0819 */ /* 0x104fe20000011408 */
[----:B------:R-:W-:Y:S02]  /*6af0*/  @!P0 IMAD.MOV.U32 R15, RZ, RZ, R9 ;  /* 0x000000ffff0f8224 */ /* 0x000fe400078e0009 */
[----:B------:R-:W-:Y:S02]  /*6b00*/  IMAD.SHL.U32 R9, R3, 0x40, RZ ;  /* 0x0000004003097824 */ /* 0x000fe400078e00ff */
[----:B------:R-:W-:Y:S01]  /*6b10*/  @P0 IMAD.MOV.U32 R14, RZ, RZ, R8 ;  /* 0x000000ffff0e0224 */ /* 0x000fe200078e0008 */
[----:B------:R-:W-:Y:S01]  /*6b20*/  @!P0 MOV R14, R190 ;  /* 0x000000be000e8202 */ /* 0x000fe20000000f00 */
[----:B------:R-:W-:Y:S01]  /*6b30*/  IMAD R8, R91, c[0x0][0x1e8], RZ ;  /* 0x00007a005b087a24 */ /* 0x000fe200078e02ff */
[----:B------:R-:W-:-:S02]  /*6b40*/  LOP3.LUT R9, R9, 0x1c0, RZ, 0xc0, !PT ;  /* 0x000001c009097812 */ /* 0x000fc400078ec0ff */
[----:B------:R-:W-:Y:S01]  /*6b50*/  LEA R12, P0, R24, c[0x0][0x160], 0x1 ;  /* 0x00005800180c7a11 */ /* 0x000fe200078008ff */
[----:B------:R-:W-:Y:S01]  /*6b60*/  IMAD R8, R189, c[0x0][0x1ec], R8 ;  /* 0x00007b00bd087a24 */ /* 0x000fe200078e0208 */
[----:B------:R-:W-:Y:S02]  /*6b70*/  LOP3.LUT R2, R9, 0x8, R2, 0xf8, !PT ;  /* 0x0000000809027812 */ /* 0x000fe400078ef802 */
[----:B------:R-:W-:Y:S01]  /*6b80*/  SHF.R.U32.HI R9, RZ, 0x3, R9 ;  /* 0x00000003ff097819 */ /* 0x000fe20000011609 */
[----:B------:R-:W-:Y:S01]  /*6b90*/  IMAD.IADD R201, R8, 0x1, R201 ;  /* 0x0000000108c97824 */ /* 0x000fe200078e02c9 */
[----:B------:R-:W-:Y:S02]  /*6ba0*/  SEL R198, R14, RZ, !P2 ;  /* 0x000000ff0ec67207 */ /* 0x000fe40005000000 */
[----:B------:R-:W-:Y:S02]  /*6bb0*/  LEA.HI.X R0, R24, c[0x0][0x164], R13, 0x1, P0 ;  /* 0x0000590018007a11 */ /* 0x000fe400000f0c0d */
[----:B------:R-:W-:Y:S01]  /*6bc0*/  SEL R14, R15, RZ, !P2 ;  /* 0x000000ff0f0e7207 */ /* 0x000fe20005000000 */
[----:B------:R-:W-:Y:S01]  /*6bd0*/  IMAD.WIDE.U32 R200, R198, c[0x0][0x1f0], R200 ;  /* 0x00007c00c6c87a25 */ /* 0x000fe200078e00c8 */
[----:B------:R-:W-:-:S02]  /*6be0*/  LOP3.LUT P2, RZ, R3, 0x4, RZ, 0xc0, !PT ;  /* 0x0000000403ff7812 */ /* 0x000fc4000784c0ff */
[----:B------:R-:W-:Y:S01]  /*6bf0*/  LOP3.LUT P0, RZ, R3, 0x2, RZ, 0xc0, !PT ;  /* 0x0000000203ff7812 */ /* 0x000fe2000780c0ff */
[----:B------:R-:W-:Y:S01]  /*6c00*/  IMAD R205, R14, c[0x0][0x1f0], RZ ;  /* 0x00007c000ecd7a24 */ /* 0x000fe200078e02ff */
[----:B------:R-:W-:Y:S01]  /*6c10*/  LOP3.LUT R2, R2, R9, RZ, 0x3c, !PT ;  /* 0x0000000902027212 */ /* 0x000fe200078e3cff */
[----:B------:R-:W-:Y:S01]  /*6c20*/  IMAD R9, R209, c[0x0][0x2c4], RZ ;  /* 0x0000b100d1097a24 */ /* 0x000fe200078e02ff */
[----:B------:R-:W-:Y:S01]  /*6c30*/  SHF.L.U32 R3, R4, 0x6, RZ ;  /* 0x0000000604037819 */ /* 0x000fe200000006ff */
[----:B------:R-:W-:Y:S01]  /*6c40*/  IMAD R203, R14, c[0x0][0x218], RZ ;  /* 0x000086000ecb7a24 */ /* 0x000fe200078e02ff */
[----:B------:R-:W-:Y:S01]  /*6c50*/  LEA.HI R8, R6, R89, RZ, 0x3 ;  /* 0x0000005906087211 */ /* 0x000fe200078f18ff */
[----:B------:R-:W-:Y:S01]  /*6c60*/  IMAD.MOV.U32 R4, RZ, RZ, 0x20 ;  /* 0x00000020ff047424 */ /* 0x000fe200078e00ff */
[----:B------:R-:W-:Y:S01]  /*6c70*/  LOP3.LUT R3, R2, 0xfffffe00, R3, 0xf8, !PT ;  /* 0xfffffe0002037812 */ /* 0x000fe200078ef803 */
[----:B------:R-:W-:Y:S01]  /*6c80*/  IMAD.MOV.U32 R2, RZ, RZ, 0x10 ;  /* 0x00000010ff027424 */ /* 0x000fe200078e00ff */
[----:B------:R-:W-:Y:S01]  /*6c90*/  LOP3.LUT R8, R8, 0xfffffff8, RZ, 0xc0, !PT ;  /* 0xfffffff808087812 */ /* 0x000fe200078ec0ff */
[----:B------:R-:W-:Y:S01]  /*6ca0*/  IMAD R205, R198, c[0x0][0x1f4], R205 ;  /* 0x00007d00c6cd7a24 */ /* 0x000fe200078e02cd */
[----:B------:R-:W-:Y:S01]  /*6cb0*/  SEL R4, R4, 0xffffffe0, !P2 ;  /* 0xffffffe004047807 */ /* 0x000fe20005000000 */
[----:B------:R-:W-:Y:S01]  /*6cc0*/  IMAD R203, R198, c[0x0][0x21c], R203 ;  /* 0x00008700c6cb7a24 */ /* 0x000fe200078e02cb */
[----:B------:R-:W-:Y:S01]  /*6cd0*/  SEL R2, R2, 0xfffffff0, !P0 ;  /* 0xfffffff002027807 */ /* 0x000fe20004000000 */
[----:B------:R-:W-:Y:S01]  /*6ce0*/  IMAD.IADD R8, R89, 0x1, -R8 ;  /* 0x0000000159087824 */ /* 0x000fe200078e0a08 */
[----:B------:R-:W-:Y:S01]  /*6cf0*/  ISETP.GE.AND P0, PT, R16, R9, PT ;  /* 0x000000091000720c */ /* 0x000fe20003f06270 */
[----:B------:R-:W-:-:S02]  /*6d00*/  IMAD.WIDE.U32 R198, R198, c[0x0][0x218], R22 ;  /* 0x00008600c6c67a25 */ /* 0x000fc400078e0016 */
[----:B------:R1:W2:Y:S02]  /*6d10*/  SHFL.IDX PT, R22, R12, RZ, 0x181f ;  /* 0x00181fff0c167589 */ /* 0x0002a400000e0000 */
[----:B------:R-:W-:Y:S02]  /*6d20*/  IMAD.SHL.U32 R8, R8, 0x8, RZ ;  /* 0x0000000808087824 */ /* 0x000fe400078e00ff */
[----:B------:R1:W3:Y:S01]  /*6d30*/  SHFL.IDX PT, R23, R0, RZ, 0x181f ;  /* 0x00181fff00177589 */ /* 0x0002e200000e0000 */
[----:B------:R-:W-:Y:S02]  /*6d40*/  IMAD.IADD R205, R201, 0x1, R205 ;  /* 0x00000001c9cd7824 */ /* 0x000fe400078e02cd */
[----:B------:R-:W-:Y:S01]  /*6d50*/  IMAD.IADD R203, R199, 0x1, R203 ;  /* 0x00000001c7cb7824 */ /* 0x000fe200078e02cb */
[----:B------:R-:W-:Y:S02]  /*6d60*/  ISETP.GE.AND P2, PT, R8, c[0x0][0x198], PT ;  /* 0x0000660008007a0c */ /* 0x000fe40003f46270 */
[----:B------:R-:W-:Y:S06]  /*6d70*/  @P0 BRA `(.L_x_1211) ;  /* 0x0000010000000947 */ /* 0x000fec0003800000 */
[----:B------:R-:W-:Y:S02]  /*6d80*/  IADD3 R13, R8, 0x80, RZ ;  /* 0x00000080080d7810 */ /* 0x000fe40007ffe0ff */
[----:B------:R-:W-:-:S02]  /*6d90*/  SHF.R.S32.HI R18, RZ, 0x1f, R11 ;  /* 0x0000001fff127819 */ /* 0x000fc4000001140b */
[----:B------:R-:W-:Y:S02]  /*6da0*/  SHF.R.S32.HI R14, RZ, 0x1f, R13 ;  /* 0x0000001fff0e7819 */ /* 0x000fe4000001140d */
[----:B------:R-:W-:Y:S02]  /*6db0*/  LEA.HI R15, R18, R11, RZ, 0x3 ;  /* 0x0000000b120f7211 */ /* 0x000fe400078f18ff */
[----:B------:R-:W-:Y:S01]  /*6dc0*/  LEA.HI R14, R14, R13, RZ, 0x3 ;  /* 0x0000000d0e0e7211 */ /* 0x000fe200078f18ff */
[----:B------:R-:W-:Y:S01]  /*6dd0*/  IMAD.SHL.U32 R13, R197, 0x2, RZ ;  /* 0x00000002c50d7824 */ /* 0x000fe200078e00ff */
[----:B--2---:R-:W-:Y:S02]  /*6de0*/  LEA R24, P0, R8, R22, 0x1 ;  /* 0x0000001608187211 */ /* 0x004fe400078008ff */
[----:B------:R-:W-:Y:S02]  /*6df0*/  LOP3.LUT R15, R15, 0xfffffff8, RZ, 0xc0, !PT ;  /* 0xfffffff80f0f7812 */ /* 0x000fe400078ec0ff */
[----:B------:R-:W-:-:S02]  /*6e00*/  LOP3.LUT R14, R14, 0xfffffff8, RZ, 0xc0, !PT ;  /* 0xfffffff80e0e7812 */ /* 0x000fc400078ec0ff */
[----:B---3--:R-:W-:Y:S01]  /*6e10*/  LEA.HI.X R25, R8, R23, R21, 0x1, P0 ;  /* 0x0000001708197211 */ /* 0x008fe200000f0c15 */
[----:B------:R-:W-:-:S04]  /*6e20*/  IMAD.WIDE R18, R15, 0x2, R22 ;  /* 0x000000020f127825 */ /* 0x000fc800078e0216 */
[----:B------:R-:W-:Y:S01]  /*6e30*/  IMAD.WIDE R14, R14, 0x2, R22 ;  /* 0x000000020e0e7825 */ /* 0x000fe200078e0216 */
[----:B------:R-:W-:Y:S01]  /*6e40*/  @!PT LDS RZ, [RZ] ;  /* 0x00000000fffff984 */ /* 0x000fe20000000800 */
[----:B------:R2:W-:Y:S04]  /*6e50*/  LDGSTS.E.BYPASS.LTC128B.128 [R13+0x18100], [R24.64], !P2 ;  /* 0x18100000180d7fae */ /* 0x0005e8000d101d46 */
[----:B------:R2:W-:Y:S04]  /*6e60*/  LDGSTS.E.BYPASS.LTC128B.128 [R13+0x1c100], [R18.64], !P3 ;  /* 0x1c100000120d7fae */ /* 0x0005e8000d901d46 */
[----:B------:R2:W-:Y:S02]  /*6e70*/  LDGSTS.E.BYPASS.LTC128B.128 [R13+0x20100], [R14.64], !P4 ;  /* 0x201000000e0d7fae */ /* 0x0005e4000e101d46 */
.L_x_1211:
[----:B------:R-:W-:Y:S05]  /*6e80*/  BSYNC B0 ;  /* 0x0000000000007941 */ /* 0x000fea0003800000 */
.L_x_1210:
[----:B--2---:R-:W-:Y:S01]  /*6e90*/  IADD3 R14, R16, 0x20, RZ ;  /* 0x00000020100e7810 */ /* 0x004fe20007ffe0ff */
        /* <DEDUP_REMOVED lines=21> */
.L_x_1213:
[----:B------:R-:W-:Y:S05]  /*6ff0*/  BSYNC B0 ;  /* 0x0000000000007941 */ /* 0x000fea0003800000 */
.L_x_1212:
        /* <DEDUP_REMOVED lines=22> */
.L_x_1215:
[----:B------:R-:W-:Y:S05]  /*7160*/  BSYNC B0 ;  /* 0x0000000000007941 */ /* 0x000fea0003800000 */
.L_x_1214:
[----:B-1----:R-:W1:Y:S01]  /*7170*/  SHFL.IDX PT, R14, R12, 0x3, 0x181f ;  /* 0x00781f000c0e7f89 */ /* 0x002e6200000e0000 */
[----:B------:R-:W-:Y:S01]  /*7180*/  IADD3 R16, R16, 0x60, RZ ;  /* 0x0000006010107810 */ /* 0x000fe20007ffe0ff */
[----:B------:R-:W-:-:S02]  /*7190*/  IMAD.SHL.U32 R132, R197, 0x2, RZ ;  /* 0x00000002c5847824 */ /* 0x000fc400078e00ff */
[----:B------:R5:W2:Y:S01]  /*71a0*/  SHFL.IDX PT, R15, R0, 0x3, 0x181f ;  /* 0x00781f00000f7f89 */ /* 0x000aa200000e0000 */
[----:B------:R-:W-:Y:S01]  /*71b0*/  ISETP.GE.AND P0, PT, R16, R9, PT ;  /* 0x000000091000720c */ /* 0x000fe20003f06270 */
[----:B------:R-:W-:Y:S01]  /*71c0*/  IMAD.MOV.U32 R26, RZ, RZ, 0x6 ;  /* 0x00000006ff1a7424 */ /* 0x000fe200078e00ff */
[----:B------:R-:W-:Y:S01]  /*71d0*/  IADD3 R196, R132, 0x100, RZ ;  /* 0x0000010084c47810 */ /* 0x000fe20007ffe0ff */
[----:B------:R-:W-:Y:S02]  /*71e0*/  IMAD.MOV.U32 R204, RZ, RZ, R200 ;  /* 0x000000ffffcc7224 */ /* 0x000fe400078e00c8 */
[----:B------:R-:W-:Y:S02]  /*71f0*/  IMAD.MOV.U32 R194, RZ, RZ, 0x5 ;  /* 0x00000005ffc27424 */ /* 0x000fe400078e00ff */
[----:B------:R-:W-:-:S06]  /*7200*/  IMAD.MOV.U32 R202, RZ, RZ, R198 ;  /* 0x000000ffffca7224 */ /* 0x000fcc00078e00c6 */
[C---:B-1----:R-:W-:Y:S02]  /*7210*/  @!P0 LEA R16, P4, R8.reuse, R14, 0x1 ;  /* 0x0000000e08108211 */ /* 0x042fe400078808ff */
[C---:B--23-5:R-:W-:Y:S02]  /*7220*/  IADD3 R0, R8.reuse, 0x80, RZ ;  /* 0x0000008008007810 */ /* 0x06cfe40007ffe0ff */
[----:B------:R-:W-:Y:S02]  /*7230*/  @!P0 LEA.HI.X R17, R8, R15, R21, 0x1, P4 ;  /* 0x0000000f08118211 */ /* 0x000fe400020f0c15 */
[----:B------:R-:W-:-:S03]  /*7240*/  LOP3.LUT P4, RZ, R191, 0x1, RZ, 0xc0, !PT ;  /* 0x00000001bfff7812 */ /* 0x000fc6000788c0ff */
[----:B------:R-:W-:Y:S01]  /*7250*/  @!PT LDS RZ, [RZ] ;  /* 0x00000000fffff984 */ /* 0x000fe20000000800 */
[----:B------:R1:W-:Y:S01]  /*7260*/  @!P0 LDGSTS.E.BYPASS.LTC128B.128 [R132+0x1b100], [R16.64], !P2 ;  /* 0x1b10000010848fae */ /* 0x0003e2000d101d46 */
[----:B------:R-:W-:Y:S02]  /*7270*/  ISETP.NE.AND P2, PT, R10, RZ, PT ;  /* 0x000000ff0a00720c */ /* 0x000fe40003f45270 */
[----:B------:R-:W-:-:S04]  /*7280*/  @!P0 SHF.R.S32.HI R10, RZ, 0x1f, R11 ;  /* 0x0000001fff0a8819 */ /* 0x000fc8000001140b */
[----:B------:R-:W-:-:S04]  /*7290*/  @!P0 LEA.HI R13, R10, R11, RZ, 0x3 ;  /* 0x0000000b0a0d8211 */ /* 0x000fc800078f18ff */
[----:B------:R-:W-:-:S05]  /*72a0*/  @!P0 LOP3.LUT R13, R13, 0xfffffff8, RZ, 0xc0, !PT ;  /* 0xfffffff80d0d8812 */ /* 0x000fca00078ec0ff */
[----:B------:R-:W-:Y:S01]  /*72b0*/  @!P0 IMAD.WIDE R20, R13, 0x2, R14 ;  /* 0x000000020d148825 */ /* 0x000fe200078e020e */
[----:B------:R-:W-:-:S04]  /*72c0*/  @!P0 SHF.R.S32.HI R13, RZ, 0x1f, R0 ;  /* 0x0000001fff0d8819 */ /* 0x000fc80000011400 */
[----:B------:R-:W-:Y:S01]  /*72d0*/  @!P0 LEA.HI R10, R13, R0, RZ, 0x3 ;  /* 0x000000000d0a8211 */ /* 0x000fe200078f18ff */
[----:B------:R2:W-:Y:S03]  /*72e0*/  @!P0 LDGSTS.E.BYPASS.LTC128B.128 [R132+0x1f100], [R20.64], !P3 ;  /* 0x1f10000014848fae */ /* 0x0005e6000d901d46 */
[----:B------:R-:W-:-:S05]  /*72f0*/  @!P0 LOP3.LUT R10, R10, 0xfffffff8, RZ, 0xc0, !PT ;  /* 0xfffffff80a0a8812 */ /* 0x000fca00078ec0ff */
[----:B------:R-:W-:-:S04]  /*7300*/  @!P0 IMAD.WIDE R18, R10, 0x2, R14 ;  /* 0x000000020a128825 */ /* 0x000fc800078e020e */
[----:B------:R-:W-:Y:S01]  /*7310*/  IMAD.IADD R10, R186, 0x1, -R7 ;  /* 0x00000001ba0a7824 */ /* 0x000fe200078e0a07 */
[----:B------:R-:W-:Y:S01]  /*7320*/  IADD3 R7, R95, -0x1, RZ ;  /* 0xffffffff5f077810 */ /* 0x000fe20007ffe0ff */
[----:B------:R-:W-:Y:S01]  /*7330*/  IMAD.MOV.U32 R15, RZ, RZ, c[0x0][0x1e0] ;  /* 0x00007800ff0f7624 */ /* 0x000fe200078e00ff */
[----:B------:R3:W-:Y:S02]  /*7340*/  @!P0 LDGSTS.E.BYPASS.LTC128B.128 [R132+0x23100], [R18.64], !P2 ;  /* 0x2310000012848fae */ /* 0x0007e4000d101d46 */
[----:B------:R-:W-:Y:S01]  /*7350*/  SHF.R.S32.HI R12, RZ, 0x1f, R7 ;  /* 0x0000001fff0c7819 */ /* 0x000fe20000011407 */
[----:B------:R-:W-:Y:S01]  /*7360*/  IMAD R10, R7, -0x40, R10 ;  /* 0xffffffc0070a7824 */ /* 0x000fe200078e020a */
[C---:B------:R-:W-:Y:S01]  /*7370*/  SHF.L.U64.HI R94, R15.reuse, R26, c[0x0][0x1e4] ;  /* 0x000079000f5e7619 */ /* 0x040fe2000001021a */
[C---:B------:R-:W-:Y:S01]  /*7380*/  IMAD.SHL.U32 R93, R15.reuse, 0x40, RZ ;  /* 0x000000400f5d7824 */ /* 0x040fe200078e00ff */
[----:B------:R-:W0:Y:S01]  /*7390*/  LDGDEPBAR ;  /* 0x00000000000079af */ /* 0x000e220000000000 */
[----:B------:R-:W-:-:S03]  /*73a0*/  IMAD.SHL.U32 R193, R15, 0x20, RZ ;  /* 0x000000200fc17824 */ /* 0x000fc600078e00ff */
[----:B------:R-:W-:Y:S01]  /*73b0*/  BAR.SYNC.DEFER_BLOCKING 0x0 ;  /* 0x0000000000007b1d */ /* 0x000fe20000010000 */
[----:B------:R-:W-:Y:S01]  /*73c0*/  ISETP.GE.AND P2, PT, R10, 0x1, PT ;  /* 0x000000010a00780c */ /* 0x000fe20003f46270 */
[----:B------:R-:W-:Y:S01]  /*73d0*/  IMAD R13, R94, R7, RZ ;  /* 0x000000075e0d7224 */ /* 0x000fe200078e02ff */
[----:B------:R-:W-:Y:S01]  /*73e0*/  SHF.L.U64.HI R192, R15, R194, c[0x0][0x1e4] ;  /* 0x000079000fc07619 */ /* 0x000fe200000102c2 */
[----:B-1----:R-:W-:-:S04]  /*73f0*/  IMAD.WIDE.U32 R16, R7, R93, R204 ;  /* 0x0000005d07107225 */ /* 0x002fc800078e00cc */
[----:B------:R-:W-:-:S04]  /*7400*/  IMAD R13, R12, R93, R13 ;  /* 0x0000005d0c0d7224 */ /* 0x000fc800078e020d */
[----:B------:R-:W-:Y:S02]  /*7410*/  IMAD.IADD R13, R17, 0x1, R13 ;  /* 0x00000001110d7824 */ /* 0x000fe400078e020d */
[----:B--2---:R-:W-:-:S04]  /*7420*/  @P2 LEA R20, P0, R16, c[0x0][0x1c8], 0x1 ;  /* 0x0000720010142a11 */ /* 0x004fc800078008ff */
[----:B------:R-:W-:Y:S02]  /*7430*/  @P2 LEA.HI.X R21, R16, c[0x0][0x1cc], R13, 0x1, P0 ;  /* 0x0000730010152a11 */ /* 0x000fe400000f0c0d */
[----:B------:R-:W-:-:S03]  /*7440*/  ISETP.GT.AND P0, PT, R10, 0x20, PT ;  /* 0x000000200a00780c */ /* 0x000fc60003f04270 */
[----:B------:R-:W-:Y:S01]  /*7450*/  @!PT LDS RZ, [RZ] ;  /* 0x00000000fffff984 */ /* 0x000fe20000000800 */
[----:B------:R-:W-:Y:S01]  /*7460*/  @!PT LDS RZ, [RZ] ;  /* 0x00000000fffff984 */ /* 0x000fe20000000800 */
[----:B------:R-:W-:Y:S01]  /*7470*/  @!PT LDS RZ, [RZ] ;  /* 0x00000000fffff984 */ /* 0x000fe20000000800 */
[----:B------:R1:W-:Y:S04]  /*7480*/  @P2 LDGSTS.E.BYPASS.LTC128B.128 [R132+0xc100], [R20.64], !P6 ;  /* 0x0c10000014842fae */ /* 0x0003e8000f101d46 */
[----:B------:R1:W-:Y:S04]  /*7490*/  @P2 LDGSTS.E.BYPASS.LTC128B.128 [R132+0xe100], [R20.64+0x80], !P5 ;  /* 0x0e10008014842fae */ /* 0x0003e8000e901d46 */
[----:B------:R1:W-:Y:S02]  /*74a0*/  @P2 LDGSTS.E.BYPASS.LTC128B.128 [R132+0x10100], [R20.64+0x100], !P4 ;  /* 0x1010010014842fae */ /* 0x0003e4000e101d46 */
[----:B------:R-:W-:-:S02]  /*74b0*/  @P0 IADD3 R14, P3, R193, R16, RZ ;  /* 0x00000010c10e0210 */ /* 0x000fc40007f7e0ff */
[----:B------:R-:W-:-:S03]  /*74c0*/  ISETP.GE.AND P2, PT, R11, c[0x0][0x1d4], PT ;  /* 0x000075000b007a0c */ /* 0x000fc60003f46270 */
[----:B------:R-:W-:Y:S01]  /*74d0*/  @P0 IMAD.X R13, R192, 0x1, R13, P3 ;  /* 0x00000001c00d0824 */ /* 0x000fe200018e060d */
[----:B---3--:R-:W-:-:S04]  /*74e0*/  @P0 LEA R18, P3, R14, c[0x0][0x1c8], 0x1 ;  /* 0x000072000e120a11 */ /* 0x008fc800078608ff */
[----:B------:R-:W-:Y:S01]  /*74f0*/  @P0 LEA.HI.X R19, R14, c[0x0][0x1cc], R13, 0x1, P3 ;  /* 0x000073000e130a11 */ /* 0x000fe200018f0c0d */
[----:B------:R-:W-:Y:S01]  /*7500*/  IMAD.MOV.U32 R13, RZ, RZ, c[0x0][0x208] ;  /* 0x00008200ff0d7624 */ /* 0x000fe200078e00ff */
[----:B------:R-:W-:-:S03]  /*7510*/  ISETP.GE.AND P3, PT, R8, c[0x0][0x1d4], PT ;  /* 0x0000750008007a0c */ /* 0x000fc60003f66270 */
[C---:B------:R-:W-:Y:S01]  /*7520*/  IMAD.SHL.U32 R27, R13.reuse, 0x40, RZ ;  /* 0x000000400d1b7824 */ /* 0x040fe200078e00ff */
[C---:B------:R-:W-:Y:S01]  /*7530*/  SHF.L.U64.HI R26, R13.reuse, R26, c[0x0][0x20c] ;  /* 0x000083000d1a7619 */ /* 0x040fe2000001021a */
[----:B------:R-:W-:Y:S01]  /*7540*/  IMAD.SHL.U32 R195, R13, 0x20, RZ ;  /* 0x000000200dc37824 */ /* 0x000fe200078e00ff */
[----:B------:R1:W-:Y:S01]  /*7550*/  @P0 LDGSTS.E.BYPASS.LTC128B.128 [R132+0xd100], [R18.64], !P6 ;  /* 0x0d10000012840fae */ /* 0x0003e2000f101d46 */
[----:B------:R-:W-:Y:S01]  /*7560*/  IMAD.WIDE.U32 R16, R7, R27, R202 ;  /* 0x0000001b07107225 */ /* 0x000fe200078e00ca */
[----:B------:R-:W-:Y:S02]  /*7570*/  SHF.L.U64.HI R194, R13, R194, c[0x0][0x20c] ;  /* 0x000083000dc27619 */ /* 0x000fe400000102c2 */
[----:B------:R1:W-:Y:S01]  /*7580*/  @P0 LDGSTS.E.BYPASS.LTC128B.128 [R132+0xf100], [R18.64+0x80], !P5 ;  /* 0x0f10008012840fae */ /* 0x0003e2000e901d46 */
[----:B------:R-:W-:Y:S01]  /*7590*/  IMAD R14, R26, R7, RZ ;  /* 0x000000071a0e7224 */ /* 0x000fe200078e02ff */
[C---:B------:R-:W-:Y:S01]  /*75a0*/  SHF.L.U64.HI R24, R195.reuse, 0x1, R194 ;  /* 0x00000001c3187819 */ /* 0x040fe200000102c2 */
[----:B------:R-:W-:Y:S01]  /*75b0*/  IMAD.SHL.U32 R25, R195, 0x2, RZ ;  /* 0x00000002c3197824 */ /* 0x000fe200078e00ff */
[----:B------:R1:W-:Y:S01]  /*75c0*/  @P0 LDGSTS.E.BYPASS.LTC128B.128 [R132+0x11100], [R18.64+0x100], !P4 ;  /* 0x1110010012840fae */ /* 0x0003e2000e101d46 */
[----:B------:R-:W-:Y:S01]  /*75d0*/  IMAD R12, R12, R27, R14 ;  /* 0x0000001b0c0c7224 */ /* 0x000fe200078e020e */
[----:B------:R-:W-:-:S02]  /*75e0*/  LEA R14, P0, R16, c[0x0][0x1f8], 0x1 ;  /* 0x00007e00100e7a11 */ /* 0x000fc400078008ff */
[----:B------:R-:W0:Y:S01]  /*75f0*/  LDGDEPBAR ;  /* 0x00000000000079af */ /* 0x000e220000000000 */
[----:B------:R-:W-:-:S05]  /*7600*/  IMAD.IADD R12, R17, 0x1, R12 ;  /* 0x00000001110c7824 */ /* 0x000fca00078e020c */
[----:B------:R-:W-:Y:S02]  /*7610*/  LEA.HI.X R15, R16, c[0x0][0x1fc], R12, 0x1, P0 ;  /* 0x00007f00100f7a11 */ /* 0x000fe400000f0c0c */
[----:B------:R-:W-:-:S05]  /*7620*/  IADD3 R12, P0, R25, R14, RZ ;  /* 0x0000000e190c7210 */ /* 0x000fca0007f1e0ff */
[----:B------:R-:W-:Y:S01]  /*7630*/  IMAD.X R13, R24, 0x1, R15, P0 ;  /* 0x00000001180d7824 */ /* 0x000fe200000e060f */
[C---:B------:R-:W-:Y:S02]  /*7640*/  ISETP.LT.OR P0, PT, R10.reuse, 0x1, P3 ;  /* 0x000000010a00780c */ /* 0x040fe40001f01670 */
[----:B------:R-:W-:-:S11]  /*7650*/  ISETP.LT.OR P3, PT, R10, 0x21, P3 ;  /* 0x000000210a00780c */ /* 0x000fd60001f61670 */
[----:B------:R1:W-:Y:S01]  /*7660*/  LDGSTS.E.BYPASS.LTC128B.128 [R132+0x100], [R14.64], !P0 ;  /* 0x001000000e847fae */ /* 0x0003e2000c101d46 */
[C---:B------:R-:W-:Y:S02]  /*7670*/  ISETP.LT.OR P0, PT, R10.reuse, 0x1, P2 ;  /* 0x000000010a00780c */ /* 0x040fe40001701670 */
[----:B------:R-:W-:-:S11]  /*7680*/  ISETP.LT.OR P2, PT, R10, 0x21, P2 ;  /* 0x000000210a00780c */ /* 0x000fd60001741670 */
[----:B------:R1:W-:Y:S01]  /*7690*/  LDGSTS.E.BYPASS.LTC128B.128 [R132+0x2100], [R14.64+0x80], !P0 ;  /* 0x021000800e847fae */ /* 0x0003e2000c101d46 */
[----:B------:R-:W-:-:S04]  /*76a0*/  ISETP.GE.AND P0, PT, R0, c[0x0][0x1d4], PT ;  /* 0x0000750000007a0c */ /* 0x000fc80003f06270 */
[C---:B------:R-:W-:Y:S02]  /*76b0*/  ISETP.LT.OR P4, PT, R10.reuse, 0x1, P0 ;  /* 0x000000010a00780c */ /* 0x040fe40000781670 */
[----:B------:R-:W-:-:S11]  /*76c0*/  ISETP.LT.OR P0, PT, R10, 0x21, P0 ;  /* 0x000000210a00780c */ /* 0x000fd60000701670 */
[----:B------:R1:W-:Y:S01]  /*76d0*/  LDGSTS.E.BYPASS.LTC128B.128 [R132+0x4100], [R14.64+0x100], !P4 ;  /* 0x041001000e847fae */ /* 0x0003e2000e101d46 */
[----:B------:R-:W-:-:S03]  /*76e0*/  LOP3.LUT P4, RZ, R191, 0x1, RZ, 0xc0, !PT ;  /* 0x00000001bfff7812 */ /* 0x000fc6000788c0ff */
[----:B------:R1:W-:Y:S04]  /*76f0*/  LDGSTS.E.BYPASS.LTC128B.128 [R132+0x1100], [R12.64], !P3 ;  /* 0x011000000c847fae */ /* 0x0003e8000d901d46 */
[----:B------:R1:W-:Y:S01]  /*7700*/  LDGSTS.E.BYPASS.LTC128B.128 [R132+0x3100], [R12.64+0x80], !P2 ;  /* 0x031000800c847fae */ /* 0x0003e2000d101d46 */
[----:B------:R-:W-:-:S03]  /*7710*/  ISETP.GE.AND P2, PT, R95, 0x2, PT ;  /* 0x000000025f00780c */ /* 0x000fc60003f46270 */
        /* <DEDUP_REMOVED lines=8> */
[----:B-1----:R-:W-:-:S03]  /*77a0*/  LEA R12, P0, R10, c[0x0][0x1c8], 0x1 ;  /* 0x000072000a0c7a11 */ /* 0x002fc600078008ff */
        /* <DEDUP_REMOVED lines=10> */
.L_x_1216:
[----:B------:R-:W-:Y:S01]  /*7850*/  ISETP.LT.AND P0, PT, RZ, c[0x0][0x27c], PT ;  /* 0x00009f00ff007a0c */ /* 0x000fe20003f01270 */
[----:B------:R-:W0:Y:S01]  /*7860*/  LDGDEPBAR ;  /* 0x00000000000079af */ /* 0x000e220000000000 */
[----:B------:R-:W-:Y:S01]  /*7870*/  IMAD R0, R82, 0x400, R3 ;  /* 0x0000040052007824 */ /* 0x000fe200078e0203 */
[----:B------:R-:W-:-:S10]  /*7880*/  ISETP.NE.AND P3, PT, R187, 0x1, PT ;  /* 0x00000001bb00780c */ /* 0x000fd40003f65270 */
[----:B------:R-:W-:Y:S05]  /*7890*/  @P0 BRA `(.L_x_1217) ;  /* 0x0000002000000947 */ /* 0x000fea0003800000 */
[----:B------:R-:W-:-:S04]  /*78a0*/  DEPBAR.LE SB0, 0x3 ;  /* 0x000080c00000791a */ /* 0x000fc80000000000 */
[----:B------:R-:W-:Y:S05]  /*78b0*/  BRA `(.L_x_1218) ;  /* 0x0000763000007947 */ /* 0x000fea0003800000 */
.L_x_1217:
        /* <DEDUP_REMOVED lines=20> */
[----:B------:R-:W-:Y:S01]  /*7a00*/  @P3 IMAD.HI.U32 R11, R10, c[0x0][0x2c8], RZ ;  /* 0x0000b2000a0b3a27 */ /* 0x000fe200078e00ff */
[----:B------:R-:W-:Y:S01]  /*7a10*/  MOV R16, R14 ;  /* 0x0000000e00107202 */ /* 0x000fe20000000f00 */
[----:B------:R-:W-:Y:S01]  /*7a20*/  BSSY B0, `(.L_x_1220) ;  /* 0x0000062000007945 */ /* 0x000fe20003800000 */
[----:B------:R-:W-:Y:S01]  /*7a30*/  CS2R R42, SRZ ;  /* 0x00000000002a7805 */ /* 0x000fe2000001ff00 */
[----:B------:R-:W-:Y:S01]  /*7a40*/  IMAD.MOV.U32 R12, RZ, RZ, R90 ;  /* 0x000000ffff0c7224 */ /* 0x000fe200078e005a */
[----:B------:R-:W-:Y:S01]  /*7a50*/  @P3 SHF.R.U32.HI R10, RZ, c[0x0][0x2cc], R11 ;  /* 0x0000b300ff0a3a19 */ /* 0x000fe2000001160b */
[----:B------:R-:W-:Y:S01]  /*7a60*/  CS2R R96, SRZ ;  /* 0x0000000000607805 */ /* 0x000fe2000001ff00 */
[----:B------:R-:W-:Y:S01]  /*7a70*/  CS2R R104, SRZ ;  /* 0x0000000000687805 */ /* 0x000fe2000001ff00 */
[----:B------:R-:W-:Y:S01]  /*7a80*/  CS2R R118, SRZ ;  /* 0x0000000000767805 */ /* 0x000fe2000001ff00 */
[----:B------:R-:W-:Y:S01]  /*7a90*/  SHF.R.S32.HI R11, RZ, 0x1f, R10 ;  /* 0x0000001fff0b7819 */ /* 0x000fe2000001140a */
[----:B------:R-:W-:Y:S01]  /*7aa0*/  IMAD.WIDE.U32 R16, R10, c[0x0][0x280], R16 ;  /* 0x0000a0000a107a25 */ /* 0x000fe200078e0010 */
[----:B------:R-:W-:Y:S01]  /*7ab0*/  CS2R R122, SRZ ;  /* 0x00000000007a7805 */ /* 0x000fe2000001ff00 */
[----:B------:R-:W-:Y:S01]  /*7ac0*/  CS2R R126, SRZ ;  /* 0x00000000007e7805 */ /* 0x000fe2000001ff00 */
[----:B------:R-:W-:Y:S01]  /*7ad0*/  CS2R R108, SRZ ;  /* 0x00000000006c7805 */ /* 0x000fe2000001ff00 */
[C---:B------:R-:W-:Y:S01]  /*7ae0*/  IMAD R15, R11.reuse, c[0x0][0x280], RZ ;  /* 0x0000a0000b0f7a24 */ /* 0x040fe200078e02ff */
[----:B------:R-:W-:Y:S01]  /*7af0*/  LEA R18, P0, R16, c[0x0][0x270], 0x1 ;  /* 0x00009c0010127a11 */ /* 0x000fe200078008ff */
[----:B------:R-:W-:Y:S01]  /*7b00*/  IMAD R11, R11, c[0x0][0x290], RZ ;  /* 0x0000a4000b0b7a24 */ /* 0x000fe200078e02ff */
[----:B------:R-:W-:Y:S01]  /*7b10*/  CS2R R90, SRZ ;  /* 0x00000000005a7805 */ /* 0x000fe2000001ff00 */
[C---:B------:R-:W-:Y:S01]  /*7b20*/  IMAD R15, R10.reuse, c[0x0][0x284], R15 ;  /* 0x0000a1000a0f7a24 */ /* 0x040fe200078e020f */
[----:B------:R-:W-:Y:S01]  /*7b30*/  CS2R R102, SRZ ;  /* 0x0000000000667805 */ /* 0x000fe2000001ff00 */
[C---:B------:R-:W-:Y:S01]  /*7b40*/  IMAD.WIDE.U32 R12, R10.reuse, c[0x0][0x290], R12 ;  /* 0x0000a4000a0c7a25 */ /* 0x040fe200078e000c */
[----:B----4-:R1:W2:Y:S01]  /*7b50*/  SHFL.IDX PT, R22, R18, RZ, 0x1c1f ;  /* 0x001c1fff12167589 */ /* 0x0102a200000e0000 */
[----:B------:R-:W-:Y:S01]  /*7b60*/  CS2R R114, SRZ ;  /* 0x0000000000727805 */ /* 0x000fe2000001ff00 */
[----:B------:R-:W-:Y:S01]  /*7b70*/  IADD3 R21, R17, R15, RZ ;  /* 0x0000000f11157210 */ /* 0x000fe20007ffe0ff */
[----:B------:R-:W-:Y:S01]  /*7b80*/  IMAD R11, R10, c[0x0][0x294], R11 ;  /* 0x0000a5000a0b7a24 */ /* 0x000fe200078e020b */
[----:B------:R-:W-:Y:S01]  /*7b90*/  CS2R R120, SRZ ;  /* 0x0000000000787805 */ /* 0x000fe2000001ff00 */
[----:B------:R-:W-:Y:S01]  /*7ba0*/  CS2R R124, SRZ ;  /* 0x00000000007c7805 */ /* 0x000fe2000001ff00 */
[----:B------:R-:W-:Y:S01]  /*7bb0*/  LEA.HI.X R21, R16, c[0x0][0x274], R21, 0x1, P0 ;  /* 0x00009d0010157a11 */ /* 0x000fe200000f0c15 */
[----:B------:R-:W-:Y:S01]  /*7bc0*/  CS2R R112, SRZ ;  /* 0x0000000000707805 */ /* 0x000fe2000001ff00 */
[----:B------:R-:W-:Y:S01]  /*7bd0*/  IADD3 R20, R13, R11, RZ ;  /* 0x0000000b0d147210 */ /* 0x000fe20007ffe0ff */
[----:B------:R-:W-:Y:S01]  /*7be0*/  IMAD.SHL.U32 R13, R101, 0x4, RZ ;  /* 0x00000004650d7824 */ /* 0x000fe200078e00ff */
[C---:B------:R-:W-:Y:S01]  /*7bf0*/  LEA R15, P0, R12.reuse, c[0x0][0x288], 0x1 ;  /* 0x0000a2000c0f7a11 */ /* 0x040fe200078008ff */
[----:B------:R1:W3:Y:S03]  /*7c00*/  SHFL.IDX PT, R23, R21, RZ, 0x1c1f ;  /* 0x001c1fff15177589 */ /* 0x0002e600000e0000 */
        /* <DEDUP_REMOVED lines=67> */
.L_x_1221:
[----:B--2---:R-:W-:Y:S05]  /*8040*/  BSYNC B0 ;  /* 0x0000000000007941 */ /* 0x004fea0003800000 */
.L_x_1220:
        /* <DEDUP_REMOVED lines=129> */
.L_x_1223:
[----:B---3--:R-:W-:Y:S05]  /*8860*/  BSYNC B0 ;  /* 0x0000000000007941 */ /* 0x008fea0003800000 */
.L_x_1222:
        /* <DEDUP_REMOVED lines=17> */
[----:B------:R-:W-:Y:S01]  /*8980*/  BAR.SYNC.DEFER_BLOCKING 0x0 ;  /* 0x0000000000007b1d */ /* 0x000fe20000010000 */
        /* <DEDUP_REMOVED lines=9> */
[----:B------:R-:W-:Y:S01]  /*8a20*/  BSSY B1, `(.L_x_1224) ;  /* 0x0000159000017945 */ /* 0x000fe20003800000 */
[----:B------:R-:W-:Y:S01]  /*8a30*/  SHF.R.U32.HI R10, RZ, 0x3, R10 ;  /* 0x00000003ff0a7819 */ /* 0x000fe2000001160a */
[----:B------:R-:W-:Y:S01]  /*8a40*/  IMAD.MOV.U32 R23, RZ, RZ, R59 ;  /* 0x000000ffff177224 */ /* 0x000fe200078e003b */
[----:B------:R-:W-:Y:S01]  /*8a50*/  PRMT R30, R8, 0x7610, R30 ;  /* 0x00007610081e7816 */ /* 0x000fe2000000001e */
[----:B------:R-:W-:Y:S01]  /*8a60*/  IMAD.MOV.U32 R8, RZ, RZ, R78 ;  /* 0x000000ffff087224 */ /* 0x000fe200078e004e */
[----:B------:R-:W-:Y:S01]  /*8a70*/  LOP3.LUT R77, R77, R10, RZ, 0x3c, !PT ;  /* 0x0000000a4d4d7212 */ /* 0x000fe200078e3cff */
        /* <DEDUP_REMOVED lines=8> */
[----:B-1----:R-:W-:Y:S01]  /*8b00*/  IMAD R18, R82, 0x200, R77 ;  /* 0x0000020052127824 */ /* 0x002fe200078e024d */
[----:B------:R-:W-:Y:S01]  /*8b10*/  PRMT R15, R8, 0x7610, R15 ;  /* 0x00007610080f7816 */ /* 0x000fe2000000000f */
[----:B------:R-:W-:Y:S01]  /*8b20*/  IMAD.MOV.U32 R8, RZ, RZ, R58 ;  /* 0x000000ffff087224 */ /* 0x000fe200078e003a */
[----:B------:R-:W-:Y:S01]  /*8b30*/  PRMT R33, R10, 0x7610, R33 ;  /* 0x000076100a217816 */ /* 0x000fe20000000021 */
[----:B------:R-:W-:Y:S01]  /*8b40*/  IMAD.MOV.U32 R10, RZ, RZ, R87 ;  /* 0x000000ffff0a7224 */ /* 0x000fe200078e0057 */
[----:B------:R-:W-:-:S02]  /*8b50*/  IADD3 R12, R18, 0x20, RZ ;  /* 0x00000020120c7810 */ /* 0x000fc40007ffe0ff */
[----:B------:R-:W-:Y:S02]  /*8b60*/  @P0 IADD3 R12, R18, -0x20, RZ ;  /* 0xffffffe0120c0810 */ /* 0x000fe40007ffe0ff */
[----:B------:R-:W-:Y:S01]  /*8b70*/  PRMT R39, R10, 0x7610, R39 ;  /* 0x000076100a277816 */ /* 0x000fe20000000027 */
[----:B------:R-:W-:Y:S01]  /*8b80*/  IMAD.MOV.U32 R10, RZ, RZ, R49 ;  /* 0x000000ffff0a7224 */ /* 0x000fe200078e0031 */
        /* <DEDUP_REMOVED lines=68> */
.L_x_1227:
[----:B------:R-:W-:Y:S05]  /*8fd0*/  BSYNC B0 ;  /* 0x0000000000007941 */ /* 0x000fea0003800000 */
.L_x_1226:
        /* <DEDUP_REMOVED lines=18> */
[C---:B------:R-:W-:Y:S01]  /*9100*/  IMAD.U32 R10, R11.reuse, 0x10000, RZ ;  /* 0x000100000b0a7824 */ /* 0x040fe200078e00ff */
        /* <DEDUP_REMOVED lines=31> */
.L_x_1229:
[----:B------:R-:W-:Y:S05]  /*9300*/  BSYNC B0 ;  /* 0x0000000000007941 */ /* 0x000fea0003800000 */
.L_x_1228:
        /* <DEDUP_REMOVED lines=28> */
[----:B------:R-:W-:Y:S02]  /*94d0*/  FMUL.FTZ R9, R98, R75 ;  /* 0x0000004b62097220 */ /* 0x000fe40000410000 */
[----:B------:R-:W-:Y:S01]  /*94e0*/  FFMA.FTZ R8, R88, R8, R77 ;  /* 0x0000000858087223 */ /* 0x000fe2000001004d */
[C---:B------:R-:W-:Y:S01]  /*94f0*/  SHF.L.U32 R77, R83.reuse, 0x10, RZ ;  /* 0x00000010534d7819 */ /* 0x040fe200000006ff */
[C---:B------:R-:W-:Y:S01]  /*9500*/  IMAD.U32 R11, R76.reuse, 0x10000, RZ ;  /* 0x000100004c0b7824 */ /* 0x040fe200078e00ff */
[----:B------:R-:W-:Y:S01]  /*9510*/  LOP3.LUT R76, R76, 0xffff0000, RZ, 0xc0, !PT ;  /* 0xffff00004c4c7812 */ /* 0x000fe200078ec0ff */
[-C--:B------:R-:W-:Y:S01]  /*9520*/  FMUL.FTZ R98, R98, R107.reuse ;  /* 0x0000006b62627220 */ /* 0x080fe20000410000 */
[----:B------:R-:W-:Y:S01]  /*9530*/  LOP3.LUT R83, R83, 0xffff0000, RZ, 0xc0, !PT ;  /* 0xffff000053537812 */ /* 0x000fe200078ec0ff */
[C---:B------:R-:W-:Y:S02]  /*9540*/  FFMA.FTZ R9, R10.reuse, R107, -R9 ;  /* 0x0000006b0a097223 */ /* 0x040fe40000010809 */
[----:B------:R-:W-:-:S02]  /*9550*/  FFMA.FTZ R98, R10, R75, R98 ;  /* 0x0000004b0a627223 */ /* 0x000fc40000010062 */
[----:B------:R-:W-:Y:S02]  /*9560*/  FMUL.FTZ R10, R100, R11 ;  /* 0x0000000b640a7220 */ /* 0x000fe40000410000 */
[-C--:B------:R-:W-:Y:S02]  /*9570*/  FMUL.FTZ R88, R106, R76.reuse ;  /* 0x0000004c6a587220 */ /* 0x080fe40000410000 */
[----:B------:R-:W-:Y:S02]  /*9580*/  FMUL.FTZ R100, R100, R77 ;  /* 0x0000004d64647220 */ /* 0x000fe40000410000 */
[-C--:B------:R-:W-:Y:S02]  /*9590*/  FMUL.FTZ R106, R106, R83.reuse ;  /* 0x000000536a6a7220 */ /* 0x080fe40000410000 */
[----:B------:R-:W-:Y:S02]  /*95a0*/  FFMA.FTZ R88, R99, R83, -R88 ;  /* 0x0000005363587223 */ /* 0x000fe40000010858 */
[C---:B------:R-:W-:Y:S01]  /*95b0*/  FFMA.FTZ R77, R101.reuse, R77, -R10 ;  /* 0x0000004d654d7223 */ /* 0x040fe2000001080a */
[----:B------:R-:W-:Y:S01]  /*95c0*/  F2FP.BF16.PACK_AB R10, R8, R81 ;  /* 0x00000051080a723e */ /* 0x000fe200000010ff */
[----:B------:R-:W-:Y:S01]  /*95d0*/  FFMA.FTZ R100, R101, R11, R100 ;  /* 0x0000000b65647223 */ /* 0x000fe20000010064 */
[----:B------:R-:W-:Y:S01]  /*95e0*/  F2FP.BF16.PACK_AB R11, R98, R9 ;  /* 0x00000009620b723e */ /* 0x000fe200000010ff */
[----:B------:R-:W-:-:S03]  /*95f0*/  FFMA.FTZ R99, R99, R76, R106 ;  /* 0x0000004c63637223 */ /* 0x000fc6000001006a */
[----:B------:R-:W-:Y:S02]  /*9600*/  F2FP.BF16.PACK_AB R8, R100, R77 ;  /* 0x0000004d6408723e */ /* 0x000fe400000010ff */
[----:B------:R-:W-:-:S05]  /*9610*/  F2FP.BF16.PACK_AB R9, R99, R88 ;  /* 0x000000586309723e */ /* 0x000fca00000010ff */
[----:B------:R1:W-:Y:S02]  /*9620*/  STS.128 [R18+0x4000], R8 ;  /* 0x0040000812007388 */ /* 0x0003e40000000c00 */
.L_x_1231:
[----:B------:R-:W-:Y:S05]  /*9630*/  BSYNC B0 ;  /* 0x0000000000007941 */ /* 0x000fea0003800000 */
.L_x_1230:
        /* <DEDUP_REMOVED lines=50> */
.L_x_1233:
[----:B------:R-:W-:Y:S05]  /*9960*/  BSYNC B0 ;  /* 0x0000000000007941 */ /* 0x000fea0003800000 */
.L_x_1232:
        /* <DEDUP_REMOVED lines=50> */
.L_x_1235:
[----:B------:R-:W-:Y:S05]  /*9c90*/  BSYNC B0 ;  /* 0x0000000000007941 */ /* 0x000fea0003800000 */
.L_x_1234:
        /* <DEDUP_REMOVED lines=28> */
[C---:B------:R-:W-:Y:S01]  /*9e60*/  IMAD.U32 R8, R51.reuse, 0x10000, RZ ;  /* 0x0001000033087824 */ /* 0x040fe200078e00ff */
[----:B------:R-:W-:Y:S01]  /*9e70*/  LOP3.LUT R51, R51, 0xffff0000, RZ, 0xc0, !PT ;  /* 0xffff000033337812 */ /* 0x000fe200078ec0ff */
[----:B------:R-:W-:Y:S01]  /*9e80*/  FFMA.FTZ R52, R62, R11, -R52 ;  /* 0x0000000b3e347223 */ /* 0x000fe20000010834 */
[----:B------:R-:W-:Y:S01]  /*9e90*/  SHF.L.U32 R11, R56, 0x10, RZ ;  /* 0x00000010380b7819 */ /* 0x000fe200000006ff */
[-C--:B------:R-:W-:Y:S02]  /*9ea0*/  FMUL.FTZ R63, R63, R73.reuse ;  /* 0x000000493f3f7220 */ /* 0x080fe40000410000 */
[----:B------:R-:W-:Y:S01]  /*9eb0*/  FFMA.FTZ R9, R10, R73, -R9 ;  /* 0x000000490a097223 */ /* 0x000fe20000010809 */
[----:B------:R-:W-:Y:S01]  /*9ec0*/  LOP3.LUT R73, R56, 0xffff0000, RZ, 0xc0, !PT ;  /* 0xffff000038497812 */ /* 0x000fe200078ec0ff */
        /* <DEDUP_REMOVED lines=14> */
.L_x_1225:
[----:B------:R-:W-:Y:S05]  /*9fb0*/  BSYNC B1 ;  /* 0x0000000000017941 */ /* 0x000fea0003800000 */
.L_x_1224:
        /* <DEDUP_REMOVED lines=52> */
.L_x_1238:
[----:B------:R-:W-:Y:S05]  /*a300*/  BSYNC B0 ;  /* 0x0000000000007941 */ /* 0x000fea0003800000 */
.L_x_1237:
        /* <DEDUP_REMOVED lines=50> */
.L_x_1240:
[----:B------:R-:W-:Y:S05]  /*a630*/  BSYNC B0 ;  /* 0x0000000000007941 */ /* 0x000fea0003800000 */
.L_x_1239:
        /* <DEDUP_REMOVED lines=50> */
.L_x_1242:
[----:B------:R-:W-:Y:S05]  /*a960*/  BSYNC B0 ;  /* 0x0000000000007941 */ /* 0x000fea0003800000 */
.L_x_1241:
        /* <DEDUP_REMOVED lines=50> */
.L_x_1244:
[----:B------:R-:W-:Y:S05]  /*ac90*/  BSYNC B0 ;  /* 0x0000000000007941 */ /* 0x000fea0003800000 */
.L_x_1243:
        /* <DEDUP_REMOVED lines=50> */
.L_x_1246:
[----:B------:R-:W-:Y:S05]  /*afc0*/  BSYNC B0 ;  /* 0x0000000000007941 */ /* 0x000fea0003800000 */
.L_x_1245:
        /* <DEDUP_REMOVED lines=50> */
.L_x_1219:
[----:B------:R-:W-:Y:S01]  /*b2f0*/  @P3 IMAD.HI.U32 R11, R10, c[0x0][0x2c8], RZ ;  /* 0x0000b2000a0b3a27 */ /* 0x000fe200078e00ff */
[----:B------:R-:W-:Y:S01]  /*b300*/  MOV R16, R14 ;  /* 0x0000000e00107202 */ /* 0x000fe20000000f00 */
[----:B------:R-:W-:Y:S01]  /*b310*/  BSSY B0, `(.L_x_1247) ;  /* 0x0000047000007945 */ /* 0x000fe20003800000 */
[----:B----4-:R-:W-:Y:S01]  /*b320*/  CS2R R22, SRZ ;  /* 0x0000000000167805 */ /* 0x010fe2000001ff00 */
[----:B------:R-:W-:Y:S01]  /*b330*/  CS2R R50, SRZ ;  /* 0x0000000000327805 */ /* 0x000fe2000001ff00 */
        /* <DEDUP_REMOVED lines=15> */
[----:B------:R-:W-:Y:S01]  /*b430*/  IMAD R11, R10, c[0x0][0x294], R11 ;  /* 0x0000a5000a0b7a24 */ /* 0x000fe200078e020b */
[----:B------:R1:W2:Y:S01]  /*b440*/  SHFL.IDX PT, R20, R14, RZ, 0x1c1f ;  /* 0x001c1fff0e147589 */ /* 0x0002a200000e0000 */
[----:B------:R-:W-:Y:S01]  /*b450*/  CS2R R56, SRZ ;  /* 0x0000000000387805 */ /* 0x000fe2000001ff00 */
[----:B------:R-:W-:Y:S01]  /*b460*/  IADD3 R19, R17, R19, RZ ;  /* 0x0000001311137210 */ /* 0x000fe20007ffe0ff */
[----:B------:R-:W-:Y:S01]  /*b470*/  CS2R R70, SRZ ;  /* 0x0000000000467805 */ /* 0x000fe2000001ff00 */
[----:B------:R-:W-:Y:S01]  /*b480*/  MOV R17, R13 ;  /* 0x0000000d00117202 */ /* 0x000fe20000000f00 */
[----:B------:R-:W-:Y:S01]  /*b490*/  CS2R R68, SRZ ;  /* 0x0000000000447805 */ /* 0x000fe2000001ff00 */
        /* <DEDUP_REMOVED lines=46> */
.L_x_1248:
[----:B--2---:R-:W-:Y:S05]  /*b780*/  BSYNC B0 ;  /* 0x0000000000007941 */ /* 0x004fea0003800000 */
.L_x_1247:
        /* <DEDUP_REMOVED lines=102> */
.L_x_1250:
[----:B--2-4-:R-:W-:Y:S05]  /*bdf0*/  BSYNC B0 ;  /* 0x0000000000007941 */ /* 0x014fea0003800000 */
.L_x_1249:
        /* <DEDUP_REMOVED lines=168> */
.L_x_1254:
[----:B------:R-:W-:Y:S05]  /*c880*/  BSYNC B0 ;  /* 0x0000000000007941 */ /* 0x000fea0003800000 */
.L_x_1253:
        /* <DEDUP_REMOVED lines=122> */
.L_x_1256:
[----:B------:R-:W-:Y:S05]  /*d030*/  BSYNC B0 ;  /* 0x0000000000007941 */ /* 0x000fea0003800000 */
.L_x_1255:
        /* <DEDUP_REMOVED lines=121> */
.L_x_1252:
[----:B------:R-:W-:Y:S05]  /*d7d0*/  BSYNC B1 ;  /* 0x0000000000017941 */ /* 0x000fea0003800000 */
.L_x_1251:
        /* <DEDUP_REMOVED lines=37> */
[----:B------:R-:W-:Y:S02]  /*da30*/  SHF.R.U32.HI R38, RZ, 0x10, R39 ;  /* 0x00000010ff267819 */ /* 0x000fe40000011627 */
[----:B------:R-:W-:-:S02]  /*da40*/  PRMT R90, R90, 0x5410, R43 ;  /* 0x000054105a5a7816 */ /* 0x000fc4000000002b */
[----:B------:R-:W-:Y:S02]  /*da50*/  PRMT R98, R98, 0x5410, R47 ;  /* 0x0000541062627816 */ /* 0x000fe4000000002f */
[----:B------:R-:W-:Y:S02]  /*da60*/  PRMT R100, R100, 0x5410, R41 ;  /* 0x0000541064647816 */ /* 0x000fe40000000029 */
[----:B------:R-:W-:Y:S01]  /*da70*/  PRMT R97, R97, 0x5410, R40 ;  /* 0x0000541061617816 */ /* 0x000fe20000000028 */
[C---:B------:R-:W-:Y:S01]  /*da80*/  IMAD.U32 R43, R98.reuse, 0x10000, RZ ;  /* 0x00010000622b7824 */ /* 0x040fe200078e00ff */
[----:B------:R-:W-:Y:S02]  /*da90*/  LOP3.LUT R98, R98, 0xffff0000, RZ, 0xc0, !PT ;  /* 0xffff000062627812 */ /* 0x000fe400078ec0ff */
[----:B------:R-:W-:Y:S01]  /*daa0*/  PRMT R96, R96, 0x5410, R49 ;  /* 0x0000541060607816 */ /* 0x000fe20000000031 */
[----:B------:R-:W-:Y:S01]  /*dab0*/  IMAD.U32 R49, R88, 0x10000, RZ ;  /* 0x0001000058317824 */ /* 0x000fe200078e00ff */
[----:B------:R-:W-:-:S02]  /*dac0*/  PRMT R91, R91, 0x5410, R38 ;  /* 0x000054105b5b7816 */ /* 0x000fc40000000026 */
        /* <DEDUP_REMOVED lines=44> */
[C---:B------:R-:W-:Y:S02]  /*dd90*/  FMUL.FTZ R13, R47.reuse, R12 ;  /* 0x0000000c2f0d7220 */ /* 0x040fe40000410000 */
        /* <DEDUP_REMOVED lines=27> */
.L_x_1258:
[----:B------:R-:W-:Y:S05]  /*df50*/  BSYNC B0 ;  /* 0x0000000000007941 */ /* 0x000fea0003800000 */
.L_x_1257:
        /* <DEDUP_REMOVED lines=37> */
[----:B------:R-:W-:Y:S01]  /*e1b0*/  PRMT R79, R79, 0x5410, R28 ;  /* 0x000054104f4f7816 */ /* 0x000fe2000000001c */
[----:B------:R-:W2:Y:S01]  /*e1c0*/  LDS.128 R8, [R36+0x18100] ;  /* 0x0181000024087984 */ /* 0x000ea20000000c00 */
[----:B------:R-:W-:-:S02]  /*e1d0*/  PRMT R78, R78, 0x5410, R29 ;  /* 0x000054104e4e7816 */ /* 0x000fc4000000001d */
[----:B------:R-:W-:Y:S02]  /*e1e0*/  SHF.R.U64 R34, R34, 0x10, R35 ;  /* 0x0000001022227819 */ /* 0x000fe40000001223 */
[--C-:B------:R-:W-:Y:S01]  /*e1f0*/  SHF.R.U64 R30, R30, 0x10, R31.reuse ;  /* 0x000000101e1e7819 */ /* 0x100fe2000000121f */
[----:B------:R-:W-:Y:S01]  /*e200*/  IMAD.U32 R41, R78, 0x10000, RZ ;  /* 0x000100004e297824 */ /* 0x000fe200078e00ff */
[----:B------:R-:W-:Y:S02]  /*e210*/  SHF.R.U32.HI R38, RZ, 0x10, R31 ;  /* 0x00000010ff267819 */ /* 0x000fe4000001161f */
[----:B------:R-:W-:Y:S02]  /*e220*/  SHF.R.U32.HI R35, RZ, 0x10, R35 ;  /* 0x00000010ff237819 */ /* 0x000fe40000011623 */
[----:B------:R-:W-:Y:S02]  /*e230*/  PRMT R85, R85, 0x5410, R32 ;  /* 0x0000541055557816 */ /* 0x000fe40000000020 */
[----:B------:R-:W-:-:S02]  /*e240*/  PRMT R84, R84, 0x5410, R33 ;  /* 0x0000541054547816 */ /* 0x000fc40000000021 */
[----:B------:R-:W-:Y:S01]  /*e250*/  PRMT R86, R86, 0x5410, R35 ;  /* 0x0000541056567816 */ /* 0x000fe20000000023 */
[----:B------:R-:W-:Y:S01]  /*e260*/  IMAD.U32 R35, R85, 0x10000, RZ ;  /* 0x0001000055237824 */ /* 0x000fe200078e00ff */
[----:B------:R-:W-:Y:S02]  /*e270*/  PRMT R81, R81, 0x5410, R38 ;  /* 0x0000541051517816 */ /* 0x000fe40000000026 */
        /* <DEDUP_REMOVED lines=31> */
[----:B------:R-:W-:Y:S02]  /*e470*/  IMAD.U32 R42, R81, 0x10000, RZ ;  /* 0x00010000512a7824 */ /* 0x000fe400078e00ff */
[----:B------:R-:W-:-:S02]  /*e480*/  FFMA.FTZ R15, R28, R79, R15 ;  /* 0x0000004f1c0f7223 */ /* 0x000fc4000001000f */
[----:B------:R-:W-:Y:S02]  /*e490*/  FFMA.FTZ R29, R12, R9, -R29 ;  /* 0x000000090c1d7223 */ /* 0x000fe4000001081d */
[C---:B------:R-:W-:Y:S01]  /*e4a0*/  IMAD.U32 R28, R86.reuse, 0x10000, RZ ;  /* 0x00010000561c7824 */ /* 0x040fe200078e00ff */
[----:B------:R-:W-:Y:S01]  /*e4b0*/  LOP3.LUT R86, R86, 0xffff0000, RZ, 0xc0, !PT ;  /* 0xffff000056567812 */ /* 0x000fe200078ec0ff */
[----:B------:R-:W-:Y:S02]  /*e4c0*/  FFMA.FTZ R9, R12, R41, R8 ;  /* 0x000000290c097223 */ /* 0x000fe40000010008 */
[C---:B------:R-:W-:Y:S02]  /*e4d0*/  FMUL.FTZ R8, R34.reuse, R42 ;  /* 0x0000002a22087220 */ /* 0x040fe40000410000 */
[-C--:B------:R-:W-:Y:S02]  /*e4e0*/  FMUL.FTZ R34, R34, R28.reuse ;  /* 0x0000001c22227220 */ /* 0x080fe40000410000 */
[----:B------:R-:W-:-:S02]  /*e4f0*/  FFMA.FTZ R28, R13, R28, -R8 ;  /* 0x0000001c0d1c7223 */ /* 0x000fc40000010808 */
[C---:B------:R-:W-:Y:S01]  /*e500*/  IMAD.U32 R12, R83.reuse, 0x10000, RZ ;  /* 0x00010000530c7824 */ /* 0x040fe200078e00ff */
[----:B------:R-:W-:Y:S01]  /*e510*/  LOP3.LUT R83, R83, 0xffff0000, RZ, 0xc0, !PT ;  /* 0xffff000053537812 */ /* 0x000fe200078ec0ff */
[C---:B------:R-:W-:Y:S02]  /*e520*/  FMUL.FTZ R8, R40.reuse, R78 ;  /* 0x0000004e28087220 */ /* 0x040fe40000410000 */
[C---:B------:R-:W-:Y:S01]  /*e530*/  IMAD.U32 R41, R87.reuse, 0x10000, RZ ;  /* 0x0001000057297824 */ /* 0x040fe200078e00ff */
[----:B------:R-:W-:Y:S01]  /*e540*/  LOP3.LUT R87, R87, 0xffff0000, RZ, 0xc0, !PT ;  /* 0xffff000057577812 */ /* 0x000fe200078ec0ff */
[----:B------:R-:W-:Y:S02]  /*e550*/  FMUL.FTZ R40, R40, R84 ;  /* 0x0000005428287220 */ /* 0x000fe40000410000 */
[----:B------:R-:W-:Y:S02]  /*e560*/  FFMA.FTZ R42, R13, R42, R34 ;  /* 0x0000002a0d2a7223 */ /* 0x000fe40000010022 */
[----:B------:R-:W-:-:S02]  /*e570*/  FMUL.FTZ R13, R39, R12 ;  /* 0x0000000c270d7220 */ /* 0x000fc40000410000 */
[----:B------:R-:W-:Y:S01]  /*e580*/  FFMA.FTZ R84, R31, R84, -R8 ;  /* 0x000000541f547223 */ /* 0x000fe20000010808 */
[----:B------:R-:W-:Y:S01]  /*e590*/  LOP3.LUT R8, R81, 0xffff0000, RZ, 0xc0, !PT ;  /* 0xffff000051087812 */ /* 0x000fe200078ec0ff */
[C---:B------:R-:W-:Y:S01]  /*e5a0*/  IMAD.U32 R30, R14.reuse, 0x10000, RZ ;  /* 0x000100000e1e7824 */ /* 0x040fe200078e00ff */
[----:B------:R-:W-:Y:S01]  /*e5b0*/  LOP3.LUT R14, R14, 0xffff0000, RZ, 0xc0, !PT ;  /* 0xffff00000e0e7812 */ /* 0x000fe200078ec0ff */
[-C--:B------:R-:W-:Y:S02]  /*e5c0*/  FMUL.FTZ R39, R39, R41.reuse ;  /* 0x0000002927277220 */ /* 0x080fe40000410000 */
[C---:B------:R-:W-:Y:S02]  /*e5d0*/  FFMA.FTZ R41, R30.reuse, R41, -R13 ;  /* 0x000000291e297223 */ /* 0x040fe4000001080d */
[----:B------:R-:W-:Y:S02]  /*e5e0*/  FFMA.FTZ R39, R30, R12, R39 ;  /* 0x0000000c1e277223 */ /* 0x000fe40000010027 */
[----:B------:R-:W-:-:S02]  /*e5f0*/  FMUL.FTZ R30, R38, R83 ;  /* 0x00000053261e7220 */ /* 0x000fc40000410000 */
[C---:B------:R-:W-:Y:S02]  /*e600*/  FMUL.FTZ R13, R11.reuse, R8 ;  /* 0x000000080b0d7220 */ /* 0x040fe40000410000 */
[-C--:B------:R-:W-:Y:S02]  /*e610*/  FMUL.FTZ R34, R38, R87.reuse ;  /* 0x0000005726227220 */ /* 0x080fe40000410000 */
[-C--:B------:R-:W-:Y:S02]  /*e620*/  FMUL.FTZ R12, R11, R86.reuse ;  /* 0x000000560b0c7220 */ /* 0x080fe40000410000 */
[----:B------:R-:W-:Y:S02]  /*e630*/  FFMA.FTZ R30, R14, R87, -R30 ;  /* 0x000000570e1e7223 */ /* 0x000fe4000001081e */
[----:B------:R-:W-:Y:S01]  /*e640*/  FFMA.FTZ R11, R33, R86, -R13 ;  /* 0x00000056210b7223 */ /* 0x000fe2000001080d */
[----:B------:R-:W-:Y:S01]  /*e650*/  F2FP.BF16.PACK_AB R13, R84, R29 ;  /* 0x0000001d540d723e */ /* 0x000fe200000010ff */
[----:B------:R-:W-:-:S02]  /*e660*/  FFMA.FTZ R40, R31, R78, R40 ;  /* 0x0000004e1f287223 */ /* 0x000fc40000010028 */
[----:B------:R-:W-:Y:S01]  /*e670*/  FFMA.FTZ R34, R14, R83, R34 ;  /* 0x000000530e227223 */ /* 0x000fe20000010022 */
[----:B------:R-:W-:Y:S01]  /*e680*/  F2FP.BF16.PACK_AB R14, R30, R41 ;  /* 0x000000291e0e723e */ /* 0x000fe200000010ff */
[----:B------:R-:W-:Y:S01]  /*e690*/  FFMA.FTZ R33, R33, R8, R12 ;  /* 0x0000000821217223 */ /* 0x000fe2000001000c */
[----:B------:R-:W-:Y:S02]  /*e6a0*/  F2FP.BF16.PACK_AB R8, R15, R32 ;  /* 0x000000200f08723e */ /* 0x000fe400000010ff */
[----:B------:R-:W-:Y:S02]  /*e6b0*/  F2FP.BF16.PACK_AB R12, R35, R10 ;  /* 0x0000000a230c723e */ /* 0x000fe400000010ff */
[----:B------:R-:W-:Y:S02]  /*e6c0*/  F2FP.BF16.PACK_AB R15, R11, R28 ;  /* 0x0000001c0b0f723e */ /* 0x000fe400000010ff */
[----:B------:R-:W-:Y:S02]  /*e6d0*/  F2FP.BF16.PACK_AB R9, R40, R9 ;  /* 0x000000092809723e */ /* 0x000fe400000010ff */
[----:B------:R-:W-:Y:S01]  /*e6e0*/  F2FP.BF16.PACK_AB R10, R34, R39 ;  /* 0x00000027220a723e */ /* 0x000fe200000010ff */
[----:B------:R1:W-:Y:S01]  /*e6f0*/  STS.128 [R37+0x18100], R12 ;  /* 0x0181000c25007388 */ /* 0x0003e20000000c00 */
[----:B------:R-:W-:-:S05]  /*e700*/  F2FP.BF16.PACK_AB R11, R33, R42 ;  /* 0x0000002a210b723e */ /* 0x000fca00000010ff */
[----:B------:R1:W-:Y:S02]  /*e710*/  STS.128 [R36+0x18100], R8 ;  /* 0x0181000824007388 */ /* 0x0003e40000000c00 */
.L_x_1260:
[----:B------:R-:W-:Y:S05]  /*e720*/  BSYNC B0 ;  /* 0x0000000000007941 */ /* 0x000fea0003800000 */
.L_x_1259:
        /* <DEDUP_REMOVED lines=41> */
[----:B------:R-:W-:Y:S02]  /*e9c0*/  SHF.R.U32.HI R18, RZ, 0x10, R19 ;  /* 0x00000010ff127819 */ /* 0x000fe40000011613 */
[----:B------:R-:W-:Y:S02]  /*e9d0*/  PRMT R54, R54, 0x5410, R23 ;  /* 0x0000541036367816 */ /* 0x000fe40000000017 */
[----:B------:R-:W-:Y:S02]  /*e9e0*/  PRMT R66, R66, 0x5410, R31 ;  /* 0x0000541042427816 */ /* 0x000fe4000000001f */
[----:B------:R-:W-:-:S02]  /*e9f0*/  PRMT R76, R76, 0x5410, R21 ;  /* 0x000054104c4c7816 */ /* 0x000fc40000000015 */
[----:B------:R-:W-:Y:S01]  /*ea00*/  PRMT R65, R65, 0x5410, R20 ;  /* 0x0000541041417816 */ /* 0x000fe20000000014 */
[C---:B------:R-:W-:Y:S01]  /*ea10*/  IMAD.U32 R23, R66.reuse, 0x10000, RZ ;  /* 0x0001000042177824 */ /* 0x040fe200078e00ff */
[----:B------:R-:W-:Y:S02]  /*ea20*/  LOP3.LUT R66, R66, 0xffff0000, RZ, 0xc0, !PT ;  /* 0xffff000042427812 */ /* 0x000fe400078ec0ff */
[----:B------:R-:W-:Y:S01]  /*ea30*/  PRMT R64, R64, 0x5410, R33 ;  /* 0x0000541040407816 */ /* 0x000fe20000000021 */
[C---:B------:R-:W-:Y:S01]  /*ea40*/  IMAD.U32 R33, R52.reuse, 0x10000, RZ ;  /* 0x0001000034217824 */ /* 0x040fe200078e00ff */
        /* <DEDUP_REMOVED lines=73> */
.L_x_1236:
[----:B------:R-:W-:Y:S05]  /*eee0*/  BSYNC B2 ;  /* 0x0000000000027941 */ /* 0x000fea0003800000 */
.L_x_1218:
[----:B------:R-:W-:Y:S01]  /*eef0*/  IADD3 R211, R95, -0x2, RZ ;  /* 0xfffffffe5fd37810 */ /* 0x000fe20007ffe0ff */
[----:B------:R-:W-:-:S04]  /*ef00*/  DEPBAR.LE SB0, 0x2 ;  /* 0x000080800000791a */ /* 0x000fc80000000000 */
[----:B-1----:R-:W-:Y:S01]  /*ef10*/  @P2 SHF.R.S32.HI R8, RZ, 0x1f, R211 ;  /* 0x0000001fff082819 */ /* 0x002fe200000114d3 */
[----:B------:R-:W-:Y:S01]  /*ef20*/  @P2 IMAD R26, R26, R211, RZ ;  /* 0x000000d31a1a2224 */ /* 0x000fe200078e02ff */
[----:B------:R-:W-:Y:S01]  /*ef30*/  LEA R185, R0, 0x18100, 0x1 ;  /* 0x0001810000b97811 */ /* 0x000fe200078e08ff */
[----:B------:R-:W-:Y:S01]  /*ef40*/  @P2 IMAD.WIDE.U32 R10, R211, R27, R202 ;  /* 0x0000001bd30a2225 */ /* 0x000fe200078e00ca */
[----:B------:R-:W-:Y:S01]  /*ef50*/  LEA.HI R6, R6, R89, RZ, 0x2 ;  /* 0x0000005906067211 */ /* 0x000fe200078f10ff */
[----:B------:R-:W-:Y:S02]  /*ef60*/  UMOV UR5, 0x1 ;  /* 0x0000000100057882 */ /* 0x000fe40000000000 */
[----:B------:R-:W-:Y:S01]  /*ef70*/  @P2 IMAD R8, R8, R27, R26 ;  /* 0x0000001b08082224 */ /* 0x000fe200078e021a */
[----:B------:R-:W-:Y:S01]  /*ef80*/  @P2 LEA R46, P0, R10, c[0x0][0x1f8], 0x1 ;  /* 0x00007e000a2e2a11 */ /* 0x000fe200078008ff */
[----:B------:R-:W-:Y:S01]  /*ef90*/  IMAD.SHL.U32 R52, R0, 0x2, RZ ;  /* 0x0000000200347824 */ /* 0x000fe200078e00ff */
[----:B------:R-:W-:Y:S01]  /*efa0*/  BAR.SYNC.DEFER_BLOCKING 0x0 ;  /* 0x0000000000007b1d */ /* 0x000fe20000010000 */
[----:B------:R-:W-:Y:S01]  /*efb0*/  @P2 IMAD.IADD R8, R11, 0x1, R8 ;  /* 0x000000010b082824 */ /* 0x000fe200078e0208 */
[----:B------:R-:W-:Y:S01]  /*efc0*/  LOP3.LUT R6, R6, 0xfffffffc, RZ, 0xc0, !PT ;  /* 0xfffffffc06067812 */ /* 0x000fe200078ec0ff */
[----:B------:R-:W-:-:S02]  /*efd0*/  IMAD.SHL.U32 R183, R5, 0x2, RZ ;  /* 0x0000000205b77824 */ /* 0x000fc400078e00ff */
[----:B------:R-:W-:Y:S01]  /*efe0*/  IMAD.MOV.U32 R184, RZ, RZ, 0x20 ;  /* 0x00000020ffb87424 */ /* 0x000fe200078e00ff */
[----:B------:R-:W-:Y:S01]  /*eff0*/  @P2 LEA.HI.X R47, R10, c[0x0][0x1fc], R8, 0x1, P0 ;  /* 0x00007f000a2f2a11 */ /* 0x000fe200000f0c08 */
[----:B------:R-:W-:Y:S01]  /*f000*/  IMAD.SHL.U32 R182, R2, 0x2, RZ ;  /* 0x0000000202b67824 */ /* 0x000fe200078e00ff */
[----:B------:R-:W-:Y:S01]  /*f010*/  @P2 IADD3 R44, P0, R25, R46, RZ ;  /* 0x0000002e192c2210 */ /* 0x000fe20007f1e0ff */
[----:B------:R-:W-:Y:S02]  /*f020*/  IMAD.MOV.U32 R0, RZ, RZ, 0x40 ;  /* 0x00000040ff007424 */ /* 0x000fe400078e00ff */
[----:B------:R-:W-:Y:S02]  /*f030*/  IMAD.IADD R5, R185, 0x1, R182 ;  /* 0x00000001b9057824 */ /* 0x000fe400078e02b6 */
[----:B------:R-:W-:Y:S01]  /*f040*/  @P2 IMAD.X R45, R24, 0x1, R47, P0 ;  /* 0x00000001182d2824 */ /* 0x000fe200000e062f */
[----:B------:R-:W-:Y:S01]  /*f050*/  LOP3.LUT P0, RZ, R188, 0x2, RZ, 0xc0, !PT ;  /* 0x00000002bcff7812 */ /* 0x000fe2000780c0ff */
[----:B------:R-:W-:Y:S01]  /*f060*/  IMAD R181, R4, 0x2, R185 ;  /* 0x0000000204b57824 */ /* 0x000fe200078e02b9 */
[----:B------:R-:W-:Y:S01]  /*f070*/  SEL R177, R0, 0xffffffc0, !P1 ;  /* 0xffffffc000b17807 */ /* 0x000fe20004800000 */
[----:B------:R-:W-:Y:S01]  /*f080*/  IMAD R180, R4, 0x2, R5 ;  /* 0x0000000204b47824 */ /* 0x000fe200078e0205 */
[----:B------:R-:W-:Y:S01]  /*f090*/  SEL R184, R184, 0xffffffe0, !P0 ;  /* 0xffffffe0b8b87807 */ /* 0x000fe20004000000 */
[----:B------:R-:W-:-:S02]  /*f0a0*/  IMAD.SHL.U32 R135, R3, 0x2, RZ ;  /* 0x0000000203877824 */ /* 0x000fc400078e00ff */
[C---:B------:R-:W-:Y:S02]  /*f0b0*/  IMAD.IADD R2, R183.reuse, 0x1, R177 ;  /* 0x00000001b7027824 */ /* 0x040fe400078e02b1 */
[----:B------:R-:W-:Y:S01]  /*f0c0*/  IMAD.IADD R84, R183, 0x1, R184 ;  /* 0x00000001b7547824 */ /* 0x000fe200078e02b8 */
[----:B------:R-:W-:Y:S01]  /*f0d0*/  LDSM.16.M88.4 R52, [R52+0x18100] ;  /* 0x018100003434783b */ /* 0x000fe20000000200 */
[--C-:B------:R-:W-:Y:S02]  /*f0e0*/  IMAD R134, R4, 0x2, R135.reuse ;  /* 0x0000000204867824 */ /* 0x100fe400078e0287 */
[----:B------:R-:W-:Y:S01]  /*f0f0*/  IMAD.IADD R0, R177, 0x1, R84 ;  /* 0x00000001b1007824 */ /* 0x000fe200078e0254 */
[----:B------:R-:W1:Y:S01]  /*f100*/  LDSM.16.M88.4 R24, [R183+0xc100] ;  /* 0x00c10000b718783b */ /* 0x000e620000000200 */
[C---:B------:R-:W-:Y:S02]  /*f110*/  IMAD.IADD R165, R182.reuse, 0x1, R134 ;  /* 0x00000001b6a57824 */ /* 0x040fe400078e0286 */
[----:B------:R-:W-:Y:S01]  /*f120*/  IMAD.IADD R173, R182, 0x1, R135 ;  /* 0x00000001b6ad7824 */ /* 0x000fe200078e0287 */
[----:B------:R-:W2:Y:S03]  /*f130*/  LDSM.16.M88.4 R16, [R183+0xc900] ;  /* 0x00c90000b710783b */ /* 0x000ea60000000200 */
[----:B------:R-:W-:Y:S01]  /*f140*/  IMAD R4, R4, 0x2, R173 ;  /* 0x0000000204047824 */ /* 0x000fe200078e02ad */
[----:B------:R-:W3:Y:S04]  /*f150*/  LDSM.16.M88.4 R60, [R183+0xd100] ;  /* 0x00d10000b73c783b */ /* 0x000ee80000000200 */
[----:B------:R-:W5:Y:S04]  /*f160*/  LDSM.16.M88.4 R32, [R183+0xd900] ;  /* 0x00d90000b720783b */ /* 0x000f680000000200 */
[----:B------:R-:W-:Y:S04]  /*f170*/  LDSM.16.M88.4 R8, [R5] ;  /* 0x000000000508783b */ /* 0x000fe80000000200 */
[----:B------:R-:W4:Y:S04]  /*f180*/  LDSM.16.M88.4 R36, [R84+0xc100] ;  /* 0x00c100005424783b */ /* 0x000f280000000200 */
[----:B------:R-:W3:Y:S04]  /*f190*/  LDSM.16.M88.4 R12, [R84+0xc900] ;  /* 0x00c90000540c783b */ /* 0x000ee80000000200 */
[----:B------:R-:W4:Y:S01]  /*f1a0*/  LDSM.16.M88.4 R40, [R84+0xd100] ;  /* 0x00d100005428783b */ /* 0x000f220000000200 */
[C---:B-1----:R-:W-:Y:S08]  /*f1b0*/  HMMA.16816.F32.BF16 R28, R52.reuse, R24, RZ ;  /* 0x00000018341c723c */ /* 0x042ff000000418ff */
[C---:B------:R-:W-:Y:S08]  /*f1c0*/  HMMA.16816.F32.BF16 R24, R52.reuse, R26, RZ ;  /* 0x0000001a3418723c */ /* 0x040ff000000418ff */
[C---:B--2-4-:R-:W-:Y:S08]  /*f1d0*/  HMMA.16816.F32.BF16 R20, R52.reuse, R16, RZ ;  /* 0x000000103414723c */ /* 0x054ff000000418ff */
[C---:B---3--:R-:W-:Y:S08]  /*f1e0*/  HMMA.16816.F32.BF16 R64, R52.reuse, R60, RZ ;  /* 0x0000003c3440723c */ /* 0x048ff000000418ff */
[C---:B------:R-:W-:Y:S08]  /*f1f0*/  HMMA.16816.F32.BF16 R16, R52.reuse, R18, RZ ;  /* 0x000000123410723c */ /* 0x040ff000000418ff */
[C---:B------:R-:W-:Y:S08]  /*f200*/  HMMA.16816.F32.BF16 R60, R52.reuse, R62, RZ ;  /* 0x0000003e343c723c */ /* 0x040ff000000418ff */
[C---:B-----5:R-:W-:Y:S08]  /*f210*/  HMMA.16816.F32.BF16 R56, R52.reuse, R32, RZ ;  /* 0x000000203438723c */ /* 0x060ff000000418ff */
[----:B------:R-:W-:Y:S01]  /*f220*/  HMMA.16816.F32.BF16 R52, R52, R34, RZ ;  /* 0x000000223434723c */ /* 0x000fe200000418ff */
[----:B------:R-:W1:Y:S04]  /*f230*/  LDSM.16.M88.4 R32, [R84+0xd900] ;  /* 0x00d900005420783b */ /* 0x000e680000000200 */
        /* <DEDUP_REMOVED lines=12> */
[----:B------:R-:W-:Y:S03]  /*f300*/  LDSM.16.M88.4 R48, [R181] ;  /* 0x00000000b530783b */ /* 0x000fe60000000200 */
[C---:B------:R-:W-:Y:S01]  /*f310*/  HMMA.16816.F32.BF16 R16, R8.reuse, R14, R16 ;  /* 0x0000000e0810723c */ /* 0x040fe20000041810 */
[----:B------:R-:W3:Y:S04]  /*f320*/  LDSM.16.M88.4 R36, [R2+0xc100] ;  /* 0x00c100000224783b */ /* 0x000ee80000000200 */
[----:B------:R-:W4:Y:S03]  /*f330*/  LDSM.16.M88.4 R72, [R2+0xc900] ;  /* 0x00c900000248783b */ /* 0x000f260000000200 */
[C---:B------:R-:W-:Y:S01]  /*f340*/  HMMA.16816.F32.BF16 R64, R8.reuse, R40, R64 ;  /* 0x000000280840723c */ /* 0x040fe20000041840 */
[----:B------:R-:W5:Y:S04]  /*f350*/  LDSM.16.M88.4 R12, [R2+0xd100] ;  /* 0x00d10000020c783b */ /* 0x000f680000000200 */
[----:B------:R-:W-:Y:S03]  /*f360*/  LDSM.16.M88.4 R68, [R2+0xd900] ;  /* 0x00d900000244783b */ /* 0x000fe60000000200 */
[C---:B------:R-:W-:Y:S01]  /*f370*/  HMMA.16816.F32.BF16 R60, R8.reuse, R42, R60 ;  /* 0x0000002a083c723c */ /* 0x040fe2000004183c */
[----:B------:R-:W-:Y:S04]  /*f380*/  LDSM.16.M88.4 R40, [R0+0xd100] ;  /* 0x00d100000028783b */ /* 0x000fe80000000200 */
[----:B--2---:R-:W-:Y:S03]  /*f390*/  LDSM.16.M88.4 R44, [R0+0xc900] ;  /* 0x00c90000002c783b */ /* 0x004fe60000000200 */
[C---:B-1----:R-:W-:Y:S01]  /*f3a0*/  HMMA.16816.F32.BF16 R56, R8.reuse, R32, R56 ;  /* 0x000000200838723c */ /* 0x042fe20000041838 */
[----:B------:R-:W-:Y:S04]  /*f3b0*/  LDSM.16.M88.4 R76, [R185+0x4000] ;  /* 0x00400000b94c783b */ /* 0x000fe80000000200 */
[----:B------:R-:W0:Y:S03]  /*f3c0*/  LDGDEPBAR ;  /* 0x00000000000079af */ /* 0x000e260000000000 */
[----:B------:R-:W-:Y:S01]  /*f3d0*/  HMMA.16816.F32.BF16 R52, R8, R34, R52 ;  /* 0x000000220834723c */ /* 0x000fe20000041834 */
[----:B------:R-:W-:Y:S04]  /*f3e0*/  LDSM.16.M88.4 R32, [R180] ;  /* 0x00000000b420783b */ /* 0x000fe80000000200 */
[----:B------:R-:W1:Y:S03]  /*f3f0*/  LDSM.16.M88.4 R8, [R0+0xc100] ;  /* 0x00c100000008783b */ /* 0x000e660000000200 */
[C---:B---3--:R-:W-:Y:S08]  /*f400*/  HMMA.16816.F32.BF16 R28, R48.reuse, R36, R28 ;  /* 0x00000024301c723c */ /* 0x048ff0000004181c */
[C---:B------:R-:W-:Y:S01]  /*f410*/  HMMA.16816.F32.BF16 R24, R48.reuse, R38, R24 ;  /* 0x000000263018723c */ /* 0x040fe20000041818 */
[----:B------:R-:W2:Y:S07]  /*f420*/  LDSM.16.M88.4 R36, [R0+0xd900] ;  /* 0x00d900000024783b */ /* 0x000eae0000000200 */
[C---:B----4-:R-:W-:Y:S08]  /*f430*/  HMMA.16816.F32.BF16 R20, R48.reuse, R72, R20 ;  /* 0x000000483014723c */ /* 0x050ff00000041814 */
[C---:B------:R-:W-:Y:S01]  /*f440*/  HMMA.16816.F32.BF16 R16, R48.reuse, R74, R16 ;  /* 0x0000004a3010723c */ /* 0x040fe20000041810 */
[----:B------:R-:W-:Y:S07]  /*f450*/  LDSM.16.M88.4 R72, [R183+0xf100] ;  /* 0x00f10000b748783b */ /* 0x000fee0000000200 */
[C---:B-----5:R-:W-:Y:S08]  /*f460*/  HMMA.16816.F32.BF16 R64, R48.reuse, R12, R64 ;  /* 0x0000000c3040723c */ /* 0x060ff00000041840 */
[----:B------:R-:W-:Y:S01]  /*f470*/  HMMA.16816.F32.BF16 R60, R48, R14, R60 ;  /* 0x0000000e303c723c */ /* 0x000fe2000004183c */
[----:B------:R-:W3:Y:S07]  /*f480*/  LDSM.16.M88.4 R12, [R183+0xe100] ;  /* 0x00e10000b70c783b */ /* 0x000eee0000000200 */
[C---:B-1----:R-:W-:Y:S08]  /*f490*/  HMMA.16816.F32.BF16 R28, R32.reuse, R8, R28 ;  /* 0x00000008201c723c */ /* 0x042ff0000004181c */
[----:B------:R-:W-:Y:S01]  /*f4a0*/  HMMA.16816.F32.BF16 R24, R32, R10, R24 ;  /* 0x0000000a2018723c */ /* 0x000fe20000041818 */
[----:B------:R-:W1:Y:S07]  /*f4b0*/  LDSM.16.M88.4 R8, [R183+0xe900] ;  /* 0x00e90000b708783b */ /* 0x000e6e0000000200 */
[C---:B------:R-:W-:Y:S08]  /*f4c0*/  HMMA.16816.F32.BF16 R56, R48.reuse, R68, R56 ;  /* 0x000000443038723c */ /* 0x040ff00000041838 */
[----:B------:R-:W-:Y:S01]  /*f4d0*/  HMMA.16816.F32.BF16 R52, R48, R70, R52 ;  /* 0x000000463034723c */ /* 0x000fe20000041834 */
[----:B------:R-:W4:Y:S04]  /*f4e0*/  LDSM.16.M88.4 R68, [R183+0xf900] ;  /* 0x00f90000b744783b */ /* 0x000f280000000200 */
[----:B------:R-:W-:Y:S03]  /*f4f0*/  LDSM.16.M88.4 R48, [R5+0x4000] ;  /* 0x004000000530783b */ /* 0x000fe60000000200 */
[C---:B------:R-:W-:Y:S08]  /*f500*/  HMMA.16816.F32.BF16 R20, R32.reuse, R44, R20 ;  /* 0x0000002c2014723c */ /* 0x040ff00000041814 */
[C---:B------:R-:W-:Y:S01]  /*f510*/  HMMA.16816.F32.BF16 R16, R32.reuse, R46, R16 ;  /* 0x0000002e2010723c */ /* 0x040fe20000041810 */
[----:B------:R-:W5:Y:S07]  /*f520*/  LDSM.16.M88.4 R44, [R84+0xe100] ;  /* 0x00e10000542c783b */ /* 0x000f6e0000000200 */
[C---:B------:R-:W-:Y:S08]  /*f530*/  HMMA.16816.F32.BF16 R64, R32.reuse, R40, R64 ;  /* 0x000000282040723c */ /* 0x040ff00000041840 */
[C---:B------:R-:W-:Y:S01]  /*f540*/  HMMA.16816.F32.BF16 R60, R32.reuse, R42, R60 ;  /* 0x0000002a203c723c */ /* 0x040fe2000004183c */
[----:B------:R-:W4:Y:S07]  /*f550*/  LDSM.16.M88.4 R40, [R84+0xe900] ;  /* 0x00e900005428783b */ /* 0x000f2e0000000200 */
[C---:B--2---:R-:W-:Y:S08]  /*f560*/  HMMA.16816.F32.BF16 R56, R32.reuse, R36, R56 ;  /* 0x000000242038723c */ /* 0x044ff00000041838 */
[----:B------:R-:W-:Y:S01]  /*f570*/  HMMA.16816.F32.BF16 R52, R32, R38, R52 ;  /* 0x000000262034723c */ /* 0x000fe20000041834 */
[----:B------:R-:W2:Y:S04]  /*f580*/  LDSM.16.M88.4 R36, [R84+0xf100] ;  /* 0x00f100005424783b */ /* 0x000ea80000000200 */
[----:B------:R-:W2:Y:S03]  /*f590*/  LDSM.16.M88.4 R32, [R84+0xf900] ;  /* 0x00f900005420783b */ /* 0x000ea60000000200 */
[C---:B---3--:R-:W-:Y:S08]  /*f5a0*/  HMMA.16816.F32.BF16 R28, R76.reuse, R12, R28 ;  /* 0x0000000c4c1c723c */ /* 0x048ff0000004181c */
[C---:B------:R-:W-:Y:S01]  /*f5b0*/  HMMA.16816.F32.BF16 R24, R76.reuse, R14, R24 ;  /* 0x0000000e4c18723c */ /* 0x040fe20000041818 */
[----:B------:R-:W-:Y:S07]  /*f5c0*/  LDSM.16.M88.4 R12, [R181+0x4000] ;  /* 0x00400000b50c783b */ /* 0x000fee0000000200 */
[C---:B-1----:R-:W-:Y:S08]  /*f5d0*/  HMMA.16816.F32.BF16 R20, R76.reuse, R8, R20 ;  /* 0x000000084c14723c */ /* 0x042ff00000041814 */
[C---:B------:R-:W-:Y:S01]  /*f5e0*/  HMMA.16816.F32.BF16 R16, R76.reuse, R10, R16 ;  /* 0x0000000a4c10723c */ /* 0x040fe20000041810 */
[----:B------:R-:W1:Y:S07]  /*f5f0*/  LDSM.16.M88.4 R8, [R2+0xe100] ;  /* 0x00e100000208783b */ /* 0x000e6e0000000200 */
[C---:B------:R-:W-:Y:S08]  /*f600*/  HMMA.16816.F32.BF16 R64, R76.reuse, R72, R64 ;  /* 0x000000484c40723c */ /* 0x040ff00000041840 */
[C---:B------:R-:W-:Y:S08]  /*f610*/  HMMA.16816.F32.BF16 R60, R76.reuse, R74, R60 ;  /* 0x0000004a4c3c723c */ /* 0x040ff0000004183c */
[C---:B----4-:R-:W-:Y:S08]  /*f620*/  HMMA.16816.F32.BF16 R56, R76.reuse, R68, R56 ;  /* 0x000000444c38723c */ /* 0x050ff00000041838 */
[----:B------:R-:W-:Y:S01]  /*f630*/  HMMA.16816.F32.BF16 R52, R76, R70, R52 ;  /* 0x000000464c34723c */ /* 0x000fe20000041834 */
[----:B------:R-:W3:Y:S07]  /*f640*/  LDSM.16.M88.4 R68, [R2+0xf100] ;  /* 0x00f100000244783b */ /* 0x000eee0000000200 */
[C---:B-----5:R-:W-:Y:S08]  /*f650*/  HMMA.16816.F32.BF16 R28, R48.reuse, R44, R28 ;  /* 0x0000002c301c723c */ /* 0x060ff0000004181c */
[C---:B------:R-:W-:Y:S01]  /*f660*/  HMMA.16816.F32.BF16 R24, R48.reuse, R46, R24 ;  /* 0x0000002e3018723c */ /* 0x040fe20000041818 */
[----:B------:R-:W4:Y:S07]  /*f670*/  LDSM.16.M88.4 R44, [R2+0xe900] ;  /* 0x00e90000022c783b */ /* 0x000f2e0000000200 */
[C---:B------:R-:W-:Y:S08]  /*f680*/  HMMA.16816.F32.BF16 R20, R48.reuse, R40, R20 ;  /* 0x000000283014723c */ /* 0x040ff00000041814 */
[C---:B------:R-:W-:Y:S01]  /*f690*/  HMMA.16816.F32.BF16 R16, R48.reuse, R42, R16 ;  /* 0x0000002a3010723c */ /* 0x040fe20000041810 */
[----:B------:R-:W5:Y:S07]  /*f6a0*/  LDSM.16.M88.4 R40, [R2+0xf900] ;  /* 0x00f900000228783b */ /* 0x000f6e0000000200 */
[C---:B--2---:R-:W-:Y:S08]  /*f6b0*/  HMMA.16816.F32.BF16 R64, R48.reuse, R36, R64 ;  /* 0x000000243040723c */ /* 0x044ff00000041840 */
[C---:B------:R-:W-:Y:S01]  /*f6c0*/  HMMA.16816.F32.BF16 R60, R48.reuse, R38, R60 ;  /* 0x00000026303c723c */ /* 0x040fe2000004183c */
[----:B------:R-:W-:Y:S07]  /*f6d0*/  LDSM.16.M88.4 R36, [R0+0xe100] ;  /* 0x00e100000024783b */ /* 0x000fee0000000200 */
        /* <DEDUP_REMOVED lines=9> */
[----:B------:R-:W-:Y:S07]  /*f770*/  LDSM.16.M88.4 R68, [R185+0x8000] ;  /* 0x00800000b944783b */ /* 0x000fee0000000200 */
[C---:B----4-:R-:W-:Y:S08]  /*f780*/  HMMA.16816.F32.BF16 R20, R12.reuse, R44, R20 ;  /* 0x0000002c0c14723c */ /* 0x050ff00000041814 */
[C---:B------:R-:W-:Y:S01]  /*f790*/  HMMA.16816.F32.BF16 R16, R12.reuse, R46, R16 ;  /* 0x0000002e0c10723c */ /* 0x040fe20000041810 */
[----:B------:R-:W-:Y:S07]  /*f7a0*/  LDSM.16.M88.4 R44, [R0+0xf900] ;  /* 0x00f90000002c783b */ /* 0x000fee0000000200 */
[C---:B-----5:R-:W-:Y:S01]  /*f7b0*/  HMMA.16816.F32.BF16 R72, R12.reuse, R40, R56 ;  /* 0x000000280c48723c */ /* 0x060fe20000041838 */
[----:B------:R-:W2:Y:S07]  /*f7c0*/  LDSM.16.M88.4 R56, [R183+0x10100] ;  /* 0x01010000b738783b */ /* 0x000eae0000000200 */
[----:B------:R-:W-:Y:S01]  /*f7d0*/  HMMA.16816.F32.BF16 R52, R12, R42, R52 ;  /* 0x0000002a0c34723c */ /* 0x000fe20000041834 */
[----:B------:R-:W3:Y:S04]  /*f7e0*/  LDSM.16.M88.4 R12, [R183+0x10900] ;  /* 0x01090000b70c783b */ /* 0x000ee80000000200 */
[----:B------:R4:W-:Y:S03]  /*f7f0*/  LDSM.16.M88.4 R40, [R5+0x8000] ;  /* 0x008000000528783b */ /* 0x0009e60000000200 */
[C---:B-1----:R-:W-:Y:S08]  /*f800*/  HMMA.16816.F32.BF16 R64, R48.reuse, R8, R64 ;  /* 0x000000083040723c */ /* 0x042ff00000041840 */
[C---:B------:R-:W-:Y:S01]  /*f810*/  HMMA.16816.F32.BF16 R60, R48.reuse, R10, R60 ;  /* 0x0000000a303c723c */ /* 0x040fe2000004183c */
[----:B------:R-:W1:Y:S07]  /*f820*/  LDSM.16.M88.4 R8, [R183+0x11100] ;  /* 0x01110000b708783b */ /* 0x000e6e0000000200 */
[----:B------:R-:W-:Y:S01]  /*f830*/  HMMA.16816.F32.BF16 R28, R48, R36, R28 ;  /* 0x00000024301c723c */ /* 0x000fe2000004181c */
[----:B----4-:R-:W-:-:S07]  /*f840*/  SHF.R.S32.HI R5, RZ, 0x1f, R82 ;  /* 0x0000001fff057819 */ /* 0x010fce0000011452 */
[C---:B------:R-:W-:Y:S01]  /*f850*/  HMMA.16816.F32.BF16 R24, R48.reuse, R38, R24 ;  /* 0x000000263018723c */ /* 0x040fe20000041818 */
[----:B------:R-:W4:Y:S07]  /*f860*/  LDSM.16.M88.4 R36, [R84+0x10100] ;  /* 0x010100005424783b */ /* 0x000f2e0000000200 */
[C---:B------:R-:W-:Y:S08]  /*f870*/  HMMA.16816.F32.BF16 R20, R48.reuse, R32, R20 ;  /* 0x000000203014723c */ /* 0x040ff00000041814 */
[----:B------:R-:W-:Y:S01]  /*f880*/  HMMA.16816.F32.BF16 R16, R48, R34, R16 ;  /* 0x000000223010723c */ /* 0x000fe20000041810 */
[----:B------:R-:W5:Y:S07]  /*f890*/  LDSM.16.M88.4 R32, [R183+0x11900] ;  /* 0x01190000b720783b */ /* 0x000f6e0000000200 */
[C---:B--2---:R-:W-:Y:S08]  /*f8a0*/  HMMA.16816.F32.BF16 R28, R68.reuse, R56, R28 ;  /* 0x00000038441c723c */ /* 0x044ff0000004181c */
[----:B------:R-:W-:Y:S01]  /*f8b0*/  HMMA.16816.F32.BF16 R24, R68, R58, R24 ;  /* 0x0000003a4418723c */ /* 0x000fe20000041818 */
[----:B------:R-:W-:Y:S07]  /*f8c0*/  LDSM.16.M88.4 R56, [R84+0x11900] ;  /* 0x011900005438783b */ /* 0x000fee0000000200 */
[C---:B------:R-:W-:Y:S08]  /*f8d0*/  HMMA.16816.F32.BF16 R72, R48.reuse, R44, R72 ;  /* 0x0000002c3048723c */ /* 0x040ff00000041848 */
[----:B------:R-:W-:Y:S01]  /*f8e0*/  HMMA.16816.F32.BF16 R52, R48, R46, R52 ;  /* 0x0000002e3034723c */ /* 0x000fe20000041834 */
[----:B------:R-:W-:Y:S04]  /*f8f0*/  LDSM.16.M88.4 R48, [R181+0x8000] ;  /* 0x00800000b530783b */ /* 0x000fe80000000200 */
[----:B------:R-:W-:Y:S03]  /*f900*/  LDSM.16.M88.4 R44, [R84+0x10900] ;  /* 0x01090000542c783b */ /* 0x000fe60000000200 */
[C---:B---3--:R-:W-:Y:S08]  /*f910*/  HMMA.16816.F32.BF16 R20, R68.reuse, R12, R20 ;  /* 0x0000000c4414723c */ /* 0x048ff00000041814 */
[C---:B------:R-:W-:Y:S01]  /*f920*/  HMMA.16816.F32.BF16 R16, R68.reuse, R14, R16 ;  /* 0x0000000e4410723c */ /* 0x040fe20000041810 */
[----:B------:R-:W2:Y:S07]  /*f930*/  LDSM.16.M88.4 R12, [R84+0x11100] ;  /* 0x01110000540c783b */ /* 0x000eae0000000200 */
[C---:B-1----:R-:W-:Y:S08]  /*f940*/  HMMA.16816.F32.BF16 R64, R68.reuse, R8, R64 ;  /* 0x000000084440723c */ /* 0x042ff00000041840 */
[----:B------:R-:W-:Y:S01]  /*f950*/  HMMA.16816.F32.BF16 R60, R68, R10, R60 ;  /* 0x0000000a443c723c */ /* 0x000fe2000004183c */
[----:B------:R-:W1:Y:S07]  /*f960*/  LDSM.16.M88.4 R8, [R2+0x10100] ;  /* 0x010100000208783b */ /* 0x000e6e0000000200 */
[C---:B----4-:R-:W-:Y:S08]  /*f970*/  HMMA.16816.F32.BF16 R28, R40.reuse, R36, R28 ;  /* 0x00000024281c723c */ /* 0x050ff0000004181c */
[----:B------:R-:W-:Y:S01]  /*f980*/  HMMA.16816.F32.BF16 R24, R40, R38, R24 ;  /* 0x000000262818723c */ /* 0x000fe20000041818 */
[----:B------:R-:W-:Y:S07]  /*f990*/  LDSM.16.M88.4 R36, [R2+0x11900] ;  /* 0x011900000224783b */ /* 0x000fee0000000200 */
[C---:B-----5:R-:W-:Y:S01]  /*f9a0*/  HMMA.16816.F32.BF16 R76, R68.reuse, R32, R72 ;  /* 0x00000020444c723c */ /* 0x060fe20000041848 */
[----:B------:R-:W-:Y:S07]  /*f9b0*/  LDSM.16.M88.4 R72, [R2+0x10900] ;  /* 0x010900000248783b */ /* 0x000fee0000000200 */
[----:B------:R-:W-:Y:S01]  /*f9c0*/  HMMA.16816.F32.BF16 R52, R68, R34, R52 ;  /* 0x000000224434723c */ /* 0x000fe20000041834 */
[----:B------:R3:W4:Y:S07]  /*f9d0*/  LDSM.16.M88.4 R32, [R2+0x11100] ;  /* 0x011100000220783b */ /* 0x00072e0000000200 */
[C---:B--2---:R-:W-:Y:S08]  /*f9e0*/  HMMA.16816.F32.BF16 R64, R40.reuse, R12, R64 ;  /* 0x0000000c2840723c */ /* 0x044ff00000041840 */
[----:B------:R-:W-:Y:S01]  /*f9f0*/  HMMA.16816.F32.BF16 R60, R40, R14, R60 ;  /* 0x0000000e283c723c */ /* 0x000fe2000004183c */
[----:B------:R-:W-:Y:S07]  /*fa00*/  LDSM.16.M88.4 R12, [R0+0x10100] ;  /* 0x01010000000c783b */ /* 0x000fee0000000200 */
[----:B-1----:R-:W-:Y:S01]  /*fa10*/  HMMA.16816.F32.BF16 R28, R48, R8, R28 ;  /* 0x00000008301c723c */ /* 0x002fe2000004181c */
[----:B---3--:R-:W-:-:S05]  /*fa20*/  LOP3.LUT R2, R80, 0xffffffe0, RZ, 0xc0, !PT ;  /* 0xffffffe050027812 */ /* 0x008fca00078ec0ff */
[----:B------:R-:W-:Y:S02]  /*fa30*/  IMAD.IADD R2, R89, 0x1, -R2 ;  /* 0x0000000159027824 */ /* 0x000fe400078e0a02 */
[----:B------:R-:W-:Y:S01]  /*fa40*/  HMMA.16816.F32.BF16 R24, R48, R10, R24 ;  /* 0x0000000a3018723c */ /* 0x000fe20000041818 */
[----:B------:R-:W1:Y:S07]  /*fa50*/  LDSM.16.M88.4 R8, [R180+0x8000] ;  /* 0x00800000b408783b */ /* 0x000e6e0000000200 */
[C---:B------:R-:W-:Y:S08]  /*fa60*/  HMMA.16816.F32.BF16 R20, R40.reuse, R44, R20 ;  /* 0x0000002c2814723c */ /* 0x040ff00000041814 */
[C---:B------:R-:W-:Y:S08]  /*fa70*/  HMMA.16816.F32.BF16 R16, R40.reuse, R46, R16 ;  /* 0x0000002e2810723c */ /* 0x040ff00000041810 */
[C---:B------:R-:W-:Y:S08]  /*fa80*/  HMMA.16816.F32.BF16 R76, R40.reuse, R56, R76 ;  /* 0x00000038284c723c */ /* 0x040ff0000004184c */
[----:B------:R-:W-:Y:S07]  /*fa90*/  HMMA.16816.F32.BF16 R52, R40, R58, R52 ;  /* 0x0000003a2834723c */ /* 0x000fee0000041834 */
[----:B------:R-:W-:Y:S01]  /*faa0*/  LEA.HI R43, R5, R82, RZ, 0x3 ;  /* 0x00000052052b7211 */ /* 0x000fe200078f18ff */
[----:B------:R-:W-:Y:S01]  /*fab0*/  IMAD.IADD R41, R89, 0x1, -R6 ;  /* 0x0000000159297824 */ /* 0x000fe200078e0a06 */
[----:B------:R-:W-:Y:S01]  /*fac0*/  SHF.R.S32.HI R5, RZ, 0x1f, R2 ;  /* 0x0000001fff057819 */ /* 0x000fe20000011402 */
[----:B----4-:R-:W-:Y:S01]  /*fad0*/  HMMA.16816.F32.BF16 R64, R48, R32, R64 ;  /* 0x000000203040723c */ /* 0x010fe20000041840 */
[----:B------:R-:W-:Y:S01]  /*fae0*/  LOP3.LUT R43, R43, 0xffffff8, RZ, 0xc0, !PT ;  /* 0x0ffffff82b2b7812 */ /* 0x000fe200078ec0ff */
[----:B------:R-:W-:Y:S01]  /*faf0*/  IMAD.MOV.U32 R42, RZ, RZ, -0x40 ;  /* 0xffffffc0ff2a7424 */ /* 0x000fe200078e00ff */
[----:B------:R-:W-:-:S02]  /*fb00*/  LEA.HI R5, R5, R2, RZ, 0x2 ;  /* 0x0000000205057211 */ /* 0x000fc400078f10ff */
[----:B------:R-:W-:Y:S01]  /*fb10*/  LEA.HI R6, R41, R41, RZ, 0x1 ;  /* 0x0000002929067211 */ /* 0x000fe200078f08ff */
[----:B------:R-:W-:Y:S01]  /*fb20*/  IMAD.IADD R43, R82, 0x1, -R43 ;  /* 0x00000001522b7824 */ /* 0x000fe200078e0a2b */
[C---:B------:R-:W-:Y:S01]  /*fb30*/  LEA.HI.SX32 R210, R5.reuse, R92, 0x1e ;  /* 0x0000005c05d27211 */ /* 0x040fe200078ff2ff */
[----:B------:R-:W-:Y:S01]  /*fb40*/  HMMA.16816.F32.BF16 R60, R48, R34, R60 ;  /* 0x00000022303c723c */ /* 0x000fe2000004183c */
[----:B------:R-:W-:Y:S01]  /*fb50*/  LOP3.LUT R6, R6, 0x1ffffffe, RZ, 0xc0, !PT ;  /* 0x1ffffffe06067812 */ /* 0x000fe200078ec0ff */
[----:B------:R-:W-:Y:S01]  /*fb60*/  LDSM.16.M88.4 R32, [R0+0x10900] ;  /* 0x010900000020783b */ /* 0x000fe20000000200 */
[----:B------:R-:W-:Y:S01]  /*fb70*/  LOP3.LUT R5, R5, 0x7ffffffc, RZ, 0xc0, !PT ;  /* 0x7ffffffc05057812 */ /* 0x000fe200078ec0ff */
[----:B------:R-:W-:Y:S02]  /*fb80*/  IMAD R210, R43, 0x10, R210 ;  /* 0x000000102bd27824 */ /* 0x000fe400078e02d2 */
[----:B------:R-:W-:Y:S02]  /*fb90*/  IMAD.IADD R41, R41, 0x1, -R6 ;  /* 0x0000000129297824 */ /* 0x000fe400078e0a06 */
[----:B-1----:R-:W-:Y:S01]  /*fba0*/  HMMA.16816.F32.BF16 R28, R8, R12, R28 ;  /* 0x0000000c081c723c */ /* 0x002fe2000004181c */
[----:B------:R-:W-:-:S02]  /*fbb0*/  IMAD.IADD R5, R2, 0x1, -R5 ;  /* 0x0000000102057824 */ /* 0x000fc400078e0a05 */
[----:B------:R-:W-:Y:S02]  /*fbc0*/  IMAD R210, R41, 0x8, R210 ;  /* 0x0000000829d27824 */ /* 0x000fe400078e02d2 */
[----:B------:R-:W-:Y:S02]  /*fbd0*/  IMAD R42, R7, R42, 0x1 ;  /* 0x00000001072a7424 */ /* 0x000fe400078e022a */
[----:B------:R-:W-:Y:S01]  /*fbe0*/  @P3 IMAD.HI.U32 R12, R210, c[0x0][0x2c8], RZ ;  /* 0x0000b200d20c3a27 */ /* 0x000fe200078e00ff */
[----:B------:R-:W-:Y:S03]  /*fbf0*/  HMMA.16816.F32.BF16 R76, R48, R36, R76 ;  /* 0x00000024304c723c */ /* 0x000fe6000004184c */
[----:B------:R-:W-:Y:S01]  /*fc00*/  IMAD.MOV.U32 R6, RZ, RZ, R210 ;  /* 0x000000ffff067224 */ /* 0x000fe200078e00d2 */
[----:B------:R-:W-:Y:S01]  /*fc10*/  @P3 SHF.R.U32.HI R6, RZ, c[0x0][0x2cc], R12 ;  /* 0x0000b300ff063a19 */ /* 0x000fe2000001160c */
[----:B------:R-:W-:-:S02]  /*fc20*/  IMAD.SHL.U32 R213, R5, 0x2, RZ ;  /* 0x0000000205d57824 */ /* 0x000fc400078e00ff */
[--C-:B------:R-:W-:Y:S01]  /*fc30*/  IMAD R2, R7, -0x40, R186.reuse ;  /* 0xffffffc007027824 */ /* 0x100fe200078e02ba */
[C---:B------:R-:W-:Y:S01]  /*fc40*/  HMMA.16816.F32.BF16 R52, R48.reuse, R38, R52 ;  /* 0x000000263034723c */ /* 0x040fe20000041834 */
[----:B------:R-:W-:Y:S01]  /*fc50*/  LDSM.16.M88.4 R36, [R0+0x11100] ;  /* 0x011100000024783b */ /* 0x000fe20000000200 */
[----:B------:R-:W-:Y:S01]  /*fc60*/  IADD3 R42, -R213, R42, R186 ;  /* 0x0000002ad52a7210 */ /* 0x000fe20007ffe1ba */
[----:B------:R-:W-:Y:S02]  /*fc70*/  IMAD.IADD R7, R2, 0x1, -R213 ;  /* 0x0000000102077824 */ /* 0x000fe400078e0ad5 */
[----:B------:R-:W1:Y:S02]  /*fc80*/  SHFL.IDX PT, R40, R6, RZ, 0x1c1f ;  /* 0x001c1fff06287589 */ /* 0x000e6400000e0000 */
[----:B------:R-:W-:Y:S01]  /*fc90*/  IMAD.IADD R5, R42, 0x1, -R209 ;  /* 0x000000012a057824 */ /* 0x000fe200078e0ad1 */
[----:B------:R-:W-:Y:S08]  /*fca0*/  HMMA.16816.F32.BF16 R20, R48, R72, R20 ;  /* 0x000000483014723c */ /* 0x000ff00000041814 */
[----:B------:R-:W-:Y:S01]  /*fcb0*/  HMMA.16816.F32.BF16 R24, R8, R14, R24 ;  /* 0x0000000e0818723c */ /* 0x000fe20000041818 */
[----:B------:R2:W3:Y:S01]  /*fcc0*/  LDSM.16.M88.4 R12, [R0+0x11900] ;  /* 0x01190000000c783b */ /* 0x0004e20000000200 */
[----:B------:R-:W-:-:S04]  /*fcd0*/  DEPBAR.LE SB0, 0x2 ;  /* 0x000080800000791a */ /* 0x000fc80000000000 */
[----:B------:R-:W-:Y:S02]  /*fce0*/  BAR.SYNC.DEFER_BLOCKING 0x0 ;  /* 0x0000000000007b1d */ /* 0x000fe40000010000 */
[----:B------:R-:W-:Y:S01]  /*fcf0*/  HMMA.16816.F32.BF16 R16, R48, R74, R16 ;  /* 0x0000004a3010723c */ /* 0x000fe20000041810 */
[----:B-1----:R-:W-:-:S07]  /*fd00*/  IMAD.IADD R2, R5, 0x1, R40 ;  /* 0x0000000105027824 */ /* 0x002fce00078e0228 */
[----:B------:R-:W-:Y:S01]  /*fd10*/  HMMA.16816.F32.BF16 R20, R8, R32, R20 ;  /* 0x000000200814723c */ /* 0x000fe20000041814 */
[----:B------:R-:W-:-:S04]  /*fd20*/  IMNMX R2, R7, R2, PT ;  /* 0x0000000207027217 */ /* 0x000fc80003800200 */
[C---:B------:R-:W-:Y:S02]  /*fd30*/  ISETP.GT.AND P0, PT, R2.reuse, RZ, PT ;  /* 0x000000ff0200720c */ /* 0x040fe40003f04270 */
[----:B------:R-:W-:Y:S01]  /*fd40*/  ISETP.GT.AND P1, PT, R2, 0x1, PT ;  /* 0x000000010200780c */ /* 0x000fe20003f24270 */
[C---:B------:R-:W-:Y:S01]  /*fd50*/  HMMA.16816.F32.BF16 R64, R8.reuse, R36, R64 ;  /* 0x000000240840723c */ /* 0x040fe20000041840 */
[----:B--2---:R-:W-:Y:S02]  /*fd60*/  FSEL R0, R28, -INF , P0 ;  /* 0xff8000001c007808 */ /* 0x004fe40000000000 */
[C---:B------:R-:W-:Y:S02]  /*fd70*/  ISETP.GT.AND P0, PT, R2.reuse, 0x8, PT ;  /* 0x000000080200780c */ /* 0x040fe40003f04270 */
[----:B------:R-:W-:Y:S01]  /*fd80*/  FSEL R28, R29, -INF , P1 ;  /* 0xff8000001d1c7808 */ /* 0x000fe20000800000 */
[----:B------:R-:W-:Y:S01]  /*fd90*/  LDSM.16.MT88.4 R124, [R135+0x100] ;  /* 0x00010000877c783b */ /* 0x000fe20000004200 */
[----:B------:R-:W-:Y:S01]  /*fda0*/  ISETP.GT.AND P1, PT, R2, 0x9, PT ;  /* 0x000000090200780c */ /* 0x000fe20003f24270 */
[----:B------:R-:W-:Y:S01]  /*fdb0*/  HMMA.16816.F32.BF16 R16, R8, R34, R16 ;  /* 0x000000220810723c */ /* 0x000fe20000041810 */
[----:B------:R-:W-:Y:S01]  /*fdc0*/  FSEL R32, R24, -INF , P0 ;  /* 0xff80000018207808 */ /* 0x000fe20000000000 */
[----:B------:R1:W2:Y:S01]  /*fdd0*/  SHFL.IDX PT, R34, R6, 0x1, 0x1c1f ;  /* 0x003c1f0006227f89 */ /* 0x0002a200000e0000 */
[----:B------:R-:W-:-:S02]  /*fde0*/  ISETP.GT.AND P0, PT, R2, 0x10, PT ;  /* 0x000000100200780c */ /* 0x000fc40003f04270 */
[----:B------:R-:W-:Y:S01]  /*fdf0*/  FSEL R24, R25, -INF , P1 ;  /* 0xff80000019187808 */ /* 0x000fe20000800000 */
[----:B------:R-:W-:Y:S01]  /*fe00*/  LDSM.16.MT88.4 R104, [R173+0x100] ;  /* 0x00010000ad68783b */ /* 0x000fe20000004200 */
[----:B------:R-:W-:Y:S01]  /*fe10*/  ISETP.GT.AND P1, PT, R2, 0x11, PT ;  /* 0x000000110200780c */ /* 0x000fe20003f24270 */
[----:B------:R-:W-:Y:S01]  /*fe20*/  HMMA.16816.F32.BF16 R60, R8, R38, R60 ;  /* 0x00000026083c723c */ /* 0x000fe2000004183c */
[----:B------:R-:W-:Y:S01]  /*fe30*/  FSEL R20, R20, -INF , P0 ;  /* 0xff80000014147808 */ /* 0x000fe20000000000 */
[----:B------:R-:W-:Y:S01]  /*fe40*/  LDSM.16.MT88.4 R112, [R134+0x100] ;  /* 0x000100008670783b */ /* 0x000fe20000004200 */
[----:B------:R-:W-:-:S03]  /*fe50*/  ISETP.GT.AND P0, PT, R2, 0x18, PT ;  /* 0x000000180200780c */ /* 0x000fc60003f04270 */
[----:B------:R-:W-:Y:S02]  /*fe60*/  LDSM.16.MT88.4 R120, [R4+0x100] ;  /* 0x000100000478783b */ /* 0x000fe40000004200 */
[C---:B---3--:R-:W-:Y:S02]  /*fe70*/  HMMA.16816.F32.BF16 R76, R8.reuse, R12, R76 ;  /* 0x0000000c084c723c */ /* 0x048fe4000004184c */
[----:B------:R-:W-:Y:S04]  /*fe80*/  LDSM.16.MT88.4 R40, [R135+0x2100] ;  /* 0x002100008728783b */ /* 0x000fe80000004200 */
[----:B------:R-:W-:Y:S02]  /*fe90*/  LDSM.16.MT88.4 R48, [R173+0x2100] ;  /* 0x00210000ad30783b */ /* 0x000fe40000004200 */
[----:B------:R-:W-:Y:S01]  /*fea0*/  FSEL R16, R16, -INF , P0 ;  /* 0xff80000010107808 */ /* 0x000fe20000000000 */
[----:B------:R-:W-:Y:S01]  /*feb0*/  HMMA.16816.F32.BF16 R52, R8, R14, R52 ;  /* 0x0000000e0834723c */ /* 0x000fe20000041834 */
[----:B-1----:R-:W-:Y:S01]  /*fec0*/  FSEL R6, R21, -INF , P1 ;  /* 0xff80000015067808 */ /* 0x002fe20000800000 */
[----:B--2---:R-:W-:Y:S01]  /*fed0*/  IMAD.IADD R34, R5, 0x1, R34 ;  /* 0x0000000105227824 */ /* 0x004fe200078e0222 */
[C---:B------:R-:W-:Y:S01]  /*fee0*/  ISETP.GT.AND P1, PT, R2.reuse, 0x19, PT ;  /* 0x000000190200780c */ /* 0x040fe20003f24270 */
[----:B------:R-:W-:Y:S01]  /*fef0*/  LDSM.16.MT88.4 R56, [R134+0x2100] ;  /* 0x002100008638783b */ /* 0x000fe20000004200 */
[----:B------:R-:W-:-:S02]  /*ff00*/  ISETP.GT.AND P0, PT, R2, 0x20, PT ;  /* 0x000000200200780c */ /* 0x000fc40003f04270 */
[----:B------:R-:W-:Y:S01]  /*ff10*/  FSEL R12, R17, -INF , P1 ;  /* 0xff800000110c7808 */ /* 0x000fe20000800000 */
[----:B------:R-:W-:Y:S01]  /*ff20*/  LDSM.16.MT88.4 R72, [R135+0x4100] ;  /* 0x004100008748783b */ /* 0x000fe20000004200 */
[----:B------:R-:W-:Y:S02]  /*ff30*/  ISETP.GT.AND P1, PT, R2, 0x21, PT ;  /* 0x000000210200780c */ /* 0x000fe40003f24270 */
[----:B------:R-:W-:Y:S01]  /*ff40*/  FSEL R170, R64, -INF , P0 ;  /* 0xff80000040aa7808 */ /* 0x000fe20000000000 */
[----:B------:R-:W-:Y:S01]  /*ff50*/  LDSM.16.MT88.4 R80, [R173+0x4100] ;  /* 0x00410000ad50783b */ /* 0x000fe20000004200 */
[----:B------:R-:W-:Y:S02]  /*ff60*/  ISETP.GT.AND P0, PT, R2, 0x28, PT ;  /* 0x000000280200780c */ /* 0x000fe40003f04270 */
[----:B------:R-:W-:Y:S01]  /*ff70*/  FMNMX.FTZ R9, R0, R28, !PT ;  /* 0x0000001c00097209 */ /* 0x000fe20007810000 */
[----:B------:R-:W-:Y:S01]  /*ff80*/  LDSM.16.MT88.4 R88, [R134+0x4100] ;  /* 0x004100008658783b */ /* 0x000fe20000004200 */
[----:B------:R-:W-:-:S02]  /*ff90*/  FSEL R168, R65, -INF , P1 ;  /* 0xff80000041a87808 */ /* 0x000fc40000800000 */
[----:B------:R-:W-:Y:S01]  /*ffa0*/  ISETP.GT.AND P1, PT, R2, 0x29, PT ;  /* 0x000000290200780c */ /* 0x000fe20003f24270 */
[----:B------:R-:W-:Y:S01]  /*ffb0*/  LDSM.16.MT88.4 R144, [R135+0x900] ;  /* 0x000900008790783b */ /* 0x000fe20000004200 */
[----:B------:R-:W-:Y:S02]  /*ffc0*/  FSEL R222, R60, -INF , P0 ;  /* 0xff8000003cde7808 */ /* 0x000fe40000000000 */
[----:B------:R-:W-:Y:S01]  /*ffd0*/  IMNMX R5, R7, R34, PT ;  /* 0x0000002207057217 */ /* 0x000fe20003800200 */
[----:B------:R-:W-:Y:S01]  /*ffe0*/  LDSM.16.MT88.4 R140, [R173+0x900] ;  /* 0x00090000ad8c783b */ /* 0x000fe20000004200 */
[----:B------:R-:W-:Y:S02]  /*fff0*/  ISETP.GT.AND P0, PT, R2, 0x30, PT ;  /* 0x000000300200780c */ /* 0x000fe40003f04270 */
[----:B------:R-:W-:Y:S01]  /*10000*/  FMNMX.FTZ R9, R32, R9, !PT ;  /* 0x0000000920097209 */ /* 0x000fe20007810000 */
[----:B------:R-:W-:Y:S01]  /*10010*/  LDSM.16.MT88.4 R136, [R134+0x900] ;  /* 0x000900008688783b */ /* 0x000fe20000004200 */
[----:B------:R-:W-:-:S02]  /*10020*/  FSEL R220, R61, -INF , P1 ;  /* 0xff8000003ddc7808 */ /* 0x000fc40000800000 */
[C---:B------:R-:W-:Y:S02]  /*10030*/  ISETP.GT.AND P1, PT, R5.reuse, RZ, PT ;  /* 0x000000ff0500720c */ /* 0x040fe40003f24270 */
[----:B------:R-:W-:Y:S02]  /*10040*/  FSEL R214, R76, -INF , P0 ;  /* 0xff8000004cd67808 */ /* 0x000fe40000000000 */
[C---:B------:R-:W-:Y:S02]  /*10050*/  ISETP.GT.AND P0, PT, R5.reuse, 0x1, PT ;  /* 0x000000010500780c */ /* 0x040fe40003f04270 */
        /* <DEDUP_REMOVED lines=12> */
[----:B------:R-:W-:Y:S02]  /*10120*/  FMNMX.FTZ R11, R26, R11, !PT ;  /* 0x0000000b1a0b7209 */ /* 0x000fe40007810000 */
[----:B------:R-:W-:Y:S02]  /*10130*/  ISETP.GT.AND P0, PT, R5, 0x11, PT ;  /* 0x000000110500780c */ /* 0x000fe40003f04270 */
[----:B------:R-:W-:-:S02]  /*10140*/  FSEL R22, R22, -INF , P1 ;  /* 0xff80000016167808 */ /* 0x000fc40000800000 */
[----:B------:R-:W-:Y:S02]  /*10150*/  FMNMX.FTZ R9, R12, R9, !PT ;  /* 0x000000090c097209 */ /* 0x000fe40007810000 */
[----:B------:R-:W-:Y:S02]  /*10160*/  FMNMX.FTZ R11, R14, R11, !PT ;  /* 0x0000000b0e0b7209 */ /* 0x000fe40007810000 */
[----:B------:R-:W-:Y:S02]  /*10170*/  FSEL R10, R23, -INF , P0 ;  /* 0xff800000170a7808 */ /* 0x000fe40000000000 */
[----:B------:R-:W-:Y:S02]  /*10180*/  ISETP.GT.AND P0, PT, R5, 0x18, PT ;  /* 0x000000180500780c */ /* 0x000fe40003f04270 */
[----:B------:R-:W-:Y:S02]  /*10190*/  ISETP.GT.AND P1, PT, R2, 0x31, PT ;  /* 0x000000310200780c */ /* 0x000fe40003f24270 */
[----:B------:R-:W-:-:S02]  /*101a0*/  FMNMX.FTZ R9, R170, R9, !PT ;  /* 0x00000009aa097209 */ /* 0x000fc40007810000 */
[----:B------:R-:W-:Y:S02]  /*101b0*/  FMNMX.FTZ R11, R22, R11, !PT ;  /* 0x0000000b160b7209 */ /* 0x000fe40007810000 */
[----:B------:R-:W-:Y:S02]  /*101c0*/  FSEL R18, R18, -INF , P0 ;  /* 0xff80000012127808 */ /* 0x000fe40000000000 */
        /* <DEDUP_REMOVED lines=16> */
[----:B------:R-:W-:Y:S01]  /*102d0*/  FMNMX.FTZ R9, R214, R9, !PT ;  /* 0x00000009d6097209 */ /* 0x000fe20007810000 */
[----:B------:R-:W-:Y:S01]  /*102e0*/  LDSM.16.MT88.4 R64, [R165+0x2100] ;  /* 0x00210000a540783b */ /* 0x000fe20000004200 */
[----:B------:R-:W-:Y:S02]  /*102f0*/  ISETP.GT.AND P1, PT, R5, 0x28, PT ;  /* 0x000000280500780c */ /* 0x000fe40003f24270 */
[----:B------:R-:W-:Y:S02]  /*10300*/  FMNMX.FTZ R11, R174, R11, !PT ;  /* 0x0000000bae0b7209 */ /* 0x000fe40007810000 */
[----:B------:R-:W-:Y:S02]  /*10310*/  FSEL R206, R53, -INF , P0 ;  /* 0xff80000035ce7808 */ /* 0x000fe40000000000 */
[----:B------:R-:W-:Y:S02]  /*10320*/  FMNMX.FTZ R9, R212, R9, !PT ;  /* 0x00000009d4097209 */ /* 0x000fe40007810000 */
        /* <DEDUP_REMOVED lines=8> */
[----:B------:R-:W-:Y:S02]  /*103b0*/  ISETP.GT.AND P0, PT, R5, 0x31, PT ;  /* 0x000000310500780c */ /* 0x000fe40003f04270 */
[----:B------:R-:W-:Y:S01]  /*103c0*/  FSEL R150, R78, -INF , P1 ;  /* 0xff8000004e967808 */ /* 0x000fe20000800000 */
[----:B------:R-:W1:Y:S01]  /*103d0*/  SHFL.BFLY PT, R9, R2, 0x2, 0x1f ;  /* 0x0c401f0002097f89 */ /* 0x000e6200000e0000 */
[----:B------:R-:W-:Y:S02]  /*103e0*/  FMNMX.FTZ R11, R216, R11, !PT ;  /* 0x0000000bd80b7209 */ /* 0x000fe40007810000 */
[----:B------:R-:W-:Y:S02]  /*103f0*/  FSEL R148, R79, -INF , P0 ;  /* 0xff8000004f947808 */ /* 0x000fe40000000000 */
[----:B------:R-:W-:-:S02]  /*10400*/  ISETP.GT.AND P1, PT, R5, 0x38, PT ;  /* 0x000000380500780c */ /* 0x000fc40003f24270 */
[----:B------:R-:W-:Y:S02]  /*10410*/  FMNMX.FTZ R11, R150, R11, !PT ;  /* 0x0000000b960b7209 */ /* 0x000fe40007810000 */
[----:B------:R-:W-:Y:S02]  /*10420*/  ISETP.GT.AND P0, PT, R5, 0x39, PT ;  /* 0x000000390500780c */ /* 0x000fe40003f04270 */
[----:B------:R-:W-:Y:S02]  /*10430*/  FSEL R176, R54, -INF , P1 ;  /* 0xff80000036b07808 */ /* 0x000fe40000800000 */
[----:B------:R-:W-:Y:S02]  /*10440*/  FMNMX.FTZ R11, R148, R11, !PT ;  /* 0x0000000b940b7209 */ /* 0x000fe40007810000 */
[----:B------:R-:W-:Y:S02]  /*10450*/  FSEL R172, R55, -INF , P0 ;  /* 0xff80000037ac7808 */ /* 0x000fe40000000000 */
        /* <DEDUP_REMOVED lines=18> */
[--C-:B------:R-:W-:Y:S01]  /*10580*/  FFMA.FTZ R3, R12, c[0x0][0x2d0], -R149.reuse ;  /* 0x0000b4000c037a23 */ /* 0x100fe20000010895 */
[----:B------:R-:W-:Y:S01]  /*10590*/  LDSM.16.MT88.4 R32, [R165+0x900] ;  /* 0x00090000a520783b */ /* 0x000fe20000004200 */
[--C-:B------:R-:W-:Y:S01]  /*105a0*/  FFMA.FTZ R160, R20, c[0x0][0x2d0], -R149.reuse ;  /* 0x0000b40014a07a23 */ /* 0x100fe20000010895 */
[C---:B------:R-:W-:Y:S01]  /*105b0*/  FSETP.NEU.FTZ.AND P0, PT, R0.reuse, -INF , PT ;  /* 0xff8000000000780b */ /* 0x040fe20003f1d000 */
[----:B------:R-:W-:Y:S01]  /*105c0*/  FMUL.FTZ R171, R0, c[0x0][0x2d0] ;  /* 0x0000b40000ab7a20 */ /* 0x000fe20000410000 */
[----:B------:R-:W1:Y:S01]  /*105d0*/  MUFU.EX2 R161, R161 ;  /* 0x000000a100a17308 */ /* 0x000e620000000800 */
[----:B------:R-:W-:-:S02]  /*105e0*/  FFMA.FTZ R152, R16, c[0x0][0x2d0], -R149 ;  /* 0x0000b40010987a23 */ /* 0x000fc40000010895 */
[--C-:B------:R-:W-:Y:S01]  /*105f0*/  FFMA.FTZ R167, R170, c[0x0][0x2d0], -R149.reuse ;  /* 0x0000b400aaa77a23 */ /* 0x100fe20000010895 */
[----:B------:R-:W-:Y:S01]  /*10600*/  FSEL R171, R171, RZ, P0 ;  /* 0x000000ffabab7208 */ /* 0x000fe20000000000 */
[--C-:B------:R-:W-:Y:S01]  /*10610*/  FFMA.FTZ R168, R168, c[0x0][0x2d0], -R149.reuse ;  /* 0x0000b400a8a87a23 */ /* 0x100fe20000010895 */
[----:B------:R-:W-:Y:S01]  /*10620*/  ISETP.GE.AND P0, PT, R95, 0x3, PT ;  /* 0x000000035f00780c */ /* 0x000fe20003f06270 */
[----:B------:R-:W-:Y:S01]  /*10630*/  FFMA.FTZ R170, R222, c[0x0][0x2d0], -R149 ;  /* 0x0000b400deaa7a23 */ /* 0x000fe20000010895 */
[----:B------:R-:W-:Y:S01]  /*10640*/  MUFU.EX2 R162, R162 ;  /* 0x000000a200a27308 */ /* 0x000fe20000000800 */
[--C-:B------:R-:W-:Y:S02]  /*10650*/  FFMA.FTZ R166, R7, c[0x0][0x2d0], -R171.reuse ;  /* 0x0000b40007a67a23 */ /* 0x100fe400000108ab */
[--C-:B------:R-:W-:Y:S01]  /*10660*/  FFMA.FTZ R163, R30, c[0x0][0x2d0], -R171.reuse ;  /* 0x0000b4001ea37a23 */ /* 0x100fe200000108ab */
[----:B------:R-:W2:Y:S01]  /*10670*/  LDSM.16.MT88.4 R4, [R4+0x4100] ;  /* 0x004100000404783b */ /* 0x000ea20000004200 */
[----:B------:R-:W-:-:S02]  /*10680*/  FFMA.FTZ R158, R26, c[0x0][0x2d0], -R171 ;  /* 0x0000b4001a9e7a23 */ /* 0x000fc400000108ab */
[--C-:B------:R-:W-:Y:S01]  /*10690*/  FFMA.FTZ R159, R14, c[0x0][0x2d0], -R171.reuse ;  /* 0x0000b4000e9f7a23 */ /* 0x100fe200000108ab */
[----:B------:R-:W3:Y:S01]  /*106a0*/  MUFU.EX2 R157, R157 ;  /* 0x0000009d009d7308 */ /* 0x000ee20000000800 */
[----:B------:R-:W4:Y:S01]  /*106b0*/  LDSM.16.MT88.4 R12, [R165+0x2900] ;  /* 0x00290000a50c783b */ /* 0x000f220000004200 */
[----:B-1----:R-:W-:Y:S01]  /*106c0*/  F2FP.BF16.PACK_AB R96, R161, R164 ;  /* 0x000000a4a160723e */ /* 0x002fe200000010ff */
[--C-:B------:R-:W-:Y:S01]  /*106d0*/  FFMA.FTZ R156, R22, c[0x0][0x2d0], -R171.reuse ;  /* 0x0000b400169c7a23 */ /* 0x100fe200000108ab */
[----:B------:R-:W-:Y:S01]  /*106e0*/  @P0 IADD3 R95, R95, -0x3, RZ ;  /* 0xfffffffd5f5f0810 */ /* 0x000fe20007ffe0ff */
[--C-:B------:R-:W-:Y:S01]  /*106f0*/  FFMA.FTZ R153, R10, c[0x0][0x2d0], -R171.reuse ;  /* 0x0000b4000a997a23 */ /* 0x100fe200000108ab */
[----:B------:R-:W1:Y:S01]  /*10700*/  LDSM.16.MT88.4 R20, [R135+0x2900] ;  /* 0x002900008714783b */ /* 0x000e620000004200 */
[--C-:B------:R-:W-:Y:S01]  /*10710*/  FFMA.FTZ R133, R18, c[0x0][0x2d0], -R171.reuse ;  /* 0x0000b40012857a23 */ /* 0x100fe200000108ab */
[----:B------:R-:W-:Y:S01]  /*10720*/  MUFU.EX2 R166, R166 ;  /* 0x000000a600a67308 */ /* 0x000fe20000000800 */
[----:B------:R-:W-:Y:S01]  /*10730*/  FFMA.FTZ R154, R8, c[0x0][0x2d0], -R171 ;  /* 0x0000b400089a7a23 */ /* 0x000fe200000108ab */
[----:B------:R-:W5:Y:S01]  /*10740*/  LDSM.16.MT88.4 R16, [R135+0x4900] ;  /* 0x004900008710783b */ /* 0x000f620000004200 */
[----:B------:R-:W-:-:S02]  /*10750*/  FFMA.FTZ R169, R220, c[0x0][0x2d0], -R149 ;  /* 0x0000b400dca97a23 */ /* 0x000fc40000010895 */
[--C-:B------:R-:W-:Y:S01]  /*10760*/  FFMA.FTZ R174, R174, c[0x0][0x2d0], -R171.reuse ;  /* 0x0000b400aeae7a23 */ /* 0x100fe200000108ab */
[----:B------:R-:W-:Y:S01]  /*10770*/  LDSM.16.MT88.4 R28, [R173+0x2900] ;  /* 0x00290000ad1c783b */ /* 0x000fe20000004200 */
[--C-:B------:R-:W-:Y:S01]  /*10780*/  FFMA.FTZ R175, R218, c[0x0][0x2d0], -R171.reuse ;  /* 0x0000b400daaf7a23 */ /* 0x100fe200000108ab */
[----:B------:R-:W2:Y:S01]  /*10790*/  MUFU.EX2 R163, R163 ;  /* 0x000000a300a37308 */ /* 0x000ea20000000800 */
[----:B---3--:R-:W-:Y:S01]  /*107a0*/  F2FP.BF16.PACK_AB R98, R157, R162 ;  /* 0x000000a29d62723e */ /* 0x008fe200000010ff */
[----:B------:R-:W-:Y:S01]  /*107b0*/  LDSM.16.MT88.4 R24, [R134+0x2900] ;  /* 0x002900008618783b */ /* 0x000fe20000004200 */
[--C-:B------:R-:W-:Y:S02]  /*107c0*/  FFMA.FTZ R178, R178, c[0x0][0x2d0], -R171.reuse ;  /* 0x0000b400b2b27a23 */ /* 0x100fe400000108ab */
[----:B------:R-:W-:Y:S02]  /*107d0*/  FFMA.FTZ R179, R216, c[0x0][0x2d0], -R171 ;  /* 0x0000b400d8b37a23 */ /* 0x000fe400000108ab */
[----:B------:R-:W-:Y:S01]  /*107e0*/  FFMA.FTZ R215, R206, c[0x0][0x2d0], -R149 ;  /* 0x0000b400ced77a23 */ /* 0x000fe20000010895 */
[----:B------:R-:W-:Y:S01]  /*107f0*/  MUFU.EX2 R158, R158 ;  /* 0x0000009e009e7308 */ /* 0x000fe20000000800 */
[----:B------:R-:W-:-:S02]  /*10800*/  FFMA.FTZ R206, R150, c[0x0][0x2d0], -R171 ;  /* 0x0000b40096ce7a23 */ /* 0x000fc400000108ab */
[--C-:B------:R-:W-:Y:S02]  /*10810*/  FFMA.FTZ R217, R148, c[0x0][0x2d0], -R171.reuse ;  /* 0x0000b40094d97a23 */ /* 0x100fe400000108ab */
[----:B------:R-:W-:Y:S02]  /*10820*/  FFMA.FTZ R176, R176, c[0x0][0x2d0], -R171 ;  /* 0x0000b400b0b07a23 */ /* 0x000fe400000108ab */
[--C-:B------:R-:W-:Y:S01]  /*10830*/  FFMA.FTZ R207, R214, c[0x0][0x2d0], -R149.reuse ;  /* 0x0000b400d6cf7a23 */ /* 0x100fe20000010895 */
[----:B------:R-:W3:Y:S01]  /*10840*/  MUFU.EX2 R159, R159 ;  /* 0x0000009f009f7308 */ /* 0x000ee20000000800 */
[----:B--2---:R-:W-:Y:S01]  /*10850*/  F2FP.BF16.PACK_AB R97, R163, R166 ;  /* 0x000000a6a361723e */ /* 0x004fe200000010ff */
[--C-:B------:R-:W-:Y:S02]  /*10860*/  FFMA.FTZ R212, R212, c[0x0][0x2d0], -R149.reuse ;  /* 0x0000b400d4d47a23 */ /* 0x100fe40000010895 */
[----:B------:R-:W-:Y:S02]  /*10870*/  FFMA.FTZ R208, R208, c[0x0][0x2d0], -R149 ;  /* 0x0000b400d0d07a23 */ /* 0x000fe40000010895 */
[----:B------:R-:W-:Y:S01]  /*10880*/  FFMA.FTZ R171, R172, c[0x0][0x2d0], -R171 ;  /* 0x0000b400acab7a23 */ /* 0x000fe200000108ab */
[----:B------:R-:W-:Y:S01]  /*10890*/  LDSM.16.MT88.4 R148, [R173+0x3900] ;  /* 0x00390000ad94783b */ /* 0x000fe20000004200 */
[----:B------:R-:W-:Y:S01]  /*108a0*/  MUFU.EX2 R160, R160 ;  /* 0x000000a000a07308 */ /* 0x000fe20000000800 */
[----:B------:R-:W-:-:S02]  /*108b0*/  FADD.FTZ R161, R164, R161 ;  /* 0x000000a1a4a17221 */ /* 0x000fc40000010000 */
[----:B------:R-:W-:Y:S02]  /*108c0*/  FADD.FTZ R163, R166, R163 ;  /* 0x000000a3a6a37221 */ /* 0x000fe40000010000 */
[----:B------:R-:W-:Y:S02]  /*108d0*/  FADD.FTZ R162, R162, R161 ;  /* 0x000000a1a2a27221 */ /* 0x000fe40000010000 */
[----:B------:R-:W-:Y:S01]  /*108e0*/  @P0 IMAD R94, R94, R95, RZ ;  /* 0x0000005f5e5e0224 */ /* 0x000fe200078e02ff */
[----:B---3--:R-:W-:Y:S01]  /*108f0*/  F2FP.BF16.PACK_AB R99, R159, R158 ;  /* 0x0000009e9f63723e */ /* 0x008fe200000010ff */
[----:B------:R-:W2:Y:S01]  /*10900*/  MUFU.EX2 R155, R155 ;  /* 0x0000009b009b7308 */ /* 0x000ea20000000800 */
[----:B------:R-:W-:Y:S02]  /*10910*/  FADD.FTZ R158, R158, R163 ;  /* 0x000000a39e9e7221 */ /* 0x000fe40000010000 */
        /* <DEDUP_REMOVED lines=66> */
[C---:B-----5:R-:W-:Y:S08]  /*10d40*/  HMMA.16816.F32.BF16 R68, R4.reuse, R16, R68 ;  /* 0x000000100444723c */ /* 0x060ff00000041844 */
        /* <DEDUP_REMOVED lines=26> */
[C---:B---3--:R-:W-:Y:S08]  /*10ef0*/  HMMA.16816.F32.BF16 R8, R4.reuse, R16, R8 ;  /* 0x000000100408723c */ /* 0x048ff00000041808 */
[----:B------:R-:W-:Y:S01]  /*10f00*/  HMMA.16816.F32.BF16 R96, R4, R18, R96 ;  /* 0x000000120460723c */ /* 0x000fe20000041860 */
[----:B------:R-:W3:Y:S06]  /*10f10*/  LDSM.16.MT88.4 R16, [R165+0x3100] ;  /* 0x00310000a510783b */ /* 0x000eec0000004200 */
[----:B------:R-:W-:Y:S01]  /*10f20*/  F2FP.BF16.PACK_AB R4, R168, R167 ;  /* 0x000000a7a804723e */ /* 0x000fe200000010ff */
[----:B------:R-:W-:Y:S01]  /*10f30*/  FADD.FTZ R167, R167, R152 ;  /* 0x00000098a7a77221 */ /* 0x000fe20000010000 */
[----:B------:R-:W-:Y:S01]  /*10f40*/  F2FP.BF16.PACK_AB R5, R175, R174 ;  /* 0x000000aeaf05723e */ /* 0x000fe200000010ff */
[----:B------:R-:W-:Y:S01]  /*10f50*/  FADD.FTZ R174, R174, R133 ;  /* 0x00000085aeae7221 */ /* 0x000fe20000010000 */
[----:B------:R-:W-:Y:S01]  /*10f60*/  F2FP.BF16.PACK_AB R6, R169, R170 ;  /* 0x000000aaa906723e */ /* 0x000fe200000010ff */
[----:B------:R-:W-:Y:S01]  /*10f70*/  FADD.FTZ R167, R168, R167 ;  /* 0x000000a7a8a77221 */ /* 0x000fe20000010000 */
[----:B------:R-:W-:Y:S01]  /*10f80*/  F2FP.BF16.PACK_AB R7, R179, R178 ;  /* 0x000000b2b307723e */ /* 0x000fe200000010ff */
[----:B------:R-:W-:-:S02]  /*10f90*/  FADD.FTZ R175, R175, R174 ;  /* 0x000000aeafaf7221 */ /* 0x000fc40000010000 */
[----:B------:R-:W-:Y:S02]  /*10fa0*/  FADD.FTZ R170, R170, R167 ;  /* 0x000000a7aaaa7221 */ /* 0x000fe40000010000 */
[----:B------:R-:W-:Y:S02]  /*10fb0*/  FADD.FTZ R178, R178, R175 ;  /* 0x000000afb2b27221 */ /* 0x000fe40000010000 */
[----:B-1----:R-:W-:Y:S01]  /*10fc0*/  HMMA.16816.F32.BF16 R36, R4, R12, R36 ;  /* 0x0000000c0424723c */ /* 0x002fe20000041824 */
[----:B------:R-:W-:Y:S02]  /*10fd0*/  FADD.FTZ R170, R169, R170 ;  /* 0x000000aaa9aa7221 */ /* 0x000fe40000010000 */
[----:B------:R-:W-:-:S05]  /*10fe0*/  FADD.FTZ R179, R179, R178 ;  /* 0x000000b2b3b37221 */ /* 0x000fca0000010000 */
        /* <DEDUP_REMOVED lines=29> */
[C---:B----4-:R-:W-:Y:S08]  /*111c0*/  HMMA.16816.F32.BF16 R68, R4.reuse, R24, R68 ;  /* 0x000000180444723c */ /* 0x050ff00000041844 */
[C---:B------:R-:W-:Y:S01]  /*111d0*/  HMMA.16816.F32.BF16 R72, R4.reuse, R26, R72 ;  /* 0x0000001a0448723c */ /* 0x040fe20000041848 */
[----:B------:R-:W-:Y:S07]  /*111e0*/  LDSM.16.MT88.4 R24, [R134+0x3900] ;  /* 0x003900008618783b */ /* 0x000fee0000004200 */
        /* <DEDUP_REMOVED lines=15> */
[----:B------:R-:W-:Y:S02]  /*112e0*/  FADD.FTZ R208, R171, R176 ;  /* 0x000000b0abd07221 */ /* 0x000fe40000010000 */
[----:B------:R-:W-:-:S03]  /*112f0*/  IMAD.MOV.U32 R206, RZ, RZ, RZ ;  /* 0x000000ffffce7224 */ /* 0x000fc600078e00ff */
[C---:B------:R-:W-:Y:S01]  /*11300*/  HMMA.16816.F32.BF16 R104, R4.reuse, R14, R104 ;  /* 0x0000000e0468723c */ /* 0x040fe20000041868 */
[----:B------:R-:W1:Y:S07]  /*11310*/  LDSM.16.MT88.4 R12, [R134+0x5900] ;  /* 0x00590000860c783b */ /* 0x000e6e0000004200 */
[C---:B--2---:R-:W-:Y:S08]  /*11320*/  HMMA.16816.F32.BF16 R60, R4.reuse, R20, R60 ;  /* 0x00000014043c723c */ /* 0x044ff0000004183c */
[C---:B------:R-:W-:Y:S01]  /*11330*/  HMMA.16816.F32.BF16 R64, R4.reuse, R22, R64 ;  /* 0x000000160440723c */ /* 0x040fe20000041840 */
[----:B------:R-:W2:Y:S07]  /*11340*/  LDSM.16.MT88.4 R20, [R165+0x5900] ;  /* 0x00590000a514783b */ /* 0x000eae0000004200 */
[C---:B---3--:R-:W-:Y:S07]  /*11350*/  HMMA.16816.F32.BF16 R68, R4.reuse, R16, R68 ;  /* 0x000000100444723c */ /* 0x048fee0000041844 */
[-C--:B------:R-:W-:Y:S01]  /*11360*/  @P0 IMAD.WIDE.U32 R16, R95, R93.reuse, R204 ;  /* 0x0000005d5f100225 */ /* 0x080fe200078e00cc */
[C---:B------:R-:W-:Y:S07]  /*11370*/  HMMA.16816.F32.BF16 R72, R4.reuse, R18, R72 ;  /* 0x000000120448723c */ /* 0x040fee0000041848 */
[----:B------:R-:W-:Y:S01]  /*11380*/  @P0 LEA R18, P1, R16, c[0x0][0x1c8], 0x1 ;  /* 0x0000720010120a11 */ /* 0x000fe200078208ff */
[C---:B------:R-:W-:Y:S08]  /*11390*/  HMMA.16816.F32.BF16 R44, R4.reuse, R148, R44 ;  /* 0x00000094042c723c */ /* 0x040ff0000004182c */
[C---:B-1----:R-:W-:Y:S07]  /*113a0*/  HMMA.16816.F32.BF16 R84, R4.reuse, R12, R84 ;  /* 0x0000000c0454723c */ /* 0x042fee0000041854 */
[----:B------:R-:W-:Y:S01]  /*113b0*/  @P3 IMAD.HI.U32 R13, R92, c[0x0][0x2c8], RZ ;  /* 0x0000b2005c0d3a27 */ /* 0x000fe200078e00ff */
[----:B------:R-:W-:Y:S01]  /*113c0*/  @P0 SHF.R.S32.HI R12, RZ, 0x1f, R95 ;  /* 0x0000001fff0c0819 */ /* 0x000fe2000001145f */
[----:B------:R-:W-:Y:S03]  /*113d0*/  HMMA.16816.F32.BF16 R88, R4, R14, R88 ;  /* 0x0000000e0458723c */ /* 0x000fe60000041858 */
[----:B------:R-:W-:Y:S01]  /*113e0*/  @P3 SHF.R.U32.HI R92, RZ, c[0x0][0x2cc], R13 ;  /* 0x0000b300ff5c3a19 */ /* 0x000fe2000001160d */
[----:B------:R-:W-:-:S03]  /*113f0*/  @P0 IMAD R12, R12, R93, R94 ;  /* 0x0000005d0c0c0224 */ /* 0x000fc600078e025e */
[----:B------:R-:W-:Y:S01]  /*11400*/  IADD3 R92, R92, R186, -R209 ;  /* 0x000000ba5c5c7210 */ /* 0x000fe20007ffe8d1 */
[----:B------:R-:W-:Y:S01]  /*11410*/  @P0 IMAD.IADD R13, R17, 0x1, R12 ;  /* 0x00000001110d0824 */ /* 0x000fe200078e020c */
[C---:B------:R-:W-:Y:S02]  /*11420*/  HMMA.16816.F32.BF16 R48, R4.reuse, R150, R48 ;  /* 0x000000960430723c */ /* 0x040fe40000041830 */
[----:B------:R-:W-:Y:S02]  /*11430*/  SHF.R.S32.HI R15, RZ, 0x1f, R92 ;  /* 0x0000001fff0f7819 */ /* 0x000fe4000001145c */
[----:B------:R-:W-:Y:S02]  /*11440*/  @P0 LEA.HI.X R19, R16, c[0x0][0x1cc], R13, 0x1, P1 ;  /* 0x0000730010130a11 */ /* 0x000fe400008f0c0d */
[----:B------:R-:W-:Y:S02]  /*11450*/  LEA.HI R3, R15, R92, RZ, 0x6 ;  /* 0x0000005c0f037211 */ /* 0x000fe400078f30ff */
[----:B--2---:R-:W-:Y:S01]  /*11460*/  HMMA.16816.F32.BF16 R92, R4, R20, R8 ;  /* 0x00000014045c723c */ /* 0x004fe20000041808 */
[----:B------:R-:W-:Y:S01]  /*11470*/  @!PT LDS RZ, [RZ] ;  /* 0x00000000fffff984 */ /* 0x000fe20000000800 */
[----:B------:R-:W-:Y:S01]  /*11480*/  @!PT LDS RZ, [RZ] ;  /* 0x00000000fffff984 */ /* 0x000fe20000000800 */
[----:B------:R-:W-:Y:S01]  /*11490*/  @!PT LDS RZ, [RZ] ;  /* 0x00000000fffff984 */ /* 0x000fe20000000800 */
[----:B------:R1:W-:Y:S01]  /*114a0*/  @P0 LDGSTS.E.BYPASS.LTC128B.128 [R132+0xc100], [R18.64], !P6 ;  /* 0x0c10000012840fae */ /* 0x0003e2000f101d46 */
[----:B------:R-:W-:-:S03]  /*114b0*/  SHF.R.S32.HI R3, RZ, 0x6, R3 ;  /* 0x00000006ff037819 */ /* 0x000fc60000011403 */
[----:B------:R1:W-:Y:S01]  /*114c0*/  @P0 LDGSTS.E.BYPASS.LTC128B.128 [R132+0xe100], [R18.64+0x80], !P5 ;  /* 0x0e10008012840fae */ /* 0x0003e2000e901d46 */
[----:B------:R-:W-:Y:S02]  /*114d0*/  IMNMX R224, RZ, R3, !PT ;  /* 0x00000003ffe07217 */ /* 0x000fe40007800200 */
[C---:B------:R-:W-:Y:S01]  /*114e0*/  @P0 LEA R8, P1, R193.reuse, R18, 0x1 ;  /* 0x00000012c1080211 */ /* 0x040fe200078208ff */
[----:B------:R1:W-:Y:S01]  /*114f0*/  @P0 LDGSTS.E.BYPASS.LTC128B.128 [R132+0x10100], [R18.64+0x100], !P4 ;  /* 0x1010010012840fae */ /* 0x0003e2000e101d46 */
[----:B------:R-:W-:Y:S02]  /*11500*/  HMMA.16816.F32.BF16 R76, R4, R144, R76 ;  /* 0x00000090044c723c */ /* 0x000fe4000004184c */
[----:B------:R-:W-:-:S05]  /*11510*/  @P0 LEA.HI.X R9, R193, R19, R192, 0x1, P1 ;  /* 0x00000013c1090211 */ /* 0x000fca00008f0cc0 */
[----:B------:R1:W-:Y:S01]  /*11520*/  @P0 LDGSTS.E.BYPASS.LTC128B.128 [R132+0xd100], [R8.64], !P6 ;  /* 0x0d10000008840fae */ /* 0x0003e2000f101d46 */
[C---:B------:R-:W-:Y:S03]  /*11530*/  HMMA.16816.F32.BF16 R80, R4.reuse, R146, R80 ;  /* 0x000000920450723c */ /* 0x040fe60000041850 */
[----:B------:R1:W-:Y:S04]  /*11540*/  @P0 LDGSTS.E.BYPASS.LTC128B.128 [R132+0xf100], [R8.64+0x80], !P5 ;  /* 0x0f10008008840fae */ /* 0x0003e8000e901d46 */
[----:B------:R1:W-:Y:S01]  /*11550*/  @P0 LDGSTS.E.BYPASS.LTC128B.128 [R132+0x11100], [R8.64+0x100], !P4 ;  /* 0x1110010008840fae */ /* 0x0003e2000e101d46 */
[----:B------:R-:W-:Y:S01]  /*11560*/  ISETP.GE.AND P0, PT, R211, R224, PT ;  /* 0x000000e0d300720c */ /* 0x000fe20003f06270 */
[C---:B------:R-:W-:Y:S02]  /*11570*/  HMMA.16816.F32.BF16 R128, R4.reuse, R140, R128 ;  /* 0x0000008c0480723c */ /* 0x040fe40000041880 */
[----:B------:R-:W0:Y:S06]  /*11580*/  LDGDEPBAR ;  /* 0x00000000000079af */ /* 0x000e2c0000000000 */
        /* <DEDUP_REMOVED lines=11> */
[C---:B-1----:R-:W-:Y:S01]  /*11640*/  IADD3 RZ, P1, R200.reuse, 0x40, RZ ;  /* 0x00000040c8ff7810 */ /* 0x042fe20007f3e0ff */
[----:B------:R-:W-:Y:S01]  /*11650*/  IMAD.MOV.U32 R132, RZ, RZ, R0 ;  /* 0x000000ffff847224 */ /* 0x000fe200078e0000 */
[----:B------:R-:W-:Y:S01]  /*11660*/  IADD3 RZ, P0, R200, 0x80, RZ ;  /* 0x00000080c8ff7810 */ /* 0x000fe20007f1e0ff */
[----:B------:R-:W-:Y:S01]  /*11670*/  IMAD.MOV.U32 R3, RZ, RZ, R2 ;  /* 0x000000ffff037224 */ /* 0x000fe200078e0002 */
[----:B------:R-:W-:Y:S01]  /*11680*/  IADD3.X R223, RZ, R205, RZ, P1, !PT ;  /* 0x000000cdffdf7210 */ /* 0x000fe20000ffe4ff */
[----:B------:R-:W-:Y:S01]  /*11690*/  IMAD.MOV.U32 R206, RZ, RZ, RZ ;  /* 0x000000ffffce7224 */ /* 0x000fe200078e00ff */
[C---:B------:R-:W-:Y:S01]  /*116a0*/  IADD3 R218, P1, R198.reuse, 0x80, RZ ;  /* 0x00000080c6da7810 */ /* 0x040fe20007f3e0ff */
[----:B------:R-:W-:Y:S01]  /*116b0*/  IMAD.X R222, RZ, RZ, R205, P0 ;  /* 0x000000ffffde7224 */ /* 0x000fe200000e06cd */
[----:B------:R-:W-:Y:S01]  /*116c0*/  IADD3 R216, P0, R198, 0x40, RZ ;  /* 0x00000040c6d87810 */ /* 0x000fe20007f1e0ff */
[----:B------:R-:W-:Y:S01]  /*116d0*/  IMAD.IADD R133, R185, 0x1, R182 ;  /* 0x00000001b9857824 */ /* 0x000fe200078e02b6 */
[----:B------:R-:W-:Y:S01]  /*116e0*/  IADD3 R176, R183, 0xc100, RZ ;  /* 0x0000c100b7b07810 */ /* 0x000fe20007ffe0ff */
[----:B------:R-:W-:Y:S01]  /*116f0*/  @P3 IMAD.HI.U32 R219, R210, c[0x0][0x2c8], RZ ;  /* 0x0000b200d2db3a27 */ /* 0x000fe200078e00ff */
[----:B------:R-:W-:Y:S01]  /*11700*/  MOV R221, 0x20 ;  /* 0x0000002000dd7802 */ /* 0x000fe20000000f00 */
[----:B------:R-:W-:Y:S01]  /*11710*/  UMOV UR5, 0x1 ;  /* 0x0000000100057882 */ /* 0x000fe20000000000 */
[C---:B------:R-:W-:Y:S01]  /*11720*/  IADD3 R214, R200.reuse, 0x40, RZ ;  /* 0x00000040c8d67810 */ /* 0x040fe20007ffe0ff */
[----:B------:R-:W-:Y:S01]  /*11730*/  IMAD.MOV.U32 R220, RZ, RZ, -0x40 ;  /* 0xffffffc0ffdc7424 */ /* 0x000fe200078e00ff */
[----:B------:R-:W-:Y:S01]  /*11740*/  IADD3 R212, R200, 0x80, RZ ;  /* 0x00000080c8d47810 */ /* 0x000fe20007ffe0ff */
[----:B------:R-:W-:Y:S01]  /*11750*/  IMAD.X R217, RZ, RZ, R203, P1 ;  /* 0x000000ffffd97224 */ /* 0x000fe200008e06cb */
[----:B------:R-:W-:-:S02]  /*11760*/  IADD3.X R215, RZ, R203, RZ, P0, !PT ;  /* 0x000000cbffd77210 */ /* 0x000fc400007fe4ff */
.L_x_1262:
[----:B------:R-:W-:Y:S04]  /*11770*/  DEPBAR.LE SB0, 0x2 ;  /* 0x000080800000791a */ /* 0x000fe80000000000 */
[----:B------:R-:W-:Y:S01]  /*11780*/  BAR.SYNC.DEFER_BLOCKING 0x0 ;  /* 0x0000000000007b1d */ /* 0x000fe20000010000 */
[----:B------:R-:W-:Y:S01]  /*11790*/  IMAD.U32 R179, RZ, RZ, UR5 ;  /* 0x00000005ffb37e24 */ /* 0x000fe2000f8e00ff */
[C---:B------:R-:W-:Y:S01]  /*117a0*/  ISETP.GE.AND P0, PT, R211.reuse, 0x1, PT ;  /* 0x00000001d300780c */ /* 0x040fe20003f06270 */
[----:B------:R-:W-:Y:S01]  /*117b0*/  UIMAD UR4, UR5, 0x6000, URZ ;  /* 0x00006000050478a4 */ /* 0x000fe2000f8e023f */
[----:B------:R-:W-:Y:S01]  /*117c0*/  IADD3 R9, R211, -0x1, RZ ;  /* 0xffffffffd3097810 */ /* 0x000fe20007ffe0ff */
[C---:B------:R-:W-:Y:S01]  /*117d0*/  IMAD R152, R179.reuse, 0x6000, R183 ;  /* 0x00006000b3987824 */ /* 0x040fe200078e02b7 */
[----:B------:R-:W-:Y:S01]  /*117e0*/  LOP3.LUT P2, RZ, R188, 0x2, RZ, 0xc0, !PT ;  /* 0x00000002bcff7812 */ /* 0x000fe2000784c0ff */
[----:B------:R-:W-:Y:S01]  /*117f0*/  IMAD R179, R179, 0x6000, R176 ;  /* 0x00006000b3b37824 */ /* 0x000fe200078e02b0 */
[----:B------:R-:W-:Y:S01]  /*11800*/  LOP3.LUT P3, RZ, R191, 0x1, RZ, 0xc0, !PT ;  /* 0x00000001bfff7812 */ /* 0x000fe2000786c0ff */
[----:B------:R-:W-:Y:S01]  /*11810*/  UIADD3 UR8, UR5, 0x1, URZ ;  /* 0x0000000105087890 */ /* 0x000fe2000fffe03f */
[----:B------:R-:W-:Y:S01]  /*11820*/  SEL R184, R221, 0xffffffe0, !P2 ;  /* 0xffffffe0ddb87807 */ /* 0x000fe20005000000 */
[----:B------:R-:W-:Y:S01]  /*11830*/  UISETP.GE.AND UP0, UPT, UR5, 0x1, UPT ;  /* 0x000000010500788c */ /* 0x000fe2000bf06270 */
[----:B------:R-:W-:Y:S03]  /*11840*/  ISETP.NE.AND P2, PT, R187, 0x1, PT ;  /* 0x00000001bb00780c */ /* 0x000fe60003f45270 */
[----:B------:R-:W-:Y:S01]  /*11850*/  @P0 SHF.R.S32.HI R0, RZ, 0x1f, R9 ;  /* 0x0000001fff000819 */ /* 0x000fe20000011409 */
[----:B------:R-:W-:Y:S01]  /*11860*/  @P0 IMAD R169, R206, 0x6000, R196 ;  /* 0x00006000cea90824 */ /* 0x000fe200078e02c4 */
[----:B------:R-:W-:Y:S03]  /*11870*/  USEL UR5, UR8, URZ, !UP0 ;  /* 0x0000003f08057287 */ /* 0x000fe6000c000000 */
[----:B------:R-:W-:Y:S01]  /*11880*/  @P0 IMAD R0, R0, c[0x0][0x208], RZ ;  /* 0x0000820000000a24 */ /* 0x000fe200078e02ff */
[----:B------:R-:W-:Y:S03]  /*11890*/  LDSM.16.M88.4 R136, [R185] ;  /* 0x00000000b988783b */ /* 0x000fe60000000200 */
[C---:B------:R-:W-:Y:S02]  /*118a0*/  @P0 IMAD R0, R9.reuse, c[0x0][0x20c], R0 ;  /* 0x0000830009000a24 */ /* 0x040fe400078e0200 */
[----:B------:R-:W-:Y:S04]  /*118b0*/  @P0 IMAD.WIDE.U32 R8, R9, c[0x0][0x208], RZ ;  /* 0x0000820009080a25 */ /* 0x000fe800078e00ff */
[----:B------:R-:W-:Y:S01]  /*118c0*/  @P0 IMAD.IADD R0, R9, 0x1, R0 ;  /* 0x0000000109000824 */ /* 0x000fe200078e0200 */
[----:B------:R-:W1:Y:S01]  /*118d0*/  LDSM.16.M88.4 R140, [R152+0xc100] ;  /* 0x00c10000988c783b */ /* 0x000e620000000200 */
[C---:B------:R-:W-:Y:S03]  /*118e0*/  @P0 SHF.L.U32 R157, R8.reuse, 0x6, RZ ;  /* 0x00000006089d0819 */ /* 0x040fe600000006ff */
[----:B------:R-:W-:Y:S02]  /*118f0*/  @P0 SHF.L.U64.HI R0, R8, 0x6, R0 ;  /* 0x0000000608000819 */ /* 0x000fe40000010200 */
[C---:B------:R-:W-:Y:S02]  /*11900*/  @P0 IADD3 R2, P1, R157.reuse, R198, RZ ;  /* 0x000000c69d020210 */ /* 0x040fe40007f3e0ff */
[----:B------:R-:W2:Y:S03]  /*11910*/  LDSM.16.M88.4 R144, [R152+0xc900] ;  /* 0x00c900009890783b */ /* 0x000ea60000000200 */
[----:B------:R-:W-:Y:S01]  /*11920*/  @P0 IMAD.X R9, R0, 0x1, R203, P1 ;  /* 0x0000000100090824 */ /* 0x000fe200008e06cb */
[C---:B------:R-:W-:Y:S04]  /*11930*/  @P0 LEA R160, P1, R2.reuse, c[0x0][0x1f8], 0x1 ;  /* 0x00007e0002a00a11 */ /* 0x040fe800078208ff */
[----:B------:R-:W3:Y:S01]  /*11940*/  LDSM.16.M88.4 R148, [R152+0xd100] ;  /* 0x00d100009894783b */ /* 0x000ee20000000200 */
[----:B------:R-:W-:Y:S02]  /*11950*/  @P0 LEA.HI.X R161, R2, c[0x0][0x1fc], R9, 0x1, P1 ;  /* 0x00007f0002a10a11 */ /* 0x000fe400008f0c09 */
[----:B------:R-:W-:Y:S02]  /*11960*/  IADD3 R2, R184, R179, RZ ;  /* 0x000000b3b8027210 */ /* 0x000fe40007ffe0ff */
[----:B------:R-:W-:Y:S02]  /*11970*/  @P0 IADD3 R12, P1, R157, R216, RZ ;  /* 0x000000d89d0c0210 */ /* 0x000fe40007f3e0ff */
[----:B------:R-:W-:Y:S01]  /*11980*/  IADD3 R178, R177, R2, RZ ;  /* 0x00000002b1b27210 */ /* 0x000fe20007ffe0ff */
[----:B------:R-:W4:Y:S02]  /*11990*/  LDSM.16.M88.4 R32, [R152+0xd900] ;  /* 0x00d900009820783b */ /* 0x000f240000000200 */
[----:B------:R-:W-:Y:S01]  /*119a0*/  @P0 IMAD.X R13, R0, 0x1, R215, P1 ;  /* 0x00000001000d0824 */ /* 0x000fe200008e06d7 */
[C---:B------:R-:W-:Y:S04]  /*119b0*/  @P0 LEA R162, P1, R12.reuse, c[0x0][0x1f8], 0x1 ;  /* 0x00007e000ca20a11 */ /* 0x040fe800078208ff */
[----:B------:R-:W-:Y:S01]  /*119c0*/  @P0 LEA.HI.X R163, R12, c[0x0][0x1fc], R13, 0x1, P1 ;  /* 0x00007f000ca30a11 */ /* 0x000fe200008f0c0d */
[----:B------:R-:W-:Y:S01]  /*119d0*/  LDSM.16.M88.4 R152, [R2] ;  /* 0x000000000298783b */ /* 0x000fe20000000200 */
[----:B------:R-:W-:Y:S05]  /*119e0*/  @P0 IADD3 R20, P1, R157, R218, RZ ;  /* 0x000000da9d140210 */ /* 0x000fea0007f3e0ff */
[----:B------:R-:W-:Y:S01]  /*119f0*/  @P0 IMAD.X R21, R0, 0x1, R217, P1 ;  /* 0x0000000100150824 */ /* 0x000fe200008e06d9 */
[C---:B------:R-:W-:Y:S01]  /*11a00*/  @P0 LEA R164, P1, R20.reuse, c[0x0][0x1f8], 0x1 ;  /* 0x00007e0014a40a11 */ /* 0x040fe200078208ff */
[C---:B-1----:R-:W-:Y:S03]  /*11a10*/  HMMA.16816.F32.BF16 R4, R136.reuse, R140, RZ ;  /* 0x0000008c8804723c */ /* 0x042fe600000418ff */
[----:B------:R-:W-:Y:S02]  /*11a20*/  @P0 LEA.HI.X R165, R20, c[0x0][0x1fc], R21, 0x1, P1 ;  /* 0x00007f0014a50a11 */ /* 0x000fe400008f0c15 */
[----:B------:R-:W-:Y:S03]  /*11a30*/  @P0 IADD3 R157, P1, R195, R157, RZ ;  /* 0x0000009dc39d0210 */ /* 0x000fe60007f3e0ff */
[C---:B------:R-:W-:Y:S01]  /*11a40*/  HMMA.16816.F32.BF16 R8, R136.reuse, R142, RZ ;  /* 0x0000008e8808723c */ /* 0x040fe200000418ff */
[----:B------:R-:W1:Y:S03]  /*11a50*/  LDSM.16.M88.4 R140, [R133] ;  /* 0x00000000858c783b */ /* 0x000e660000000200 */
[----:B------:R-:W-:Y:S01]  /*11a60*/  @P0 IMAD.X R0, R194, 0x1, R0, P1 ;  /* 0x00000001c2000824 */ /* 0x000fe200008e0600 */
[----:B------:R-:W-:Y:S03]  /*11a70*/  @P0 IADD3 R29, P1, R157, R198, RZ ;  /* 0x000000c69d1d0210 */ /* 0x000fe60007f3e0ff */
[C---:B--2---:R-:W-:Y:S01]  /*11a80*/  HMMA.16816.F32.BF16 R12, R136.reuse, R144, RZ ;  /* 0x00000090880c723c */ /* 0x044fe200000418ff */
[C---:B------:R-:W-:Y:S03]  /*11a90*/  @P0 IADD3.X R28, R0.reuse, R203, RZ, P1, !PT ;  /* 0x000000cb001c0210 */ /* 0x040fe60000ffe4ff */
[C---:B------:R-:W-:Y:S04]  /*11aa0*/  @P0 LEA R166, P1, R29.reuse, c[0x0][0x1f8], 0x1 ;  /* 0x00007e001da60a11 */ /* 0x040fe800078208ff */
[C---:B------:R-:W-:Y:S01]  /*11ab0*/  HMMA.16816.F32.BF16 R16, R136.reuse, R146, RZ ;  /* 0x000000928810723c */ /* 0x040fe200000418ff */
[----:B------:R-:W2:Y:S03]  /*11ac0*/  LDSM.16.M88.4 R144, [R2+0x800] ;  /* 0x000800000290783b */ /* 0x000ea60000000200 */
[----:B------:R-:W-:Y:S02]  /*11ad0*/  @P0 LEA.HI.X R167, R29, c[0x0][0x1fc], R28, 0x1, P1 ;  /* 0x00007f001da70a11 */ /* 0x000fe400008f0c1c */
[C---:B------:R-:W-:Y:S02]  /*11ae0*/  @P0 IADD3 R156, P1, R157.reuse, R216, RZ ;  /* 0x000000d89d9c0210 */ /* 0x040fe40007f3e0ff */
[C---:B---3--:R-:W-:Y:S08]  /*11af0*/  HMMA.16816.F32.BF16 R20, R136.reuse, R148, RZ ;  /* 0x000000948814723c */ /* 0x048ff000000418ff */
[C---:B------:R-:W-:Y:S01]  /*11b00*/  HMMA.16816.F32.BF16 R24, R136.reuse, R150, RZ ;  /* 0x000000968818723c */ /* 0x040fe200000418ff */
[----:B------:R-:W3:Y:S07]  /*11b10*/  LDSM.16.M88.4 R148, [R2+0x1000] ;  /* 0x001000000294783b */ /* 0x000eee0000000200 */
[C---:B----4-:R-:W-:Y:S07]  /*11b20*/  HMMA.16816.F32.BF16 R28, R136.reuse, R32, RZ ;  /* 0x00000020881c723c */ /* 0x050fee00000418ff */
[----:B------:R-:W-:Y:S01]  /*11b30*/  @P0 IMAD.X R33, R0, 0x1, R215, P1 ;  /* 0x0000000100210824 */ /* 0x000fe200008e06d7 */
[C---:B------:R-:W-:Y:S04]  /*11b40*/  @P0 LEA R170, P1, R156.reuse, c[0x0][0x1f8], 0x1 ;  /* 0x00007e009caa0a11 */ /* 0x040fe800078208ff */
[----:B------:R-:W-:Y:S02]  /*11b50*/  @P0 LEA.HI.X R171, R156, c[0x0][0x1fc], R33, 0x1, P1 ;  /* 0x00007f009cab0a11 */ /* 0x000fe400008f0c21 */
[----:B------:R-:W-:Y:S01]  /*11b60*/  HMMA.16816.F32.BF16 R32, R136, R34, RZ ;  /* 0x000000228820723c */ /* 0x000fe200000418ff */
[----:B------:R-:W4:Y:S01]  /*11b70*/  LDSM.16.M88.4 R136, [R2+0x1800] ;  /* 0x001800000288783b */ /* 0x000f220000000200 */
[----:B------:R-:W-:Y:S04]  /*11b80*/  @P0 IADD3 R157, P1, R157, R218, RZ ;  /* 0x000000da9d9d0210 */ /* 0x000fe80007f3e0ff */
[----:B------:R-:W-:Y:S02]  /*11b90*/  @P0 IADD3.X R0, R0, R217, RZ, P1, !PT ;  /* 0x000000d900000210 */ /* 0x000fe40000ffe4ff */
[C---:B-1----:R-:W-:Y:S01]  /*11ba0*/  HMMA.16816.F32.BF16 R4, R140.reuse, R152, R4 ;  /* 0x000000988c04723c */ /* 0x042fe20000041804 */
[----:B------:R-:W-:Y:S01]  /*11bb0*/  @!PT LDS RZ, [RZ] ;  /* 0x00000000fffff984 */ /* 0x000fe20000000800 */
[----:B------:R-:W-:Y:S01]  /*11bc0*/  @!PT LDS RZ, [RZ] ;  /* 0x00000000fffff984 */ /* 0x000fe20000000800 */
[----:B------:R-:W-:Y:S01]  /*11bd0*/  @!PT LDS RZ, [RZ] ;  /* 0x00000000fffff984 */ /* 0x000fe20000000800 */
[----:B------:R1:W-:Y:S04]  /*11be0*/  @P0 LDGSTS.E.BYPASS.LTC128B.128 [R169], [R160.64], !P6 ;  /* 0x00000000a0a90fae */ /* 0x0003e8000f101d46 */
[C---:B------:R-:W-:Y:S03]  /*11bf0*/  @P0 LEA R172, P1, R157.reuse, c[0x0][0x1f8], 0x1 ;  /* 0x00007e009dac0a11 */ /* 0x040fe600078208ff */
[C---:B------:R-:W-:Y:S01]  /*11c00*/  HMMA.16816.F32.BF16 R8, R140.reuse, R154, R8 ;  /* 0x0000009a8c08723c */ /* 0x040fe20000041808 */
[----:B------:R1:W-:Y:S03]  /*11c10*/  @P0 LDGSTS.E.BYPASS.LTC128B.128 [R169+0x2000], [R162.64], !P5 ;  /* 0x02000000a2a90fae */ /* 0x0003e6000e901d46 */
[----:B------:R-:W-:Y:S01]  /*11c20*/  @P0 LEA.HI.X R173, R157, c[0x0][0x1fc], R0, 0x1, P1 ;  /* 0x00007f009dad0a11 */ /* 0x000fe200008f0c00 */
[----:B------:R-:W-:Y:S03]  /*11c30*/  IMAD.IADD R0, R177, 0x1, R179 ;  /* 0x00000001b1007824 */ /* 0x000fe600078e02b3 */
[C---:B--2---:R-:W-:Y:S01]  /*11c40*/  HMMA.16816.F32.BF16 R12, R140.reuse, R144, R12 ;  /* 0x000000908c0c723c */ /* 0x044fe2000004180c */
[----:B------:R2:W-:Y:S07]  /*11c50*/  @P0 LDGSTS.E.BYPASS.LTC128B.128 [R169+0x4000], [R164.64], !P3 ;  /* 0x04000000a4a90fae */ /* 0x0005ee000d901d46 */
[C---:B------:R-:W-:Y:S01]  /*11c60*/  HMMA.16816.F32.BF16 R16, R140.reuse, R146, R16 ;  /* 0x000000928c10723c */ /* 0x040fe20000041810 */
[----:B------:R2:W-:Y:S07]  /*11c70*/  @P0 LDGSTS.E.BYPASS.LTC128B.128 [R169+0x1000], [R166.64], !P6 ;  /* 0x01000000a6a90fae */ /* 0x0005ee000f101d46 */
[C---:B---3--:R-:W-:Y:S01]  /*11c80*/  HMMA.16816.F32.BF16 R20, R140.reuse, R148, R20 ;  /* 0x000000948c14723c */ /* 0x048fe20000041814 */
[----:B------:R3:W-:Y:S07]  /*11c90*/  @P0 LDGSTS.E.BYPASS.LTC128B.128 [R169+0x3000], [R170.64], !P5 ;  /* 0x03000000aaa90fae */ /* 0x0007ee000e901d46 */
[C---:B------:R-:W-:Y:S01]  /*11ca0*/  HMMA.16816.F32.BF16 R24, R140.reuse, R150, R24 ;  /* 0x000000968c18723c */ /* 0x040fe20000041818 */
[----:B------:R3:W-:Y:S07]  /*11cb0*/  @P0 LDGSTS.E.BYPASS.LTC128B.128 [R169+0x5000], [R172.64], !P3 ;  /* 0x05000000aca90fae */ /* 0x0007ee000d901d46 */
[C---:B----4-:R-:W-:Y:S01]  /*11cc0*/  HMMA.16816.F32.BF16 R28, R140.reuse, R136, R28 ;  /* 0x000000888c1c723c */ /* 0x050fe2000004181c */
[----:B------:R-:W-:Y:S07]  /*11cd0*/  LDSM.16.M88.4 R152, [R181] ;  /* 0x00000000b598783b */ /* 0x000fee0000000200 */
[----:B------:R-:W-:Y:S01]  /*11ce0*/  HMMA.16816.F32.BF16 R32, R140, R138, R32 ;  /* 0x0000008a8c20723c */ /* 0x000fe20000041820 */
[----:B------:R-:W4:Y:S08]  /*11cf0*/  LDSM.16.M88.4 R156, [R0] ;  /* 0x00000000009c783b */ /* 0x000f300000000200 */
[----:B------:R-:W5:Y:S08]  /*11d00*/  LDSM.16.M88.4 R144, [R0+0x800] ;  /* 0x000800000090783b */ /* 0x000f700000000200 */
[----:B-1----:R-:W1:Y:S08]  /*11d10*/  LDSM.16.M88.4 R160, [R0+0x1000] ;  /* 0x0010000000a0783b */ /* 0x002e700000000200 */
[----:B------:R-:W0:Y:S08]  /*11d20*/  LDGDEPBAR ;  /* 0x00000000000079af */ /* 0x000e300000000000 */
[----:B--2---:R-:W2:Y:S01]  /*11d30*/  LDSM.16.M88.4 R164, [R0+0x1800] ;  /* 0x0018000000a4783b */ /* 0x004ea20000000200 */
[C---:B----4-:R-:W-:Y:S07]  /*11d40*/  HMMA.16816.F32.BF16 R4, R152.reuse, R156, R4 ;  /* 0x0000009c9804723c */ /* 0x050fee0000041804 */
[----:B------:R-:W-:Y:S01]  /*11d50*/  LDSM.16.M88.4 R148, [R180] ;  /* 0x00000000b494783b */ /* 0x000fe20000000200 */
[C---:B------:R-:W-:Y:S07]  /*11d60*/  HMMA.16816.F32.BF16 R8, R152.reuse, R158, R8 ;  /* 0x0000009e9808723c */ /* 0x040fee0000041808 */
[----:B---3--:R-:W3:Y:S01]  /*11d70*/  LDSM.16.M88.4 R168, [R178] ;  /* 0x00000000b2a8783b */ /* 0x008ee20000000200 */
[C---:B-----5:R-:W-:Y:S07]  /*11d80*/  HMMA.16816.F32.BF16 R12, R152.reuse, R144, R12 ;  /* 0x00000090980c723c */ /* 0x060fee000004180c */
[----:B------:R-:W4:Y:S01]  /*11d90*/  LDSM.16.M88.4 R136, [R178+0x800] ;  /* 0x00080000b288783b */ /* 0x000f220000000200 */
[C---:B------:R-:W-:Y:S07]  /*11da0*/  HMMA.16816.F32.BF16 R16, R152.reuse, R146, R16 ;  /* 0x000000929810723c */ /* 0x040fee0000041810 */
[----:B------:R-:W5:Y:S01]  /*11db0*/  LDSM.16.M88.4 R140, [R178+0x1000] ;  /* 0x00100000b28c783b */ /* 0x000f620000000200 */
[C---:B-1----:R-:W-:Y:S07]  /*11dc0*/  HMMA.16816.F32.BF16 R20, R152.reuse, R160, R20 ;  /* 0x000000a09814723c */ /* 0x042fee0000041814 */
[----:B------:R-:W1:Y:S01]  /*11dd0*/  LDSM.16.M88.4 R172, [R178+0x1800] ;  /* 0x00180000b2ac783b */ /* 0x000e620000000200 */
[C---:B------:R-:W-:Y:S07]  /*11de0*/  HMMA.16816.F32.BF16 R24, R152.reuse, R162, R24 ;  /* 0x000000a29818723c */ /* 0x040fee0000041818 */
[----:B------:R-:W-:Y:S01]  /*11df0*/  LDSM.16.M88.4 R144, [R185+0x4000] ;  /* 0x00400000b990783b */ /* 0x000fe20000000200 */
[C---:B--2---:R-:W-:Y:S07]  /*11e00*/  HMMA.16816.F32.BF16 R28, R152.reuse, R164, R28 ;  /* 0x000000a4981c723c */ /* 0x044fee000004181c */
[----:B------:R-:W-:Y:S01]  /*11e10*/  LDSM.16.M88.4 R156, [R179+0x2800] ;  /* 0x00280000b39c783b */ /* 0x000fe20000000200 */
[----:B------:R-:W-:Y:S07]  /*11e20*/  HMMA.16816.F32.BF16 R32, R152, R166, R32 ;  /* 0x000000a69820723c */ /* 0x000fee0000041820 */
[----:B------:R-:W2:Y:S01]  /*11e30*/  LDSM.16.M88.4 R152, [R179+0x2000] ;  /* 0x00200000b398783b */ /* 0x000ea20000000200 */
[C---:B---3--:R-:W-:Y:S07]  /*11e40*/  HMMA.16816.F32.BF16 R4, R148.reuse, R168, R4 ;  /* 0x000000a89404723c */ /* 0x048fee0000041804 */
[----:B------:R-:W3:Y:S01]  /*11e50*/  LDSM.16.M88.4 R160, [R179+0x3000] ;  /* 0x00300000b3a0783b */ /* 0x000ee20000000200 */
[C---:B------:R-:W-:Y:S07]  /*11e60*/  HMMA.16816.F32.BF16 R8, R148.reuse, R170, R8 ;  /* 0x000000aa9408723c */ /* 0x040fee0000041808 */
[----:B------:R-:W2:Y:S01]  /*11e70*/  LDSM.16.M88.4 R164, [R179+0x3800] ;  /* 0x00380000b3a4783b */ /* 0x000ea20000000200 */
[C---:B----4-:R-:W-:Y:S07]  /*11e80*/  HMMA.16816.F32.BF16 R12, R148.reuse, R136, R12 ;  /* 0x00000088940c723c */ /* 0x050fee000004180c */
[----:B------:R-:W-:Y:S01]  /*11e90*/  LDSM.16.M88.4 R168, [R2+0x2800] ;  /* 0x0028000002a8783b */ /* 0x000fe20000000200 */
[C---:B------:R-:W-:Y:S07]  /*11ea0*/  HMMA.16816.F32.BF16 R16, R148.reuse, R138, R16 ;  /* 0x0000008a9410723c */ /* 0x040fee0000041810 */
[----:B------:R-:W-:Y:S01]  /*11eb0*/  LDSM.16.M88.4 R136, [R133+0x4000] ;  /* 0x004000008588783b */ /* 0x000fe20000000200 */
[C---:B-----5:R-:W-:Y:S08]  /*11ec0*/  HMMA.16816.F32.BF16 R20, R148.reuse, R140, R20 ;  /* 0x0000008c9414723c */ /* 0x060ff00000041814 */
[C---:B------:R-:W-:Y:S01]  /*11ed0*/  HMMA.16816.F32.BF16 R24, R148.reuse, R142, R24 ;  /* 0x0000008e9418723c */ /* 0x040fe20000041818 */
[----:B------:R-:W4:Y:S07]  /*11ee0*/  LDSM.16.M88.4 R140, [R2+0x2000] ;  /* 0x00200000028c783b */ /* 0x000f2e0000000200 */
[C---:B-1----:R-:W-:Y:S07]  /*11ef0*/  HMMA.16816.F32.BF16 R28, R148.reuse, R172, R28 ;  /* 0x000000ac941c723c */ /* 0x042fee000004181c */
[----:B------:R-:W-:Y:S01]  /*11f00*/  IADD3 R172, R184, R179, R177 ;  /* 0x000000b3b8ac7210 */ /* 0x000fe20007ffe0b1 */
[----:B------:R-:W-:Y:S01]  /*11f10*/  HMMA.16816.F32.BF16 R32, R148, R174, R32 ;  /* 0x000000ae9420723c */ /* 0x000fe20000041820 */
        /* <DEDUP_REMOVED lines=10> */
[C---:B------:R-:W-:Y:S08]  /*11fc0*/  HMMA.16816.F32.BF16 R28, R144.reuse, R164, R28 ;  /* 0x000000a4901c723c */ /* 0x040ff0000004181c */
        /* <DEDUP_REMOVED lines=14> */
[----:B------:R-:W1:Y:S07]  /*120b0*/  LDSM.16.M88.4 R136, [R180+0x4000] ;  /* 0x00400000b488783b */ /* 0x000e6e0000000200 */
[C---:B---3--:R-:W-:Y:S01]  /*120c0*/  HMMA.16816.F32.BF16 R4, R144.reuse, R156, R4 ;  /* 0x0000009c9004723c */ /* 0x048fe20000041804 */
[----:B------:R-:W2:Y:S07]  /*120d0*/  LDSM.16.M88.4 R152, [R172+0x2800] ;  /* 0x00280000ac98783b */ /* 0x000eae0000000200 */
[C---:B------:R-:W-:Y:S01]  /*120e0*/  HMMA.16816.F32.BF16 R8, R144.reuse, R158, R8 ;  /* 0x0000009e9008723c */ /* 0x040fe20000041808 */
[----:B------:R-:W-:Y:S07]  /*120f0*/  LDSM.16.M88.4 R156, [R185+0x8000] ;  /* 0x00800000b99c783b */ /* 0x000fee0000000200 */
[C---:B----4-:R-:W-:Y:S08]  /*12100*/  HMMA.16816.F32.BF16 R12, R144.reuse, R140, R12 ;  /* 0x0000008c900c723c */ /* 0x050ff0000004180c */
        /* <DEDUP_REMOVED lines=8> */
[C---:B-1----:R-:W-:Y:S01]  /*12190*/  HMMA.16816.F32.BF16 R4, R136.reuse, R148, R4 ;  /* 0x000000948804723c */ /* 0x042fe20000041804 */
[----:B------:R-:W-:Y:S07]  /*121a0*/  LDSM.16.M88.4 R164, [R133+0x8000] ;  /* 0x0080000085a4783b */ /* 0x000fee0000000200 */
[C---:B------:R-:W-:Y:S01]  /*121b0*/  HMMA.16816.F32.BF16 R8, R136.reuse, R150, R8 ;  /* 0x000000968808723c */ /* 0x040fe20000041808 */
[----:B------:R-:W1:Y:S07]  /*121c0*/  LDSM.16.M88.4 R148, [R179+0x5000] ;  /* 0x00500000b394783b */ /* 0x000e6e0000000200 */
[C---:B--2---:R-:W-:Y:S08]  /*121d0*/  HMMA.16816.F32.BF16 R12, R136.reuse, R152, R12 ;  /* 0x00000098880c723c */ /* 0x044ff0000004180c */
[C---:B------:R-:W-:Y:S01]  /*121e0*/  HMMA.16816.F32.BF16 R16, R136.reuse, R154, R16 ;  /* 0x0000009a8810723c */ /* 0x040fe20000041810 */
[----:B------:R-:W2:Y:S07]  /*121f0*/  LDSM.16.M88.4 R152, [R179+0x5800] ;  /* 0x00580000b398783b */ /* 0x000eae0000000200 */
[C---:B------:R-:W-:Y:S08]  /*12200*/  HMMA.16816.F32.BF16 R20, R136.reuse, R168, R20 ;  /* 0x000000a88814723c */ /* 0x040ff00000041814 */
[C---:B------:R-:W-:Y:S01]  /*12210*/  HMMA.16816.F32.BF16 R24, R136.reuse, R170, R24 ;  /* 0x000000aa8818723c */ /* 0x040fe20000041818 */
[----:B------:R-:W1:Y:S07]  /*12220*/  LDSM.16.M88.4 R168, [R2+0x4000] ;  /* 0x0040000002a8783b */ /* 0x000e6e0000000200 */
[C---:B---3--:R-:W-:Y:S08]  /*12230*/  HMMA.16816.F32.BF16 R28, R136.reuse, R140, R28 ;  /* 0x0000008c881c723c */ /* 0x048ff0000004181c */
[----:B------:R-:W-:Y:S01]  /*12240*/  HMMA.16816.F32.BF16 R32, R136, R142, R32 ;  /* 0x0000008e8820723c */ /* 0x000fe20000041820 */
[----:B------:R-:W3:Y:S07]  /*12250*/  LDSM.16.M88.4 R136, [R2+0x4800] ;  /* 0x004800000288783b */ /* 0x000eee0000000200 */
[C---:B----4-:R-:W-:Y:S01]  /*12260*/  HMMA.16816.F32.BF16 R4, R156.reuse, R160, R4 ;  /* 0x000000a09c04723c */ /* 0x050fe20000041804 */
[----:B------:R-:W4:Y:S07]  /*12270*/  LDSM.16.M88.4 R140, [R2+0x5000] ;  /* 0x00500000028c783b */ /* 0x000f2e0000000200 */
[C---:B------:R-:W-:Y:S01]  /*12280*/  HMMA.16816.F32.BF16 R8, R156.reuse, R162, R8 ;  /* 0x000000a29c08723c */ /* 0x040fe20000041808 */
[----:B------:R-:W-:Y:S07]  /*12290*/  LDSM.16.M88.4 R160, [R0+0x5800] ;  /* 0x0058000000a0783b */ /* 0x000fee0000000200 */
[C---:B-----5:R-:W-:Y:S08]  /*122a0*/  HMMA.16816.F32.BF16 R12, R156.reuse, R144, R12 ;  /* 0x000000909c0c723c */ /* 0x060ff0000004180c */
[C---:B------:R-:W-:Y:S01]  /*122b0*/  HMMA.16816.F32.BF16 R16, R156.reuse, R146, R16 ;  /* 0x000000929c10723c */ /* 0x040fe20000041810 */
[----:B------:R-:W5:Y:S07]  /*122c0*/  LDSM.16.M88.4 R144, [R2+0x5800] ;  /* 0x005800000290783b */ /* 0x000f6e0000000200 */
[C---:B-1----:R-:W-:Y:S08]  /*122d0*/  HMMA.16816.F32.BF16 R20, R156.reuse, R148, R20 ;  /* 0x000000949c14723c */ /* 0x042ff00000041814 */
[C---:B------:R-:W-:Y:S01]  /*122e0*/  HMMA.16816.F32.BF16 R24, R156.reuse, R150, R24 ;  /* 0x000000969c18723c */ /* 0x040fe20000041818 */
[----:B------:R-:W-:Y:S07]  /*122f0*/  LDSM.16.M88.4 R148, [R181+0x8000] ;  /* 0x00800000b594783b */ /* 0x000fee0000000200 */
[C---:B--2---:R-:W-:Y:S08]  /*12300*/  HMMA.16816.F32.BF16 R28, R156.reuse, R152, R28 ;  /* 0x000000989c1c723c */ /* 0x044ff0000004181c */
[----:B------:R-:W-:Y:S01]  /*12310*/  HMMA.16816.F32.BF16 R32, R156, R154, R32 ;  /* 0x0000009a9c20723c */ /* 0x000fe20000041820 */
[----:B------:R-:W1:Y:S07]  /*12320*/  LDSM.16.M88.4 R152, [R0+0x4000] ;  /* 0x004000000098783b */ /* 0x000e6e0000000200 */
[C---:B------:R-:W-:Y:S01]  /*12330*/  HMMA.16816.F32.BF16 R4, R164.reuse, R168, R4 ;  /* 0x000000a8a404723c */ /* 0x040fe20000041804 */
[----:B------:R-:W2:Y:S07]  /*12340*/  LDSM.16.M88.4 R156, [R0+0x4800] ;  /* 0x00480000009c783b */ /* 0x000eae0000000200 */
[C---:B------:R-:W-:Y:S01]  /*12350*/  HMMA.16816.F32.BF16 R8, R164.reuse, R170, R8 ;  /* 0x000000aaa408723c */ /* 0x040fe20000041808 */
[----:B------:R-:W-:Y:S07]  /*12360*/  LDSM.16.M88.4 R168, [R178+0x4000] ;  /* 0x00400000b2a8783b */ /* 0x000fee0000000200 */
[C---:B---3--:R-:W-:Y:S08]  /*12370*/  HMMA.16816.F32.BF16 R12, R164.reuse, R136, R12 ;  /* 0x00000088a40c723c */ /* 0x048ff0000004180c */
[C---:B------:R-:W-:Y:S01]  /*12380*/  HMMA.16816.F32.BF16 R16, R164.reuse, R138, R16 ;  /* 0x0000008aa410723c */ /* 0x040fe20000041810 */
[----:B------:R-:W3:Y:S07]  /*12390*/  LDSM.16.M88.4 R136, [R0+0x5000] ;  /* 0x005000000088783b */ /* 0x000eee0000000200 */
[C---:B----4-:R-:W-:Y:S08]  /*123a0*/  HMMA.16816.F32.BF16 R20, R164.reuse, R140, R20 ;  /* 0x0000008ca414723c */ /* 0x050ff00000041814 */
[C---:B------:R-:W-:Y:S01]  /*123b0*/  HMMA.16816.F32.BF16 R24, R164.reuse, R142, R24 ;  /* 0x0000008ea418723c */ /* 0x040fe20000041818 */
[----:B------:R-:W-:Y:S07]  /*123c0*/  LDSM.16.M88.4 R140, [R180+0x8000] ;  /* 0x00800000b48c783b */ /* 0x000fee0000000200 */
[C---:B-----5:R-:W-:Y:S08]  /*123d0*/  HMMA.16816.F32.BF16 R28, R164.reuse, R144, R28 ;  /* 0x00000090a41c723c */ /* 0x060ff0000004181c */
[----:B------:R-:W-:Y:S01]  /*123e0*/  HMMA.16816.F32.BF16 R32, R164, R146, R32 ;  /* 0x00000092a420723c */ /* 0x000fe20000041820 */
[----:B------:R-:W-:Y:S07]  /*123f0*/  LDSM.16.M88.4 R144, [R172+0x5000] ;  /* 0x00500000ac90783b */ /* 0x000fee0000000200 */
[C---:B-1----:R-:W-:Y:S07]  /*12400*/  HMMA.16816.F32.BF16 R4, R148.reuse, R152, R4 ;  /* 0x000000989404723c */ /* 0x042fee0000041804 */
[----:B------:R-:W-:Y:S01]  /*12410*/  IMAD.MOV.U32 R153, RZ, RZ, R210 ;  /* 0x000000ffff997224 */ /* 0x000fe200078e00d2 */
[C---:B------:R-:W-:Y:S04]  /*12420*/  HMMA.16816.F32.BF16 R8, R148.reuse, R154, R8 ;  /* 0x0000009a9408723c */ /* 0x040fe80000041808 */
[----:B------:R-:W-:Y:S03]  /*12430*/  @P2 SHF.R.U32.HI R153, RZ, c[0x0][0x2cc], R219 ;  /* 0x0000b300ff992a19 */ /* 0x000fe600000116db */
[----:B------:R-:W-:Y:S01]  /*12440*/  IMAD R154, R211, R220, 0x1 ;  /* 0x00000001d39a7424 */ /* 0x000fe200078e02dc */
[C---:B--2---:R-:W-:Y:S01]  /*12450*/  HMMA.16816.F32.BF16 R12, R148.reuse, R156, R12 ;  /* 0x0000009c940c723c */ /* 0x044fe2000004180c */
[----:B------:R-:W1:Y:S03]  /*12460*/  SHFL.IDX PT, R2, R153, RZ, 0x1c1f ;  /* 0x001c1fff99027589 */ /* 0x000e6600000e0000 */
[----:B------:R-:W-:Y:S04]  /*12470*/  IADD3 R154, R186, R154, -R213 ;  /* 0x0000009aba9a7210 */ /* 0x000fe80007ffe8d5 */
[C---:B------:R-:W-:Y:S01]  /*12480*/  HMMA.16816.F32.BF16 R16, R148.reuse, R158, R16 ;  /* 0x0000009e9410723c */ /* 0x040fe20000041810 */
[----:B------:R-:W2:Y:S03]  /*12490*/  SHFL.IDX PT, R0, R153, 0x1, 0x1c1f ;  /* 0x003c1f0099007f89 */ /* 0x000ea600000e0000 */
[----:B------:R-:W-:Y:S04]  /*124a0*/  IADD3 R155, R154, -R209, RZ ;  /* 0x800000d19a9b7210 */ /* 0x000fe80007ffe0ff */
[C---:B---3--:R-:W-:Y:S08]  /*124b0*/  HMMA.16816.F32.BF16 R20, R148.reuse, R136, R20 ;  /* 0x000000889414723c */ /* 0x048ff00000041814 */
[C---:B------:R-:W-:Y:S01]  /*124c0*/  HMMA.16816.F32.BF16 R24, R148.reuse, R138, R24 ;  /* 0x0000008a9418723c */ /* 0x040fe20000041818 */
[----:B------:R-:W3:Y:S03]  /*124d0*/  LDSM.16.M88.4 R136, [R172+0x4800] ;  /* 0x00480000ac88783b */ /* 0x000ee60000000200 */
[C---:B-1----:R-:W-:Y:S04]  /*124e0*/  IMAD.IADD R2, R155.reuse, 0x1, R2 ;  /* 0x000000019b027824 */ /* 0x042fe800078e0202 */
[C---:B------:R-:W-:Y:S03]  /*124f0*/  HMMA.16816.F32.BF16 R28, R148.reuse, R160, R28 ;  /* 0x000000a0941c723c */ /* 0x040fe6000004181c */
[C---:B------:R-:W-:Y:S02]  /*12500*/  ISETP.GT.AND P0, PT, R2.reuse, RZ, PT ;  /* 0x000000ff0200720c */ /* 0x040fe40003f04270 */
[----:B--2---:R-:W-:Y:S02]  /*12510*/  IADD3 R0, R155, R0, RZ ;  /* 0x000000009b007210 */ /* 0x004fe40007ffe0ff */
[----:B------:R-:W-:Y:S01]  /*12520*/  ISETP.GT.AND P2, PT, R2, 0x1, PT ;  /* 0x000000010200780c */ /* 0x000fe20003f44270 */
[----:B------:R-:W-:Y:S01]  /*12530*/  HMMA.16816.F32.BF16 R32, R148, R162, R32 ;  /* 0x000000a29420723c */ /* 0x000fe20000041820 */
[----:B------:R-:W1:Y:S01]  /*12540*/  LDSM.16.M88.4 R148, [R172+0x5800] ;  /* 0x00580000ac94783b */ /* 0x000e620000000200 */
[----:B------:R-:W-:Y:S07]  /*12550*/  DEPBAR.LE SB0, 0x2 ;  /* 0x000080800000791a */ /* 0x000fee0000000000 */
[----:B------:R-:W-:Y:S01]  /*12560*/  BAR.SYNC.DEFER_BLOCKING 0x0 ;  /* 0x0000000000007b1d */ /* 0x000fe20000010000 */
[C---:B------:R-:W-:Y:S05]  /*12570*/  HMMA.16816.F32.BF16 R4, R140.reuse, R168, R4 ;  /* 0x000000a88c04723c */ /* 0x040fea0000041804 */
[----:B------:R-:W-:Y:S03]  /*12580*/  ISETP.GT.AND P1, PT, R0, RZ, PT ;  /* 0x000000ff0000720c */ /* 0x000fe60003f24270 */
[C---:B------:R-:W-:Y:S08]  /*12590*/  HMMA.16816.F32.BF16 R8, R140.reuse, R170, R8 ;  /* 0x000000aa8c08723c */ /* 0x040ff00000041808 */
[C---:B---3--:R-:W-:Y:S08]  /*125a0*/  HMMA.16816.F32.BF16 R12, R140.reuse, R136, R12 ;  /* 0x000000888c0c723c */ /* 0x048ff0000004180c */
[C---:B------:R-:W-:Y:S04]  /*125b0*/  HMMA.16816.F32.BF16 R16, R140.reuse, R138, R16 ;  /* 0x0000008a8c10723c */ /* 0x040fe80000041810 */
[----:B------:R-:W-:Y:S02]  /*125c0*/  FSEL R158, R4, -INF , P0 ;  /* 0xff800000049e7808 */ /* 0x000fe40000000000 */
[----:B------:R-:W-:Y:S02]  /*125d0*/  ISETP.GT.AND P0, PT, R0, 0x1, PT ;  /* 0x000000010000780c */ /* 0x000fe40003f04270 */
[C---:B------:R-:W-:Y:S04]  /*125e0*/  HMMA.16816.F32.BF16 R20, R140.reuse, R144, R20 ;  /* 0x000000908c14723c */ /* 0x040fe80000041814 */
[----:B------:R-:W-:Y:S02]  /*125f0*/  FSEL R153, R6, -INF , P1 ;  /* 0xff80000006997808 */ /* 0x000fe40000800000 */
[C---:B------:R-:W-:Y:S02]  /*12600*/  ISETP.GT.AND P1, PT, R2.reuse, 0x8, PT ;  /* 0x000000080200780c */ /* 0x040fe40003f24270 */
[C---:B------:R-:W-:Y:S04]  /*12610*/  HMMA.16816.F32.BF16 R24, R140.reuse, R146, R24 ;  /* 0x000000928c18723c */ /* 0x040fe80000041818 */
[----:B------:R-:W-:Y:S02]  /*12620*/  FSEL R154, R7, -INF , P0 ;  /* 0xff800000079a7808 */ /* 0x000fe40000000000 */
[----:B------:R-:W-:Y:S02]  /*12630*/  ISETP.GT.AND P0, PT, R2, 0x9, PT ;  /* 0x000000090200780c */ /* 0x000fe40003f04270 */
[C---:B-1----:R-:W-:Y:S04]  /*12640*/  HMMA.16816.F32.BF16 R28, R140.reuse, R148, R28 ;  /* 0x000000948c1c723c */ /* 0x042fe8000004181c */
[----:B------:R-:W-:Y:S02]  /*12650*/  FSEL R155, R8, -INF , P1 ;  /* 0xff800000089b7808 */ /* 0x000fe40000800000 */
[C---:B------:R-:W-:Y:S02]  /*12660*/  ISETP.GT.AND P1, PT, R0.reuse, 0x8, PT ;  /* 0x000000080000780c */ /* 0x040fe40003f24270 */
[----:B------:R-:W-:Y:S04]  /*12670*/  HMMA.16816.F32.BF16 R32, R140, R150, R32 ;  /* 0x000000968c20723c */ /* 0x000fe80000041820 */
[----:B------:R-:W-:Y:S02]  /*12680*/  FSEL R9, R9, -INF , P0 ;  /* 0xff80000009097808 */ /* 0x000fe40000000000 */
[----:B------:R-:W-:Y:S02]  /*12690*/  ISETP.GT.AND P0, PT, R0, 0x9, PT ;  /* 0x000000090000780c */ /* 0x000fe40003f04270 */
[----:B------:R-:W-:Y:S02]  /*126a0*/  FSEL R10, R10, -INF , P1 ;  /* 0xff8000000a0a7808 */ /* 0x000fe40000800000 */
[----:B------:R-:W-:Y:S02]  /*126b0*/  ISETP.GT.AND P1, PT, R2, 0x10, PT ;  /* 0x000000100200780c */ /* 0x000fe40003f24270 */
[----:B------:R-:W-:Y:S02]  /*126c0*/  FSEL R8, R11, -INF , P0 ;  /* 0xff8000000b087808 */ /* 0x000fe40000000000 */
[----:B------:R-:W-:Y:S02]  /*126d0*/  FSEL R156, R5, -INF , P2 ;  /* 0xff800000059c7808 */ /* 0x000fe40001000000 */
[----:B------:R-:W-:Y:S02]  /*126e0*/  FMNMX.FTZ R11, R158, R3, !PT ;  /* 0x000000039e0b7209 */ /* 0x000fe40007810000 */
[----:B------:R-:W-:Y:S02]  /*126f0*/  FSEL R163, R12, -INF , P1 ;  /* 0xff8000000ca37808 */ /* 0x000fe40000800000 */
[----:B------:R-:W-:Y:S02]  /*12700*/  FMNMX.FTZ R12, R156, R11, !PT ;  /* 0x0000000b9c0c7209 */ /* 0x000fe40007810000 */
[----:B------:R-:W-:Y:S02]  /*12710*/  ISETP.GT.AND P0, PT, R2, 0x11, PT ;  /* 0x000000110200780c */ /* 0x000fe40003f04270 */
[----:B------:R-:W-:Y:S02]  /*12720*/  FMNMX.FTZ R12, R155, R12, !PT ;  /* 0x0000000c9b0c7209 */ /* 0x000fe40007810000 */
[----:B------:R-:W-:Y:S02]  /*12730*/  FSEL R168, R13, -INF , P0 ;  /* 0xff8000000da87808 */ /* 0x000fe40000000000 */
[----:B------:R-:W-:Y:S02]  /*12740*/  ISETP.GT.AND P0, PT, R0, 0x11, PT ;  /* 0x000000110000780c */ /* 0x000fe40003f04270 */
[----:B------:R-:W-:Y:S02]  /*12750*/  FMNMX.FTZ R12, R9, R12, !PT ;  /* 0x0000000c090c7209 */ /* 0x000fe40007810000 */
[----:B------:R-:W-:Y:S02]  /*12760*/  FSEL R172, R15, -INF , P0 ;  /* 0xff8000000fac7808 */ /* 0x000fe40000000000 */
[----:B------:R-:W-:Y:S02]  /*12770*/  ISETP.GT.AND P0, PT, R2, 0x18, PT ;  /* 0x000000180200780c */ /* 0x000fe40003f04270 */
[----:B------:R-:W-:Y:S02]  /*12780*/  FMNMX.FTZ R11, R163, R12, !PT ;  /* 0x0000000ca30b7209 */ /* 0x000fe40007810000 */
[----:B------:R-:W-:Y:S02]  /*12790*/  FSEL R252, R16, -INF , P0 ;  /* 0xff80000010fc7808 */ /* 0x000fe40000000000 */
[----:B------:R-:W-:Y:S02]  /*127a0*/  ISETP.GT.AND P2, PT, R2, 0x19, PT ;  /* 0x000000190200780c */ /* 0x000fe40003f44270 */
[----:B------:R-:W-:Y:S02]  /*127b0*/  ISETP.GT.AND P0, PT, R0, 0x19, PT ;  /* 0x000000190000780c */ /* 0x000fe40003f04270 */
[----:B------:R-:W-:Y:S02]  /*127c0*/  FMNMX.FTZ R13, R168, R11, !PT ;  /* 0x0000000ba80d7209 */ /* 0x000fe40007810000 */
[----:B------:R-:W-:Y:S02]  /*127d0*/  FMNMX.FTZ R11, R153, R132, !PT ;  /* 0x00000084990b7209 */ /* 0x000fe40007810000 */
[----:B------:R-:W-:Y:S02]  /*127e0*/  ISETP.GT.AND P1, PT, R0, 0x10, PT ;  /* 0x000000100000780c */ /* 0x000fe40003f24270 */
[----:B------:R-:W-:Y:S02]  /*127f0*/  FSEL R232, R19, -INF , P0 ;  /* 0xff80000013e87808 */ /* 0x000fe40000000000 */
[----:B------:R-:W-:Y:S02]  /*12800*/  ISETP.GT.AND P0, PT, R2, 0x20, PT ;  /* 0x000000200200780c */ /* 0x000fe40003f04270 */
[----:B------:R-:W-:Y:S02]  /*12810*/  FSEL R178, R17, -INF , P2 ;  /* 0xff80000011b27808 */ /* 0x000fe40001000000 */
[----:B------:R-:W-:Y:S02]  /*12820*/  FMNMX.FTZ R11, R154, R11, !PT ;  /* 0x0000000b9a0b7209 */ /* 0x000fe40007810000 */
[----:B------:R-:W-:Y:S02]  /*12830*/  FMNMX.FTZ R13, R252, R13, !PT ;  /* 0x0000000dfc0d7209 */ /* 0x000fe40007810000 */
        /* <DEDUP_REMOVED lines=10> */
[----:B------:R-:W-:Y:S02]  /*128e0*/  ISETP.GT.AND P1, PT, R0, 0x20, PT ;  /* 0x000000200000780c */ /* 0x000fe40003f24270 */
        /* <DEDUP_REMOVED lines=8> */
[----:B------:R-:W-:Y:S02]  /*12970*/  ISETP.GT.AND P0, PT, R2, 0x30, PT ;  /* 0x000000300200780c */ /* 0x000fe40003f04270 */
[----:B------:R-:W-:Y:S02]  /*12980*/  FSEL R238, R25, -INF , P1 ;  /* 0xff80000019ee7808 */ /* 0x000fe40000800000 */
        /* <DEDUP_REMOVED lines=24> */
[----:B------:R-:W-:Y:S01]  /*12b10*/  ISETP.GT.AND P1, PT, R0, 0x38, PT ;  /* 0x000000380000780c */ /* 0x000fe20003f24270 */
[----:B------:R-:W-:Y:S01]  /*12b20*/  LDSM.16.MT88.4 R28, [R134+UR4+0x100] ;  /* 0x00010004861c783b */ /* 0x000fe20008004200 */
[----:B------:R-:W-:Y:S02]  /*12b30*/  FMNMX.FTZ R13, R228, R13, !PT ;  /* 0x0000000de40d7209 */ /* 0x000fe40007810000 */
[----:B------:R-:W-:Y:S02]  /*12b40*/  ISETP.GT.AND P2, PT, R2, 0x39, PT ;  /* 0x000000390200780c */ /* 0x000fe40003f44270 */
[----:B------:R-:W-:Y:S02]  /*12b50*/  FSEL R166, R34, -INF , P1 ;  /* 0xff80000022a67808 */ /* 0x000fe40000800000 */
[----:B------:R-:W-:Y:S01]  /*12b60*/  ISETP.GT.AND P0, PT, R0, 0x39, PT ;  /* 0x000000390000780c */ /* 0x000fe20003f04270 */
[----:B------:R-:W-:Y:S01]  /*12b70*/  LDSM.16.MT88.4 R140, [R134+UR4+0x1900] ;  /* 0x00190004868c783b */ /* 0x000fe20008004200 */
[----:B------:R-:W-:Y:S02]  /*12b80*/  FMNMX.FTZ R13, R174, R13, !PT ;  /* 0x0000000dae0d7209 */ /* 0x000fe40007810000 */
[----:B------:R-:W-:Y:S02]  /*12b90*/  FSEL R164, R33, -INF , P2 ;  /* 0xff80000021a47808 */ /* 0x000fe40001000000 */
[----:B------:R-:W-:Y:S02]  /*12ba0*/  FMNMX.FTZ R11, R170, R11, !PT ;  /* 0x0000000baa0b7209 */ /* 0x000fe40007810000 */
[----:B------:R-:W-:Y:S02]  /*12bb0*/  FSEL R162, R35, -INF , P0 ;  /* 0xff80000023a27808 */ /* 0x000fe40000000000 */
[----:B------:R-:W-:Y:S02]  /*12bc0*/  FMNMX.FTZ R13, R166, R13, !PT ;  /* 0x0000000da60d7209 */ /* 0x000fe40007810000 */
[----:B------:R-:W-:Y:S02]  /*12bd0*/  FMNMX.FTZ R2, R164, R11, !PT ;  /* 0x0000000ba4027209 */ /* 0x000fe40007810000 */
[----:B------:R-:W-:Y:S02]  /*12be0*/  FMNMX.FTZ R12, R162, R13, !PT ;  /* 0x0000000da20c7209 */ /* 0x000fe40007810000 */
[----:B------:R-:W-:Y:S01]  /*12bf0*/  IADD3 R17, R134, UR4, RZ ;  /* 0x0000000486117c10 */ /* 0x000fe2000fffe0ff */
[----:B------:R-:W1:Y:S03]  /*12c00*/  SHFL.BFLY PT, R11, R2, 0x2, 0x1f ;  /* 0x0c401f00020b7f89 */ /* 0x000e6600000e0000 */
[----:B------:R-:W-:Y:S05]  /*12c10*/  IADD3 R145, R182, R17, RZ ;  /* 0x00000011b6917210 */ /* 0x000fea0007ffe0ff */
[----:B------:R-:W2:Y:S01]  /*12c20*/  SHFL.BFLY PT, R13, R12, 0x2, 0x1f ;  /* 0x0c401f000c0d7f89 */ /* 0x000ea200000e0000 */
[----:B-1----:R-:W-:Y:S07]  /*12c30*/  FMNMX.FTZ R15, R2, R11, !PT ;  /* 0x0000000b020f7209 */ /* 0x002fee0007810000 */
[----:B------:R-:W1:Y:S01]  /*12c40*/  SHFL.BFLY PT, R2, R15, 0x1, 0x1f ;  /* 0x0c201f000f027f89 */ /* 0x000e6200000e0000 */
[----:B--2---:R-:W-:Y:S07]  /*12c50*/  FMNMX.FTZ R11, R12, R13, !PT ;  /* 0x0000000d0c0b7209 */ /* 0x004fee0007810000 */
[----:B------:R-:W2:Y:S01]  /*12c60*/  SHFL.BFLY PT, R0, R11, 0x1, 0x1f ;  /* 0x0c201f000b007f89 */ /* 0x000ea200000e0000 */
[----:B-1----:R-:W-:Y:S07]  /*12c70*/  FMNMX.FTZ R2, R15, R2, !PT ;  /* 0x000000020f027209 */ /* 0x002fee0007810000 */
[----:B------:R-:W1:Y:S01]  /*12c80*/  LDSM.16.MT88.4 R12, [R135+UR4+0x100] ;  /* 0x00010004870c783b */ /* 0x000e620008004200 */
[C---:B------:R-:W-:Y:S01]  /*12c90*/  FSETP.NEU.FTZ.AND P1, PT, R2.reuse, -INF , PT ;  /* 0xff8000000200780b */ /* 0x040fe20003f3d000 */
[C---:B------:R-:W-:Y:S01]  /*12ca0*/  FMUL.FTZ R165, R2.reuse, c[0x0][0x2d0] ;  /* 0x0000b40002a57a20 */ /* 0x040fe20000410000 */
[----:B--2---:R-:W-:Y:S02]  /*12cb0*/  FMNMX.FTZ R0, R11, R0, !PT ;  /* 0x000000000b007209 */ /* 0x004fe40007810000 */
[----:B------:R-:W-:Y:S02]  /*12cc0*/  FSEL R4, R2, RZ, P1 ;  /* 0x000000ff02047208 */ /* 0x000fe40000800000 */
[C---:B------:R-:W-:Y:S01]  /*12cd0*/  FSETP.NEU.FTZ.AND P0, PT, R0.reuse, -INF , PT ;  /* 0xff8000000000780b */ /* 0x040fe20003f1d000 */
[----:B------:R-:W-:Y:S01]  /*12ce0*/  FMUL.FTZ R161, R0, c[0x0][0x2d0] ;  /* 0x0000b40000a17a20 */ /* 0x000fe20000410000 */
[----:B------:R-:W-:Y:S01]  /*12cf0*/  FSEL R165, R165, RZ, P1 ;  /* 0x000000ffa5a57208 */ /* 0x000fe20000800000 */
[----:B------:R-:W-:Y:S01]  /*12d00*/  FADD.FTZ R4, -R4, R3 ;  /* 0x0000000304047221 */ /* 0x000fe20000010100 */
[----:B------:R-:W-:Y:S02]  /*12d10*/  FSEL R5, R0, RZ, P0 ;  /* 0x000000ff00057208 */ /* 0x000fe40000000000 */
[----:B------:R-:W-:Y:S01]  /*12d20*/  FSEL R161, R161, RZ, P0 ;  /* 0x000000ffa1a17208 */ /* 0x000fe20000000000 */
[----:B------:R-:W-:Y:S01]  /*12d30*/  FFMA.FTZ R160, R158, c[0x0][0x2d0], -R165 ;  /* 0x0000b4009ea07a23 */ /* 0x000fe200000108a5 */
[----:B------:R-:W-:Y:S01]  /*12d40*/  ISETP.GE.AND P0, PT, R211, 0x2, PT ;  /* 0x00000002d300780c */ /* 0x000fe20003f06270 */
[----:B------:R-:W-:Y:S02]  /*12d50*/  FADD.FTZ R3, -R5, R132 ;  /* 0x0000008405037221 */ /* 0x000fe40000010100 */
[----:B------:R-:W-:Y:S02]  /*12d60*/  FMUL.FTZ R132, R4, c[0x0][0x2d0] ;  /* 0x0000b40004847a20 */ /* 0x000fe40000410000 */
[--C-:B------:R-:W-:Y:S01]  /*12d70*/  FFMA.FTZ R157, R153, c[0x0][0x2d0], -R161.reuse ;  /* 0x0000b400999d7a23 */ /* 0x100fe200000108a1 */
[----:B------:R-:W-:Y:S01]  /*12d80*/  MUFU.EX2 R160, R160 ;  /* 0x000000a000a07308 */ /* 0x000fe20000000800 */
[----:B------:R-:W-:Y:S02]  /*12d90*/  FFMA.FTZ R153, R8, c[0x0][0x2d0], -R161 ;  /* 0x0000b40008997a23 */ /* 0x000fe400000108a1 */
[----:B------:R-:W-:Y:S02]  /*12da0*/  FFMA.FTZ R159, R156, c[0x0][0x2d0], -R165 ;  /* 0x0000b4009c9f7a23 */ /* 0x000fe400000108a5 */
[--C-:B------:R-:W-:Y:S02]  /*12db0*/  FFMA.FTZ R156, R154, c[0x0][0x2d0], -R161.reuse ;  /* 0x0000b4009a9c7a23 */ /* 0x100fe400000108a1 */
[----:B------:R-:W-:Y:S02]  /*12dc0*/  FFMA.FTZ R154, R10, c[0x0][0x2d0], -R161 ;  /* 0x0000b4000a9a7a23 */ /* 0x000fe400000108a1 */
[--C-:B------:R-:W-:Y:S01]  /*12dd0*/  FFMA.FTZ R158, R155, c[0x0][0x2d0], -R165.reuse ;  /* 0x0000b4009b9e7a23 */ /* 0x100fe200000108a5 */
[----:B------:R-:W2:Y:S01]  /*12de0*/  MUFU.EX2 R132, R132 ;  /* 0x0000008400847308 */ /* 0x000ea20000000800 */
[--C-:B------:R-:W-:Y:S01]  /*12df0*/  FFMA.FTZ R155, R9, c[0x0][0x2d0], -R165.reuse ;  /* 0x0000b400099b7a23 */ /* 0x100fe200000108a5 */
[----:B------:R-:W-:Y:S01]  /*12e00*/  IADD3 R9, R135, UR4, RZ ;  /* 0x0000000487097c10 */ /* 0x000fe2000fffe0ff */
[----:B------:R-:W-:Y:S02]  /*12e10*/  FMUL.FTZ R7, R3, c[0x0][0x2d0] ;  /* 0x0000b40003077a20 */ /* 0x000fe40000410000 */
[----:B------:R-:W-:Y:S02]  /*12e20*/  FFMA.FTZ R163, R163, c[0x0][0x2d0], -R165 ;  /* 0x0000b400a3a37a23 */ /* 0x000fe400000108a5 */
[----:B------:R-:W-:Y:S02]  /*12e30*/  IMAD.IADD R144, R182, 0x1, R9 ;  /* 0x00000001b6907824 */ /* 0x000fe400078e0209 */
[----:B------:R-:W-:Y:S01]  /*12e40*/  FFMA.FTZ R168, R168, c[0x0][0x2d0], -R165 ;  /* 0x0000b400a8a87a23 */ /* 0x000fe200000108a5 */
[----:B------:R-:W3:Y:S01]  /*12e50*/  MUFU.EX2 R3, R7 ;  /* 0x0000000700037308 */ /* 0x000ee20000000800 */
[--C-:B------:R-:W-:Y:S01]  /*12e60*/  FFMA.FTZ R167, R167, c[0x0][0x2d0], -R161.reuse ;  /* 0x0000b400a7a77a23 */ /* 0x100fe200000108a1 */
[----:B------:R-:W4:Y:S01]  /*12e70*/  LDSM.16.MT88.4 R20, [R144+0x100] ;  /* 0x000100009014783b */ /* 0x000f220000004200 */
[----:B------:R-:W-:Y:S02]  /*12e80*/  FFMA.FTZ R172, R172, c[0x0][0x2d0], -R161 ;  /* 0x0000b400acac7a23 */ /* 0x000fe400000108a1 */
[--C-:B------:R-:W-:Y:S02]  /*12e90*/  FFMA.FTZ R169, R252, c[0x0][0x2d0], -R165.reuse ;  /* 0x0000b400fca97a23 */ /* 0x100fe400000108a5 */
[----:B------:R-:W-:Y:S02]  /*12ea0*/  FFMA.FTZ R178, R178, c[0x0][0x2d0], -R165 ;  /* 0x0000b400b2b27a23 */ /* 0x000fe400000108a5 */
[--C-:B------:R-:W-:Y:S01]  /*12eb0*/  FFMA.FTZ R171, R250, c[0x0][0x2d0], -R161.reuse ;  /* 0x0000b400faab7a23 */ /* 0x100fe200000108a1 */
[----:B------:R-:W5:Y:S01]  /*12ec0*/  MUFU.EX2 R159, R159 ;  /* 0x0000009f009f7308 */ /* 0x000f620000000800 */
[----:B------:R-:W-:Y:S02]  /*12ed0*/  FFMA.FTZ R232, R232, c[0x0][0x2d0], -R161 ;  /* 0x0000b400e8e87a23 */ /* 0x000fe400000108a1 */
[----:B------:R-:W-:Y:S02]  /*12ee0*/  FFMA.FTZ R173, R248, c[0x0][0x2d0], -R165 ;  /* 0x0000b400f8ad7a23 */ /* 0x000fe400000108a5 */
[C---:B--2---:R-:W-:Y:S02]  /*12ef0*/  FMUL.FTZ R4, R132.reuse, R128 ;  /* 0x0000008084047220 */ /* 0x044fe40000410000 */
[C---:B------:R-:W-:Y:S02]  /*12f00*/  FMUL.FTZ R5, R132.reuse, R129 ;  /* 0x0000008184057220 */ /* 0x040fe40000410000 */
[C---:B------:R-:W-:Y:S01]  /*12f10*/  FMUL.FTZ R8, R132.reuse, R124 ;  /* 0x0000007c84087220 */ /* 0x040fe20000410000 */
[----:B------:R-:W-:Y:S01]  /*12f20*/  MUFU.EX2 R157, R157 ;  /* 0x0000009d009d7308 */ /* 0x000fe20000000800 */
[C---:B------:R-:W-:Y:S02]  /*12f30*/  FMUL.FTZ R9, R132.reuse, R125 ;  /* 0x0000007d84097220 */ /* 0x040fe40000410000 */
[C---:B------:R-:W-:Y:S02]  /*12f40*/  FMUL.FTZ R16, R132.reuse, R104 ;  /* 0x0000006884107220 */ /* 0x040fe40000410000 */
[C---:B---3--:R-:W-:Y:S02]  /*12f50*/  FMUL.FTZ R6, R3.reuse, R130 ;  /* 0x0000008203067220 */ /* 0x048fe40000410000 */
[C---:B------:R-:W-:Y:S02]  /*12f60*/  FMUL.FTZ R7, R3.reuse, R131 ;  /* 0x0000008303077220 */ /* 0x040fe40000410000 */
[C---:B------:R-:W-:Y:S01]  /*12f70*/  FMUL.FTZ R10, R3.reuse, R126 ;  /* 0x0000007e030a7220 */ /* 0x040fe20000410000 */
[----:B------:R-:W-:Y:S01]  /*12f80*/  MUFU.EX2 R158, R158 ;  /* 0x0000009e009e7308 */ /* 0x000fe20000000800 */
[----:B------:R-:W-:Y:S01]  /*12f90*/  FMUL.FTZ R11, R3, R127 ;  /* 0x0000007f030b7220 */ /* 0x000fe20000410000 */
[----:B------:R-:W-:Y:S01]  /*12fa0*/  LDSM.16.MT88.4 R128, [R134+UR4+0x1100] ;  /* 0x001100048680783b */ /* 0x000fe20008004200 */
[C---:B------:R-:W-:Y:S01]  /*12fb0*/  FMUL.FTZ R17, R132.reuse, R105 ;  /* 0x0000006984117220 */ /* 0x040fe20000410000 */
[----:B-----5:R-:W-:Y:S01]  /*12fc0*/  F2FP.BF16.PACK_AB R136, R159, R160 ;  /* 0x000000a09f88723e */ /* 0x020fe200000010ff */
[C---:B------:R-:W-:Y:S02]  /*12fd0*/  FMUL.FTZ R18, R3.reuse, R106 ;  /* 0x0000006a03127220 */ /* 0x040fe40000410000 */
[C---:B------:R-:W-:Y:S02]  /*12fe0*/  FMUL.FTZ R19, R3.reuse, R107 ;  /* 0x0000006b03137220 */ /* 0x040fe40000410000 */
[C---:B------:R-:W-:Y:S01]  /*12ff0*/  FMUL.FTZ R24, R132.reuse, R112 ;  /* 0x0000007084187220 */ /* 0x040fe20000410000 */
[----:B------:R-:W2:Y:S01]  /*13000*/  MUFU.EX2 R155, R155 ;  /* 0x0000009b009b7308 */ /* 0x000ea20000000800 */
[----:B------:R-:W-:Y:S01]  /*13010*/  LDSM.16.MT88.4 R104, [R135+UR4+0x2100] ;  /* 0x002100048768783b */ /* 0x000fe20008004200 */
[C---:B------:R-:W-:Y:S02]  /*13020*/  FMUL.FTZ R25, R132.reuse, R113 ;  /* 0x0000007184197220 */ /* 0x040fe40000410000 */
[C---:B------:R-:W-:Y:S02]  /*13030*/  FMUL.FTZ R26, R3.reuse, R114 ;  /* 0x00000072031a7220 */ /* 0x040fe40000410000 */
[C---:B------:R-:W-:Y:S02]  /*13040*/  FMUL.FTZ R27, R3.reuse, R115 ;  /* 0x00000073031b7220 */ /* 0x040fe40000410000 */
[C---:B------:R-:W-:Y:S01]  /*13050*/  FMUL.FTZ R32, R132.reuse, R120 ;  /* 0x0000007884207220 */ /* 0x040fe20000410000 */
[----:B------:R-:W-:Y:S01]  /*13060*/  LDSM.16.MT88.4 R112, [R135+UR4+0x900] ;  /* 0x000900048770783b */ /* 0x000fe20008004200 */
[----:B------:R-:W3:Y:S01]  /*13070*/  MUFU.EX2 R156, R156 ;  /* 0x0000009c009c7308 */ /* 0x000ee20000000800 */
[C---:B------:R-:W-:Y:S02]  /*13080*/  FMUL.FTZ R33, R132.reuse, R121 ;  /* 0x0000007984217220 */ /* 0x040fe40000410000 */
[C---:B------:R-:W-:Y:S02]  /*13090*/  FMUL.FTZ R34, R3.reuse, R122 ;  /* 0x0000007a03227220 */ /* 0x040fe40000410000 */
[C---:B------:R-:W-:Y:S02]  /*130a0*/  FMUL.FTZ R35, R3.reuse, R123 ;  /* 0x0000007b03237220 */ /* 0x040fe40000410000 */
[----:B------:R-:W-:Y:S01]  /*130b0*/  LDSM.16.MT88.4 R120, [R145+0x900] ;  /* 0x000900009178783b */ /* 0x000fe20000004200 */
[C---:B------:R-:W-:Y:S02]  /*130c0*/  FMUL.FTZ R38, R3.reuse, R38 ;  /* 0x0000002603267220 */ /* 0x040fe40000410000 */
[----:B------:R-:W-:Y:S01]  /*130d0*/  MUFU.EX2 R154, R154 ;  /* 0x0000009a009a7308 */ /* 0x000fe20000000800 */
[C---:B------:R-:W-:Y:S02]  /*130e0*/  FMUL.FTZ R36, R132.reuse, R36 ;  /* 0x0000002484247220 */ /* 0x040fe40000410000 */
[----:B------:R-:W-:Y:S01]  /*130f0*/  FMUL.FTZ R39, R3, R39 ;  /* 0x0000002703277220 */ /* 0x000fe20000410000 */
[----:B--2---:R-:W-:Y:S01]  /*13100*/  F2FP.BF16.PACK_AB R138, R155, R158 ;  /* 0x0000009e9b8a723e */ /* 0x004fe200000010ff */
[----:B------:R-:W-:Y:S01]  /*13110*/  LDSM.16.MT88.4 R124, [R135+UR4+0x2900] ;  /* 0x00290004877c783b */ /* 0x000fe20008004200 */
[C---:B------:R-:W-:Y:S02]  /*13120*/  FMUL.FTZ R37, R132.reuse, R37 ;  /* 0x0000002584257220 */ /* 0x040fe40000410000 */
[C---:B------:R-:W-:Y:S02]  /*13130*/  FMUL.FTZ R42, R3.reuse, R42 ;  /* 0x0000002a032a7220 */ /* 0x040fe40000410000 */
[----:B------:R-:W2:Y:S01]  /*13140*/  MUFU.EX2 R153, R153 ;  /* 0x0000009900997308 */ /* 0x000ea20000000800 */
[----:B------:R-:W-:Y:S02]  /*13150*/  FMUL.FTZ R40, R132, R40 ;  /* 0x0000002884287220 */ /* 0x000fe40000410000 */
[C---:B------:R-:W-:Y:S01]  /*13160*/  FMUL.FTZ R43, R3.reuse, R43 ;  /* 0x0000002b032b7220 */ /* 0x040fe20000410000 */
        /* <DEDUP_REMOVED lines=11> */
[C---:B------:R-:W-:Y:S02]  /*13220*/  FMUL.FTZ R49, R132.reuse, R49 ;  /* 0x0000003184317220 */ /* 0x040fe40000410000 */
[----:B------:R-:W-:Y:S01]  /*13230*/  FMUL.FTZ R54, R3, R54 ;  /* 0x0000003603367220 */ /* 0x000fe20000410000 */
        /* <DEDUP_REMOVED lines=9> */
[----:B------:R-:W1:Y:S03]  /*132d0*/  MUFU.EX2 R172, R172 ;  /* 0x000000ac00ac7308 */ /* 0x000e660000000800 */
[C---:B------:R-:W-:Y:S02]  /*132e0*/  FMUL.FTZ R13, R132.reuse, R101 ;  /* 0x00000065840d7220 */ /* 0x040fe40000410000 */
[C---:B------:R-:W-:Y:S02]  /*132f0*/  FMUL.FTZ R59, R3.reuse, R59 ;  /* 0x0000003b033b7220 */ /* 0x040fe40000410000 */
[C---:B------:R-:W-:Y:S03]  /*13300*/  FMUL.FTZ R14, R3.reuse, R102 ;  /* 0x00000066030e7220 */ /* 0x040fe60000410000 */
[----:B------:R-:W-:Y:S01]  /*13310*/  MUFU.EX2 R169, R169 ;  /* 0x000000a900a97308 */ /* 0x000fe20000000800 */
[C---:B------:R-:W-:Y:S02]  /*13320*/  FMUL.FTZ R15, R3.reuse, R103 ;  /* 0x00000067030f7220 */ /* 0x040fe40000410000 */
[----:B------:R-:W2:Y:S01]  /*13330*/  LDSM.16.MT88.4 R100, [R145+0x100] ;  /* 0x000100009164783b */ /* 0x000ea20000004200 */
[C---:B------:R-:W-:Y:S02]  /*13340*/  FMUL.FTZ R62, R3.reuse, R62 ;  /* 0x0000003e033e7220 */ /* 0x040fe40000410000 */
[C---:B------:R-:W-:Y:S02]  /*13350*/  FMUL.FTZ R56, R132.reuse, R56 ;  /* 0x0000003884387220 */ /* 0x040fe40000410000 */
[C---:B----4-:R-:W-:Y:S02]  /*13360*/  HMMA.16816.F32.BF16 R12, R136.reuse, R20, R12 ;  /* 0x00000014880c723c */ /* 0x050fe4000004180c */
[----:B------:R-:W4:Y:S01]  /*13370*/  MUFU.EX2 R178, R178 ;  /* 0x000000b200b27308 */ /* 0x000f220000000800 */
[C---:B------:R-:W-:Y:S02]  /*13380*/  FMUL.FTZ R63, R3.reuse, R63 ;  /* 0x0000003f033f7220 */ /* 0x040fe40000410000 */
[C---:B------:R-:W-:Y:S02]  /*13390*/  FMUL.FTZ R57, R132.reuse, R57 ;  /* 0x0000003984397220 */ /* 0x040fe40000410000 */
[C---:B------:R-:W-:Y:S01]  /*133a0*/  FMUL.FTZ R20, R132.reuse, R108 ;  /* 0x0000006c84147220 */ /* 0x040fe20000410000 */
[C---:B------:R-:W-:Y:S04]  /*133b0*/  HMMA.16816.F32.BF16 R16, R136.reuse, R22, R16 ;  /* 0x000000168810723c */ /* 0x040fe80000041810 */
[C---:B------:R-:W-:Y:S01]  /*133c0*/  FMUL.FTZ R21, R132.reuse, R109 ;  /* 0x0000006d84157220 */ /* 0x040fe20000410000 */
[----:B------:R-:W-:Y:S01]  /*133d0*/  MUFU.EX2 R171, R171 ;  /* 0x000000ab00ab7308 */ /* 0x000fe20000000800 */
[C---:B------:R-:W-:Y:S02]  /*133e0*/  FMUL.FTZ R66, R3.reuse, R66 ;  /* 0x0000004203427220 */ /* 0x040fe40000410000 */
[C---:B------:R-:W-:Y:S04]  /*133f0*/  FMUL.FTZ R22, R3.reuse, R110 ;  /* 0x0000006e03167220 */ /* 0x040fe80000410000 */
[C---:B------:R-:W-:Y:S02]  /*13400*/  FMUL.FTZ R23, R3.reuse, R111 ;  /* 0x0000006f03177220 */ /* 0x040fe40000410000 */
[----:B------:R-:W5:Y:S01]  /*13410*/  LDSM.16.MT88.4 R108, [R144+0x2100] ;  /* 0x00210000906c783b */ /* 0x000f620000004200 */
[C---:B------:R-:W-:Y:S01]  /*13420*/  FMUL.FTZ R67, R3.reuse, R67 ;  /* 0x0000004303437220 */ /* 0x040fe20000410000 */
[----:B------:R-:W1:Y:S01]  /*13430*/  MUFU.EX2 R232, R232 ;  /* 0x000000e800e87308 */ /* 0x000e620000000800 */
[C---:B------:R-:W-:Y:S02]  /*13440*/  FMUL.FTZ R60, R132.reuse, R60 ;  /* 0x0000003c843c7220 */ /* 0x040fe40000410000 */
        /* <DEDUP_REMOVED lines=8> */
[C---:B------:R-:W-:Y:S04]  /*134d0*/  FMUL.FTZ R30, R3.reuse, R118 ;  /* 0x00000076031e7220 */ /* 0x040fe80000410000 */
[C---:B------:R-:W-:Y:S02]  /*134e0*/  FMUL.FTZ R31, R3.reuse, R119 ;  /* 0x00000077031f7220 */ /* 0x040fe40000410000 */
[----:B------:R-:W-:Y:S01]  /*134f0*/  LDSM.16.MT88.4 R116, [R134+UR4+0x900] ;  /* 0x000900048674783b */ /* 0x000fe20008004200 */
[C---:B------:R-:W-:Y:S02]  /*13500*/  FMUL.FTZ R74, R3.reuse, R74 ;  /* 0x0000004a034a7220 */ /* 0x040fe40000410000 */
[C---:B------:R-:W-:Y:S02]  /*13510*/  FMUL.FTZ R64, R132.reuse, R64 ;  /* 0x0000004084407220 */ /* 0x040fe40000410000 */
        /* <DEDUP_REMOVED lines=8> */
[C---:B------:R-:W-:Y:S04]  /*135a0*/  HMMA.16816.F32.BF16 R36, R136.reuse, R104, R36 ;  /* 0x000000688824723c */ /* 0x040fe80000041824 */
[C---:B------:R-:W-:Y:S02]  /*135b0*/  FMUL.FTZ R69, R132.reuse, R69 ;  /* 0x0000004584457220 */ /* 0x040fe40000410000 */
[C---:B------:R-:W-:Y:S02]  /*135c0*/  FMUL.FTZ R82, R3.reuse, R82 ;  /* 0x0000005203527220 */ /* 0x040fe40000410000 */
[C---:B------:R-:W-:Y:S01]  /*135d0*/  HMMA.16816.F32.BF16 R40, R136.reuse, R106, R40 ;  /* 0x0000006a8828723c */ /* 0x040fe20000041828 */
[----:B------:R-:W1:Y:S03]  /*135e0*/  LDSM.16.MT88.4 R104, [R145+0x2100] ;  /* 0x002100009168783b */ /* 0x000e660000004200 */
        /* <DEDUP_REMOVED lines=32> */
[C---:B------:R-:W-:Y:S04]  /*137f0*/  FMUL.FTZ R97, R132.reuse, R97 ;  /* 0x0000006184617220 */ /* 0x040fe80000410000 */
[----:B------:R-:W-:Y:S01]  /*13800*/  FFMA.FTZ R157, R3, R208, R157 ;  /* 0x000000d0039d7223 */ /* 0x000fe2000001009d */
[C---:B--2---:R-:W-:Y:S03]  /*13810*/  HMMA.16816.F32.BF16 R76, R136.reuse, R100, R76 ;  /* 0x00000064884c723c */ /* 0x044fe6000004184c */
[C---:B------:R-:W-:Y:S02]  /*13820*/  FMUL.FTZ R80, R132.reuse, R80 ;  /* 0x0000005084507220 */ /* 0x040fe40000410000 */
[----:B------:R-:W-:Y:S02]  /*13830*/  FMUL.FTZ R81, R132, R81 ;  /* 0x0000005184517220 */ /* 0x000fe40000410000 */
[----:B---3--:R-:W-:Y:S01]  /*13840*/  F2FP.BF16.PACK_AB R100, R168, R163 ;  /* 0x000000a3a864723e */ /* 0x008fe200000010ff */
[----:B------:R-:W-:Y:S01]  /*13850*/  FFMA.FTZ R236, R236, c[0x0][0x2d0], -R165 ;  /* 0x0000b400ecec7a23 */ /* 0x000fe200000108a5 */
[----:B------:R-:W-:Y:S03]  /*13860*/  F2FP.BF16.PACK_AB R101, R172, R167 ;  /* 0x000000a7ac65723e */ /* 0x000fe600000010ff */
[C---:B------:R-:W-:Y:S02]  /*13870*/  HMMA.16816.F32.BF16 R80, R136.reuse, R102, R80 ;  /* 0x000000668850723c */ /* 0x040fe40000041850 */
[----:B------:R-:W-:Y:S01]  /*13880*/  MUFU.EX2 R236, R236 ;  /* 0x000000ec00ec7308 */ /* 0x000fe20000000800 */
[--C-:B------:R-:W-:Y:S02]  /*13890*/  FFMA.FTZ R175, R246, c[0x0][0x2d0], -R161.reuse ;  /* 0x0000b400f6af7a23 */ /* 0x100fe400000108a1 */
[----:B------:R-:W-:Y:S02]  /*138a0*/  FFMA.FTZ R244, R244, c[0x0][0x2d0], -R161 ;  /* 0x0000b400f4f47a23 */ /* 0x000fe400000108a1 */
[----:B----4-:R-:W-:Y:S01]  /*138b0*/  F2FP.BF16.PACK_AB R102, R178, R169 ;  /* 0x000000a9b266723e */ /* 0x010fe200000010ff */
[C---:B-1----:R-:W-:Y:S04]  /*138c0*/  HMMA.16816.F32.BF16 R84, R136.reuse, R104, R84 ;  /* 0x000000688854723c */ /* 0x042fe80000041854 */
[----:B------:R-:W-:Y:S01]  /*138d0*/  F2FP.BF16.PACK_AB R103, R232, R171 ;  /* 0x000000abe867723e */ /* 0x000fe200000010ff */
[----:B------:R-:W-:Y:S01]  /*138e0*/  MUFU.EX2 R175, R175 ;  /* 0x000000af00af7308 */ /* 0x000fe20000000800 */
[--C-:B------:R-:W-:Y:S02]  /*138f0*/  FFMA.FTZ R225, R242, c[0x0][0x2d0], -R165.reuse ;  /* 0x0000b400f2e17a23 */ /* 0x100fe400000108a5 */
[C---:B------:R-:W-:Y:S01]  /*13900*/  HMMA.16816.F32.BF16 R88, R136.reuse, R106, R88 ;  /* 0x0000006a8858723c */ /* 0x040fe20000041858 */
[----:B------:R-:W1:Y:S03]  /*13910*/  LDSM.16.MT88.4 R104, [R144+0x900] ;  /* 0x000900009068783b */ /* 0x000e660000004200 */
[----:B------:R-:W-:Y:S02]  /*13920*/  FFMA.FTZ R238, R238, c[0x0][0x2d0], -R165 ;  /* 0x0000b400eeee7a23 */ /* 0x000fe400000108a5 */
[--C-:B------:R-:W-:Y:S01]  /*13930*/  FFMA.FTZ R227, R240, c[0x0][0x2d0], -R161.reuse ;  /* 0x0000b400f0e37a23 */ /* 0x100fe200000108a1 */
[----:B------:R-:W-:Y:S01]  /*13940*/  MUFU.EX2 R244, R244 ;  /* 0x000000f400f47308 */ /* 0x000fe20000000800 */
[C---:B-----5:R-:W-:Y:S04]  /*13950*/  HMMA.16816.F32.BF16 R92, R136.reuse, R108, R92 ;  /* 0x0000006c885c723c */ /* 0x060fe8000004185c */
[----:B------:R-:W-:Y:S02]  /*13960*/  FFMA.FTZ R234, R234, c[0x0][0x2d0], -R161 ;  /* 0x0000b400eaea7a23 */ /* 0x000fe400000108a1 */
[--C-:B------:R-:W-:Y:S02]  /*13970*/  FFMA.FTZ R229, R230, c[0x0][0x2d0], -R165.reuse ;  /* 0x0000b400e6e57a23 */ /* 0x100fe400000108a5 */
[----:B------:R-:W-:Y:S01]  /*13980*/  HMMA.16816.F32.BF16 R96, R136, R110, R96 ;  /* 0x0000006e8860723c */ /* 0x000fe20000041860 */
[----:B------:R-:W2:Y:S01]  /*13990*/  LDSM.16.MT88.4 R108, [R144+0x2900] ;  /* 0x00290000906c783b */ /* 0x000ea20000004200 */
[----:B------:R-:W-:Y:S02]  /*139a0*/  MUFU.EX2 R225, R225 ;  /* 0x000000e100e17308 */ /* 0x000fe40000000800 */
[----:B------:R-:W-:Y:S02]  /*139b0*/  FFMA.FTZ R226, R226, c[0x0][0x2d0], -R165 ;  /* 0x0000b400e2e27a23 */ /* 0x000fe400000108a5 */
[--C-:B------:R-:W-:Y:S02]  /*139c0*/  FFMA.FTZ R228, R228, c[0x0][0x2d0], -R161.reuse ;  /* 0x0000b400e4e47a23 */ /* 0x100fe400000108a1 */
[C---:B------:R-:W-:Y:S04]  /*139d0*/  HMMA.16816.F32.BF16 R4, R100.reuse, R112, R4 ;  /* 0x000000706404723c */ /* 0x040fe80000041804 */
[----:B------:R-:W-:Y:S01]  /*139e0*/  MUFU.EX2 R238, R238 ;  /* 0x000000ee00ee7308 */ /* 0x000fe20000000800 */
[----:B------:R-:W-:Y:S02]  /*139f0*/  FFMA.FTZ R231, R174, c[0x0][0x2d0], -R161 ;  /* 0x0000b400aee77a23 */ /* 0x000fe400000108a1 */
[--C-:B------:R-:W-:Y:S01]  /*13a00*/  FFMA.FTZ R170, R170, c[0x0][0x2d0], -R165.reuse ;  /* 0x0000b400aaaa7a23 */ /* 0x100fe200000108a5 */
[C---:B------:R-:W-:Y:S01]  /*13a10*/  HMMA.16816.F32.BF16 R8, R100.reuse, R114, R8 ;  /* 0x000000726408723c */ /* 0x040fe20000041808 */
[----:B------:R-:W3:Y:S03]  /*13a20*/  LDSM.16.MT88.4 R112, [R134+UR4+0x2900] ;  /* 0x002900048670783b */ /* 0x000ee60008004200 */
[----:B------:R-:W-:Y:S02]  /*13a30*/  FFMA.FTZ R165, R164, c[0x0][0x2d0], -R165 ;  /* 0x0000b400a4a57a23 */ /* 0x000fe400000108a5 */
[----:B------:R-:W-:Y:S01]  /*13a40*/  MUFU.EX2 R227, R227 ;  /* 0x000000e300e37308 */ /* 0x000fe20000000800 */
[--C-:B------:R-:W-:Y:S01]  /*13a50*/  FFMA.FTZ R164, R166, c[0x0][0x2d0], -R161.reuse ;  /* 0x0000b400a6a47a23 */ /* 0x100fe200000108a1 */
[C---:B-1----:R-:W-:Y:S04]  /*13a60*/  HMMA.16816.F32.BF16 R12, R100.reuse, R104, R12 ;  /* 0x00000068640c723c */ /* 0x042fe8000004180c */
[----:B------:R-:W-:Y:S02]  /*13a70*/  FFMA.FTZ R161, R162, c[0x0][0x2d0], -R161 ;  /* 0x0000b400a2a17a23 */ /* 0x000fe400000108a1 */
[----:B------:R-:W-:Y:S02]  /*13a80*/  FFMA.FTZ R160, R132, R207, R160 ;  /* 0x000000cf84a07223 */ /* 0x000fe400000100a0 */
[----:B------:R-:W-:Y:S01]  /*13a90*/  MUFU.EX2 R234, R234 ;  /* 0x000000ea00ea7308 */ /* 0x000fe20000000800 */
[C---:B------:R-:W-:Y:S01]  /*13aa0*/  HMMA.16816.F32.BF16 R16, R100.reuse, R106, R16 ;  /* 0x0000006a6410723c */ /* 0x040fe20000041810 */
[----:B------:R-:W1:Y:S02]  /*13ab0*/  LDSM.16.MT88.4 R104, [R145+0x2900] ;  /* 0x002900009168783b */ /* 0x000e640000004200 */
[----:B------:R-:W-:Y:S02]  /*13ac0*/  FADD.FTZ R159, R159, R160 ;  /* 0x000000a09f9f7221 */ /* 0x000fe40000010000 */
[----:B------:R-:W-:Y:S03]  /*13ad0*/  FADD.FTZ R157, R156, R157 ;  /* 0x0000009d9c9d7221 */ /* 0x000fe60000010000 */
[C---:B------:R-:W-:Y:S01]  /*13ae0*/  HMMA.16816.F32.BF16 R20, R100.reuse, R116, R20 ;  /* 0x000000746414723c */ /* 0x040fe20000041814 */
[----:B------:R-:W-:Y:S03]  /*13af0*/  MUFU.EX2 R229, R229 ;  /* 0x000000e500e57308 */ /* 0x000fe60000000800 */
[----:B------:R-:W-:Y:S02]  /*13b00*/  FADD.FTZ R158, R158, R159 ;  /* 0x0000009f9e9e7221 */ /* 0x000fe40000010000 */
[----:B------:R-:W-:Y:S02]  /*13b10*/  IMAD.MOV.U32 R132, RZ, RZ, R0 ;  /* 0x000000ffff847224 */ /* 0x000fe400078e0000 */
[C---:B------:R-:W-:Y:S01]  /*13b20*/  HMMA.16816.F32.BF16 R24, R100.reuse, R118, R24 ;  /* 0x000000766418723c */ /* 0x040fe20000041818 */
[----:B------:R-:W4:Y:S02]  /*13b30*/  LDSM.16.MT88.4 R116, [R135+UR4+0x4900] ;  /* 0x004900048774783b */ /* 0x000f240008004200 */
[----:B------:R-:W5:Y:S01]  /*13b40*/  MUFU.EX2 R226, R226 ;  /* 0x000000e200e27308 */ /* 0x000f620000000800 */
[----:B------:R-:W-:Y:S04]  /*13b50*/  FADD.FTZ R158, R155, R158 ;  /* 0x0000009e9b9e7221 */ /* 0x000fe80000010000 */
[C---:B------:R-:W-:Y:S04]  /*13b60*/  HMMA.16816.F32.BF16 R28, R100.reuse, R120, R28 ;  /* 0x00000078641c723c */ /* 0x040fe8000004181c */
[----:B------:R-:W-:Y:S01]  /*13b70*/  FADD.FTZ R163, R163, R158 ;  /* 0x0000009ea3a37221 */ /* 0x000fe20000010000 */
[----:B------:R-:W-:Y:S03]  /*13b80*/  MUFU.EX2 R228, R228 ;  /* 0x000000e400e47308 */ /* 0x000fe60000000800 */
[C---:B------:R-:W-:Y:S01]  /*13b90*/  HMMA.16816.F32.BF16 R32, R100.reuse, R122, R32 ;  /* 0x0000007a6420723c */ /* 0x040fe20000041820 */
[----:B------:R-:W-:Y:S03]  /*13ba0*/  LDSM.16.MT88.4 R120, [R145+0x4900] ;  /* 0x004900009178783b */ /* 0x000fe60000004200 */
[----:B------:R-:W-:Y:S03]  /*13bb0*/  FADD.FTZ R168, R168, R163 ;  /* 0x000000a3a8a87221 */ /* 0x000fe60000010000 */
[----:B------:R-:W1:Y:S01]  /*13bc0*/  MUFU.EX2 R231, R231 ;  /* 0x000000e700e77308 */ /* 0x000e620000000800 */
[C---:B------:R-:W-:Y:S04]  /*13bd0*/  HMMA.16816.F32.BF16 R36, R100.reuse, R124, R36 ;  /* 0x0000007c6424723c */ /* 0x040fe80000041824 */
[----:B-----5:R-:W-:Y:S01]  /*13be0*/  F2FP.BF16.PACK_AB R136, R226, R229 ;  /* 0x000000e5e288723e */ /* 0x020fe200000010ff */
[----:B------:R-:W-:Y:S03]  /*13bf0*/  FADD.FTZ R169, R169, R168 ;  /* 0x000000a8a9a97221 */ /* 0x000fe60000010000 */
[C---:B------:R-:W-:Y:S01]  /*13c00*/  HMMA.16816.F32.BF16 R40, R100.reuse, R126, R40 ;  /* 0x0000007e6428723c */ /* 0x040fe20000041828 */
[----:B------:R-:W-:Y:S01]  /*13c10*/  LDSM.16.MT88.4 R124, [R144+0x1100] ;  /* 0x00110000907c783b */ /* 0x000fe20000004200 */
[----:B------:R-:W-:Y:S02]  /*13c20*/  MUFU.EX2 R170, R170 ;  /* 0x000000aa00aa7308 */ /* 0x000fe40000000800 */
[----:B------:R-:W-:Y:S04]  /*13c30*/  FADD.FTZ R178, R178, R169 ;  /* 0x000000a9b2b27221 */ /* 0x000fe80000010000 */
[C---:B--2---:R-:W-:Y:S04]  /*13c40*/  HMMA.16816.F32.BF16 R44, R100.reuse, R108, R44 ;  /* 0x0000006c642c723c */ /* 0x044fe8000004182c */
[----:B------:R-:W2:Y:S01]  /*13c50*/  MUFU.EX2 R165, R165 ;  /* 0x000000a500a57308 */ /* 0x000ea20000000800 */
[----:B-1----:R-:W-:Y:S03]  /*13c60*/  F2FP.BF16.PACK_AB R137, R231, R228 ;  /* 0x000000e4e789723e */ /* 0x002fe600000010ff */
[C---:B------:R-:W-:Y:S01]  /*13c70*/  HMMA.16816.F32.BF16 R48, R100.reuse, R110, R48 ;  /* 0x0000006e6430723c */ /* 0x040fe20000041830 */
[----:B------:R-:W1:Y:S05]  /*13c80*/  LDSM.16.MT88.4 R108, [R144+0x4900] ;  /* 0x00490000906c783b */ /* 0x000e6a0000004200 */
[----:B------:R-:W-:Y:S02]  /*13c90*/  MUFU.EX2 R164, R164 ;  /* 0x000000a400a47308 */ /* 0x000fe40000000800 */
[C---:B---3--:R-:W-:Y:S08]  /*13ca0*/  HMMA.16816.F32.BF16 R52, R100.reuse, R112, R52 ;  /* 0x000000706434723c */ /* 0x048ff00000041834 */
[C---:B------:R-:W-:Y:S01]  /*13cb0*/  HMMA.16816.F32.BF16 R56, R100.reuse, R114, R56 ;  /* 0x000000726438723c */ /* 0x040fe20000041838 */
[----:B------:R-:W3:Y:S01]  /*13cc0*/  LDSM.16.MT88.4 R112, [R134+UR4+0x4900] ;  /* 0x004900048670783b */ /* 0x000ee20008004200 */
[----:B------:R-:W5:Y:S02]  /*13cd0*/  MUFU.EX2 R161, R161 ;  /* 0x000000a100a17308 */ /* 0x000f640000000800 */
[----:B--2---:R-:W-:Y:S04]  /*13ce0*/  F2FP.BF16.PACK_AB R138, R165, R170 ;  /* 0x000000aaa58a723e */ /* 0x004fe800000010ff */
[C---:B------:R-:W-:Y:S08]  /*13cf0*/  HMMA.16816.F32.BF16 R60, R100.reuse, R104, R60 ;  /* 0x00000068643c723c */ /* 0x040ff0000004183c */
[C---:B------:R-:W-:Y:S01]  /*13d00*/  HMMA.16816.F32.BF16 R64, R100.reuse, R106, R64 ;  /* 0x0000006a6440723c */ /* 0x040fe20000041840 */
[----:B------:R-:W2:Y:S07]  /*13d10*/  LDSM.16.MT88.4 R104, [R135+UR4+0x1100] ;  /* 0x001100048768783b */ /* 0x000eae0008004200 */
[C---:B----4-:R-:W-:Y:S04]  /*13d20*/  HMMA.16816.F32.BF16 R68, R100.reuse, R116, R68 ;  /* 0x000000746444723c */ /* 0x050fe80000041844 */
[----:B-----5:R-:W-:Y:S04]  /*13d30*/  F2FP.BF16.PACK_AB R139, R161, R164 ;  /* 0x000000a4a18b723e */ /* 0x020fe800000010ff */
[C---:B------:R-:W-:Y:S01]  /*13d40*/  HMMA.16816.F32.BF16 R72, R100.reuse, R118, R72 ;  /* 0x000000766448723c */ /* 0x040fe20000041848 */
[----:B------:R-:W4:Y:S07]  /*13d50*/  LDSM.16.MT88.4 R116, [R145+0x1100] ;  /* 0x001100009174783b */ /* 0x000f2e0000004200 */
[C---:B-1----:R-:W-:Y:S08]  /*13d60*/  HMMA.16816.F32.BF16 R76, R100.reuse, R108, R76 ;  /* 0x0000006c644c723c */ /* 0x042ff0000004184c */
[C---:B------:R-:W-:Y:S01]  /*13d70*/  HMMA.16816.F32.BF16 R80, R100.reuse, R110, R80 ;  /* 0x0000006e6450723c */ /* 0x040fe20000041850 */
[----:B------:R-:W1:Y:S07]  /*13d80*/  LDSM.16.MT88.4 R108, [R135+UR4+0x3100] ;  /* 0x00310004876c783b */ /* 0x000e6e0008004200 */
[C---:B---3--:R-:W-:Y:S08]  /*13d90*/  HMMA.16816.F32.BF16 R84, R100.reuse, R112, R84 ;  /* 0x000000706454723c */ /* 0x048ff00000041854 */
[C---:B------:R-:W-:Y:S01]  /*13da0*/  HMMA.16816.F32.BF16 R88, R100.reuse, R114, R88 ;  /* 0x000000726458723c */ /* 0x040fe20000041858 */
[----:B------:R-:W-:Y:S07]  /*13db0*/  LDSM.16.MT88.4 R112, [R134+UR4+0x3100] ;  /* 0x003100048670783b */ /* 0x000fee0008004200 */
[C---:B------:R-:W-:Y:S08]  /*13dc0*/  HMMA.16816.F32.BF16 R92, R100.reuse, R120, R92 ;  /* 0x00000078645c723c */ /* 0x040ff0000004185c */
[----:B------:R-:W-:Y:S01]  /*13dd0*/  HMMA.16816.F32.BF16 R96, R100, R122, R96 ;  /* 0x0000007a6460723c */ /* 0x000fe20000041860 */
[----:B------:R-:W-:Y:S06]  /*13de0*/  LDSM.16.MT88.4 R120, [R144+0x5100] ;  /* 0x005100009078783b */ /* 0x000fec0000004200 */
[----:B------:R-:W-:Y:S01]  /*13df0*/  F2FP.BF16.PACK_AB R100, R236, R173 ;  /* 0x000000adec64723e */ /* 0x000fe200000010ff */
[----:B------:R-:W-:Y:S01]  /*13e00*/  FADD.FTZ R173, R173, R178 ;  /* 0x000000b2adad7221 */ /* 0x000fe20000010000 */
[----:B------:R-:W-:Y:S03]  /*13e10*/  F2FP.BF16.PACK_AB R101, R244, R175 ;  /* 0x000000aff465723e */ /* 0x000fe600000010ff */
[----:B------:R-:W-:Y:S01]  /*13e20*/  F2FP.BF16.PACK_AB R102, R238, R225 ;  /* 0x000000e1ee66723e */ /* 0x000fe200000010ff */
[----:B------:R-:W-:Y:S01]  /*13e30*/  FADD.FTZ R236, R236, R173 ;  /* 0x000000adecec7221 */ /* 0x000fe20000010000 */
[----:B------:R-:W-:Y:S03]  /*13e40*/  F2FP.BF16.PACK_AB R103, R234, R227 ;  /* 0x000000e3ea67723e */ /* 0x000fe600000010ff */
[----:B------:R-:W-:Y:S04]  /*13e50*/  FADD.FTZ R225, R225, R236 ;  /* 0x000000ece1e17221 */ /* 0x000fe80000010000 */
[C---:B--2---:R-:W-:Y:S03]  /*13e60*/  HMMA.16816.F32.BF16 R4, R100.reuse, R104, R4 ;  /* 0x000000686404723c */ /* 0x044fe60000041804 */
[----:B------:R-:W-:Y:S04]  /*13e70*/  FADD.FTZ R238, R238, R225 ;  /* 0x000000e1eeee7221 */ /* 0x000fe80000010000 */
[----:B------:R-:W-:Y:S01]  /*13e80*/  FADD.FTZ R229, R229, R238 ;  /* 0x000000eee5e57221 */ /* 0x000fe20000010000 */
[C---:B------:R-:W-:Y:S01]  /*13e90*/  HMMA.16816.F32.BF16 R8, R100.reuse, R106, R8 ;  /* 0x0000006a6408723c */ /* 0x040fe20000041808 */
[----:B------:R-:W2:Y:S03]  /*13ea0*/  LDSM.16.MT88.4 R104, [R144+0x3100] ;  /* 0x003100009068783b */ /* 0x000ea60000004200 */
[----:B------:R-:W-:Y:S04]  /*13eb0*/  FADD.FTZ R229, R226, R229 ;  /* 0x000000e5e2e57221 */ /* 0x000fe80000010000 */
[C---:B------:R-:W-:Y:S04]  /*13ec0*/  HMMA.16816.F32.BF16 R12, R100.reuse, R124, R12 ;  /* 0x0000007c640c723c */ /* 0x040fe8000004180c */
[----:B------:R-:W-:Y:S04]  /*13ed0*/  FADD.FTZ R170, R170, R229 ;  /* 0x000000e5aaaa7221 */ /* 0x000fe80000010000 */
[C---:B------:R-:W-:Y:S01]  /*13ee0*/  HMMA.16816.F32.BF16 R16, R100.reuse, R126, R16 ;  /* 0x0000007e6410723c */ /* 0x040fe20000041810 */
[----:B------:R-:W-:Y:S03]  /*13ef0*/  LDSM.16.MT88.4 R124, [R134+UR4+0x5100] ;  /* 0x00510004867c783b */ /* 0x000fe60008004200 */
[----:B------:R-:W-:Y:S04]  /*13f00*/  FADD.FTZ R207, R165, R170 ;  /* 0x000000aaa5cf7221 */ /* 0x000fe80000010000 */
[C---:B------:R-:W-:Y:S08]  /*13f10*/  HMMA.16816.F32.BF16 R20, R100.reuse, R128, R20 ;  /* 0x000000806414723c */ /* 0x040ff00000041814 */
[C---:B------:R-:W-:Y:S01]  /*13f20*/  HMMA.16816.F32.BF16 R24, R100.reuse, R130, R24 ;  /* 0x000000826418723c */ /* 0x040fe20000041818 */
[----:B------:R-:W-:Y:S07]  /*13f30*/  LDSM.16.MT88.4 R128, [R145+0x5100] ;  /* 0x005100009180783b */ /* 0x000fee0000004200 */
[C---:B----4-:R-:W-:Y:S08]  /*13f40*/  HMMA.16816.F32.BF16 R28, R100.reuse, R116, R28 ;  /* 0x00000074641c723c */ /* 0x050ff0000004181c */
[C---:B------:R-:W-:Y:S01]  /*13f50*/  HMMA.16816.F32.BF16 R32, R100.reuse, R118, R32 ;  /* 0x000000766420723c */ /* 0x040fe20000041820 */
[----:B------:R-:W3:Y:S07]  /*13f60*/  LDSM.16.MT88.4 R116, [R145+0x3100] ;  /* 0x003100009174783b */ /* 0x000eee0000004200 */
[C---:B-1----:R-:W-:Y:S08]  /*13f70*/  HMMA.16816.F32.BF16 R36, R100.reuse, R108, R36 ;  /* 0x0000006c6424723c */ /* 0x042ff00000041824 */
[C---:B------:R-:W-:Y:S01]  /*13f80*/  HMMA.16816.F32.BF16 R40, R100.reuse, R110, R40 ;  /* 0x0000006e6428723c */ /* 0x040fe20000041828 */
[----:B------:R-:W1:Y:S07]  /*13f90*/  LDSM.16.MT88.4 R108, [R135+UR4+0x5100] ;  /* 0x00510004876c783b */ /* 0x000e6e0008004200 */
[C---:B--2---:R-:W-:Y:S08]  /*13fa0*/  HMMA.16816.F32.BF16 R44, R100.reuse, R104, R44 ;  /* 0x00000068642c723c */ /* 0x044ff0000004182c */
[C---:B------:R-:W-:Y:S01]  /*13fb0*/  HMMA.16816.F32.BF16 R48, R100.reuse, R106, R48 ;  /* 0x0000006a6430723c */ /* 0x040fe20000041830 */
[----:B------:R-:W2:Y:S07]  /*13fc0*/  LDSM.16.MT88.4 R104, [R135+UR4+0x1900] ;  /* 0x001900048768783b */ /* 0x000eae0008004200 */
[C---:B------:R-:W-:Y:S08]  /*13fd0*/  HMMA.16816.F32.BF16 R52, R100.reuse, R112, R52 ;  /* 0x000000706434723c */ /* 0x040ff00000041834 */
[C---:B------:R-:W-:Y:S01]  /*13fe0*/  HMMA.16816.F32.BF16 R56, R100.reuse, R114, R56 ;  /* 0x000000726438723c */ /* 0x040fe20000041838 */
[----:B------:R-:W4:Y:S07]  /*13ff0*/  LDSM.16.MT88.4 R112, [R144+0x1900] ;  /* 0x001900009070783b */ /* 0x000f2e0000004200 */
[C---:B---3--:R-:W-:Y:S08]  /*14000*/  HMMA.16816.F32.BF16 R60, R100.reuse, R116, R60 ;  /* 0x00000074643c723c */ /* 0x048ff0000004183c */
[C---:B------:R-:W-:Y:S08]  /*14010*/  HMMA.16816.F32.BF16 R64, R100.reuse, R118, R64 ;  /* 0x000000766440723c */ /* 0x040ff00000041840 */
[C---:B-1----:R-:W-:Y:S08]  /*14020*/  HMMA.16816.F32.BF16 R68, R100.reuse, R108, R68 ;  /* 0x0000006c6444723c */ /* 0x042ff00000041844 */
[C---:B------:R-:W-:Y:S08]  /*14030*/  HMMA.16816.F32.BF16 R72, R100.reuse, R110, R72 ;  /* 0x0000006e6448723c */ /* 0x040ff00000041848 */
[C---:B------:R-:W-:Y:S08]  /*14040*/  HMMA.16816.F32.BF16 R76, R100.reuse, R120, R76 ;  /* 0x00000078644c723c */ /* 0x040ff0000004184c */
[C---:B------:R-:W-:Y:S01]  /*14050*/  HMMA.16816.F32.BF16 R80, R100.reuse, R122, R80 ;  /* 0x0000007a6450723c */ /* 0x040fe20000041850 */
[----:B------:R-:W1:Y:S07]  /*14060*/  LDSM.16.MT88.4 R120, [R145+0x1900] ;  /* 0x001900009178783b */ /* 0x000e6e0000004200 */
[C---:B------:R-:W-:Y:S08]  /*14070*/  HMMA.16816.F32.BF16 R84, R100.reuse, R124, R84 ;  /* 0x0000007c6454723c */ /* 0x040ff00000041854 */
[C---:B------:R-:W-:Y:S08]  /*14080*/  HMMA.16816.F32.BF16 R88, R100.reuse, R126, R88 ;  /* 0x0000007e6458723c */ /* 0x040ff00000041858 */
[C---:B------:R-:W-:Y:S08]  /*14090*/  HMMA.16816.F32.BF16 R92, R100.reuse, R128, R92 ;  /* 0x00000080645c723c */ /* 0x040ff0000004185c */
[----:B------:R-:W-:Y:S08]  /*140a0*/  HMMA.16816.F32.BF16 R96, R100, R130, R96 ;  /* 0x000000826460723c */ /* 0x000ff00000041860 */
[C---:B--2---:R-:W-:Y:S08]  /*140b0*/  HMMA.16816.F32.BF16 R128, R136.reuse, R104, R4 ;  /* 0x000000688880723c */ /* 0x044ff00000041804 */
[C---:B------:R-:W-:Y:S01]  /*140c0*/  HMMA.16816.F32.BF16 R124, R136.reuse, R106, R8 ;  /* 0x0000006a887c723c */ /* 0x040fe20000041808 */
[----:B------:R-:W2:Y:S07]  /*140d0*/  LDSM.16.MT88.4 R8, [R135+UR4+0x3900] ;  /* 0x003900048708783b */ /* 0x000eae0008004200 */
[C---:B----4-:R-:W-:Y:S01]  /*140e0*/  HMMA.16816.F32.BF16 R100, R136.reuse, R112, R12 ;  /* 0x000000708864723c */ /* 0x050fe2000004180c */
[----:B------:R-:W3:Y:S07]  /*140f0*/  LDSM.16.MT88.4 R12, [R144+0x3900] ;  /* 0x00390000900c783b */ /* 0x000eee0000004200 */
[C---:B------:R-:W-:Y:S01]  /*14100*/  HMMA.16816.F32.BF16 R104, R136.reuse, R114, R16 ;  /* 0x000000728868723c */ /* 0x040fe20000041810 */
[----:B------:R-:W4:Y:S07]  /*14110*/  LDSM.16.MT88.4 R16, [R134+UR4+0x3900] ;  /* 0x003900048610783b */ /* 0x000f2e0008004200 */
[C---:B------:R-:W-:Y:S08]  /*14120*/  HMMA.16816.F32.BF16 R108, R136.reuse, R140, R20 ;  /* 0x0000008c886c723c */ /* 0x040ff00000041814 */
[C---:B------:R-:W-:Y:S07]  /*14130*/  HMMA.16816.F32.BF16 R112, R136.reuse, R142, R24 ;  /* 0x0000008e8870723c */ /* 0x040fee0000041818 */
[----:B------:R-:W-:Y:S01]  /*14140*/  @P0 IADD3 R24, R211, -0x2, RZ ;  /* 0xfffffffed3180810 */ /* 0x000fe20007ffe0ff */
[C---:B-1----:R-:W-:Y:S04]  /*14150*/  HMMA.16816.F32.BF16 R116, R136.reuse, R120, R28 ;  /* 0x000000788874723c */ /* 0x042fe8000004181c */
[----:B------:R-:W-:Y:S04]  /*14160*/  @P0 SHF.R.S32.HI R20, RZ, 0x1f, R24 ;  /* 0x0000001fff140819 */ /* 0x000fe80000011418 */
[C---:B------:R-:W-:Y:S08]  /*14170*/  HMMA.16816.F32.BF16 R120, R136.reuse, R122, R32 ;  /* 0x0000007a8878723c */ /* 0x040ff00000041820 */
[C---:B--2---:R-:W-:Y:S07]  /*14180*/  HMMA.16816.F32.BF16 R36, R136.reuse, R8, R36 ;  /* 0x000000088824723c */ /* 0x044fee0000041824 */
[----:B------:R-:W-:Y:S01]  /*14190*/  @P0 IMAD R9, R20, c[0x0][0x1e0], RZ ;  /* 0x0000780014090a24 */ /* 0x000fe200078e02ff */
[C---:B------:R-:W-:Y:S01]  /*141a0*/  HMMA.16816.F32.BF16 R40, R136.reuse, R10, R40 ;  /* 0x0000000a8828723c */ /* 0x040fe20000041828 */
[----:B------:R-:W1:Y:S03]  /*141b0*/  LDSM.16.MT88.4 R20, [R145+0x3900] ;  /* 0x003900009114783b */ /* 0x000e660000004200 */
[C---:B------:R-:W-:Y:S02]  /*141c0*/  @P0 IMAD R9, R24.reuse, c[0x0][0x1e4], R9 ;  /* 0x0000790018090a24 */ /* 0x040fe400078e0209 */
[----:B------:R-:W-:Y:S02]  /*141d0*/  @P0 IMAD.WIDE.U32 R24, R24, c[0x0][0x1e0], RZ ;  /* 0x0000780018180a25 */ /* 0x000fe400078e00ff */
[C---:B---3--:R-:W-:Y:S04]  /*141e0*/  HMMA.16816.F32.BF16 R44, R136.reuse, R12, R44 ;  /* 0x0000000c882c723c */ /* 0x048fe8000004182c */
[----:B------:R-:W-:Y:S01]  /*141f0*/  @P0 IMAD.IADD R9, R25, 0x1, R9 ;  /* 0x0000000119090824 */ /* 0x000fe200078e0209 */
[C---:B------:R-:W-:Y:S03]  /*14200*/  @P0 SHF.L.U32 R31, R24.reuse, 0x6, RZ ;  /* 0x00000006181f0819 */ /* 0x040fe600000006ff */
[C---:B------:R-:W-:Y:S04]  /*14210*/  HMMA.16816.F32.BF16 R48, R136.reuse, R14, R48 ;  /* 0x0000000e8830723c */ /* 0x040fe80000041830 */
[----:B------:R-:W-:Y:S02]  /*14220*/  @P0 SHF.L.U64.HI R29, R24, 0x6, R9 ;  /* 0x00000006181d0819 */ /* 0x000fe40000010209 */
[----:B------:R-:W2:Y:S01]  /*14230*/  LDSM.16.MT88.4 R8, [R135+UR4+0x5900] ;  /* 0x005900048708783b */ /* 0x000ea20008004200 */
[----:B------:R-:W-:Y:S01]  /*14240*/  @P0 IADD3 R12, P1, R31, R200, RZ ;  /* 0x000000c81f0c0210 */ /* 0x000fe20007f3e0ff */
[C---:B----4-:R-:W-:Y:S04]  /*14250*/  HMMA.16816.F32.BF16 R52, R136.reuse, R16, R52 ;  /* 0x000000108834723c */ /* 0x050fe80000041834 */
[----:B------:R-:W-:Y:S01]  /*14260*/  @P0 IMAD.X R13, R29, 0x1, R205, P1 ;  /* 0x000000011d0d0824 */ /* 0x000fe200008e06cd */
[C---:B------:R-:W-:Y:S03]  /*14270*/  @P0 LEA R24, P1, R12.reuse, c[0x0][0x1c8], 0x1 ;  /* 0x000072000c180a11 */ /* 0x040fe600078208ff */
[C---:B------:R-:W-:Y:S04]  /*14280*/  HMMA.16816.F32.BF16 R56, R136.reuse, R18, R56 ;  /* 0x000000128838723c */ /* 0x040fe80000041838 */
[----:B------:R-:W-:Y:S02]  /*14290*/  @P0 LEA.HI.X R25, R12, c[0x0][0x1cc], R13, 0x1, P1 ;  /* 0x000073000c190a11 */ /* 0x000fe400008f0c0d */
[----:B------:R-:W-:Y:S02]  /*142a0*/  @P0 IADD3 R13, P1, R31, R214, RZ ;  /* 0x000000d61f0d0210 */ /* 0x000fe40007f3e0ff */
[C---:B-1----:R-:W-:Y:S04]  /*142b0*/  HMMA.16816.F32.BF16 R60, R136.reuse, R20, R60 ;  /* 0x00000014883c723c */ /* 0x042fe8000004183c */
[----:B------:R-:W-:Y:S02]  /*142c0*/  @P0 IADD3.X R12, R29, R223, RZ, P1, !PT ;  /* 0x000000df1d0c0210 */ /* 0x000fe40000ffe4ff */
[C---:B------:R-:W-:Y:S02]  /*142d0*/  @P0 LEA R26, P1, R13.reuse, c[0x0][0x1c8], 0x1 ;  /* 0x000072000d1a0a11 */ /* 0x040fe400078208ff */
[C---:B------:R-:W-:Y:S04]  /*142e0*/  HMMA.16816.F32.BF16 R64, R136.reuse, R22, R64 ;  /* 0x000000168840723c */ /* 0x040fe80000041840 */
[----:B------:R-:W-:Y:S02]  /*142f0*/  @P0 LEA.HI.X R27, R13, c[0x0][0x1cc], R12, 0x1, P1 ;  /* 0x000073000d1b0a11 */ /* 0x000fe400008f0c0c */
[----:B------:R-:W1:Y:S01]  /*14300*/  LDSM.16.MT88.4 R12, [R144+0x5900] ;  /* 0x00590000900c783b */ /* 0x000e620000004200 */
[----:B------:R-:W-:Y:S05]  /*14310*/  @P0 IADD3 R16, P1, R31, R212, RZ ;  /* 0x000000d41f100210 */ /* 0x000fea0007f3e0ff */
[----:B------:R-:W-:Y:S01]  /*14320*/  @P0 IMAD.X R17, R29, 0x1, R222, P1 ;  /* 0x000000011d110824 */ /* 0x000fe200008e06de */
        /* <DEDUP_REMOVED lines=8> */
[----:B------:R-:W-:Y:S01]  /*143b0*/  @P0 IMAD.X R8, R29, 0x1, R205, P1 ;  /* 0x000000011d080824 */ /* 0x000fe200008e06cd */
[C---:B------:R-:W-:Y:S04]  /*143c0*/  @P0 LEA R22, P1, R23.reuse, c[0x0][0x1c8], 0x1 ;  /* 0x0000720017160a11 */ /* 0x040fe800078208ff */
[----:B------:R-:W-:Y:S02]  /*143d0*/  @P0 LEA.HI.X R23, R23, c[0x0][0x1cc], R8, 0x1, P1 ;  /* 0x0000730017170a11 */ /* 0x000fe400008f0c08 */
[----:B------:R-:W-:Y:S04]  /*143e0*/  @P0 IADD3 R8, P1, R31, R214, RZ ;  /* 0x000000d61f080210 */ /* 0x000fe80007f3e0ff */
[----:B------:R-:W-:Y:S01]  /*143f0*/  @P0 IADD3.X R9, R29, R223, RZ, P1, !PT ;  /* 0x000000df1d090210 */ /* 0x000fe20000ffe4ff */
[C---:B-1----:R-:W-:Y:S03]  /*14400*/  HMMA.16816.F32.BF16 R76, R136.reuse, R12, R76 ;  /* 0x0000000c884c723c */ /* 0x042fe6000004184c */
[C---:B------:R-:W-:Y:S04]  /*14410*/  @P0 LEA R32, P1, R8.reuse, c[0x0][0x1c8], 0x1 ;  /* 0x0000720008200a11 */ /* 0x040fe800078208ff */
[----:B------:R-:W-:Y:S01]  /*14420*/  @P0 LEA.HI.X R33, R8, c[0x0][0x1cc], R9, 0x1, P1 ;  /* 0x0000730008210a11 */ /* 0x000fe200008f0c09 */
[C---:B------:R-:W-:Y:S01]  /*14430*/  HMMA.16816.F32.BF16 R80, R136.reuse, R14, R80 ;  /* 0x0000000e8850723c */ /* 0x040fe20000041850 */
[----:B------:R-:W1:Y:S02]  /*14440*/  LDSM.16.MT88.4 R8, [R145+0x5900] ;  /* 0x005900009108783b */ /* 0x000e640000004200 */
[----:B------:R-:W-:Y:S01]  /*14450*/  ISETP.GE.AND P1, PT, R206, 0x1, PT ;  /* 0x00000001ce00780c */ /* 0x000fe20003f26270 */
[----:B------:R-:W-:Y:S01]  /*14460*/  FADD.FTZ R12, R154, R157 ;  /* 0x0000009d9a0c7221 */ /* 0x000fe20000010000 */
[----:B------:R-:W-:Y:S03]  /*14470*/  IADD3 R206, R206, 0x1, RZ ;  /* 0x00000001cece7810 */ /* 0x000fe60007ffe0ff */
[----:B------:R-:W-:Y:S01]  /*14480*/  FADD.FTZ R12, R153, R12 ;  /* 0x0000000c990c7221 */ /* 0x000fe20000010000 */
[----:B------:R-:W-:Y:S01]  /*14490*/  SEL R206, R206, RZ, !P1 ;  /* 0x000000ffcece7207 */ /* 0x000fe20004800000 */
[C---:B--2---:R-:W-:Y:S03]  /*144a0*/  HMMA.16816.F32.BF16 R84, R136.reuse, R16, R84 ;  /* 0x000000108854723c */ /* 0x044fe60000041854 */
[----:B------:R-:W-:Y:S01]  /*144b0*/  @P0 IADD3 R31, P1, R31, R212, RZ ;  /* 0x000000d41f1f0210 */ /* 0x000fe20007f3e0ff */
[----:B------:R-:W-:Y:S02]  /*144c0*/  @P0 IMAD R13, R206, 0x3000, R197 ;  /* 0x00003000ce0d0824 */ /* 0x000fe400078e02c5 */
[----:B------:R-:W-:Y:S02]  /*144d0*/  FADD.FTZ R167, R167, R12 ;  /* 0x0000000ca7a77221 */ /* 0x000fe40000010000 */
[----:B------:R-:W-:Y:S01]  /*144e0*/  @P0 IMAD.X R28, R29, 0x1, R222, P1 ;  /* 0x000000011d1c0824 */ /* 0x000fe200008e06de */
[----:B------:R-:W-:Y:S01]  /*144f0*/  @P0 SHF.L.U32 R3, R13, 0x1, RZ ;  /* 0x000000010d030819 */ /* 0x000fe200000006ff */
[C---:B------:R-:W-:Y:S03]  /*14500*/  HMMA.16816.F32.BF16 R88, R136.reuse, R18, R88 ;  /* 0x000000128858723c */ /* 0x040fe60000041858 */
[C---:B------:R-:W-:Y:S01]  /*14510*/  @P0 LEA R14, P1, R31.reuse, c[0x0][0x1c8], 0x1 ;  /* 0x000072001f0e0a11 */ /* 0x040fe200078208ff */
[----:B------:R-:W-:Y:S01]  /*14520*/  @!PT LDS RZ, [RZ] ;  /* 0x00000000fffff984 */ /* 0x000fe20000000800 */
[----:B------:R-:W-:Y:S01]  /*14530*/  @!PT LDS RZ, [RZ] ;  /* 0x00000000fffff984 */ /* 0x000fe20000000800 */
[----:B------:R-:W-:Y:S01]  /*14540*/  @!PT LDS RZ, [RZ] ;  /* 0x00000000fffff984 */ /* 0x000fe20000000800 */
[----:B------:R2:W-:Y:S01]  /*14550*/  @P0 LDGSTS.E.BYPASS.LTC128B.128 [R3+0xc100], [R24.64], !P6 ;  /* 0x0c10000018030fae */ /* 0x0005e2000f101d46 */
[----:B------:R-:W-:Y:S02]  /*14560*/  FADD.FTZ R172, R172, R167 ;  /* 0x000000a7acac7221 */ /* 0x000fe40000010000 */
[----:B------:R-:W-:Y:S02]  /*14570*/  @P0 LEA.HI.X R15, R31, c[0x0][0x1cc], R28, 0x1, P1 ;  /* 0x000073001f0f0a11 */ /* 0x000fe400008f0c1c */
[----:B------:R-:W-:Y:S03]  /*14580*/  FADD.FTZ R171, R171, R172 ;  /* 0x000000acabab7221 */ /* 0x000fe60000010000 */
[----:B------:R2:W-:Y:S01]  /*14590*/  @P0 LDGSTS.E.BYPASS.LTC128B.128 [R3+0xe100], [R26.64], !P5 ;  /* 0x0e1000001a030fae */ /* 0x0005e2000e901d46 */
[----:B------:R-:W-:Y:S04]  /*145a0*/  FADD.FTZ R232, R232, R171 ;  /* 0x000000abe8e87221 */ /* 0x000fe80000010000 */
[----:B------:R-:W-:Y:S03]  /*145b0*/  FADD.FTZ R175, R175, R232 ;  /* 0x000000e8afaf7221 */ /* 0x000fe60000010000 */
[----:B------:R2:W-:Y:S01]  /*145c0*/  @P0 LDGSTS.E.BYPASS.LTC128B.128 [R3+0x10100], [R20.64], !P3 ;  /* 0x1010000014030fae */ /* 0x0005e2000d901d46 */
[C---:B-1----:R-:W-:Y:S03]  /*145d0*/  HMMA.16816.F32.BF16 R92, R136.reuse, R8, R92 ;  /* 0x00000008885c723c */ /* 0x042fe6000004185c */
[----:B------:R-:W-:Y:S04]  /*145e0*/  FADD.FTZ R244, R244, R175 ;  /* 0x000000aff4f47221 */ /* 0x000fe80000010000 */
[----:B------:R2:W-:Y:S01]  /*145f0*/  @P0 LDGSTS.E.BYPASS.LTC128B.128 [R3+0xd100], [R22.64], !P6 ;  /* 0x0d10000016030fae */ /* 0x0005e2000f101d46 */
[----:B------:R-:W-:Y:S01]  /*14600*/  FADD.FTZ R227, R227, R244 ;  /* 0x000000f4e3e37221 */ /* 0x000fe20000010000 */
[----:B------:R-:W-:Y:S03]  /*14610*/  HMMA.16816.F32.BF16 R96, R136, R10, R96 ;  /* 0x0000000a8860723c */ /* 0x000fe60000041860 */
[----:B------:R-:W-:Y:S03]  /*14620*/  FADD.FTZ R227, R234, R227 ;  /* 0x000000e3eae37221 */ /* 0x000fe60000010000 */
[----:B------:R2:W-:Y:S01]  /*14630*/  @P0 LDGSTS.E.BYPASS.LTC128B.128 [R3+0xf100], [R32.64], !P5 ;  /* 0x0f10000020030fae */ /* 0x0005e2000e901d46 */
[----:B------:R-:W-:Y:S05]  /*14640*/  FADD.FTZ R228, R228, R227 ;  /* 0x000000e3e4e47221 */ /* 0x000fea0000010000 */
[----:B------:R-:W-:Y:S02]  /*14650*/  FADD.FTZ R231, R231, R228 ;  /* 0x000000e4e7e77221 */ /* 0x000fe40000010000 */
[----:B------:R2:W-:Y:S01]  /*14660*/  @P0 LDGSTS.E.BYPASS.LTC128B.128 [R3+0x11100], [R14.64], !P3 ;  /* 0x111000000e030fae */ /* 0x0005e2000d901d46 */
[C---:B------:R-:W-:Y:S01]  /*14670*/  ISETP.GT.AND P0, PT, R211.reuse, R224, PT ;  /* 0x000000e0d300720c */ /* 0x040fe20003f04270 */
[----:B------:R-:W-:Y:S01]  /*14680*/  FADD.FTZ R164, R164, R231 ;  /* 0x000000e7a4a47221 */ /* 0x000fe20000010000 */
[----:B------:R-:W-:Y:S03]  /*14690*/  IADD3 R211, R211, -0x1, RZ ;  /* 0xffffffffd3d37810 */ /* 0x000fe60007ffe0ff */
[----:B------:R-:W-:Y:S02]  /*146a0*/  FADD.FTZ R208, R161, R164 ;  /* 0x000000a4a1d07221 */ /* 0x000fe40000010000 */
[----:B------:R-:W0:Y:S01]  /*146b0*/  LDGDEPBAR ;  /* 0x00000000000079af */ /* 0x000e220000000000 */
[----:B--2---:R-:W-:Y:S05]  /*146c0*/  MOV R3, R2 ;  /* 0x0000000200037202 */ /* 0x004fea0000000f00 */
[----:B------:R-:W-:-:S05]  /*146d0*/  @P0 BRA `(.L_x_1262) ;  /* 0xffffd09000000947 */ /* 0x000fca000383ffff */
.L_x_1261:
[----:B-1----:R-:W-:-:S13]  /*146e0*/  ISETP.GE.AND P0, PT, R211, RZ, PT ;  /* 0x000000ffd300720c */ /* 0x002fda0003f06270 */
[----:B------:R-:W-:Y:S05]  /*146f0*/  @!P0 BRA `(.L_x_1263) ;  /* 0x00002b9000008947 */ /* 0x000fea0003800000 */
[----:B------:R-:W1:Y:S01]  /*14700*/  S2R R3, SR_TID.X ;  /* 0x0000000000037919 */ /* 0x000e620000002100 */
[C---:B------:R-:W-:Y:S01]  /*14710*/  IADD3 RZ, P1, R198.reuse, 0x40, RZ ;  /* 0x00000040c6ff7810 */ /* 0x040fe20007f3e0ff */
[----:B------:R-:W-:Y:S01]  /*14720*/  IMAD.MOV.U32 R188, RZ, RZ, 0x40 ;  /* 0x00000040ffbc7424 */ /* 0x000fe200078e00ff */
[----:B------:R-:W-:Y:S01]  /*14730*/  IADD3 R215, P3, R198, 0x80, RZ ;  /* 0x00000080c6d77810 */ /* 0x000fe20007f7e0ff */
[----:B------:R-:W-:Y:S01]  /*14740*/  IMAD.MOV.U32 R133, RZ, RZ, R2 ;  /* 0x000000ffff857224 */ /* 0x000fe200078e0002 */
[C---:B------:R-:W-:Y:S01]  /*14750*/  IADD3 R213, P2, R200.reuse, 0x40, RZ ;  /* 0x00000040c8d57810 */ /* 0x040fe20007f5e0ff */
[--C-:B------:R-:W-:Y:S01]  /*14760*/  IMAD.X R216, RZ, RZ, R203.reuse, P1 ;  /* 0x000000ffffd87224 */ /* 0x100fe200008e06cb */
[----:B------:R-:W-:Y:S01]  /*14770*/  IADD3 R210, P1, R200, 0x80, RZ ;  /* 0x00000080c8d27810 */ /* 0x000fe20007f3e0ff */
[----:B------:R-:W-:Y:S01]  /*14780*/  IMAD.X R214, RZ, RZ, R203, P3 ;  /* 0x000000ffffd67224 */ /* 0x000fe200018e06cb */
[----:B------:R-:W-:Y:S01]  /*14790*/  IADD3 R217, R198, 0x40, RZ ;  /* 0x00000040c6d97810 */ /* 0x000fe20007ffe0ff */
[----:B------:R-:W-:-:S02]  /*147a0*/  IMAD.X R212, RZ, RZ, R205, P2 ;  /* 0x000000ffffd47224 */ /* 0x000fc400010e06cd */
[----:B------:R-:W-:Y:S02]  /*147b0*/  IMAD.X R209, RZ, RZ, R205, P1 ;  /* 0x000000ffffd17224 */ /* 0x000fe400008e06cd */
[----:B------:R-:W-:Y:S01]  /*147c0*/  IMAD.IADD R186, R185, 0x1, R182 ;  /* 0x00000001b9ba7824 */ /* 0x000fe200078e02b6 */
[----:B-1----:R-:W-:-:S04]  /*147d0*/  SHF.R.S32.HI R4, RZ, 0x1f, R3 ;  /* 0x0000001fff047819 */ /* 0x002fc80000011403 */
[----:B------:R-:W-:-:S04]  /*147e0*/  LEA.HI R4, R4, R3, RZ, 0x3 ;  /* 0x0000000304047211 */ /* 0x000fc800078f18ff */
[----:B------:R-:W-:-:S05]  /*147f0*/  LOP3.LUT R4, R4, 0xfffffff8, RZ, 0xc0, !PT ;  /* 0xfffffff804047812 */ /* 0x000fca00078ec0ff */
[----:B------:R-:W-:Y:S02]  /*14800*/  IMAD.IADD R4, R3, 0x1, -R4 ;  /* 0x0000000103047824 */ /* 0x000fe400078e0a04 */
[----:B------:R-:W-:-:S03]  /*14810*/  IMAD.MOV.U32 R3, RZ, RZ, R0 ;  /* 0x000000ffff037224 */ /* 0x000fc600078e0000 */
[----:B------:R-:W-:-:S04]  /*14820*/  LOP3.LUT P0, RZ, R4, 0x4, RZ, 0xc0, !PT ;  /* 0x0000000404ff7812 */ /* 0x000fc8000780c0ff */
[----:B------:R-:W-:Y:S02]  /*14830*/  SEL R188, R188, 0xffffffc0, !P0 ;  /* 0xffffffc0bcbc7807 */ /* 0x000fe40004000000 */
.L_x_1264:
        /* <DEDUP_REMOVED lines=14> */
[----:B------:R-:W-:Y:S02]  /*14920*/  LDSM.16.M88.4 R32, [R185] ;  /* 0x00000000b920783b */ /* 0x000fe40000000200 */
[----:B------:R-:W-:Y:S01]  /*14930*/  @P0 IMAD R31, R218, c[0x0][0x20c], R31 ;  /* 0x00008300da1f0a24 */ /* 0x000fe200078e021f */
[C---:B------:R-:W-:Y:S02]  /*14940*/  @P0 IADD3 R2, P1, R20.reuse, R198, RZ ;  /* 0x000000c614020210 */ /* 0x040fe40007f3e0ff */
[----:B------:R-:W-:Y:S02]  /*14950*/  @P0 IADD3 R12, P2, R20, R217, RZ ;  /* 0x000000d9140c0210 */ /* 0x000fe40007f5e0ff */
[----:B------:R-:W-:Y:S01]  /*14960*/  @P0 IADD3 R31, R5, R31, RZ ;  /* 0x0000001f051f0210 */ /* 0x000fe20007ffe0ff */
[----:B------:R-:W1:Y:S01]  /*14970*/  LDSM.16.M88.4 R8, [R183+UR4+0xc100] ;  /* 0x00c10004b708783b */ /* 0x000e620008000200 */
[----:B------:R-:W-:Y:S02]  /*14980*/  @P0 LEA R178, P4, R2, c[0x0][0x1f8], 0x1 ;  /* 0x00007e0002b20a11 */ /* 0x000fe400078808ff */
[----:B------:R-:W-:Y:S02]  /*14990*/  @P0 SHF.L.U64.HI R31, R4, 0x6, R31 ;  /* 0x00000006041f0819 */ /* 0x000fe4000001021f */
[----:B------:R-:W-:Y:S02]  /*149a0*/  @P0 IADD3 R0, P3, R20, R215, RZ ;  /* 0x000000d714000210 */ /* 0x000fe40007f7e0ff */
[C---:B------:R-:W-:Y:S01]  /*149b0*/  @P0 IADD3.X R13, R31.reuse, R216, RZ, P2, !PT ;  /* 0x000000d81f0d0210 */ /* 0x040fe200017fe4ff */
[----:B------:R-:W2:Y:S01]  /*149c0*/  LDSM.16.M88.4 R16, [R183+UR4+0xc900] ;  /* 0x00c90004b710783b */ /* 0x000ea20008000200 */
[----:B------:R-:W-:Y:S07]  /*149d0*/  @P0 LEA R168, P2, R0, c[0x0][0x1f8], 0x1 ;  /* 0x00007e0000a80a11 */ /* 0x000fee00078408ff */
[----:B------:R-:W3:Y:S08]  /*149e0*/  LDSM.16.M88.4 R24, [R183+UR4+0xd100] ;  /* 0x00d10004b718783b */ /* 0x000ef00008000200 */
[----:B------:R-:W4:Y:S08]  /*149f0*/  LDSM.16.M88.4 R136, [R183+UR4+0xd900] ;  /* 0x00d90004b788783b */ /* 0x000f300008000200 */
[----:B------:R-:W-:Y:S01]  /*14a00*/  LDSM.16.M88.4 R140, [R186] ;  /* 0x00000000ba8c783b */ /* 0x000fe20000000200 */
[C---:B-1----:R-:W-:Y:S07]  /*14a10*/  HMMA.16816.F32.BF16 R4, R32.reuse, R8, RZ ;  /* 0x000000082004723c */ /* 0x042fee00000418ff */
[----:B------:R-:W1:Y:S01]  /*14a20*/  LDSM.16.M88.4 R144, [R187+0xc100] ;  /* 0x00c10000bb90783b */ /* 0x000e620000000200 */
[C---:B------:R-:W-:Y:S04]  /*14a30*/  @P0 IADD3.X R9, R31.reuse, R203, RZ, P1, !PT ;  /* 0x000000cb1f090210 */ /* 0x040fe80000ffe4ff */
[----:B------:R-:W-:Y:S03]  /*14a40*/  @P0 LEA R176, P1, R12, c[0x0][0x1f8], 0x1 ;  /* 0x00007e000cb00a11 */ /* 0x000fe600078208ff */
[----:B------:R-:W5:Y:S01]  /*14a50*/  LDSM.16.M88.4 R148, [R187+0xc900] ;  /* 0x00c90000bb94783b */ /* 0x000f620000000200 */
[----:B------:R-:W-:Y:S02]  /*14a60*/  @P0 LEA.HI.X R179, R2, c[0x0][0x1fc], R9, 0x1, P4 ;  /* 0x00007f0002b30a11 */ /* 0x000fe400020f0c09 */
[C---:B------:R-:W-:Y:S01]  /*14a70*/  HMMA.16816.F32.BF16 R8, R32.reuse, R10, RZ ;  /* 0x0000000a2008723c */ /* 0x040fe200000418ff */
[----:B------:R-:W-:Y:S02]  /*14a80*/  @P0 LEA.HI.X R177, R12, c[0x0][0x1fc], R13, 0x1, P1 ;  /* 0x00007f000cb10a11 */ /* 0x000fe400008f0c0d */
[----:B------:R-:W-:Y:S02]  /*14a90*/  @P0 IADD3.X R13, R31, R214, RZ, P3, !PT ;  /* 0x000000d61f0d0210 */ /* 0x000fe40001ffe4ff */
[----:B------:R-:W1:Y:S01]  /*14aa0*/  LDSM.16.M88.4 R152, [R187+0xd100] ;  /* 0x00d10000bb98783b */ /* 0x000e620000000200 */
[----:B------:R-:W-:Y:S02]  /*14ab0*/  @P0 IADD3 R20, P1, R195, R20, RZ ;  /* 0x00000014c3140210 */ /* 0x000fe40007f3e0ff */
[----:B------:R-:W-:Y:S02]  /*14ac0*/  @P0 LEA.HI.X R169, R0, c[0x0][0x1fc], R13, 0x1, P2 ;  /* 0x00007f0000a90a11 */ /* 0x000fe400010f0c0d */
[C---:B--2---:R-:W-:Y:S01]  /*14ad0*/  HMMA.16816.F32.BF16 R12, R32.reuse, R16, RZ ;  /* 0x00000010200c723c */ /* 0x044fe200000418ff */
[----:B------:R-:W-:Y:S02]  /*14ae0*/  LOP3.LUT P4, RZ, R191, 0x1, RZ, 0xc0, !PT ;  /* 0x00000001bfff7812 */ /* 0x000fe4000788c0ff */
[----:B------:R-:W-:Y:S01]  /*14af0*/  @P0 IADD3 R0, P3, R20, R198, RZ ;  /* 0x000000c614000210 */ /* 0x000fe20007f7e0ff */
[----:B------:R-:W2:Y:S01]  /*14b00*/  LDSM.16.M88.4 R156, [R187+0xd900] ;  /* 0x00d90000bb9c783b */ /* 0x000ea20000000200 */
[----:B------:R-:W-:Y:S02]  /*14b10*/  @P0 IADD3.X R31, R194, R31, RZ, P1, !PT ;  /* 0x0000001fc21f0210 */ /* 0x000fe40000ffe4ff */
[C---:B------:R-:W-:Y:S01]  /*14b20*/  @P0 IADD3 R23, P2, R20.reuse, R217, RZ ;  /* 0x000000d914170210 */ /* 0x040fe20007f5e0ff */
[C---:B------:R-:W-:Y:S01]  /*14b30*/  HMMA.16816.F32.BF16 R16, R32.reuse, R18, RZ ;  /* 0x000000122010723c */ /* 0x040fe200000418ff */
[----:B------:R-:W-:Y:S03]  /*14b40*/  @P0 IADD3 R20, P1, R20, R215, RZ ;  /* 0x000000d714140210 */ /* 0x000fe60007f3e0ff */
[C---:B------:R-:W-:Y:S02]  /*14b50*/  @P0 IADD3.X R21, R31.reuse, R203, RZ, P3, !PT ;  /* 0x000000cb1f150210 */ /* 0x040fe40001ffe4ff */
[----:B------:R-:W-:Y:S02]  /*14b60*/  @P0 LEA R174, P3, R0, c[0x0][0x1f8], 0x1 ;  /* 0x00007e0000ae0a11 */ /* 0x000fe400078608ff */
[----:B------:R-:W-:Y:S04]  /*14b70*/  @P0 IADD3.X R2, R31, R216, RZ, P2, !PT ;  /* 0x000000d81f020210 */ /* 0x000fe800017fe4ff */
[----:B------:R-:W-:Y:S02]  /*14b80*/  @P0 LEA R172, P2, R23, c[0x0][0x1f8], 0x1 ;  /* 0x00007e0017ac0a11 */ /* 0x000fe400078408ff */
[----:B------:R-:W-:Y:S02]  /*14b90*/  @P0 IADD3.X R31, R31, R214, RZ, P1, !PT ;  /* 0x000000d61f1f0210 */ /* 0x000fe40000ffe4ff */
[----:B------:R-:W-:Y:S02]  /*14ba0*/  @P0 LEA R170, P1, R20, c[0x0][0x1f8], 0x1 ;  /* 0x00007e0014aa0a11 */ /* 0x000fe400078208ff */
[----:B------:R-:W-:Y:S02]  /*14bb0*/  @P0 LEA.HI.X R175, R0, c[0x0][0x1fc], R21, 0x1, P3 ;  /* 0x00007f0000af0a11 */ /* 0x000fe400018f0c15 */
[----:B------:R-:W-:Y:S01]  /*14bc0*/  @P0 LEA.HI.X R173, R23, c[0x0][0x1fc], R2, 0x1, P2 ;  /* 0x00007f0017ad0a11 */ /* 0x000fe200010f0c02 */
[----:B------:R-:W-:Y:S01]  /*14bd0*/  @P0 IMAD R2, R206, 0x6000, R196 ;  /* 0x00006000ce020824 */ /* 0x000fe200078e02c4 */
[----:B------:R-:W-:Y:S02]  /*14be0*/  @P0 LEA.HI.X R171, R20, c[0x0][0x1fc], R31, 0x1, P1 ;  /* 0x00007f0014ab0a11 */ /* 0x000fe400008f0c1f */
[C---:B---3--:R-:W-:Y:S01]  /*14bf0*/  HMMA.16816.F32.BF16 R20, R32.reuse, R24, RZ ;  /* 0x000000182014723c */ /* 0x048fe200000418ff */
[C---:B------:R-:W-:Y:S01]  /*14c00*/  IADD3 R0, R188.reuse, R29, RZ ;  /* 0x0000001dbc007210 */ /* 0x040fe20007ffe0ff */
[----:B------:R-:W-:Y:S01]  /*14c10*/  @!PT LDS RZ, [RZ] ;  /* 0x00000000fffff984 */ /* 0x000fe20000000800 */
[----:B------:R-:W-:Y:S01]  /*14c20*/  @!PT LDS RZ, [RZ] ;  /* 0x00000000fffff984 */ /* 0x000fe20000000800 */
[----:B------:R-:W-:Y:S01]  /*14c30*/  @!PT LDS RZ, [RZ] ;  /* 0x00000000fffff984 */ /* 0x000fe20000000800 */
[----:B------:R3:W-:Y:S06]  /*14c40*/  @P0 LDGSTS.E.BYPASS.LTC128B.128 [R2], [R178.64], !P6 ;  /* 0x00000000b2020fae */ /* 0x0007ec000f101d46 */
[C---:B------:R-:W-:Y:S02]  /*14c50*/  HMMA.16816.F32.BF16 R24, R32.reuse, R26, RZ ;  /* 0x0000001a2018723c */ /* 0x040fe400000418ff */
[----:B------:R3:W-:Y:S06]  /*14c60*/  @P0 LDGSTS.E.BYPASS.LTC128B.128 [R2+0x2000], [R176.64], !P5 ;  /* 0x02000000b0020fae */ /* 0x0007ec000e901d46 */
[C---:B----4-:R-:W-:Y:S02]  /*14c70*/  HMMA.16816.F32.BF16 R28, R32.reuse, R136, RZ ;  /* 0x00000088201c723c */ /* 0x050fe400000418ff */
[----:B------:R3:W-:Y:S06]  /*14c80*/  @P0 LDGSTS.E.BYPASS.LTC128B.128 [R2+0x4000], [R168.64], !P4 ;  /* 0x04000000a8020fae */ /* 0x0007ec000e101d46 */
[----:B------:R-:W-:Y:S02]  /*14c90*/  HMMA.16816.F32.BF16 R32, R32, R138, RZ ;  /* 0x0000008a2020723c */ /* 0x000fe400000418ff */
[----:B------:R3:W-:Y:S06]  /*14ca0*/  @P0 LDGSTS.E.BYPASS.LTC128B.128 [R2+0x1000], [R174.64], !P6 ;  /* 0x01000000ae020fae */ /* 0x0007ec000f101d46 */
[C---:B-1----:R-:W-:Y:S02]  /*14cb0*/  HMMA.16816.F32.BF16 R4, R140.reuse, R144, R4 ;  /* 0x000000908c04723c */ /* 0x042fe40000041804 */
[----:B------:R3:W-:Y:S06]  /*14cc0*/  @P0 LDGSTS.E.BYPASS.LTC128B.128 [R2+0x3000], [R172.64], !P5 ;  /* 0x03000000ac020fae */ /* 0x0007ec000e901d46 */
[C---:B------:R-:W-:Y:S02]  /*14cd0*/  HMMA.16816.F32.BF16 R8, R140.reuse, R146, R8 ;  /* 0x000000928c08723c */ /* 0x040fe40000041808 */
[----:B------:R3:W-:Y:S01]  /*14ce0*/  @P0 LDGSTS.E.BYPASS.LTC128B.128 [R2+0x5000], [R170.64], !P4 ;  /* 0x05000000aa020fae */ /* 0x0007e2000e101d46 */
[----:B------:R-:W-:Y:S05]  /*14cf0*/  ISETP.GE.AND P0, PT, R211, 0x2, PT ;  /* 0x00000002d300780c */ /* 0x000fea0003f06270 */
[C---:B-----5:R-:W-:Y:S02]  /*14d00*/  HMMA.16816.F32.BF16 R12, R140.reuse, R148, R12 ;  /* 0x000000948c0c723c */ /* 0x060fe4000004180c */
[----:B------:R-:W-:Y:S06]  /*14d10*/  LDSM.16.M88.4 R160, [R181] ;  /* 0x00000000b5a0783b */ /* 0x000fec0000000200 */
[C---:B------:R-:W-:Y:S02]  /*14d20*/  HMMA.16816.F32.BF16 R16, R140.reuse, R150, R16 ;  /* 0x000000968c10723c */ /* 0x040fe40000041810 */
[----:B------:R-:W1:Y:S06]  /*14d30*/  LDSM.16.M88.4 R164, [R0+0xc100] ;  /* 0x00c1000000a4783b */ /* 0x000e6c0000000200 */
[C---:B------:R-:W-:Y:S02]  /*14d40*/  HMMA.16816.F32.BF16 R20, R140.reuse, R152, R20 ;  /* 0x000000988c14723c */ /* 0x040fe40000041814 */
[----:B------:R-:W0:Y:S02]  /*14d50*/  LDGDEPBAR ;  /* 0x00000000000079af */ /* 0x000e240000000000 */
[C---:B---3--:R-:W-:Y:S04]  /*14d60*/  IADD3 R2, R188.reuse, R187, RZ ;  /* 0x000000bbbc027210 */ /* 0x048fe80007ffe0ff */
[C---:B------:R-:W-:Y:S02]  /*14d70*/  HMMA.16816.F32.BF16 R24, R140.reuse, R154, R24 ;  /* 0x0000009a8c18723c */ /* 0x040fe40000041818 */
[----:B------:R-:W3:Y:S06]  /*14d80*/  LDSM.16.M88.4 R136, [R0+0xc900] ;  /* 0x00c900000088783b */ /* 0x000eec0000000200 */
[C---:B--2---:R-:W-:Y:S02]  /*14d90*/  HMMA.16816.F32.BF16 R28, R140.reuse, R156, R28 ;  /* 0x0000009c8c1c723c */ /* 0x044fe4000004181c */
[----:B------:R-:W2:Y:S06]  /*14da0*/  LDSM.16.M88.4 R144, [R0+0xd100] ;  /* 0x00d100000090783b */ /* 0x000eac0000000200 */
[----:B------:R-:W-:Y:S02]  /*14db0*/  HMMA.16816.F32.BF16 R32, R140, R158, R32 ;  /* 0x0000009e8c20723c */ /* 0x000fe40000041820 */
[----:B------:R-:W4:Y:S06]  /*14dc0*/  LDSM.16.M88.4 R140, [R0+0xd900] ;  /* 0x00d90000008c783b */ /* 0x000f2c0000000200 */
[C---:B-1----:R-:W-:Y:S02]  /*14dd0*/  HMMA.16816.F32.BF16 R4, R160.reuse, R164, R4 ;  /* 0x000000a4a004723c */ /* 0x042fe40000041804 */
[----:B------:R-:W-:Y:S06]  /*14de0*/  LDSM.16.M88.4 R148, [R180] ;  /* 0x00000000b494783b */ /* 0x000fec0000000200 */
[C---:B------:R-:W-:Y:S02]  /*14df0*/  HMMA.16816.F32.BF16 R8, R160.reuse, R166, R8 ;  /* 0x000000a6a008723c */ /* 0x040fe40000041808 */
[----:B------:R-:W1:Y:S06]  /*14e00*/  LDSM.16.M88.4 R152, [R2+0xc100] ;  /* 0x00c100000298783b */ /* 0x000e6c0000000200 */
[C---:B---3--:R-:W-:Y:S02]  /*14e10*/  HMMA.16816.F32.BF16 R12, R160.reuse, R136, R12 ;  /* 0x00000088a00c723c */ /* 0x048fe4000004180c */
[----:B------:R-:W3:Y:S06]  /*14e20*/  LDSM.16.M88.4 R156, [R2+0xc900] ;  /* 0x00c90000029c783b */ /* 0x000eec0000000200 */
[C---:B------:R-:W-:Y:S02]  /*14e30*/  HMMA.16816.F32.BF16 R16, R160.reuse, R138, R16 ;  /* 0x0000008aa010723c */ /* 0x040fe40000041810 */
[----:B------:R-:W5:Y:S06]  /*14e40*/  LDSM.16.M88.4 R164, [R2+0xd100] ;  /* 0x00d1000002a4783b */ /* 0x000f6c0000000200 */
[C---:B--2---:R-:W-:Y:S02]  /*14e50*/  HMMA.16816.F32.BF16 R20, R160.reuse, R144, R20 ;  /* 0x00000090a014723c */ /* 0x044fe40000041814 */
[----:B------:R-:W2:Y:S06]  /*14e60*/  LDSM.16.M88.4 R168, [R2+0xd900] ;  /* 0x00d9000002a8783b */ /* 0x000eac0000000200 */
[C---:B------:R-:W-:Y:S02]  /*14e70*/  HMMA.16816.F32.BF16 R24, R160.reuse, R146, R24 ;  /* 0x00000092a018723c */ /* 0x040fe40000041818 */
[----:B------:R-:W-:Y:S06]  /*14e80*/  LDSM.16.M88.4 R172, [R185+0x4000] ;  /* 0x00400000b9ac783b */ /* 0x000fec0000000200 */
[C---:B----4-:R-:W-:Y:S02]  /*14e90*/  HMMA.16816.F32.BF16 R28, R160.reuse, R140, R28 ;  /* 0x0000008ca01c723c */ /* 0x050fe4000004181c */
[----:B------:R-:W4:Y:S06]  /*14ea0*/  LDSM.16.M88.4 R176, [R183+UR4+0xe100] ;  /* 0x00e10004b7b0783b */ /* 0x000f2c0008000200 */
[----:B------:R-:W-:Y:S02]  /*14eb0*/  HMMA.16816.F32.BF16 R32, R160, R142, R32 ;  /* 0x0000008ea020723c */ /* 0x000fe40000041820 */
[----:B------:R-:W2:Y:S06]  /*14ec0*/  LDSM.16.M88.4 R136, [R183+UR4+0xe900] ;  /* 0x00e90004b788783b */ /* 0x000eac0008000200 */
[C---:B-1----:R-:W-:Y:S02]  /*14ed0*/  HMMA.16816.F32.BF16 R4, R148.reuse, R152, R4 ;  /* 0x000000989404723c */ /* 0x042fe40000041804 */
[----:B------:R-:W1:Y:S06]  /*14ee0*/  LDSM.16.M88.4 R140, [R183+UR4+0xf100] ;  /* 0x00f10004b78c783b */ /* 0x000e6c0008000200 */
[C---:B------:R-:W-:Y:S02]  /*14ef0*/  HMMA.16816.F32.BF16 R8, R148.reuse, R154, R8 ;  /* 0x0000009a9408723c */ /* 0x040fe40000041808 */
[----:B------:R-:W1:Y:S06]  /*14f00*/  LDSM.16.M88.4 R144, [R183+UR4+0xf900] ;  /* 0x00f90004b790783b */ /* 0x000e6c0008000200 */
[C---:B---3--:R-:W-:Y:S02]  /*14f10*/  HMMA.16816.F32.BF16 R12, R148.reuse, R156, R12 ;  /* 0x0000009c940c723c */ /* 0x048fe4000004180c */
[----:B------:R-:W-:Y:S06]  /*14f20*/  LDSM.16.M88.4 R152, [R187+0xe100] ;  /* 0x00e10000bb98783b */ /* 0x000fec0000000200 */
[C---:B------:R-:W-:Y:S02]  /*14f30*/  HMMA.16816.F32.BF16 R16, R148.reuse, R158, R16 ;  /* 0x0000009e9410723c */ /* 0x040fe40000041810 */
[----:B------:R-:W-:Y:S06]  /*14f40*/  LDSM.16.M88.4 R156, [R187+0xe900] ;  /* 0x00e90000bb9c783b */ /* 0x000fec0000000200 */
[C---:B-----5:R-:W-:Y:S02]  /*14f50*/  HMMA.16816.F32.BF16 R20, R148.reuse, R164, R20 ;  /* 0x000000a49414723c */ /* 0x060fe40000041814 */
[----:B------:R-:W-:Y:S06]  /*14f60*/  LDSM.16.M88.4 R160, [R187+0xf100] ;  /* 0x00f10000bba0783b */ /* 0x000fec0000000200 */
[C---:B------:R-:W-:Y:S02]  /*14f70*/  HMMA.16816.F32.BF16 R24, R148.reuse, R166, R24 ;  /* 0x000000a69418723c */ /* 0x040fe40000041818 */
[----:B------:R-:W-:Y:S06]  /*14f80*/  LDSM.16.M88.4 R164, [R0+0xe100] ;  /* 0x00e1000000a4783b */ /* 0x000fec0000000200 */
[C---:B--2---:R-:W-:Y:S08]  /*14f90*/  HMMA.16816.F32.BF16 R28, R148.reuse, R168, R28 ;  /* 0x000000a8941c723c */ /* 0x044ff0000004181c */
[----:B------:R-:W-:Y:S01]  /*14fa0*/  HMMA.16816.F32.BF16 R32, R148, R170, R32 ;  /* 0x000000aa9420723c */ /* 0x000fe20000041820 */
[----:B------:R-:W2:Y:S07]  /*14fb0*/  LDSM.16.M88.4 R148, [R186+0x4000] ;  /* 0x00400000ba94783b */ /* 0x000eae0000000200 */
[C---:B----4-:R-:W-:Y:S01]  /*14fc0*/  HMMA.16816.F32.BF16 R4, R172.reuse, R176, R4 ;  /* 0x000000b0ac04723c */ /* 0x050fe20000041804 */
[----:B------:R-:W-:Y:S07]  /*14fd0*/  LDSM.16.M88.4 R168, [R187+0x10100] ;  /* 0x01010000bba8783b */ /* 0x000fee0000000200 */
[C---:B------:R-:W-:Y:S08]  /*14fe0*/  HMMA.16816.F32.BF16 R8, R172.reuse, R178, R8 ;  /* 0x000000b2ac08723c */ /* 0x040ff00000041808 */
[C---:B------:R-:W-:Y:S08]  /*14ff0*/  HMMA.16816.F32.BF16 R12, R172.reuse, R136, R12 ;  /* 0x00000088ac0c723c */ /* 0x040ff0000004180c */
        /* <DEDUP_REMOVED lines=8> */
[C---:B--2---:R-:W-:Y:S01]  /*15080*/  HMMA.16816.F32.BF16 R4, R148.reuse, R152, R4 ;  /* 0x000000989404723c */ /* 0x044fe20000041804 */
[----:B------:R-:W-:Y:S07]  /*15090*/  LDSM.16.M88.4 R172, [R2+0x10100] ;  /* 0x0101000002ac783b */ /* 0x000fee0000000200 */
[C---:B------:R-:W-:Y:S01]  /*150a0*/  HMMA.16816.F32.BF16 R8, R148.reuse, R154, R8 ;  /* 0x0000009a9408723c */ /* 0x040fe20000041808 */
[----:B------:R-:W2:Y:S07]  /*150b0*/  LDSM.16.M88.4 R152, [R0+0xf100] ;  /* 0x00f100000098783b */ /* 0x000eae0000000200 */
[C---:B------:R-:W-:Y:S08]  /*150c0*/  HMMA.16816.F32.BF16 R12, R148.reuse, R156, R12 ;  /* 0x0000009c940c723c */ /* 0x040ff0000004180c */
[C---:B------:R-:W-:Y:S01]  /*150d0*/  HMMA.16816.F32.BF16 R16, R148.reuse, R158, R16 ;  /* 0x0000009e9410723c */ /* 0x040fe20000041810 */
[----:B------:R-:W-:Y:S07]  /*150e0*/  LDSM.16.M88.4 R156, [R2+0xe100] ;  /* 0x00e10000029c783b */ /* 0x000fee0000000200 */
[C---:B------:R-:W-:Y:S07]  /*150f0*/  HMMA.16816.F32.BF16 R20, R148.reuse, R160, R20 ;  /* 0x000000a09414723c */ /* 0x040fee0000041814 */
[----:B------:R-:W-:Y:S01]  /*15100*/  IADD3 R161, R188, UR4, R183 ;  /* 0x00000004bca17c10 */ /* 0x000fe2000fffe0b7 */
[C---:B------:R-:W-:Y:S04]  /*15110*/  HMMA.16816.F32.BF16 R24, R148.reuse, R162, R24 ;  /* 0x000000a29418723c */ /* 0x040fe80000041818 */
[----:B------:R-:W-:Y:S04]  /*15120*/  IADD3 R132, R184, R161, RZ ;  /* 0x000000a1b8847210 */ /* 0x000fe80007ffe0ff */
[C---:B---3--:R-:W-:Y:S01]  /*15130*/  HMMA.16816.F32.BF16 R28, R148.reuse, R136, R28 ;  /* 0x00000088941c723c */ /* 0x048fe2000004181c */
[----:B------:R-:W-:Y:S07]  /*15140*/  LDSM.16.M88.4 R160, [R132+0xe900] ;  /* 0x00e9000084a0783b */ /* 0x000fee0000000200 */
[----:B------:R-:W-:Y:S01]  /*15150*/  HMMA.16816.F32.BF16 R32, R148, R138, R32 ;  /* 0x0000008a9420723c */ /* 0x000fe20000041820 */
[----:B------:R-:W3:Y:S07]  /*15160*/  LDSM.16.M88.4 R136, [R0+0xf900] ;  /* 0x00f900000088783b */ /* 0x000eee0000000200 */
[C---:B-1----:R-:W-:Y:S01]  /*15170*/  HMMA.16816.F32.BF16 R4, R140.reuse, R164, R4 ;  /* 0x000000a48c04723c */ /* 0x042fe20000041804 */
[----:B------:R-:W1:Y:S07]  /*15180*/  LDSM.16.M88.4 R148, [R180+0x4000] ;  /* 0x00400000b494783b */ /* 0x000e6e0000000200 */
[C---:B------:R-:W-:Y:S01]  /*15190*/  HMMA.16816.F32.BF16 R8, R140.reuse, R166, R8 ;  /* 0x000000a68c08723c */ /* 0x040fe20000041808 */
[----:B------:R-:W-:Y:S07]  /*151a0*/  LDSM.16.M88.4 R164, [R183+UR4+0x11100] ;  /* 0x01110004b7a4783b */ /* 0x000fee0008000200 */
        /* <DEDUP_REMOVED lines=8> */
[----:B------:R-:W-:Y:S07]  /*15230*/  LDSM.16.M88.4 R136, [R185+0x8000] ;  /* 0x00800000b988783b */ /* 0x000fee0000000200 */
[C---:B-1----:R-:W-:Y:S01]  /*15240*/  HMMA.16816.F32.BF16 R4, R148.reuse, R156, R4 ;  /* 0x0000009c9404723c */ /* 0x042fe20000041804 */
[----:B------:R-:W1:Y:S07]  /*15250*/  LDSM.16.M88.4 R140, [R183+UR4+0x10100] ;  /* 0x01010004b78c783b */ /* 0x000e6e0008000200 */
[C---:B------:R-:W-:Y:S01]  /*15260*/  HMMA.16816.F32.BF16 R8, R148.reuse, R158, R8 ;  /* 0x0000009e9408723c */ /* 0x040fe20000041808 */
[----:B------:R-:W3:Y:S07]  /*15270*/  LDSM.16.M88.4 R156, [R183+UR4+0x10900] ;  /* 0x01090004b79c783b */ /* 0x000eee0008000200 */
[C---:B------:R-:W-:Y:S08]  /*15280*/  HMMA.16816.F32.BF16 R12, R148.reuse, R160, R12 ;  /* 0x000000a0940c723c */ /* 0x040ff0000004180c */
[C---:B------:R-:W-:Y:S01]  /*15290*/  HMMA.16816.F32.BF16 R16, R148.reuse, R162, R16 ;  /* 0x000000a29410723c */ /* 0x040fe20000041810 */
[----:B------:R-:W5:Y:S07]  /*152a0*/  LDSM.16.M88.4 R160, [R183+UR4+0x11900] ;  /* 0x01190004b7a0783b */ /* 0x000f6e0008000200 */
[C---:B----4-:R-:W-:Y:S08]  /*152b0*/  HMMA.16816.F32.BF16 R20, R148.reuse, R144, R20 ;  /* 0x000000909414723c */ /* 0x050ff00000041814 */
[C---:B------:R-:W-:Y:S01]  /*152c0*/  HMMA.16816.F32.BF16 R24, R148.reuse, R146, R24 ;  /* 0x000000929418723c */ /* 0x040fe20000041818 */
[----:B------:R-:W4:Y:S07]  /*152d0*/  LDSM.16.M88.4 R144, [R186+0x8000] ;  /* 0x00800000ba90783b */ /* 0x000f2e0000000200 */
[C---:B--2---:R-:W-:Y:S08]  /*152e0*/  HMMA.16816.F32.BF16 R28, R148.reuse, R152, R28 ;  /* 0x00000098941c723c */ /* 0x044ff0000004181c */
[----:B------:R-:W-:Y:S01]  /*152f0*/  HMMA.16816.F32.BF16 R32, R148, R154, R32 ;  /* 0x0000009a9420723c */ /* 0x000fe20000041820 */
[----:B------:R-:W2:Y:S07]  /*15300*/  LDSM.16.M88.4 R148, [R187+0x10900] ;  /* 0x01090000bb94783b */ /* 0x000eae0000000200 */
        /* <DEDUP_REMOVED lines=9> */
[----:B------:R-:W3:Y:S07]  /*153a0*/  LDSM.16.M88.4 R164, [R0+0x10100] ;  /* 0x0101000000a4783b */ /* 0x000eee0000000200 */
[C---:B-----5:R-:W-:Y:S08]  /*153b0*/  HMMA.16816.F32.BF16 R28, R136.reuse, R160, R28 ;  /* 0x000000a0881c723c */ /* 0x060ff0000004181c */
[----:B------:R-:W-:Y:S01]  /*153c0*/  HMMA.16816.F32.BF16 R32, R136, R162, R32 ;  /* 0x000000a28820723c */ /* 0x000fe20000041820 */
[----:B------:R-:W5:Y:S07]  /*153d0*/  LDSM.16.M88.4 R136, [R0+0x10900] ;  /* 0x010900000088783b */ /* 0x000f6e0000000200 */
[C---:B----4-:R-:W-:Y:S01]  /*153e0*/  HMMA.16816.F32.BF16 R4, R144.reuse, R168, R4 ;  /* 0x000000a89004723c */ /* 0x050fe20000041804 */
[----:B------:R-:W4:Y:S07]  /*153f0*/  LDSM.16.M88.4 R160, [R0+0x11100] ;  /* 0x0111000000a0783b */ /* 0x000f2e0000000200 */
        /* <DEDUP_REMOVED lines=11> */
[C---:B---3--:R-:W-:Y:S08]  /*154b0*/  HMMA.16816.F32.BF16 R4, R156.reuse, R164, R4 ;  /* 0x000000a49c04723c */ /* 0x048ff00000041804 */
[C---:B------:R-:W-:Y:S08]  /*154c0*/  HMMA.16816.F32.BF16 R8, R156.reuse, R166, R8 ;  /* 0x000000a69c08723c */ /* 0x040ff00000041808 */
[C---:B-----5:R-:W-:Y:S08]  /*154d0*/  HMMA.16816.F32.BF16 R12, R156.reuse, R136, R12 ;  /* 0x000000889c0c723c */ /* 0x060ff0000004180c */
[C---:B------:R-:W-:Y:S01]  /*154e0*/  HMMA.16816.F32.BF16 R16, R156.reuse, R138, R16 ;  /* 0x0000008a9c10723c */ /* 0x040fe20000041810 */
[----:B------:R-:W3:Y:S01]  /*154f0*/  LDSM.16.M88.4 R136, [R132+0x11100] ;  /* 0x011100008488783b */ /* 0x000ee20000000200 */
[----:B------:R-:W-:Y:S06]  /*15500*/  DEPBAR.LE SB0, 0x2 ;  /* 0x000080800000791a */ /* 0x000fec0000000000 */
[C---:B----4-:R-:W-:Y:S01]  /*15510*/  HMMA.16816.F32.BF16 R20, R156.reuse, R160, R20 ;  /* 0x000000a09c14723c */ /* 0x050fe20000041814 */
[----:B------:R-:W-:Y:S07]  /*15520*/  BAR.SYNC.DEFER_BLOCKING 0x0 ;  /* 0x0000000000007b1d */ /* 0x000fee0000010000 */
[C---:B------:R-:W-:Y:S08]  /*15530*/  HMMA.16816.F32.BF16 R24, R156.reuse, R162, R24 ;  /* 0x000000a29c18723c */ /* 0x040ff00000041818 */
[C---:B--2---:R-:W-:Y:S08]  /*15540*/  HMMA.16816.F32.BF16 R28, R156.reuse, R148, R28 ;  /* 0x000000949c1c723c */ /* 0x044ff0000004181c */
[----:B------:R-:W-:Y:S01]  /*15550*/  HMMA.16816.F32.BF16 R32, R156, R150, R32 ;  /* 0x000000969c20723c */ /* 0x000fe20000041820 */
[----:B------:R-:W-:Y:S07]  /*15560*/  LDSM.16.MT88.4 R148, [R135+UR4+0x2900] ;  /* 0x002900048794783b */ /* 0x000fee0008004200 */
[C---:B------:R-:W-:Y:S01]  /*15570*/  HMMA.16816.F32.BF16 R4, R168.reuse, R172, R4 ;  /* 0x000000aca804723c */ /* 0x040fe20000041804 */
[----:B------:R-:W-:Y:S07]  /*15580*/  LDSM.16.MT88.4 R156, [R134+UR4+0x2900] ;  /* 0x00290004869c783b */ /* 0x000fee0008004200 */
[C---:B------:R-:W-:Y:S08]  /*15590*/  HMMA.16816.F32.BF16 R8, R168.reuse, R174, R8 ;  /* 0x000000aea808723c */ /* 0x040ff00000041808 */
[C---:B-1----:R-:W-:Y:S08]  /*155a0*/  HMMA.16816.F32.BF16 R12, R168.reuse, R140, R12 ;  /* 0x0000008ca80c723c */ /* 0x042ff0000004180c */
[C---:B------:R-:W-:Y:S04]  /*155b0*/  HMMA.16816.F32.BF16 R16, R168.reuse, R142, R16 ;  /* 0x0000008ea810723c */ /* 0x040fe80000041810 */
[----:B------:R-:W-:Y:S02]  /*155c0*/  FMNMX.FTZ R0, R4, R133, !PT ;  /* 0x0000008504007209 */ /* 0x000fe40007810000 */
[----:B------:R-:W-:Y:S02]  /*155d0*/  FMNMX.FTZ R2, R6, R3, !PT ;  /* 0x0000000306027209 */ /* 0x000fe40007810000 */
[C---:B---3--:R-:W-:Y:S04]  /*155e0*/  HMMA.16816.F32.BF16 R20, R168.reuse, R136, R20 ;  /* 0x00000088a814723c */ /* 0x048fe80000041814 */
[----:B------:R-:W-:Y:S04]  /*155f0*/  FMNMX.FTZ R141, R5, R0, !PT ;  /* 0x00000000058d7209 */ /* 0x000fe80007810000 */
        /* <DEDUP_REMOVED lines=44> */
[--C-:B------:R-:W-:Y:S02]  /*158c0*/  FFMA.FTZ R162, R4, c[0x0][0x2d0], -R172.reuse ;  /* 0x0000b40004a27a23 */ /* 0x100fe400000108ac */
[C---:B------:R-:W-:Y:S02]  /*158d0*/  FADD.FTZ R133, -R0.reuse, R3 ;  /* 0x0000000300857221 */ /* 0x040fe40000010100 */
[----:B------:R-:W-:Y:S01]  /*158e0*/  FMUL.FTZ R169, R0, c[0x0][0x2d0] ;  /* 0x0000b40000a97a20 */ /* 0x000fe20000410000 */
[----:B------:R-:W2:Y:S01]  /*158f0*/  MUFU.EX2 R132, R132 ;  /* 0x0000008400847308 */ /* 0x000ea20000000800 */
[----:B------:R-:W-:Y:S02]  /*15900*/  FMUL.FTZ R3, R133, c[0x0][0x2d0] ;  /* 0x0000b40085037a20 */ /* 0x000fe40000410000 */
[--C-:B------:R-:W-:Y:S01]  /*15910*/  FFMA.FTZ R163, R5, c[0x0][0x2d0], -R172.reuse ;  /* 0x0000b40005a37a23 */ /* 0x100fe200000108ac */
[----:B------:R-:W-:Y:S01]  /*15920*/  IADD3 R5, R135, UR4, RZ ;  /* 0x0000000487057c10 */ /* 0x000fe2000fffe0ff */
[--C-:B------:R-:W-:Y:S02]  /*15930*/  FFMA.FTZ R166, R8, c[0x0][0x2d0], -R172.reuse ;  /* 0x0000b40008a67a23 */ /* 0x100fe400000108ac */
[--C-:B------:R-:W-:Y:S01]  /*15940*/  FFMA.FTZ R161, R9, c[0x0][0x2d0], -R172.reuse ;  /* 0x0000b40009a17a23 */ /* 0x100fe200000108ac */
[----:B------:R-:W-:Y:S01]  /*15950*/  IADD3 R133, R182, R5, RZ ;  /* 0x00000005b6857210 */ /* 0x000fe20007ffe0ff */
[--C-:B------:R-:W-:Y:S01]  /*15960*/  FFMA.FTZ R167, R6, c[0x0][0x2d0], -R169.reuse ;  /* 0x0000b40006a77a23 */ /* 0x100fe200000108a9 */
[----:B------:R-:W3:Y:S01]  /*15970*/  MUFU.EX2 R3, R3 ;  /* 0x0000000300037308 */ /* 0x000ee20000000800 */
[--C-:B------:R-:W-:Y:S02]  /*15980*/  FFMA.FTZ R168, R7, c[0x0][0x2d0], -R169.reuse ;  /* 0x0000b40007a87a23 */ /* 0x100fe400000108a9 */
[--C-:B------:R-:W-:Y:S01]  /*15990*/  FFMA.FTZ R164, R10, c[0x0][0x2d0], -R169.reuse ;  /* 0x0000b4000aa47a23 */ /* 0x100fe200000108a9 */
[----:B------:R-:W4:Y:S01]  /*159a0*/  LDSM.16.MT88.4 R140, [R133+0x100] ;  /* 0x00010000858c783b */ /* 0x000f220000004200 */
[--C-:B------:R-:W-:Y:S02]  /*159b0*/  FFMA.FTZ R165, R11, c[0x0][0x2d0], -R169.reuse ;  /* 0x0000b4000ba57a23 */ /* 0x100fe400000108a9 */
[--C-:B------:R-:W-:Y:S02]  /*159c0*/  FFMA.FTZ R173, R16, c[0x0][0x2d0], -R172.reuse ;  /* 0x0000b40010ad7a23 */ /* 0x100fe400000108ac */
[--C-:B------:R-:W-:Y:S01]  /*159d0*/  FFMA.FTZ R174, R17, c[0x0][0x2d0], -R172.reuse ;  /* 0x0000b40011ae7a23 */ /* 0x100fe200000108ac */
[----:B------:R-:W-:Y:S01]  /*159e0*/  MUFU.EX2 R162, R162 ;  /* 0x000000a200a27308 */ /* 0x000fe20000000800 */
[--C-:B------:R-:W-:Y:S01]  /*159f0*/  FFMA.FTZ R177, R18, c[0x0][0x2d0], -R169.reuse ;  /* 0x0000b40012b17a23 */ /* 0x100fe200000108a9 */
[----:B------:R-:W-:Y:S01]  /*15a00*/  LDSM.16.MT88.4 R152, [R133+0x2900] ;  /* 0x002900008598783b */ /* 0x000fe20000004200 */
[--C-:B------:R-:W-:Y:S02]  /*15a10*/  FFMA.FTZ R178, R19, c[0x0][0x2d0], -R169.reuse ;  /* 0x0000b40013b27a23 */ /* 0x100fe400000108a9 */
[C---:B--2---:R-:W-:Y:S02]  /*15a20*/  FMUL.FTZ R4, R132.reuse, R128 ;  /* 0x0000008084047220 */ /* 0x044fe40000410000 */
[C---:B------:R-:W-:Y:S02]  /*15a30*/  FMUL.FTZ R5, R132.reuse, R129 ;  /* 0x0000008184057220 */ /* 0x040fe40000410000 */
[C---:B------:R-:W-:Y:S01]  /*15a40*/  FMUL.FTZ R8, R132.reuse, R124 ;  /* 0x0000007c84087220 */ /* 0x040fe20000410000 */
[----:B------:R-:W2:Y:S01]  /*15a50*/  MUFU.EX2 R163, R163 ;  /* 0x000000a300a37308 */ /* 0x000ea20000000800 */
[C---:B------:R-:W-:Y:S01]  /*15a60*/  FMUL.FTZ R9, R132.reuse, R125 ;  /* 0x0000007d84097220 */ /* 0x040fe20000410000 */
[----:B------:R-:W-:Y:S01]  /*15a70*/  LDSM.16.MT88.4 R16, [R133+0x900] ;  /* 0x000900008510783b */ /* 0x000fe20000004200 */
        /* <DEDUP_REMOVED lines=9> */
[----:B------:R-:W-:Y:S02]  /*15b10*/  FMUL.FTZ R103, R3, R103 ;  /* 0x0000006703677220 */ /* 0x000fe40000410000 */
[----:B------:R-:W5:Y:S01]  /*15b20*/  MUFU.EX2 R161, R161 ;  /* 0x000000a100a17308 */ /* 0x000f620000000800 */
        /* <DEDUP_REMOVED lines=43> */
[----:B------:R-:W-:Y:S02]  /*15de0*/  FMUL.FTZ R49, R132, R49 ;  /* 0x0000003184317220 */ /* 0x000fe40000410000 */
[C---:B------:R-:W-:Y:S01]  /*15df0*/  FMUL.FTZ R50, R3.reuse, R50 ;  /* 0x0000003203327220 */ /* 0x040fe20000410000 */
[----:B------:R-:W-:Y:S01]  /*15e00*/  MUFU.EX2 R177, R177 ;  /* 0x000000b100b17308 */ /* 0x000fe20000000800 */
[C---:B-1----:R-:W-:Y:S05]  /*15e10*/  HMMA.16816.F32.BF16 R4, R128.reuse, R136, R4 ;  /* 0x000000888004723c */ /* 0x042fea0000041804 */
[C---:B------:R-:W-:Y:S02]  /*15e20*/  FMUL.FTZ R51, R3.reuse, R51 ;  /* 0x0000003303337220 */ /* 0x040fe40000410000 */
[----:B------:R-:W-:Y:S01]  /*15e30*/  IADD3 R137, R134, UR4, RZ ;  /* 0x0000000486897c10 */ /* 0x000fe2000fffe0ff */
[C---:B------:R-:W-:Y:S01]  /*15e40*/  HMMA.16816.F32.BF16 R8, R128.reuse, R138, R8 ;  /* 0x0000008a8008723c */ /* 0x040fe20000041808 */
[----:B------:R-:W1:Y:S03]  /*15e50*/  MUFU.EX2 R178, R178 ;  /* 0x000000b200b27308 */ /* 0x000e660000000800 */
[----:B------:R-:W-:Y:S01]  /*15e60*/  IADD3 R160, R182, R137, RZ ;  /* 0x00000089b6a07210 */ /* 0x000fe20007ffe0ff */
[C---:B------:R-:W-:Y:S02]  /*15e70*/  FMUL.FTZ R52, R132.reuse, R52 ;  /* 0x0000003484347220 */ /* 0x040fe40000410000 */
[C---:B------:R-:W-:Y:S01]  /*15e80*/  FMUL.FTZ R53, R132.reuse, R53 ;  /* 0x0000003584357220 */ /* 0x040fe20000410000 */
[C---:B----4-:R-:W-:Y:S01]  /*15e90*/  HMMA.16816.F32.BF16 R100, R128.reuse, R140, R100 ;  /* 0x0000008c8064723c */ /* 0x050fe20000041864 */
[----:B------:R-:W4:Y:S03]  /*15ea0*/  LDSM.16.MT88.4 R136, [R160+0x100] ;  /* 0x00010000a088783b */ /* 0x000f260000004200 */
[C---:B------:R-:W-:Y:S02]  /*15eb0*/  FMUL.FTZ R54, R3.reuse, R54 ;  /* 0x0000003603367220 */ /* 0x040fe40000410000 */
[C---:B------:R-:W-:Y:S02]  /*15ec0*/  FMUL.FTZ R55, R3.reuse, R55 ;  /* 0x0000003703377220 */ /* 0x040fe40000410000 */
[C---:B------:R-:W-:Y:S01]  /*15ed0*/  HMMA.16816.F32.BF16 R104, R128.reuse, R142, R104 ;  /* 0x0000008e8068723c */ /* 0x040fe20000041868 */
[----:B------:R-:W5:Y:S03]  /*15ee0*/  LDSM.16.MT88.4 R140, [R135+UR4+0x2100] ;  /* 0x00210004878c783b */ /* 0x000f660008004200 */
[C---:B------:R-:W-:Y:S02]  /*15ef0*/  FMUL.FTZ R56, R132.reuse, R56 ;  /* 0x0000003884387220 */ /* 0x040fe40000410000 */
[C---:B------:R-:W-:Y:S02]  /*15f00*/  FMUL.FTZ R57, R132.reuse, R57 ;  /* 0x0000003984397220 */ /* 0x040fe40000410000 */
[C---:B---3--:R-:W-:Y:S01]  /*15f10*/  HMMA.16816.F32.BF16 R108, R128.reuse, R124, R108 ;  /* 0x0000007c806c723c */ /* 0x048fe2000004186c */
[----:B------:R-:W-:Y:S03]  /*15f20*/  LDSM.16.MT88.4 R144, [R160+0x900] ;  /* 0x00090000a090783b */ /* 0x000fe60000004200 */
[C---:B------:R-:W-:Y:S02]  /*15f30*/  FMUL.FTZ R58, R3.reuse, R58 ;  /* 0x0000003a033a7220 */ /* 0x040fe40000410000 */
[C---:B------:R-:W-:Y:S02]  /*15f40*/  FMUL.FTZ R59, R3.reuse, R59 ;  /* 0x0000003b033b7220 */ /* 0x040fe40000410000 */
[C---:B------:R-:W-:Y:S01]  /*15f50*/  HMMA.16816.F32.BF16 R112, R128.reuse, R126, R112 ;  /* 0x0000007e8070723c */ /* 0x040fe20000041870 */
[----:B------:R-:W3:Y:S03]  /*15f60*/  LDSM.16.MT88.4 R124, [R133+0x2100] ;  /* 0x00210000857c783b */ /* 0x000ee60000004200 */
[C---:B------:R-:W-:Y:S02]  /*15f70*/  FMUL.FTZ R60, R132.reuse, R60 ;  /* 0x0000003c843c7220 */ /* 0x040fe40000410000 */
[C---:B------:R-:W-:Y:S02]  /*15f80*/  FMUL.FTZ R61, R132.reuse, R61 ;  /* 0x0000003d843d7220 */ /* 0x040fe40000410000 */
[C---:B------:R-:W-:Y:S04]  /*15f90*/  FMUL.FTZ R62, R3.reuse, R62 ;  /* 0x0000003e033e7220 */ /* 0x040fe80000410000 */
        /* <DEDUP_REMOVED lines=35> */
[----:B------:R-:W-:Y:S02]  /*161d0*/  FMUL.FTZ R85, R132, R85 ;  /* 0x0000005584557220 */ /* 0x000fe40000410000 */
[C---:B------:R-:W-:Y:S02]  /*161e0*/  FMUL.FTZ R86, R3.reuse, R86 ;  /* 0x0000005603567220 */ /* 0x040fe40000410000 */
[C---:B------:R-:W-:Y:S01]  /*161f0*/  HMMA.16816.F32.BF16 R64, R128.reuse, R142, R64 ;  /* 0x0000008e8040723c */ /* 0x040fe20000041840 */
[----:B------:R-:W5:Y:S03]  /*16200*/  LDSM.16.MT88.4 R140, [R134+UR4+0x4100] ;  /* 0x00410004868c783b */ /* 0x000f660008004200 */
[----:B------:R-:W-:Y:S02]  /*16210*/  FMUL.FTZ R87, R3, R87 ;  /* 0x0000005703577220 */ /* 0x000fe40000410000 */
[--C-:B------:R-:W-:Y:S02]  /*16220*/  FFMA.FTZ R170, R12, c[0x0][0x2d0], -R172.reuse ;  /* 0x0000b4000caa7a23 */ /* 0x100fe400000108ac */
[C---:B---3--:R-:W-:Y:S04]  /*16230*/  HMMA.16816.F32.BF16 R68, R128.reuse, R124, R68 ;  /* 0x0000007c8044723c */ /* 0x048fe80000041844 */
[----:B------:R-:W-:Y:S01]  /*16240*/  FFMA.FTZ R171, R13, c[0x0][0x2d0], -R172 ;  /* 0x0000b4000dab7a23 */ /* 0x000fe200000108ac */
[----:B------:R-:W-:Y:S01]  /*16250*/  MUFU.EX2 R170, R170 ;  /* 0x000000aa00aa7308 */ /* 0x000fe20000000800 */
[--C-:B------:R-:W-:Y:S01]  /*16260*/  FFMA.FTZ R175, R14, c[0x0][0x2d0], -R169.reuse ;  /* 0x0000b4000eaf7a23 */ /* 0x100fe200000108a9 */
[----:B--2---:R-:W-:Y:S01]  /*16270*/  F2FP.BF16.PACK_AB R14, R174, R173 ;  /* 0x000000adae0e723e */ /* 0x004fe200000010ff */
[C---:B------:R-:W-:Y:S01]  /*16280*/  HMMA.16816.F32.BF16 R72, R128.reuse, R126, R72 ;  /* 0x0000007e8048723c */ /* 0x040fe20000041848 */
[----:B------:R-:W2:Y:S03]  /*16290*/  LDSM.16.MT88.4 R124, [R160+0x4100] ;  /* 0x00410000a07c783b */ /* 0x000ea60000004200 */
[----:B------:R-:W-:Y:S01]  /*162a0*/  FFMA.FTZ R176, R15, c[0x0][0x2d0], -R169 ;  /* 0x0000b4000fb07a23 */ /* 0x000fe200000108a9 */
[----:B-1----:R-:W-:Y:S01]  /*162b0*/  F2FP.BF16.PACK_AB R15, R178, R177 ;  /* 0x000000b1b20f723e */ /* 0x002fe200000010ff */
[C---:B------:R-:W-:Y:S01]  /*162c0*/  FMUL.FTZ R88, R132.reuse, R88 ;  /* 0x0000005884587220 */ /* 0x040fe20000410000 */
[----:B------:R-:W1:Y:S01]  /*162d0*/  MUFU.EX2 R171, R171 ;  /* 0x000000ab00ab7308 */ /* 0x000e620000000800 */
[C---:B------:R-:W-:Y:S01]  /*162e0*/  FMUL.FTZ R89, R132.reuse, R89 ;  /* 0x0000005984597220 */ /* 0x040fe20000410000 */
[C---:B----4-:R-:W-:Y:S03]  /*162f0*/  HMMA.16816.F32.BF16 R76, R128.reuse, R136, R76 ;  /* 0x00000088804c723c */ /* 0x050fe6000004184c */
[C---:B------:R-:W-:Y:S02]  /*16300*/  FMUL.FTZ R90, R3.reuse, R90 ;  /* 0x0000005a035a7220 */ /* 0x040fe40000410000 */
[C---:B------:R-:W-:Y:S02]  /*16310*/  FMUL.FTZ R91, R3.reuse, R91 ;  /* 0x0000005b035b7220 */ /* 0x040fe40000410000 */
[C---:B------:R-:W-:Y:S01]  /*16320*/  FMUL.FTZ R92, R132.reuse, R92 ;  /* 0x0000005c845c7220 */ /* 0x040fe20000410000 */
[C---:B------:R-:W-:Y:S01]  /*16330*/  HMMA.16816.F32.BF16 R80, R128.reuse, R138, R80 ;  /* 0x0000008a8050723c */ /* 0x040fe20000041850 */
[----:B------:R-:W3:Y:S01]  /*16340*/  LDSM.16.MT88.4 R136, [R135+UR4+0x900] ;  /* 0x000900048788783b */ /* 0x000ee20008004200 */
[----:B------:R-:W-:Y:S02]  /*16350*/  MUFU.EX2 R175, R175 ;  /* 0x000000af00af7308 */ /* 0x000fe40000000800 */
[C---:B------:R-:W-:Y:S02]  /*16360*/  FMUL.FTZ R93, R132.reuse, R93 ;  /* 0x0000005d845d7220 */ /* 0x040fe40000410000 */
[C---:B------:R-:W-:Y:S02]  /*16370*/  FMUL.FTZ R94, R3.reuse, R94 ;  /* 0x0000005e035e7220 */ /* 0x040fe40000410000 */
[C---:B-----5:R-:W-:Y:S04]  /*16380*/  HMMA.16816.F32.BF16 R84, R128.reuse, R140, R84 ;  /* 0x0000008c8054723c */ /* 0x060fe80000041854 */
[----:B------:R-:W4:Y:S01]  /*16390*/  MUFU.EX2 R176, R176 ;  /* 0x000000b000b07308 */ /* 0x000f220000000800 */
[----:B------:R-:W-:Y:S01]  /*163a0*/  FMUL.FTZ R95, R3, R95 ;  /* 0x0000005f035f7220 */ /* 0x000fe20000410000 */
[----:B-1----:R-:W-:Y:S01]  /*163b0*/  F2FP.BF16.PACK_AB R12, R171, R170 ;  /* 0x000000aaab0c723e */ /* 0x002fe200000010ff */
[C---:B------:R-:W-:Y:S01]  /*163c0*/  FMUL.FTZ R96, R132.reuse, R96 ;  /* 0x0000006084607220 */ /* 0x040fe20000410000 */
[C---:B------:R-:W-:Y:S01]  /*163d0*/  HMMA.16816.F32.BF16 R88, R128.reuse, R142, R88 ;  /* 0x0000008e8058723c */ /* 0x040fe20000041858 */
[----:B------:R-:W1:Y:S03]  /*163e0*/  LDSM.16.MT88.4 R140, [R134+UR4+0x900] ;  /* 0x00090004868c783b */ /* 0x000e660008004200 */
[C---:B------:R-:W-:Y:S02]  /*163f0*/  FMUL.FTZ R97, R132.reuse, R97 ;  /* 0x0000006184617220 */ /* 0x040fe40000410000 */
[C---:B------:R-:W-:Y:S02]  /*16400*/  FMUL.FTZ R98, R3.reuse, R98 ;  /* 0x0000006203627220 */ /* 0x040fe40000410000 */
[C---:B--2---:R-:W-:Y:S04]  /*16410*/  HMMA.16816.F32.BF16 R92, R128.reuse, R124, R92 ;  /* 0x0000007c805c723c */ /* 0x044fe8000004185c */
[C---:B------:R-:W-:Y:S02]  /*16420*/  FMUL.FTZ R99, R3.reuse, R99 ;  /* 0x0000006303637220 */ /* 0x040fe40000410000 */
[----:B------:R-:W-:Y:S02]  /*16430*/  FFMA.FTZ R167, R3, R208, R167 ;  /* 0x000000d003a77223 */ /* 0x000fe400000100a7 */
[----:B------:R-:W-:Y:S03]  /*16440*/  FFMA.FTZ R162, R132, R207, R162 ;  /* 0x000000cf84a27223 */ /* 0x000fe600000100a2 */
[----:B------:R-:W-:Y:S01]  /*16450*/  HMMA.16816.F32.BF16 R96, R128, R126, R96 ;  /* 0x0000007e8060723c */ /* 0x000fe20000041860 */
[----:B------:R-:W2:Y:S02]  /*16460*/  LDSM.16.MT88.4 R124, [R160+0x2900] ;  /* 0x00290000a07c783b */ /* 0x000ea40000004200 */
[----:B----4-:R-:W-:Y:S01]  /*16470*/  F2FP.BF16.PACK_AB R13, R176, R175 ;  /* 0x000000afb00d723e */ /* 0x010fe200000010ff */
[----:B------:R-:W-:Y:S02]  /*16480*/  FADD.FTZ R163, R163, R162 ;  /* 0x000000a2a3a37221 */ /* 0x000fe40000010000 */
[----:B------:R-:W-:Y:S02]  /*16490*/  FADD.FTZ R167, R168, R167 ;  /* 0x000000a7a8a77221 */ /* 0x000fe40000010000 */
[----:B------:R-:W-:Y:S01]  /*164a0*/  FADD.FTZ R166, R166, R163 ;  /* 0x000000a3a6a67221 */ /* 0x000fe20000010000 */
[----:B------:R-:W-:Y:S01]  /*164b0*/  LDSM.16.MT88.4 R128, [R133+0x4900] ;  /* 0x004900008580783b */ /* 0x000fe20000004200 */
[C---:B---3--:R-:W-:Y:S05]  /*164c0*/  HMMA.16816.F32.BF16 R4, R12.reuse, R136, R4 ;  /* 0x000000880c04723c */ /* 0x048fea0000041804 */
[----:B------:R-:W-:Y:S03]  /*164d0*/  FADD.FTZ R161, R161, R166 ;  /* 0x000000a6a1a17221 */ /* 0x000fe60000010000 */
[C---:B------:R-:W-:Y:S01]  /*164e0*/  HMMA.16816.F32.BF16 R8, R12.reuse, R138, R8 ;  /* 0x0000008a0c08723c */ /* 0x040fe20000041808 */
[----:B------:R-:W-:Y:S03]  /*164f0*/  LDSM.16.MT88.4 R136, [R134+UR4+0x4900] ;  /* 0x004900048688783b */ /* 0x000fe60008004200 */
[----:B------:R-:W-:Y:S04]  /*16500*/  FADD.FTZ R170, R170, R161 ;  /* 0x000000a1aaaa7221 */ /* 0x000fe80000010000 */
[C---:B------:R-:W-:Y:S04]  /*16510*/  HMMA.16816.F32.BF16 R100, R12.reuse, R16, R100 ;  /* 0x000000100c64723c */ /* 0x040fe80000041864 */
[----:B------:R-:W-:Y:S04]  /*16520*/  FADD.FTZ R170, R171, R170 ;  /* 0x000000aaabaa7221 */ /* 0x000fe80000010000 */
[C---:B------:R-:W-:Y:S01]  /*16530*/  HMMA.16816.F32.BF16 R104, R12.reuse, R18, R104 ;  /* 0x000000120c68723c */ /* 0x040fe20000041868 */
[----:B------:R-:W3:Y:S03]  /*16540*/  LDSM.16.MT88.4 R16, [R135+UR4+0x4900] ;  /* 0x004900048710783b */ /* 0x000ee60008004200 */
[----:B------:R-:W-:Y:S04]  /*16550*/  FADD.FTZ R173, R173, R170 ;  /* 0x000000aaadad7221 */ /* 0x000fe80000010000 */
[C---:B-1----:R-:W-:Y:S04]  /*16560*/  HMMA.16816.F32.BF16 R108, R12.reuse, R140, R108 ;  /* 0x0000008c0c6c723c */ /* 0x042fe8000004186c */
[----:B------:R-:W-:Y:S03]  /*16570*/  FADD.FTZ R173, R174, R173 ;  /* 0x000000adaead7221 */ /* 0x000fe60000010000 */
[--C-:B------:R-:W-:Y:S01]  /*16580*/  FFMA.FTZ R140, R20, c[0x0][0x2d0], -R172.reuse ;  /* 0x0000b400148c7a23 */ /* 0x100fe200000108ac */
[C---:B------:R-:W-:Y:S04]  /*16590*/  HMMA.16816.F32.BF16 R112, R12.reuse, R142, R112 ;  /* 0x0000008e0c70723c */ /* 0x040fe80000041870 */
[--C-:B------:R-:W-:Y:S01]  /*165a0*/  FFMA.FTZ R141, R21, c[0x0][0x2d0], -R172.reuse ;  /* 0x0000b400158d7a23 */ /* 0x100fe200000108ac */
[----:B------:R-:W-:Y:S02]  /*165b0*/  MUFU.EX2 R140, R140 ;  /* 0x0000008c008c7308 */ /* 0x000fe40000000800 */
[--C-:B------:R-:W-:Y:S01]  /*165c0*/  FFMA.FTZ R142, R24, c[0x0][0x2d0], -R172.reuse ;  /* 0x0000b400188e7a23 */ /* 0x100fe200000108ac */
[C---:B------:R-:W-:Y:S04]  /*165d0*/  HMMA.16816.F32.BF16 R116, R12.reuse, R144, R116 ;  /* 0x000000900c74723c */ /* 0x040fe80000041874 */
[--C-:B------:R-:W-:Y:S03]  /*165e0*/  FFMA.FTZ R143, R25, c[0x0][0x2d0], -R172.reuse ;  /* 0x0000b400198f7a23 */ /* 0x100fe600000108ac */
[--C-:B------:R-:W-:Y:S01]  /*165f0*/  FFMA.FTZ R144, R22, c[0x0][0x2d0], -R169.reuse ;  /* 0x0000b40016907a23 */ /* 0x100fe200000108a9 */
[C---:B------:R-:W-:Y:S01]  /*16600*/  HMMA.16816.F32.BF16 R120, R12.reuse, R146, R120 ;  /* 0x000000920c78723c */ /* 0x040fe20000041878 */
[----:B------:R-:W1:Y:S03]  /*16610*/  MUFU.EX2 R141, R141 ;  /* 0x0000008d008d7308 */ /* 0x000e660000000800 */
[--C-:B------:R-:W-:Y:S02]  /*16620*/  FFMA.FTZ R145, R23, c[0x0][0x2d0], -R169.reuse ;  /* 0x0000b40017917a23 */ /* 0x100fe400000108a9 */
[----:B------:R-:W-:Y:S01]  /*16630*/  LDSM.16.MT88.4 R20, [R133+0x1100] ;  /* 0x001100008514783b */ /* 0x000fe20000004200 */
[--C-:B------:R-:W-:Y:S01]  /*16640*/  FFMA.FTZ R146, R26, c[0x0][0x2d0], -R169.reuse ;  /* 0x0000b4001a927a23 */ /* 0x100fe200000108a9 */
[C---:B------:R-:W-:Y:S03]  /*16650*/  HMMA.16816.F32.BF16 R36, R12.reuse, R148, R36 ;  /* 0x000000940c24723c */ /* 0x040fe60000041824 */
[----:B------:R-:W-:Y:S01]  /*16660*/  MUFU.EX2 R142, R142 ;  /* 0x0000008e008e7308 */ /* 0x000fe20000000800 */
[--C-:B------:R-:W-:Y:S02]  /*16670*/  FFMA.FTZ R147, R27, c[0x0][0x2d0], -R169.reuse ;  /* 0x0000b4001b937a23 */ /* 0x100fe400000108a9 */
[----:B------:R-:W-:Y:S01]  /*16680*/  LDSM.16.MT88.4 R24, [R134+UR4+0x1100] ;  /* 0x001100048618783b */ /* 0x000fe20008004200 */
[--C-:B------:R-:W-:Y:S01]  /*16690*/  FFMA.FTZ R148, R28, c[0x0][0x2d0], -R172.reuse ;  /* 0x0000b4001c947a23 */ /* 0x100fe200000108ac */
[C---:B------:R-:W-:Y:S04]  /*166a0*/  HMMA.16816.F32.BF16 R40, R12.reuse, R150, R40 ;  /* 0x000000960c28723c */ /* 0x040fe80000041828 */
[--C-:B------:R-:W-:Y:S01]  /*166b0*/  FFMA.FTZ R149, R29, c[0x0][0x2d0], -R172.reuse ;  /* 0x0000b4001d957a23 */ /* 0x100fe200000108ac */
[----:B------:R-:W4:Y:S02]  /*166c0*/  MUFU.EX2 R143, R143 ;  /* 0x0000008f008f7308 */ /* 0x000f240000000800 */
[--C-:B------:R-:W-:Y:S01]  /*166d0*/  FFMA.FTZ R150, R32, c[0x0][0x2d0], -R172.reuse ;  /* 0x0000b40020967a23 */ /* 0x100fe200000108ac */
[C---:B------:R-:W-:Y:S04]  /*166e0*/  HMMA.16816.F32.BF16 R44, R12.reuse, R152, R44 ;  /* 0x000000980c2c723c */ /* 0x040fe8000004182c */
[----:B------:R-:W-:Y:S03]  /*166f0*/  FFMA.FTZ R172, R33, c[0x0][0x2d0], -R172 ;  /* 0x0000b40021ac7a23 */ /* 0x000fe600000108ac */
[--C-:B------:R-:W-:Y:S01]  /*16700*/  FFMA.FTZ R152, R30, c[0x0][0x2d0], -R169.reuse ;  /* 0x0000b4001e987a23 */ /* 0x100fe200000108a9 */
[C---:B------:R-:W-:Y:S01]  /*16710*/  HMMA.16816.F32.BF16 R48, R12.reuse, R154, R48 ;  /* 0x0000009a0c30723c */ /* 0x040fe20000041830 */
[----:B------:R-:W-:Y:S03]  /*16720*/  MUFU.EX2 R144, R144 ;  /* 0x0000009000907308 */ /* 0x000fe60000000800 */
[--C-:B------:R-:W-:Y:S02]  /*16730*/  FFMA.FTZ R153, R31, c[0x0][0x2d0], -R169.reuse ;  /* 0x0000b4001f997a23 */ /* 0x100fe400000108a9 */
[----:B------:R-:W-:Y:S01]  /*16740*/  LDSM.16.MT88.4 R28, [R134+UR4+0x1900] ;  /* 0x00190004861c783b */ /* 0x000fe20008004200 */
[--C-:B------:R-:W-:Y:S01]  /*16750*/  FFMA.FTZ R154, R34, c[0x0][0x2d0], -R169.reuse ;  /* 0x0000b400229a7a23 */ /* 0x100fe200000108a9 */
[C---:B------:R-:W-:Y:S03]  /*16760*/  HMMA.16816.F32.BF16 R52, R12.reuse, R156, R52 ;  /* 0x0000009c0c34723c */ /* 0x040fe60000041834 */
[----:B------:R-:W5:Y:S01]  /*16770*/  MUFU.EX2 R145, R145 ;  /* 0x0000009100917308 */ /* 0x000f620000000800 */
[----:B------:R-:W-:Y:S02]  /*16780*/  FFMA.FTZ R169, R35, c[0x0][0x2d0], -R169 ;  /* 0x0000b40023a97a23 */ /* 0x000fe400000108a9 */
[----:B------:R-:W-:Y:S02]  /*16790*/  LDSM.16.MT88.4 R32, [R160+0x1900] ;  /* 0x00190000a020783b */ /* 0x000fe40000004200 */
[C---:B------:R-:W-:Y:S05]  /*167a0*/  HMMA.16816.F32.BF16 R56, R12.reuse, R158, R56 ;  /* 0x0000009e0c38723c */ /* 0x040fea0000041838 */
[----:B------:R-:W-:Y:S03]  /*167b0*/  MUFU.EX2 R146, R146 ;  /* 0x0000009200927308 */ /* 0x000fe60000000800 */
[C---:B--2---:R-:W-:Y:S07]  /*167c0*/  HMMA.16816.F32.BF16 R60, R12.reuse, R124, R60 ;  /* 0x0000007c0c3c723c */ /* 0x044fee000004183c */
[----:B------:R-:W2:Y:S01]  /*167d0*/  MUFU.EX2 R147, R147 ;  /* 0x0000009300937308 */ /* 0x000ea20000000800 */
[C---:B------:R-:W-:Y:S01]  /*167e0*/  HMMA.16816.F32.BF16 R64, R12.reuse, R126, R64 ;  /* 0x0000007e0c40723c */ /* 0x040fe20000041840 */
[----:B------:R-:W1:Y:S07]  /*167f0*/  LDSM.16.MT88.4 R124, [R160+0x4900] ;  /* 0x00490000a07c783b */ /* 0x000e6e0000004200 */
[C---:B---3--:R-:W-:Y:S01]  /*16800*/  HMMA.16816.F32.BF16 R68, R12.reuse, R16, R68 ;  /* 0x000000100c44723c */ /* 0x048fe20000041844 */
[----:B------:R-:W-:Y:S07]  /*16810*/  MUFU.EX2 R148, R148 ;  /* 0x0000009400947308 */ /* 0x000fee0000000800 */
[C---:B------:R-:W-:Y:S01]  /*16820*/  HMMA.16816.F32.BF16 R72, R12.reuse, R18, R72 ;  /* 0x000000120c48723c */ /* 0x040fe20000041848 */
[----:B------:R-:W3:Y:S02]  /*16830*/  LDSM.16.MT88.4 R16, [R135+UR4+0x1100] ;  /* 0x001100048710783b */ /* 0x000ee40008004200 */
[----:B------:R-:W1:Y:S05]  /*16840*/  MUFU.EX2 R149, R149 ;  /* 0x0000009500957308 */ /* 0x000e6a0000000800 */
[C---:B------:R-:W-:Y:S05]  /*16850*/  HMMA.16816.F32.BF16 R76, R12.reuse, R128, R76 ;  /* 0x000000800c4c723c */ /* 0x040fea000004184c */
[----:B------:R-:W-:Y:S03]  /*16860*/  MUFU.EX2 R150, R150 ;  /* 0x0000009600967308 */ /* 0x000fe60000000800 */
[C---:B------:R-:W-:Y:S01]  /*16870*/  HMMA.16816.F32.BF16 R80, R12.reuse, R130, R80 ;  /* 0x000000820c50723c */ /* 0x040fe20000041850 */
[----:B------:R-:W2:Y:S06]  /*16880*/  LDSM.16.MT88.4 R128, [R160+0x1100] ;  /* 0x00110000a080783b */ /* 0x000eac0000004200 */
[----:B------:R-:W2:Y:S01]  /*16890*/  MUFU.EX2 R151, R172 ;  /* 0x000000ac00977308 */ /* 0x000ea20000000800 */
[C---:B------:R-:W-:Y:S08]  /*168a0*/  HMMA.16816.F32.BF16 R84, R12.reuse, R136, R84 ;  /* 0x000000880c54723c */ /* 0x040ff00000041854 */
[C---:B------:R-:W-:Y:S01]  /*168b0*/  HMMA.16816.F32.BF16 R88, R12.reuse, R138, R88 ;  /* 0x0000008a0c58723c */ /* 0x040fe20000041858 */
[----:B------:R-:W3:Y:S01]  /*168c0*/  LDSM.16.MT88.4 R136, [R135+UR4+0x3100] ;  /* 0x003100048788783b */ /* 0x000ee20008004200 */
[----:B------:R-:W-:Y:S06]  /*168d0*/  MUFU.EX2 R152, R152 ;  /* 0x0000009800987308 */ /* 0x000fec0000000800 */
[C---:B-1----:R-:W-:Y:S04]  /*168e0*/  HMMA.16816.F32.BF16 R92, R12.reuse, R124, R92 ;  /* 0x0000007c0c5c723c */ /* 0x042fe8000004185c */
[----:B------:R-:W1:Y:S04]  /*168f0*/  MUFU.EX2 R153, R153 ;  /* 0x0000009900997308 */ /* 0x000e680000000800 */
[----:B------:R-:W-:Y:S01]  /*16900*/  HMMA.16816.F32.BF16 R96, R12, R126, R96 ;  /* 0x0000007e0c60723c */ /* 0x000fe20000041860 */
[----:B------:R-:W1:Y:S05]  /*16910*/  LDSM.16.MT88.4 R124, [R133+0x3100] ;  /* 0x00310000857c783b */ /* 0x000e6a0000004200 */
[----:B------:R-:W-:Y:S01]  /*16920*/  MUFU.EX2 R154, R154 ;  /* 0x0000009a009a7308 */ /* 0x000fe20000000800 */
[----:B------:R-:W-:Y:S01]  /*16930*/  F2FP.BF16.PACK_AB R12, R141, R140 ;  /* 0x0000008c8d0c723e */ /* 0x000fe200000010ff */
[----:B------:R-:W-:Y:S01]  /*16940*/  FADD.FTZ R140, R140, R173 ;  /* 0x000000ad8c8c7221 */ /* 0x000fe20000010000 */
[----:B----4-:R-:W-:Y:S03]  /*16950*/  F2FP.BF16.PACK_AB R14, R143, R142 ;  /* 0x0000008e8f0e723e */ /* 0x010fe600000010ff */
[----:B-----5:R-:W-:Y:S01]  /*16960*/  F2FP.BF16.PACK_AB R13, R145, R144 ;  /* 0x00000090910d723e */ /* 0x020fe200000010ff */
[----:B------:R-:W-:Y:S01]  /*16970*/  FADD.FTZ R141, R141, R140 ;  /* 0x0000008c8d8d7221 */ /* 0x000fe20000010000 */
[----:B--2---:R-:W-:Y:S02]  /*16980*/  F2FP.BF16.PACK_AB R15, R147, R146 ;  /* 0x00000092930f723e */ /* 0x004fe400000010ff */
[----:B------:R-:W2:Y:S01]  /*16990*/  MUFU.EX2 R169, R169 ;  /* 0x000000a900a97308 */ /* 0x000ea20000000800 */
[----:B------:R-:W-:Y:S04]  /*169a0*/  FADD.FTZ R142, R142, R141 ;  /* 0x0000008d8e8e7221 */ /* 0x000fe80000010000 */
[C---:B---3--:R-:W-:Y:S03]  /*169b0*/  HMMA.16816.F32.BF16 R4, R12.reuse, R16, R4 ;  /* 0x000000100c04723c */ /* 0x048fe60000041804 */
[----:B------:R-:W-:Y:S05]  /*169c0*/  FADD.FTZ R143, R143, R142 ;  /* 0x0000008e8f8f7221 */ /* 0x000fea0000010000 */
[C---:B------:R-:W-:Y:S01]  /*169d0*/  HMMA.16816.F32.BF16 R8, R12.reuse, R18, R8 ;  /* 0x000000120c08723c */ /* 0x040fe20000041808 */
[----:B------:R-:W3:Y:S07]  /*169e0*/  LDSM.16.MT88.4 R16, [R134+UR4+0x3100] ;  /* 0x003100048610783b */ /* 0x000eee0008004200 */
[C---:B------:R-:W-:Y:S08]  /*169f0*/  HMMA.16816.F32.BF16 R100, R12.reuse, R20, R100 ;  /* 0x000000140c64723c */ /* 0x040ff00000041864 */
[C---:B------:R-:W-:Y:S01]  /*16a00*/  HMMA.16816.F32.BF16 R104, R12.reuse, R22, R104 ;  /* 0x000000160c68723c */ /* 0x040fe20000041868 */
[----:B------:R-:W4:Y:S07]  /*16a10*/  LDSM.16.MT88.4 R20, [R160+0x3100] ;  /* 0x00310000a014783b */ /* 0x000f2e0000004200 */
[C---:B------:R-:W-:Y:S08]  /*16a20*/  HMMA.16816.F32.BF16 R108, R12.reuse, R24, R108 ;  /* 0x000000180c6c723c */ /* 0x040ff0000004186c */
[C---:B------:R-:W-:Y:S01]  /*16a30*/  HMMA.16816.F32.BF16 R112, R12.reuse, R26, R112 ;  /* 0x0000001a0c70723c */ /* 0x040fe20000041870 */
[----:B------:R-:W5:Y:S07]  /*16a40*/  LDSM.16.MT88.4 R24, [R135+UR4+0x5100] ;  /* 0x005100048718783b */ /* 0x000f6e0008004200 */
        /* <DEDUP_REMOVED lines=14> */
[----:B------:R-:W4:Y:S07]  /*16b30*/  LDSM.16.MT88.4 R20, [R135+UR4+0x1900] ;  /* 0x001900048714783b */ /* 0x000f2e0008004200 */
[C---:B-----5:R-:W-:Y:S08]  /*16b40*/  HMMA.16816.F32.BF16 R68, R12.reuse, R24, R68 ;  /* 0x000000180c44723c */ /* 0x060ff00000041844 */
[C---:B------:R-:W-:Y:S01]  /*16b50*/  HMMA.16816.F32.BF16 R72, R12.reuse, R26, R72 ;  /* 0x0000001a0c48723c */ /* 0x040fe20000041848 */
[----:B------:R-:W5:Y:S07]  /*16b60*/  LDSM.16.MT88.4 R24, [R133+0x1900] ;  /* 0x001900008518783b */ /* 0x000f6e0000004200 */
[C---:B-1----:R-:W-:Y:S08]  /*16b70*/  HMMA.16816.F32.BF16 R76, R12.reuse, R124, R76 ;  /* 0x0000007c0c4c723c */ /* 0x042ff0000004184c */
[C---:B------:R-:W-:Y:S08]  /*16b80*/  HMMA.16816.F32.BF16 R80, R12.reuse, R126, R80 ;  /* 0x0000007e0c50723c */ /* 0x040ff00000041850 */
[C---:B---3--:R-:W-:Y:S08]  /*16b90*/  HMMA.16816.F32.BF16 R84, R12.reuse, R16, R84 ;  /* 0x000000100c54723c */ /* 0x048ff00000041854 */
[C---:B------:R-:W-:Y:S01]  /*16ba0*/  HMMA.16816.F32.BF16 R88, R12.reuse, R18, R88 ;  /* 0x000000120c58723c */ /* 0x040fe20000041858 */
[----:B------:R-:W1:Y:S07]  /*16bb0*/  LDSM.16.MT88.4 R16, [R133+0x3900] ;  /* 0x003900008510783b */ /* 0x000e6e0000004200 */
[C---:B------:R-:W-:Y:S08]  /*16bc0*/  HMMA.16816.F32.BF16 R92, R12.reuse, R128, R92 ;  /* 0x000000800c5c723c */ /* 0x040ff0000004185c */
[----:B------:R-:W-:Y:S07]  /*16bd0*/  HMMA.16816.F32.BF16 R96, R12, R130, R96 ;  /* 0x000000820c60723c */ /* 0x000fee0000041860 */
[----:B------:R-:W-:Y:S01]  /*16be0*/  F2FP.BF16.PACK_AB R12, R149, R148 ;  /* 0x00000094950c723e */ /* 0x000fe200000010ff */
[----:B------:R-:W-:Y:S01]  /*16bf0*/  FADD.FTZ R148, R148, R143 ;  /* 0x0000008f94947221 */ /* 0x000fe20000010000 */
[----:B------:R-:W-:Y:S03]  /*16c00*/  F2FP.BF16.PACK_AB R14, R151, R150 ;  /* 0x00000096970e723e */ /* 0x000fe600000010ff */
[----:B------:R-:W-:Y:S01]  /*16c10*/  F2FP.BF16.PACK_AB R13, R153, R152 ;  /* 0x00000098990d723e */ /* 0x000fe200000010ff */
[----:B------:R-:W-:Y:S01]  /*16c20*/  FADD.FTZ R149, R149, R148 ;  /* 0x0000009495957221 */ /* 0x000fe20000010000 */
[----:B--2---:R-:W-:Y:S03]  /*16c30*/  F2FP.BF16.PACK_AB R15, R169, R154 ;  /* 0x0000009aa90f723e */ /* 0x004fe600000010ff */
[----:B------:R-:W-:Y:S04]  /*16c40*/  FADD.FTZ R150, R150, R149 ;  /* 0x0000009596967221 */ /* 0x000fe80000010000 */
[C---:B----4-:R-:W-:Y:S01]  /*16c50*/  HMMA.16816.F32.BF16 R128, R12.reuse, R20, R4 ;  /* 0x000000140c80723c */ /* 0x050fe20000041804 */
[----:B------:R-:W2:Y:S02]  /*16c60*/  LDSM.16.MT88.4 R4, [R134+UR4+0x3900] ;  /* 0x003900048604783b */ /* 0x000ea40008004200 */
[----:B------:R-:W-:Y:S05]  /*16c70*/  FADD.FTZ R207, R151, R150 ;  /* 0x0000009697cf7221 */ /* 0x000fea0000010000 */
[C---:B------:R-:W-:Y:S01]  /*16c80*/  HMMA.16816.F32.BF16 R124, R12.reuse, R22, R8 ;  /* 0x000000160c7c723c */ /* 0x040fe20000041808 */
[----:B------:R-:W3:Y:S07]  /*16c90*/  LDSM.16.MT88.4 R8, [R160+0x3900] ;  /* 0x00390000a008783b */ /* 0x000eee0000004200 */
[C---:B-----5:R-:W-:Y:S01]  /*16ca0*/  HMMA.16816.F32.BF16 R100, R12.reuse, R24, R100 ;  /* 0x000000180c64723c */ /* 0x060fe20000041864 */
[----:B------:R-:W4:Y:S07]  /*16cb0*/  LDSM.16.MT88.4 R20, [R135+UR4+0x5900] ;  /* 0x005900048714783b */ /* 0x000f2e0008004200 */
        /* <DEDUP_REMOVED lines=8> */
[----:B------:R-:W-:Y:S01]  /*16d40*/  @P0 IADD3 R16, R211, -0x2, RZ ;  /* 0xfffffffed3100810 */ /* 0x000fe20007ffe0ff */
[C---:B------:R-:W-:Y:S04]  /*16d50*/  HMMA.16816.F32.BF16 R48, R12.reuse, R18, R48 ;  /* 0x000000120c30723c */ /* 0x040fe80000041830 */
[----:B------:R-:W-:Y:S03]  /*16d60*/  @P0 SHF.R.S32.HI R17, RZ, 0x1f, R16 ;  /* 0x0000001fff110819 */ /* 0x000fe60000011410 */
[C---:B------:R-:W-:Y:S01]  /*16d70*/  @P0 IMAD.WIDE.U32 R18, R16.reuse, c[0x0][0x1e0], RZ ;  /* 0x0000780010120a25 */ /* 0x040fe200078e00ff */
[C---:B--2---:R-:W-:Y:S04]  /*16d80*/  HMMA.16816.F32.BF16 R52, R12.reuse, R4, R52 ;  /* 0x000000040c34723c */ /* 0x044fe80000041834 */
[----:B------:R-:W-:Y:S04]  /*16d90*/  @P0 IMAD R17, R17, c[0x0][0x1e0], RZ ;  /* 0x0000780011110a24 */ /* 0x000fe800078e02ff */
[C---:B------:R-:W-:Y:S01]  /*16da0*/  HMMA.16816.F32.BF16 R56, R12.reuse, R6, R56 ;  /* 0x000000060c38723c */ /* 0x040fe20000041838 */
[----:B------:R-:W1:Y:S03]  /*16db0*/  LDSM.16.MT88.4 R4, [R133+0x5900] ;  /* 0x005900008504783b */ /* 0x000e660000004200 */
[----:B------:R-:W-:Y:S01]  /*16dc0*/  @P0 IMAD R17, R16, c[0x0][0x1e4], R17 ;  /* 0x0000790010110a24 */ /* 0x000fe200078e0211 */
[----:B------:R-:W-:Y:S03]  /*16dd0*/  @P0 SHF.L.U32 R16, R18, 0x6, RZ ;  /* 0x0000000612100819 */ /* 0x000fe600000006ff */
[C---:B---3--:R-:W-:Y:S04]  /*16de0*/  HMMA.16816.F32.BF16 R60, R12.reuse, R8, R60 ;  /* 0x000000080c3c723c */ /* 0x048fe8000004183c */
[----:B------:R-:W-:Y:S03]  /*16df0*/  @P0 IADD3 R17, R19, R17, RZ ;  /* 0x0000001113110210 */ /* 0x000fe60007ffe0ff */
[----:B------:R-:W-:Y:S01]  /*16e00*/  @P0 IADD3 R8, P1, R16, R200, RZ ;  /* 0x000000c810080210 */ /* 0x000fe20007f3e0ff */
[C---:B------:R-:W-:Y:S04]  /*16e10*/  HMMA.16816.F32.BF16 R64, R12.reuse, R10, R64 ;  /* 0x0000000a0c40723c */ /* 0x040fe80000041840 */
[----:B------:R-:W-:Y:S02]  /*16e20*/  @P0 SHF.L.U64.HI R17, R18, 0x6, R17 ;  /* 0x0000000612110819 */ /* 0x000fe40000010211 */
[----:B------:R-:W-:Y:S02]  /*16e30*/  @P0 LEA R26, P3, R8, c[0x0][0x1c8], 0x1 ;  /* 0x00007200081a0a11 */ /* 0x000fe400078608ff */
[----:B------:R-:W-:Y:S01]  /*16e40*/  @P0 IADD3 R11, P2, R16, R213, RZ ;  /* 0x000000d5100b0210 */ /* 0x000fe20007f5e0ff */
[C---:B----4-:R-:W-:Y:S03]  /*16e50*/  HMMA.16816.F32.BF16 R68, R12.reuse, R20, R68 ;  /* 0x000000140c44723c */ /* 0x050fe60000041844 */
[----:B------:R-:W-:Y:S02]  /*16e60*/  @P0 IADD3.X R9, R17, R205, RZ, P1, !PT ;  /* 0x000000cd11090210 */ /* 0x000fe40000ffe4ff */
[----:B------:R-:W-:Y:S02]  /*16e70*/  @P0 LEA R24, P1, R11, c[0x0][0x1c8], 0x1 ;  /* 0x000072000b180a11 */ /* 0x000fe400078208ff */
[----:B------:R-:W-:Y:S01]  /*16e80*/  @P0 IADD3.X R10, R17, R212, RZ, P2, !PT ;  /* 0x000000d4110a0210 */ /* 0x000fe200017fe4ff */
[C---:B------:R-:W-:Y:S04]  /*16e90*/  HMMA.16816.F32.BF16 R72, R12.reuse, R22, R72 ;  /* 0x000000160c48723c */ /* 0x040fe80000041848 */
[----:B------:R-:W-:Y:S02]  /*16ea0*/  @P0 LEA.HI.X R25, R11, c[0x0][0x1cc], R10, 0x1, P1 ;  /* 0x000073000b190a11 */ /* 0x000fe400008f0c0a */
[----:B------:R-:W-:Y:S02]  /*16eb0*/  @P0 IADD3 R21, P1, R193, R16, RZ ;  /* 0x00000010c1150210 */ /* 0x000fe40007f3e0ff */
[C---:B-1----:R-:W-:Y:S04]  /*16ec0*/  HMMA.16816.F32.BF16 R76, R12.reuse, R4, R76 ;  /* 0x000000040c4c723c */ /* 0x042fe8000004184c */
[----:B------:R-:W-:Y:S02]  /*16ed0*/  @P0 IADD3 R18, P4, R21, R200, RZ ;  /* 0x000000c815120210 */ /* 0x000fe40007f9e0ff */
[----:B------:R-:W-:Y:S01]  /*16ee0*/  @P0 IADD3.X R29, R192, R17, RZ, P1, !PT ;  /* 0x00000011c01d0210 */ /* 0x000fe20000ffe4ff */
[----:B------:R-:W-:Y:S01]  /*16ef0*/  FADD.FTZ R4, R164, R167 ;  /* 0x000000a7a4047221 */ /* 0x000fe20000010000 */
[----:B------:R-:W-:Y:S01]  /*16f00*/  @P0 LEA R30, P1, R18, c[0x0][0x1c8], 0x1 ;  /* 0x00007200121e0a11 */ /* 0x000fe200078208ff */
[C---:B------:R-:W-:Y:S03]  /*16f10*/  HMMA.16816.F32.BF16 R80, R12.reuse, R6, R80 ;  /* 0x000000060c50723c */ /* 0x040fe60000041850 */
[----:B------:R-:W-:Y:S01]  /*16f20*/  @P0 IADD3.X R19, R29, R205, RZ, P4, !PT ;  /* 0x000000cd1d130210 */ /* 0x000fe200027fe4ff */
[----:B------:R-:W-:Y:S01]  /*16f30*/  FADD.FTZ R4, R165, R4 ;  /* 0x00000004a5047221 */ /* 0x000fe20000010000 */
[----:B------:R-:W-:Y:S02]  /*16f40*/  @P0 LEA.HI.X R27, R8, c[0x0][0x1cc], R9, 0x1, P3 ;  /* 0x00007300081b0a11 */ /* 0x000fe400018f0c09 */
[----:B------:R-:W1:Y:S01]  /*16f50*/  LDSM.16.MT88.4 R8, [R134+UR4+0x5900] ;  /* 0x005900048608783b */ /* 0x000e620008004200 */
[----:B------:R-:W-:Y:S01]  /*16f60*/  @P0 LEA.HI.X R31, R18, c[0x0][0x1cc], R19, 0x1, P1 ;  /* 0x00007300121f0a11 */ /* 0x000fe200008f0c13 */
[----:B------:R-:W-:Y:S01]  /*16f70*/  FADD.FTZ R175, R175, R4 ;  /* 0x00000004afaf7221 */ /* 0x000fe20000010000 */
[C---:B------:R-:W-:Y:S02]  /*16f80*/  ISETP.GE.AND P1, PT, R206.reuse, 0x1, PT ;  /* 0x00000001ce00780c */ /* 0x040fe40003f26270 */
[----:B------:R-:W-:Y:S01]  /*16f90*/  IADD3 R206, R206, 0x1, RZ ;  /* 0x00000001cece7810 */ /* 0x000fe20007ffe0ff */
[----:B------:R-:W-:Y:S01]  /*16fa0*/  FADD.FTZ R176, R176, R175 ;  /* 0x000000afb0b07221 */ /* 0x000fe20000010000 */
[----:B------:R-:W-:Y:S02]  /*16fb0*/  @P0 IADD3 R16, P3, R16, R210, RZ ;  /* 0x000000d210100210 */ /* 0x000fe40007f7e0ff */
[----:B------:R-:W-:Y:S01]  /*16fc0*/  SEL R206, R206, RZ, !P1 ;  /* 0x000000ffcece7207 */ /* 0x000fe20004800000 */
[----:B------:R-:W-:Y:S01]  /*16fd0*/  FADD.FTZ R177, R177, R176 ;  /* 0x000000b0b1b17221 */ /* 0x000fe20000010000 */
[----:B------:R-:W-:Y:S02]  /*16fe0*/  @P0 IADD3.X R17, R17, R209, RZ, P3, !PT ;  /* 0x000000d111110210 */ /* 0x000fe40001ffe4ff */
[----:B------:R-:W-:Y:S01]  /*16ff0*/  @P0 LEA R22, P2, R16, c[0x0][0x1c8], 0x1 ;  /* 0x0000720010160a11 */ /* 0x000fe200078408ff */
[----:B------:R-:W-:Y:S01]  /*17000*/  @P0 IMAD R5, R206, 0x3000, R197 ;  /* 0x00003000ce050824 */ /* 0x000fe200078e02c5 */
[----:B------:R-:W-:Y:S01]  /*17010*/  @P0 IADD3 R3, P4, R21, R213, RZ ;  /* 0x000000d515030210 */ /* 0x000fe20007f9e0ff */
[----:B------:R-:W-:Y:S01]  /*17020*/  FADD.FTZ R177, R178, R177 ;  /* 0x000000b1b2b17221 */ /* 0x000fe20000010000 */
[----:B------:R-:W-:Y:S02]  /*17030*/  @P0 LEA.HI.X R23, R16, c[0x0][0x1cc], R17, 0x1, P2 ;  /* 0x0000730010170a11 */ /* 0x000fe400010f0c11 */
[----:B------:R-:W2:Y:S01]  /*17040*/  LDSM.16.MT88.4 R16, [R160+0x5900] ;  /* 0x00590000a010783b */ /* 0x000ea20000004200 */
[----:B------:R-:W-:Y:S01]  /*17050*/  @P0 LEA R20, P3, R3, c[0x0][0x1c8], 0x1 ;  /* 0x0000720003140a11 */ /* 0x000fe200078608ff */
[----:B------:R-:W-:Y:S01]  /*17060*/  FADD.FTZ R144, R144, R177 ;  /* 0x000000b190907221 */ /* 0x000fe20000010000 */
[----:B------:R-:W-:Y:S02]  /*17070*/  @P0 IADD3.X R28, R29, R212, RZ, P4, !PT ;  /* 0x000000d41d1c0210 */ /* 0x000fe400027fe4ff */
[----:B------:R-:W-:Y:S01]  /*17080*/  @P0 IADD3 R7, P2, R21, R210, RZ ;  /* 0x000000d215070210 */ /* 0x000fe20007f5e0ff */
[----:B------:R-:W-:Y:S01]  /*17090*/  FADD.FTZ R145, R145, R144 ;  /* 0x0000009091917221 */ /* 0x000fe20000010000 */
[----:B------:R-:W-:Y:S02]  /*170a0*/  @P0 LEA.HI.X R21, R3, c[0x0][0x1cc], R28, 0x1, P3 ;  /* 0x0000730003150a11 */ /* 0x000fe400018f0c1c */
[----:B------:R-:W-:Y:S01]  /*170b0*/  @P0 SHF.L.U32 R3, R5, 0x1, RZ ;  /* 0x0000000105030819 */ /* 0x000fe200000006ff */
[----:B------:R-:W-:Y:S01]  /*170c0*/  FADD.FTZ R146, R146, R145 ;  /* 0x0000009192927221 */ /* 0x000fe20000010000 */
[----:B------:R-:W-:Y:S02]  /*170d0*/  LOP3.LUT P4, RZ, R191, 0x1, RZ, 0xc0, !PT ;  /* 0x00000001bfff7812 */ /* 0x000fe4000788c0ff */
[----:B------:R-:W-:Y:S01]  /*170e0*/  @P0 LEA R6, P1, R7, c[0x0][0x1c8], 0x1 ;  /* 0x0000720007060a11 */ /* 0x000fe200078208ff */
[----:B------:R-:W-:Y:S01]  /*170f0*/  @!PT LDS RZ, [RZ] ;  /* 0x00000000fffff984 */ /* 0x000fe20000000800 */
[----:B------:R-:W-:Y:S01]  /*17100*/  @!PT LDS RZ, [RZ] ;  /* 0x00000000fffff984 */ /* 0x000fe20000000800 */
[----:B------:R-:W-:Y:S01]  /*17110*/  @!PT LDS RZ, [RZ] ;  /* 0x00000000fffff984 */ /* 0x000fe20000000800 */
[----:B------:R3:W-:Y:S01]  /*17120*/  @P0 LDGSTS.E.BYPASS.LTC128B.128 [R3+0xc100], [R26.64], !P6 ;  /* 0x0c1000001a030fae */ /* 0x0007e2000f101d46 */
[----:B------:R-:W-:Y:S01]  /*17130*/  @P0 IADD3.X R32, R29, R209, RZ, P2, !PT ;  /* 0x000000d11d200210 */ /* 0x000fe200017fe4ff */
[----:B------:R-:W-:Y:S01]  /*17140*/  FADD.FTZ R147, R147, R146 ;  /* 0x0000009293937221 */ /* 0x000fe20000010000 */
[----:B------:R-:W-:Y:S02]  /*17150*/  MOV R133, R2 ;  /* 0x0000000200857202 */ /* 0x000fe40000000f00 */
[----:B------:R-:W-:Y:S01]  /*17160*/  @P0 LEA.HI.X R7, R7, c[0x0][0x1cc], R32, 0x1, P1 ;  /* 0x0000730007070a11 */ /* 0x000fe200008f0c20 */
[----:B------:R-:W-:Y:S01]  /*17170*/  FADD.FTZ R152, R152, R147 ;  /* 0x0000009398987221 */ /* 0x000fe20000010000 */
[C---:B-1----:R-:W-:Y:S01]  /*17180*/  HMMA.16816.F32.BF16 R84, R12.reuse, R8, R84 ;  /* 0x000000080c54723c */ /* 0x042fe20000041854 */
[----:B------:R3:W-:Y:S02]  /*17190*/  @P0 LDGSTS.E.BYPASS.LTC128B.128 [R3+0xe100], [R24.64], !P5 ;  /* 0x0e10000018030fae */ /* 0x0007e4000e901d46 */
[----:B------:R-:W-:Y:S04]  /*171a0*/  FADD.FTZ R153, R153, R152 ;  /* 0x0000009899997221 */ /* 0x000fe80000010000 */
[----:B------:R-:W-:Y:S01]  /*171b0*/  FADD.FTZ R154, R154, R153 ;  /* 0x000000999a9a7221 */ /* 0x000fe20000010000 */
[C---:B------:R-:W-:Y:S01]  /*171c0*/  HMMA.16816.F32.BF16 R88, R12.reuse, R10, R88 ;  /* 0x0000000a0c58723c */ /* 0x040fe20000041858 */
[----:B------:R3:W-:Y:S03]  /*171d0*/  @P0 LDGSTS.E.BYPASS.LTC128B.128 [R3+0x10100], [R22.64], !P4 ;  /* 0x1010000016030fae */ /* 0x0007e6000e101d46 */
[----:B------:R-:W-:Y:S05]  /*171e0*/  FADD.FTZ R208, R169, R154 ;  /* 0x0000009aa9d07221 */ /* 0x000fea0000010000 */
[----:B------:R3:W-:Y:S01]  /*171f0*/  @P0 LDGSTS.E.BYPASS.LTC128B.128 [R3+0xd100], [R30.64], !P6 ;  /* 0x0d1000001e030fae */ /* 0x0007e2000f101d46 */
[C---:B--2---:R-:W-:Y:S07]  /*17200*/  HMMA.16816.F32.BF16 R92, R12.reuse, R16, R92 ;  /* 0x000000100c5c723c */ /* 0x044fee000004185c */
[----:B------:R3:W-:Y:S01]  /*17210*/  @P0 LDGSTS.E.BYPASS.LTC128B.128 [R3+0xf100], [R20.64], !P5 ;  /* 0x0f10000014030fae */ /* 0x0007e2000e901d46 */
[----:B------:R-:W-:Y:S07]  /*17220*/  HMMA.16816.F32.BF16 R96, R12, R18, R96 ;  /* 0x000000120c60723c */ /* 0x000fee0000041860 */
[----:B------:R3:W-:Y:S01]  /*17230*/  @P0 LDGSTS.E.BYPASS.LTC128B.128 [R3+0x11100], [R6.64], !P4 ;  /* 0x1110000006030fae */ /* 0x0007e2000e101d46 */
[----:B------:R-:W-:Y:S04]  /*17240*/  ISETP.GT.AND P0, PT, R211, RZ, PT ;  /* 0x000000ffd300720c */ /* 0x000fe80003f04270 */
[----:B------:R-:W-:Y:S03]  /*17250*/  MOV R211, R218 ;  /* 0x000000da00d37202 */ /* 0x000fe60000000f00 */
[----:B------:R-:W0:Y:S01]  /*17260*/  LDGDEPBAR ;  /* 0x00000000000079af */ /* 0x000e220000000000 */
[----:B---3--:R-:W-:Y:S05]  /*17270*/  MOV R3, R0 ;  /* 0x0000000000037202 */ /* 0x008fea0000000f00 */
[----:B------:R-:W-:-:S05]  /*17280*/  @P0 BRA `(.L_x_1264) ;  /* 0xffffd5b000000947 */ /* 0x000fca000383ffff */
.L_x_1263:
        /* <DEDUP_REMOVED lines=122> */
.L_x_1209:
        /* <DEDUP_REMOVED lines=68> */
[----:B------:R-:W-:-:S02]  /*17e70*/  F2FP.BF16.PACK_AB R52, R53, R52 ;  /* 0x000000343534723e */ /* 0x000fc400000010ff */
[----:B------:R-:W-:Y:S01]  /*17e80*/  STS [R17+0x480], R102 ;  /* 0x0004806611007388 */ /* 0x000fe20000000800 */
[----:B------:R-:W-:Y:S02]  /*17e90*/  F2FP.BF16.PACK_AB R54, R55, R54 ;  /* 0x000000363736723e */ /* 0x000fe400000010ff */
        /* <DEDUP_REMOVED lines=69> */
[----:B--2---:R-:W-:-:S02]  /*182f0*/  IMAD.MOV.U32 R5, RZ, RZ, c[0x0][0x388] ;  /* 0x0000e200ff057624 */ /* 0x004fc400078e00ff */
[----:B------:R-:W-:-:S03]  /*18300*/  @P1 IMAD.WIDE R20, R190, R21, c[0x0][0x508] ;  /* 0x00014200be141625 */ /* 0x000fc600078e0215 */
[----:B---3--:R-:W2:Y:S04]  /*18310*/  @P0 LDG.E R23, [R32.64] ;  /* 0x0000000620170981 */ /* 0x008ea8000c1e1900 */
        /* <DEDUP_REMOVED lines=9> */
.L_x_1266:
[----:B-1----:R-:W-:Y:S01]  /*183b0*/  LOP3.LUT R7, R6, 0xffffffe0, RZ, 0xc0, !PT ;  /* 0xffffffe006077812 */ /* 0x002fe200078ec0ff */
[----:B------:R-:W1:Y:S01]  /*183c0*/  S2R R57, SR_CTAID.X ;  /* 0x0000000000397919 */ /* 0x000e620000002500 */
[----:B------:R-:W-:Y:S01]  /*183d0*/  SHF.R.S32.HI R13, RZ, 0x1f, R4 ;  /* 0x0000001fff0d7819 */ /* 0x000fe20000011404 */
[----:B------:R-:W-:Y:S01]  /*183e0*/  IMAD.MOV.U32 R9, RZ, RZ, c[0x0][0x4e8] ;  /* 0x00013a00ff097624 */ /* 0x000fe200078e00ff */
[----:B------:R-:W-:Y:S01]  /*183f0*/  LEA.HI R6, R19, R19, RZ, 0x1 ;  /* 0x0000001313067211 */ /* 0x000fe200078f08ff */
[----:B------:R-:W-:Y:S01]  /*18400*/  IMAD.IADD R8, R2, 0x1, -R7 ;  /* 0x0000000102087824 */ /* 0x000fe200078e0a07 */
[----:B------:R-:W-:Y:S01]  /*18410*/  LEA.HI R13, R13, R4, RZ, 0x3 ;  /* 0x000000040d0d7211 */ /* 0x000fe200078f18ff */
[----:B------:R-:W-:Y:S01]  /*18420*/  BSSY B0, `(.L_x_1267) ;  /* 0x0000082000007945 */ /* 0x000fe20003800000 */
[----:B------:R-:W-:-:S02]  /*18430*/  LOP3.LUT R6, R6, 0x1ffffffe, RZ, 0xc0, !PT ;  /* 0x1ffffffe06067812 */ /* 0x000fc400078ec0ff */
[----:B------:R-:W-:Y:S02]  /*18440*/  SHF.R.S32.HI R7, RZ, 0x1f, R8 ;  /* 0x0000001fff077819 */ /* 0x000fe40000011408 */
[----:B------:R-:W-:Y:S02]  /*18450*/  LOP3.LUT R13, R13, 0xffffff8, RZ, 0xc0, !PT ;  /* 0x0ffffff80d0d7812 */ /* 0x000fe400078ec0ff */
[----:B------:R-:W-:Y:S02]  /*18460*/  LEA.HI R7, R7, R8, RZ, 0x2 ;  /* 0x0000000807077211 */ /* 0x000fe400078f10ff */
[----:B------:R-:W-:Y:S01]  /*18470*/  IADD3 R4, R4, -R13, RZ ;  /* 0x8000000d04047210 */ /* 0x000fe20007ffe0ff */
[----:B------:R-:W-:Y:S01]  /*18480*/  IMAD.WIDE.U32 R12, R16, c[0x0][0x3a0], RZ ;  /* 0x0000e800100c7a25 */ /* 0x000fe200078e00ff */
[----:B------:R-:W-:Y:S02]  /*18490*/  SHF.R.S32.HI R7, RZ, 0x2, R7 ;  /* 0x00000002ff077819 */ /* 0x000fe40000011407 */
[----:B------:R-:W-:Y:S01]  /*184a0*/  ISETP.NE.AND P1, PT, R9, 0x1, PT ;  /* 0x000000010900780c */ /* 0x000fe20003f25270 */
[----:B------:R-:W-:Y:S01]  /*184b0*/  IMAD.IADD R9, R19, 0x1, -R6 ;  /* 0x0000000113097824 */ /* 0x000fe200078e0a06 */
[----:B------:R-:W-:Y:S01]  /*184c0*/  LOP3.LUT P2, RZ, R8, 0x3, RZ, 0xc0, !PT ;  /* 0x0000000308ff7812 */ /* 0x000fe2000784c0ff */
[----:B------:R-:W-:Y:S01]  /*184d0*/  IMAD R6, R0, c[0x0][0x490], RZ ;  /* 0x0001240000067a24 */ /* 0x000fe200078e02ff */
[----:B------:R-:W-:Y:S01]  /*184e0*/  LEA.HI R8, R15, R2, RZ, 0x3 ;  /* 0x000000020f087211 */ /* 0x000fe200078f18ff */
[----:B------:R-:W-:Y:S01]  /*184f0*/  IMAD R4, R4, 0x10, R7 ;  /* 0x0000001004047824 */ /* 0x000fe200078e0207 */
[----:B------:R-:W-:Y:S01]  /*18500*/  MOV R18, R16 ;  /* 0x0000001000127202 */ /* 0x000fe20000000f00 */
[----:B------:R-:W-:Y:S01]  /*18510*/  IMAD R21, R189, c[0x0][0x494], R6 ;  /* 0x00012500bd157a24 */ /* 0x000fe200078e0206 */
[----:B------:R-:W-:Y:S01]  /*18520*/  LEA.HI R15, R15, R2, RZ, 0x6 ;  /* 0x000000020f0f7211 */ /* 0x000fe200078f30ff */
[----:B------:R-:W-:-:S02]  /*18530*/  IMAD R6, R9, 0x8, R4 ;  /* 0x0000000809067824 */ /* 0x000fc400078e0204 */
[----:B------:R-:W-:Y:S02]  /*18540*/  IMAD R7, R17, c[0x0][0x3a0], RZ ;  /* 0x0000e80011077a24 */ /* 0x000fe400078e02ff */
[----:B------:R-:W-:Y:S01]  /*18550*/  IMAD.MOV.U32 R19, RZ, RZ, R17 ;  /* 0x000000ffff137224 */ /* 0x000fe200078e0011 */
[----:B-1----:R-:W-:Y:S01]  /*18560*/  LEA R9, R57, R6, 0x7 ;  /* 0x0000000639097211 */ /* 0x002fe200078e38ff */
[----:B------:R-:W-:Y:S01]  /*18570*/  IMAD R17, R16, c[0x0][0x3a4], R7 ;  /* 0x0000e90010117a24 */ /* 0x000fe200078e0207 */
[----:B------:R-:W-:Y:S01]  /*18580*/  LOP3.LUT R7, R8, 0xfffffff8, RZ, 0xc0, !PT ;  /* 0xfffffff808077812 */ /* 0x000fe200078ec0ff */
[----:B------:R-:W-:Y:S01]  /*18590*/  IMAD.WIDE.U32 R18, R189, c[0x0][0x490], R18 ;  /* 0x00012400bd127a25 */ /* 0x000fe200078e0012 */
[----:B------:R-:W-:Y:S02]  /*185a0*/  SHF.R.S32.HI R8, RZ, 0x3, R8 ;  /* 0x00000003ff087819 */ /* 0x000fe40000011408 */
[----:B------:R-:W-:Y:S01]  /*185b0*/  IADD3 R13, R13, R17, RZ ;  /* 0x000000110d0d7210 */ /* 0x000fe20007ffe0ff */
[----:B------:R-:W-:-:S04]  /*185c0*/  @P1 IMAD.HI.U32 R10, R9, c[0x0][0x4ec], RZ ;  /* 0x00013b00090a1a27 */ /* 0x000fc800078e00ff */
[----:B------:R-:W-:Y:S01]  /*185d0*/  IMAD.IADD R7, R2, 0x1, -R7 ;  /* 0x0000000102077824 */ /* 0x000fe200078e0a07 */
[----:B------:R-:W-:Y:S01]  /*185e0*/  SHF.R.S32.HI R2, RZ, 0x1f, R190 ;  /* 0x0000001fff027819 */ /* 0x000fe200000114be */
[----:B------:R-:W-:Y:S01]  /*185f0*/  IMAD.MOV.U32 R6, RZ, RZ, R9 ;  /* 0x000000ffff067224 */ /* 0x000fe200078e0009 */
[----:B------:R-:W-:Y:S01]  /*18600*/  @P1 SHF.R.U32.HI R6, RZ, c[0x0][0x4f0], R10 ;  /* 0x00013c00ff061a19 */ /* 0x000fe2000001160a */
[----:B------:R-:W-:Y:S01]  /*18610*/  IMAD.IADD R19, R19, 0x1, R21 ;  /* 0x0000000113137824 */ /* 0x000fe200078e0215 */
[----:B------:R-:W-:Y:S01]  /*18620*/  SEL R190, R190, RZ, !P0 ;  /* 0x000000ffbebe7207 */ /* 0x000fe20004000000 */
[----:B------:R-:W-:Y:S01]  /*18630*/  IMAD R0, R0, c[0x0][0x3e8], RZ ;  /* 0x0000fa0000007a24 */ /* 0x000fe200078e02ff */
[----:B------:R-:W-:Y:S01]  /*18640*/  SEL R2, R2, RZ, !P0 ;  /* 0x000000ff02027207 */ /* 0x000fe20004000000 */
[----:B------:R-:W-:Y:S02]  /*18650*/  IMAD.MOV R10, RZ, RZ, -R6 ;  /* 0x000000ffff0a7224 */ /* 0x000fe400078e0a06 */
[----:B------:R-:W-:Y:S01]  /*18660*/  IMAD R17, R189, c[0x0][0x3ec], R0 ;  /* 0x0000fb00bd117a24 */ /* 0x000fe200078e0200 */
[----:B------:R-:W-:Y:S01]  /*18670*/  LEA R0, R7, R8, 0x5 ;  /* 0x0000000807007211 */ /* 0x000fe200078e28ff */
[----:B------:R-:W-:-:S04]  /*18680*/  IMAD.WIDE.U32 R12, R189, c[0x0][0x3e8], R12 ;  /* 0x0000fa00bd0c7a25 */ /* 0x000fc800078e000c */
[----:B------:R-:W-:Y:S01]  /*18690*/  IMAD.WIDE.U32 R18, R190, c[0x0][0x498], R18 ;  /* 0x00012600be127a25 */ /* 0x000fe200078e0012 */
[----:B------:R-:W-:Y:S02]  /*186a0*/  IADD3 R13, R13, R17, RZ ;  /* 0x000000110d0d7210 */ /* 0x000fe40007ffe0ff */
[----:B------:R-:W-:Y:S01]  /*186b0*/  SHF.R.S32.HI R17, RZ, 0x1f, R6 ;  /* 0x0000001fff117819 */ /* 0x000fe20000011406 */
[----:B------:R-:W-:Y:S01]  /*186c0*/  IMAD R10, R10, c[0x0][0x4e8], R9 ;  /* 0x00013a000a0a7a24 */ /* 0x000fe200078e0209 */
[----:B------:R-:W-:Y:S01]  /*186d0*/  IADD3 R20, P0, R6, R18, RZ ;  /* 0x0000001206147210 */ /* 0x000fe20007f1e0ff */
[----:B------:R-:W-:Y:S02]  /*186e0*/  IMAD R21, R2, c[0x0][0x498], RZ ;  /* 0x0001260002157a24 */ /* 0x000fe400078e02ff */
[----:B------:R-:W-:Y:S01]  /*186f0*/  IMAD R9, R57, 0x80, R0 ;  /* 0x0000008039097824 */ /* 0x000fe200078e0200 */
[----:B------:R-:W-:Y:S01]  /*18700*/  SHF.R.S32.HI R18, RZ, 0x1f, R10 ;  /* 0x0000001fff127819 */ /* 0x000fe2000001140a */
[----:B------:R-:W-:-:S02]  /*18710*/  IMAD R14, R190, c[0x0][0x49c], R21 ;  /* 0x00012700be0e7a24 */ /* 0x000fc400078e0215 */
[----:B------:R-:W-:Y:S02]  /*18720*/  IMAD.SHL.U32 R0, R8, 0x40, RZ ;  /* 0x0000004008007824 */ /* 0x000fe400078e00ff */
[----:B------:R-:W-:Y:S01]  /*18730*/  @P1 IMAD.HI.U32 R16, R9, c[0x0][0x4ec], RZ ;  /* 0x00013b0009101a27 */ /* 0x000fe200078e00ff */
[----:B------:R-:W-:Y:S02]  /*18740*/  IADD3.X R21, R17, R19, R14, P0, !PT ;  /* 0x0000001311157210 */ /* 0x000fe400007fe40e */
[----:B------:R-:W-:Y:S01]  /*18750*/  LOP3.LUT R17, R0, 0x1c0, RZ, 0xc0, !PT ;  /* 0x000001c000117812 */ /* 0x000fe200078ec0ff */
[----:B------:R-:W-:Y:S02]  /*18760*/  IMAD R19, R18, c[0x0][0x488], RZ ;  /* 0x0001220012137a24 */ /* 0x000fe400078e02ff */
[----:B------:R-:W-:-:S04]  /*18770*/  IMAD.WIDE.U32 R20, R10, c[0x0][0x488], R20 ;  /* 0x000122000a147a25 */ /* 0x000fc800078e0014 */
[----:B------:R-:W-:Y:S01]  /*18780*/  IMAD R19, R10, c[0x0][0x48c], R19 ;  /* 0x000123000a137a24 */ /* 0x000fe200078e0213 */
[----:B------:R-:W-:Y:S01]  /*18790*/  LEA R10, P0, R20, c[0x0][0x450], 0x2 ;  /* 0x00011400140a7a11 */ /* 0x000fe200078010ff */
[----:B------:R-:W-:Y:S02]  /*187a0*/  IMAD.SHL.U32 R0, R7, 0x8, RZ ;  /* 0x0000000807007824 */ /* 0x000fe400078e00ff */
[----:B------:R-:W-:Y:S01]  /*187b0*/  IMAD R7, R2, c[0x0][0x3f0], RZ ;  /* 0x0000fc0002077a24 */ /* 0x000fe200078e02ff */
[----:B------:R-:W-:Y:S01]  /*187c0*/  IADD3 R19, R21, R19, RZ ;  /* 0x0000001315137210 */ /* 0x000fe20007ffe0ff */
[----:B------:R-:W-:Y:S01]  /*187d0*/  IMAD.MOV.U32 R6, RZ, RZ, R9 ;  /* 0x000000ffff067224 */ /* 0x000fe200078e0009 */
[----:B------:R-:W-:Y:S01]  /*187e0*/  SHF.R.U32.HI R2, RZ, 0x3, R17 ;  /* 0x00000003ff027819 */ /* 0x000fe20000011611 */
[----:B------:R-:W-:Y:S01]  /*187f0*/  IMAD R7, R190, c[0x0][0x3f4], R7 ;  /* 0x0000fd00be077a24 */ /* 0x000fe200078e0207 */
[----:B------:R-:W-:Y:S01]  /*18800*/  LEA.HI.X R19, R20, c[0x0][0x454], R19, 0x2, P0 ;  /* 0x0001150014137a11 */ /* 0x000fe200000f1413 */
[----:B------:R-:W-:Y:S01]  /*18810*/  IMAD.WIDE.U32 R12, R190, c[0x0][0x3f0], R12 ;  /* 0x0000fc00be0c7a25 */ /* 0x000fe200078e000c */
[----:B------:R-:W-:Y:S01]  /*18820*/  @P1 SHF.R.U32.HI R6, RZ, c[0x0][0x4f0], R16 ;  /* 0x00013c00ff061a19 */ /* 0x000fe20000011610 */
[----:B------:R-:W-:Y:S01]  /*18830*/  SHFL.IDX PT, R34, R10, RZ, 0x1c1f ;  /* 0x001c1fff0a227589 */ /* 0x000fe200000e0000 */
[----:B------:R-:W-:-:S02]  /*18840*/  LOP3.LUT R17, R17, 0x38, R0, 0xf8, !PT ;  /* 0x0000003811117812 */ /* 0x000fc400078ef800 */
[----:B------:R-:W-:Y:S01]  /*18850*/  IADD3 R13, R13, R7, RZ ;  /* 0x000000070d0d7210 */ /* 0x000fe20007ffe0ff */
[----:B------:R-:W1:Y:S01]  /*18860*/  SHFL.IDX PT, R35, R19, RZ, 0x1c1f ;  /* 0x001c1fff13237589 */ /* 0x000e6200000e0000 */
[----:B------:R-:W-:Y:S01]  /*18870*/  LOP3.LUT R17, R17, R2, RZ, 0x3c, !PT ;  /* 0x0000000211117212 */ /* 0x000fe200078e3cff */
[--C-:B------:R-:W-:Y:S01]  /*18880*/  IMAD.MOV R2, RZ, RZ, -R6.reuse ;  /* 0x000000ffff027224 */ /* 0x100fe200078e0a06 */
[----:B------:R-:W-:Y:S01]  /*18890*/  SHF.R.S32.HI R14, RZ, 0x1f, R6 ;  /* 0x0000001fff0e7819 */ /* 0x000fe20000011406 */
[----:B------:R-:W-:Y:S01]  /*188a0*/  SHFL.IDX PT, R48, R10, 0x1, 0x1c1f ;  /* 0x003c1f000a307f89 */ /* 0x000fe200000e0000 */
[C---:B------:R-:W-:Y:S01]  /*188b0*/  IMAD R7, R57.reuse, 0x80, R4 ;  /* 0x0000008039077824 */ /* 0x040fe200078e0204 */
[----:B------:R-:W-:Y:S01]  /*188c0*/  LEA R57, R57, R8, 0x7 ;  /* 0x0000000839397211 */ /* 0x000fe200078e38ff */
[----:B------:R-:W-:Y:S01]  /*188d0*/  IMAD R32, R2, c[0x0][0x4e8], R9 ;  /* 0x00013a0002207a24 */ /* 0x000fe200078e0209 */
[----:B------:R-:W2:Y:S01]  /*188e0*/  SHFL.IDX PT, R49, R19, 0x1, 0x1c1f ;  /* 0x003c1f0013317f89 */ /* 0x000ea200000e0000 */
[----:B-----5:R-:W-:Y:S01]  /*188f0*/  IMAD R2, R5, c[0x0][0x4e8], RZ ;  /* 0x00013a0005027a24 */ /* 0x020fe200078e02ff */
[C---:B------:R-:W-:Y:S01]  /*18900*/  IADD3 R5, R7.reuse, 0x8, RZ ;  /* 0x0000000807057810 */ /* 0x040fe20007ffe0ff */
[----:B------:R-:W-:Y:S01]  /*18910*/  IMAD R9, R14, c[0x0][0x3e0], RZ ;  /* 0x0000f8000e097a24 */ /* 0x000fe200078e02ff */
[----:B------:R-:W-:Y:S01]  /*18920*/  SHF.R.S32.HI R4, RZ, 0x1f, R32 ;  /* 0x0000001fff047819 */ /* 0x000fe20000011420 */
[----:B------:R-:W-:Y:S01]  /*18930*/  IMAD.WIDE.U32 R12, R6, c[0x0][0x3e0], R12 ;  /* 0x0000f800060c7a25 */ /* 0x000fe200078e000c */
[----:B------:R-:W-:-:S02]  /*18940*/  ISETP.GE.OR P1, PT, R7, R2, P2 ;  /* 0x000000020700720c */ /* 0x000fc40001726670 */
[----:B------:R-:W-:Y:S01]  /*18950*/  ISETP.GE.OR P0, PT, R5, R2, P2 ;  /* 0x000000020500720c */ /* 0x000fe20001706670 */
[----:B------:R-:W-:Y:S01]  /*18960*/  IMAD R9, R6, c[0x0][0x3e4], R9 ;  /* 0x0000f90006097a24 */ /* 0x000fe200078e0209 */
[----:B------:R-:W-:-:S03]  /*18970*/  SHF.L.U32 R6, R15, 0x3, RZ ;  /* 0x000000030f067819 */ /* 0x000fc600000006ff */
[----:B------:R-:W-:Y:S01]  /*18980*/  IMAD.IADD R13, R13, 0x1, R9 ;  /* 0x000000010d0d7824 */ /* 0x000fe200078e0209 */
[----:B------:R-:W-:Y:S01]  /*18990*/  LOP3.LUT R6, R17, 0x7ffffe00, R6, 0xf8, !PT ;  /* 0x7ffffe0011067812 */ /* 0x000fe200078ef806 */
[----:B------:R-:W-:-:S03]  /*189a0*/  IMAD R9, R4, c[0x0][0x3d8], RZ ;  /* 0x0000f60004097a24 */ /* 0x000fc600078e02ff */
[----:B------:R-:W-:Y:S01]  /*189b0*/  SHF.L.U32 R58, R6, 0x1, RZ ;  /* 0x00000001063a7819 */ /* 0x000fe200000006ff */
[C---:B------:R-:W-:Y:S01]  /*189c0*/  IMAD R9, R32.reuse, c[0x0][0x3dc], R9 ;  /* 0x0000f70020097a24 */ /* 0x040fe200078e0209 */
[----:B-1----:R1:W-:Y:S01]  /*189d0*/  @!P1 ST.E [R34.64], R3 ;  /* 0x0000000322009985 */ /* 0x0023e2000c101906 */
[----:B------:R-:W-:-:S03]  /*189e0*/  IMAD.WIDE.U32 R32, R32, c[0x0][0x3d8], R12 ;  /* 0x0000f60020207a25 */ /* 0x000fc600078e000c */
[----:B--2---:R1:W-:Y:S01]  /*189f0*/  @!P0 ST.E [R48.64], R11 ;  /* 0x0000000b30008985 */ /* 0x0043e2000c101906 */
[----:B------:R-:W-:Y:S01]  /*18a00*/  IMAD.IADD R9, R33, 0x1, R9 ;  /* 0x0000000121097824 */ /* 0x000fe200078e0209 */
[C---:B------:R-:W-:Y:S02]  /*18a10*/  LEA R56, P0, R32.reuse, c[0x0][0x380], 0x1 ;  /* 0x0000e00020387a11 */ /* 0x040fe400078008ff */
        /* <DEDUP_REMOVED lines=34> */
.L_x_1268:
[----:B--2---:R-:W-:Y:S05]  /*18c40*/  BSYNC B0 ;  /* 0x0000000000007941 */ /* 0x004fea0003800000 */
.L_x_1267:
        /* <DEDUP_REMOVED lines=23> */
.L_x_1270:
[----:B------:R-:W-:Y:S05]  /*18dc0*/  BSYNC B0 ;  /* 0x0000000000007941 */ /* 0x000fea0003800000 */
.L_x_1269:
        /* <DEDUP_REMOVED lines=23> */
.L_x_1272:
[----:B------:R-:W-:Y:S05]  /*18f40*/  BSYNC B0 ;  /* 0x0000000000007941 */ /* 0x000fea0003800000 */
.L_x_1271:
        /* <DEDUP_REMOVED lines=24> */
.L_x_1265:
        /* <DEDUP_REMOVED lines=18> */
.L_x_1273:
        /* <DEDUP_REMOVED lines=41> */
.L_x_1275:
[----:B------:R-:W-:Y:S05]  /*19480*/  BSYNC B0 ;  /* 0x0000000000007941 */ /* 0x000fea0003800000 */
.L_x_1274:
        /* <DEDUP_REMOVED lines=64> */
.L_x_1277:
[----:B------:R-:W-:Y:S05]  /*19890*/  BSYNC B0 ;  /* 0x0000000000007941 */ /* 0x000fea0003800000 */
.L_x_1276:
        /* <DEDUP_REMOVED lines=21> */
.L_x_1279:
[----:B------:R-:W-:Y:S05]  /*199f0*/  BSYNC B0 ;  /* 0x0000000000007941 */ /* 0x000fea0003800000 */
.L_x_1278:
        /* <DEDUP_REMOVED lines=21> */
.L_x_1281:
[----:B------:R-:W-:Y:S05]  /*19b50*/  BSYNC B0 ;  /* 0x0000000000007941 */ /* 0x000fea0003800000 */
.L_x_1280:
        /* <DEDUP_REMOVED lines=22> */
.L_x_1282:
        /* <DEDUP_REMOVED lines=12> */
.L_x_1304:


//--------------------- .nv.shared._ZN7cutlass13device_kernelIN5flash19enable_sm80_to_sm89INS1_16FlashAttnFwdSm80INS1_25CollectiveMainloopFwdSm80ILi8ELi1ELb1EN4cute5tupleIJNS5_1CILi128EEENS7_ILi96EEENS7_ILi192EEEEEELi192ENS_10bfloat16_tEfNS_4arch4Sm80ELb0ELb0ELb0ELb0ELb0ELb0ELb1ELb0EEENS1_21CollectiveEpilogueFwdINS6_IJS8_SA_S9_EEENS6_IJNS7_ILi1EEESI_SI_EEESC_SE_Li256ELb0ELb1ELb0ELb0EEENS1_19SingleTileSchedulerILb0ELb0ELb1ELi128EEEEEEEEEvNT_6ParamsE --------------------------
	.section	.nv.shared._ZN7cutlass13device_kernelIN5flash19enable_sm80_to_sm89INS1_16FlashAttnFwdSm80INS1_25CollectiveMainloopFwdSm80ILi8ELi1ELb1EN4cute5tupleIJNS5_1CILi128EEENS7_ILi96EEENS7_ILi192EEEEEELi192ENS_10bfloat16_tEfNS_4arch4Sm80ELb0ELb0ELb0ELb0ELb0ELb0ELb1ELb0EEENS1_21CollectiveEpilogueFwdINS6_IJS8_SA_S9_EEENS6_IJNS7_ILi1EEESI_SI_EEESC_SE_Li256ELb0ELb1ELb0ELb0EEENS1_19SingleTileSchedulerILb0ELb0ELb1ELi128EEEEEEEEEvNT_6ParamsE,"aw",@nobits
	.sectionflags	@""
	.align	16


//--------------------- .nv.global                --------------------------
	.section	.nv.global,"aw",@nobits
.nv.global:
	.type		_ZN66_INTERNAL_4f37314f_30_flash_fwd_hdim192_bf16_sm80_cu_49158569_30934cute1_E,@object
	.size		_ZN66_INTERNAL_4f37314f_30_flash_fwd_hdim192_bf16_sm80_cu_49158569_30934cute1_E,(_ZN66_INTERNAL_4f37314f_30_flash_fwd_hdim192_bf16_sm80_cu_49158569_30934cuda3std3__45__cpo6cbeginE - _ZN66_INTERNAL_4f37314f_30_flash_fwd_hdim192_bf16_sm80_cu_49158569_30934cute1_E)
_ZN66_INTERNAL_4f37314f_30_flash_fwd_hdim192_bf16_sm80_cu_49158569_30934cute1_E:
	.zero		1
	.type		_ZN66_INTERNAL_4f37314f_30_flash_fwd_hdim192_bf16_sm80_cu_49158569_30934cuda3std3__45__cpo6cbeginE,@object
	.size		_ZN66_INTERNAL_4f37314f_30_flash_fwd_hdim192_bf16_sm80_cu_49158569_30934cuda3std3__45__cpo6cbeginE,(_ZN66_INTERNAL_4f37314f_30_flash_fwd_hdim192_bf16_sm80_cu_49158569_30934cuda3std3__48in_placeE - _ZN66_INTERNAL_4f37314f_30_flash_fwd_hdim192_bf16_sm80_cu_49158569_30934cuda3std3__45__cpo6cbeginE)
_ZN66_INTERNAL_4f37314f_30_flash_fwd_hdim192_bf16_sm80_cu_49158569_30934cuda3std3__45__cpo6cbeginE:
	.zero		1
	.type		_ZN66_INTERNAL_4f37314f_30_flash_fwd_hdim192_bf16_sm80_cu_49158569_30934cuda3std3__48in_placeE,@object
	.size		_ZN66_INTERNAL_4f37314f_30_flash_fwd_hdim192_bf16_sm80_cu_49158569_30934cuda3std3__48in_placeE,(_ZN66_INTERNAL_4f37314f_30_flash_fwd_hdim192_bf16_sm80_cu_49158569_30934cuda3std6ranges3__45__cpo9iter_moveE - _ZN66_INTERNAL_4f37314f_30_flash_fwd_hdim192_bf16_sm80_cu_49158569_30934cuda3std3__48in_placeE)
_ZN66_INTERNAL_4f37314f_30_flash_fwd_hdim192_bf16_sm80_cu_49158569_30934cuda3std3__48in_placeE:
	.zero		1
	.type		_ZN66_INTERNAL_4f37314f_30_flash_fwd_hdim192_bf16_sm80_cu_49158569_30934cuda3std6ranges3__45__cpo9iter_moveE,@object
	.size		_ZN66_INTERNAL_4f37314f_30_flash_fwd_hdim192_bf16_sm80_cu_49158569_30934cuda3std6ranges3__45__cpo9iter_moveE,(_ZN66_INTERNAL_4f37314f_30_flash_fwd_hdim192_bf16_sm80_cu_49158569_30934cuda3std3__45__cpo5beginE - _ZN66_INTERNAL_4f37314f_30_flash_fwd_hdim192_bf16_sm80_cu_49158569_30934cuda3std6ranges3__45__cpo9iter_moveE)
_ZN66_INTERNAL_4f37314f_30_flash_fwd_hdim192_bf16_sm80_cu_49158569_30934cuda3std6ranges3__45__cpo9iter_moveE:
	.zero		1
	.type		_ZN66_INTERNAL_4f37314f_30_flash_fwd_hdim192_bf16_sm80_cu_49158569_30934cuda3std3__45__cpo5beginE,@object
	.size		_ZN66_INTERNAL_4f37314f_30_flash_fwd_hdim192_bf16_sm80_cu_49158569_30934cuda3std3__45__cpo5beginE,(_ZN66_INTERNAL_4f37314f_30_flash_fwd_hdim192_bf16_sm80_cu_49158569_30934cuda3std3__468_GLOBAL__N__4f37314f_30_flash_fwd_hdim192_bf16_sm80_cu_49158569_30936ignoreE - _ZN66_INTERNAL_4f37314f_30_flash_fwd_hdim192_bf16_sm80_cu_49158569_30934cuda3std3__45__cpo5beginE)
_ZN66_INTERNAL_4f37314f_30_flash_fwd_hdim192_bf16_sm80_cu_49158569_30934cuda3std3__45__cpo5beginE:
	.zero		1
	.type		_ZN66_INTERNAL_4f37314f_30_flash_fwd_hdim192_bf16_sm80_cu_49158569_30934cuda3std3__468_GLOBAL__N__4f37314f_30_flash_fwd_hdim192_bf16_sm80_cu_49158569_30936ignoreE,@object
	.size		_ZN66_INTERNAL_4f37314f_30_flash_fwd_hdim192_bf16_sm80_cu_49158569_30934cuda3std3__468_GLOBAL__N__4f37314f_30_flash_fwd_hdim192_bf16_sm80_cu_49158569_30936ignoreE,(_ZN66_INTERNAL_4f37314f_30_flash_fwd_hdim192_bf16_sm80_cu_49158569_30934cute7productE - _ZN66_INTERNAL_4f37314f_30_flash_fwd_hdim192_bf16_sm80_cu_49158569_30934cuda3std3__468_GLOBAL__N__4f37314f_30_flash_fwd_hdim192_bf16_sm80_cu_49158569_30936ignoreE)
_ZN66_INTERNAL_4f37314f_30_flash_fwd_hdim192_bf16_sm80_cu_49158569_30934cuda3std3__468_GLOBAL__N__4f37314f_30_flash_fwd_hdim192_bf16_sm80_cu_49158569_30936ignoreE:
	.zero		1
	.type		_ZN66_INTERNAL_4f37314f_30_flash_fwd_hdim192_bf16_sm80_cu_49158569_30934cute7productE,@object
	.size		_ZN66_INTERNAL_4f37314f_30_flash_fwd_hdim192_bf16_sm80_cu_49158569_30934cute7productE,(_ZN66_INTERNAL_4f37314f_30_flash_fwd_hdim192_bf16_sm80_cu_49158569_30934cuda3std3__45__cpo3endE - _ZN66_INTERNAL_4f37314f_30_flash_fwd_hdim192_bf16_sm80_cu_49158569_30934cute7productE)
_ZN66_INTERNAL_4f37314f_30_flash_fwd_hdim192_bf16_sm80_cu_49158569_30934cute7productE:
	.zero		1
	.type		_ZN66_INTERNAL_4f37314f_30_flash_fwd_hdim192_bf16_sm80_cu_49158569_30934cuda3std3__45__cpo3endE,@object
	.size		_ZN66_INTERNAL_4f37314f_30_flash_fwd_hdim192_bf16_sm80_cu_49158569_30934cuda3std3__45__cpo3endE,(_ZN66_INTERNAL_4f37314f_30_flash_fwd_hdim192_bf16_sm80_cu_49158569_30934cuda3std3__419piecewise_constructE - _ZN66_INTERNAL_4f37314f_30_flash_fwd_hdim192_bf16_sm80_cu_49158569_30934cuda3std3__45__cpo3endE)
_ZN66_INTERNAL_4f37314f_30_flash_fwd_hdim192_bf16_sm80_cu_49158569_30934cuda3std3__45__cpo3endE:
	.zero		1
	.type		_ZN66_INTERNAL_4f37314f_30_flash_fwd_hdim192_bf16_sm80_cu_49158569_30934cuda3std3__419piecewise_constructE,@object
	.size		_ZN66_INTERNAL_4f37314f_30_flash_fwd_hdim192_bf16_sm80_cu_49158569_30934cuda3std3__419piecewise_constructE,(_ZN66_INTERNAL_4f37314f_30_flash_fwd_hdim192_bf16_sm80_cu_49158569_30934cuda3std3__45__cpo4cendE - _ZN66_INTERNAL_4f37314f_30_flash_fwd_hdim192_bf16_sm80_cu_49158569_30934cuda3std3__419piecewise_constructE)
_ZN66_INTERNAL_4f37314f_30_flash_fwd_hdim192_bf16_sm80_cu_49158569_30934cuda3std3__419piecewise_constructE:
	.zero		1
	.type		_ZN66_INTERNAL_4f37314f_30_flash_fwd_hdim192_bf16_sm80_cu_49158569_30934cuda3std3__45__cpo4cendE,@object
	.size		_ZN66_INTERNAL_4f37314f_30_flash_fwd_hdim192_bf16_sm80_cu_49158569_30934cuda3std3__45__cpo4cendE,(_ZN66_INTERNAL_4f37314f_30_flash_fwd_hdim192_bf16_sm80_cu_49158569_30934cuda3std6ranges3__45__cpo4swapE - _ZN66_INTERNAL_4f37314f_30_flash_fwd_hdim192_bf16_sm80_cu_49158569_30934cuda3std3__45__cpo4cendE)
_ZN66_INTERNAL_4f37314f_30_flash_fwd_hdim192_bf16_sm80_cu_49158569_30934cuda3std3__45__cpo4cendE:
	.zero		1
	.type		_ZN66_INTERNAL_4f37314f_30_flash_fwd_hdim192_bf16_sm80_cu_49158569_30934cuda3std6ranges3__45__cpo4swapE,@object
	.size		_ZN66_INTERNAL_4f37314f_30_flash_fwd_hdim192_bf16_sm80_cu_49158569_30934cuda3std6ranges3__45__cpo4swapE,(.L_7 - _ZN66_INTERNAL_4f37314f_30_flash_fwd_hdim192_bf16_sm80_cu_49158569_30934cuda3std6ranges3__45__cpo4swapE)
_ZN66_INTERNAL_4f37314f_30_flash_fwd_hdim192_bf16_sm80_cu_49158569_30934cuda3std6ranges3__45__cpo4swapE:
	.zero		1
.L_7:


//--------------------- .nv.shared._ZN7cutlass13device_kernelIN5flash19enable_sm80_to_sm89INS1_16FlashAttnFwdSm80INS1_25CollectiveMainloopFwdSm80ILi8ELi1ELb1EN4cute5tupleIJNS5_1CILi128EEENS7_ILi96EEENS7_ILi192EEEEEELi192ENS_10bfloat16_tEfNS_4arch4Sm80ELb0ELb0ELb0ELb1ELb0ELb0ELb1ELb0EEENS1_21CollectiveEpilogueFwdINS6_IJS8_SA_S9_EEENS6_IJNS7_ILi1EEESI_SI_EEESC_SE_Li256ELb1ELb1ELb0ELb0EEENS1_19SingleTileSchedulerILb1ELb0ELb1ELi128EEEEEEEEEvNT_6ParamsE --------------------------
	.section	.nv.shared._ZN7cutlass13device_kernelIN5flash19enable_sm80_to_sm89INS1_16FlashAttnFwdSm80INS1_25CollectiveMainloopFwdSm80ILi8ELi1ELb1EN4cute5tupleIJNS5_1CILi128EEENS7_ILi96EEENS7_ILi192EEEEEELi192ENS_10bfloat16_tEfNS_4arch4Sm80ELb0ELb0ELb0ELb1ELb0ELb0ELb1ELb0EEENS1_21CollectiveEpilogueFwdINS6_IJS8_SA_S9_EEENS6_IJNS7_ILi1EEESI_SI_EEESC_SE_Li256ELb1ELb1ELb0ELb0EEENS1_19SingleTileSchedulerILb1ELb0ELb1ELi128EEEEEEEEEvNT_6ParamsE,"aw",@nobits
	.sectionflags	@""
	.align	16


//--------------------- .nv.shared._ZN7cutlass13device_kernelIN5flash19enable_sm80_to_sm89INS1_16FlashAttnFwdSm80INS1_25CollectiveMainloopFwdSm80ILi8ELi1ELb0EN4cute5tupleIJNS5_1CILi128EEENS7_ILi64EEENS7_ILi192EEEEEELi192ENS_10bfloat16_tEfNS_4arch4Sm80ELb0ELb0ELb0ELb1ELb0ELb1ELb1ELb0EEENS1_21CollectiveEpilogueFwdINS6_IJS8_SA_S9_EEENS6_IJNS7_ILi1EEESI_SI_EEESC_SE_Li256ELb1ELb1ELb0ELb0EEENS1_19SingleTileSchedulerILb1ELb0ELb1ELi128EEEEEEEEEvNT_6ParamsE --------------------------
	.section	.nv.shared._ZN7cutlass13device_kernelIN5flash19enable_sm80_to_sm89INS1_16FlashAttnFwdSm80INS1_25CollectiveMainloopFwdSm80ILi8ELi1ELb0EN4cute5tupleIJNS5_1CILi128EEENS7_ILi64EEENS7_ILi192EEEEEELi192ENS_10bfloat16_tEfNS_4arch4Sm80ELb0ELb0ELb0ELb1ELb0ELb1ELb1ELb0EEENS1_21CollectiveEpilogueFwdINS6_IJS8_SA_S9_EEENS6_IJNS7_ILi1EEESI_SI_EEESC_SE_Li256ELb1ELb1ELb0ELb0EEENS1_19SingleTileSchedulerILb1ELb0ELb1ELi128EEEEEEEEEvNT_6ParamsE,"aw",@nobits
	.sectionflags	@""
	.align	16


//--------------------- .nv.shared._ZN7cutlass13device_kernelIN5flash19enable_sm80_to_sm89INS1_16FlashAttnFwdSm80INS1_25CollectiveMainloopFwdSm80ILi8ELi1ELb0EN4cute5tupleIJNS5_1CILi128EEENS7_ILi64EEENS7_ILi192EEEEEELi192ENS_10bfloat16_tEfNS_4arch4Sm80ELb0ELb1ELb0ELb0ELb0ELb0ELb1ELb0EEENS1_21CollectiveEpilogueFwdINS6_IJS8_SA_S9_EEENS6_IJNS7_ILi1EEESI_SI_EEESC_SE_Li256ELb0ELb1ELb0ELb0EEENS1_19SingleTileSchedulerILb0ELb0ELb1ELi128EEEEEEEEEvNT_6ParamsE --------------------------
	.section	.nv.shared._ZN7cutlass13device_kernelIN5flash19enable_sm80_to_sm89INS1_16FlashAttnFwdSm80INS1_25CollectiveMainloopFwdSm80ILi8ELi1ELb0EN4cute5tupleIJNS5_1CILi128EEENS7_ILi64EEENS7_ILi192EEEEEELi192ENS_10bfloat16_tEfNS_4arch4Sm80ELb0ELb1ELb0ELb0ELb0ELb0ELb1ELb0EEENS1_21CollectiveEpilogueFwdINS6_IJS8_SA_S9_EEENS6_IJNS7_ILi1EEESI_SI_EEESC_SE_Li256ELb0ELb1ELb0ELb0EEENS1_19SingleTileSchedulerILb0ELb0ELb1ELi128EEEEEEEEEvNT_6ParamsE,"aw",@nobits
	.sectionflags	@""
	.align	16


//--------------------- .nv.shared._ZN7cutlass13device_kernelIN5flash19enable_sm80_to_sm89INS1_16FlashAttnFwdSm80INS1_25CollectiveMainloopFwdSm80ILi8ELi1ELb0EN4cute5tupleIJNS5_1CILi128EEENS7_ILi64EEENS7_ILi192EEEEEELi192ENS_10bfloat16_tEfNS_4arch4Sm80ELb0ELb1ELb0ELb1ELb0ELb0ELb1ELb0EEENS1_21CollectiveEpilogueFwdINS6_IJS8_SA_S9_EEENS6_IJNS7_ILi1EEESI_SI_EEESC_SE_Li256ELb1ELb1ELb0ELb0EEENS1_19SingleTileSchedulerILb1ELb0ELb1ELi128EEEEEEEEEvNT_6ParamsE --------------------------
	.section	.nv.shared._ZN7cutlass13device_kernelIN5flash19enable_sm80_to_sm89INS1_16FlashAttnFwdSm80INS1_25CollectiveMainloopFwdSm80ILi8ELi1ELb0EN4cute5tupleIJNS5_1CILi128EEENS7_ILi64EEENS7_ILi192EEEEEELi192ENS_10bfloat16_tEfNS_4arch4Sm80ELb0ELb1ELb0ELb1ELb0ELb0ELb1ELb0EEENS1_21CollectiveEpilogueFwdINS6_IJS8_SA_S9_EEENS6_IJNS7_ILi1EEESI_SI_EEESC_SE_Li256ELb1ELb1ELb0ELb0EEENS1_19SingleTileSchedulerILb1ELb0ELb1ELi128EEEEEEEEEvNT_6ParamsE,"aw",@nobits
	.sectionflags	@""
	.align	16


//--------------------- .nv.shared._ZN7cutlass13device_kernelIN5flash19enable_sm80_to_sm89INS1_16FlashAttnFwdSm80INS1_25CollectiveMainloopFwdSm80ILi8ELi1ELb0EN4cute5tupleIJNS5_1CILi128EEENS7_ILi64EEENS7_ILi192EEEEEELi192ENS_10bfloat16_tEfNS_4arch4Sm80ELb0ELb1ELb0ELb1ELb0ELb1ELb1ELb0EEENS1_21CollectiveEpilogueFwdINS6_IJS8_SA_S9_EEENS6_IJNS7_ILi1EEESI_SI_EEESC_SE_Li256ELb1ELb1ELb0ELb0EEENS1_19SingleTileSchedulerILb1ELb0ELb1ELi128EEEEEEEEEvNT_6ParamsE --------------------------
	.section	.nv.shared._ZN7cutlass13device_kernelIN5flash19enable_sm80_to_sm89INS1_16FlashAttnFwdSm80INS1_25CollectiveMainloopFwdSm80ILi8ELi1ELb0EN4cute5tupleIJNS5_1CILi128EEENS7_ILi64EEENS7_ILi192EEEEEELi192ENS_10bfloat16_tEfNS_4arch4Sm80ELb0ELb1ELb0ELb1ELb0ELb1ELb1ELb0EEENS1_21CollectiveEpilogueFwdINS6_IJS8_SA_S9_EEENS6_IJNS7_ILi1EEESI_SI_EEESC_SE_Li256ELb1ELb1ELb0ELb0EEENS1_19SingleTileSchedulerILb1ELb0ELb1ELi128EEEEEEEEEvNT_6ParamsE,"aw",@nobits
	.sectionflags	@""
	.align	16


//--------------------- .nv.shared._ZN7cutlass13device_kernelIN5flash19enable_sm80_to_sm89INS1_16FlashAttnFwdSm80INS1_25CollectiveMainloopFwdSm80ILi8ELi1ELb1EN4cute5tupleIJNS5_1CILi128EEENS7_ILi96EEENS7_ILi192EEEEEELi192ENS_10bfloat16_tEfNS_4arch4Sm80ELb1ELb0ELb0ELb0ELb0ELb0ELb1ELb0EEENS1_21CollectiveEpilogueFwdINS6_IJS8_SA_S9_EEENS6_IJNS7_ILi1EEESI_SI_EEESC_SE_Li256ELb0ELb1ELb0ELb0EEENS1_30DynamicPersistentTileSchedulerILi256ELi256ELb0ELb1ELb0EEEEEEEEEvNT_6ParamsE --------------------------
	.section	.nv.shared._ZN7cutlass13device_kernelIN5flash19enable_sm80_to_sm89INS1_16FlashAttnFwdSm80INS1_25CollectiveMainloopFwdSm80ILi8ELi1ELb1EN4cute5tupleIJNS5_1CILi128EEENS7_ILi96EEENS7_ILi192EEEEEELi192ENS_10bfloat16_tEfNS_4arch4Sm80ELb1ELb0ELb0ELb0ELb0ELb0ELb1ELb0EEENS1_21CollectiveEpilogueFwdINS6_IJS8_SA_S9_EEENS6_IJNS7_ILi1EEESI_SI_EEESC_SE_Li256ELb0ELb1ELb0ELb0EEENS1_30DynamicPersistentTileSchedulerILi256ELi256ELb0ELb1ELb0EEEEEEEEEvNT_6ParamsE,"aw",@nobits
	.sectionflags	@""
	.align	16


//--------------------- .nv.shared._ZN7cutlass13device_kernelIN5flash19enable_sm80_to_sm89INS1_16FlashAttnFwdSm80INS1_25CollectiveMainloopFwdSm80ILi8ELi1ELb1EN4cute5tupleIJNS5_1CILi128EEENS7_ILi96EEENS7_ILi192EEEEEELi192ENS_10bfloat16_tEfNS_4arch4Sm80ELb1ELb0ELb0ELb1ELb0ELb0ELb1ELb0EEENS1_21CollectiveEpilogueFwdINS6_IJS8_SA_S9_EEENS6_IJNS7_ILi1EEESI_SI_EEESC_SE_Li256ELb1ELb1ELb0ELb0EEENS1_19SingleTileSchedulerILb1ELb0ELb1ELi128EEEEEEEEEvNT_6ParamsE --------------------------
	.section	.nv.shared._ZN7cutlass13device_kernelIN5flash19enable_sm80_to_sm89INS1_16FlashAttnFwdSm80INS1_25CollectiveMainloopFwdSm80ILi8ELi1ELb1EN4cute5tupleIJNS5_1CILi128EEENS7_ILi96EEENS7_ILi192EEEEEELi192ENS_10bfloat16_tEfNS_4arch4Sm80ELb1ELb0ELb0ELb1ELb0ELb0ELb1ELb0EEENS1_21CollectiveEpilogueFwdINS6_IJS8_SA_S9_EEENS6_IJNS7_ILi1EEESI_SI_EEESC_SE_Li256ELb1ELb1ELb0ELb0EEENS1_19SingleTileSchedulerILb1ELb0ELb1ELi128EEEEEEEEEvNT_6ParamsE,"aw",@nobits
	.sectionflags	@""
	.align	16


//--------------------- .nv.shared._ZN7cutlass13device_kernelIN5flash19enable_sm80_to_sm89INS1_16FlashAttnFwdSm80INS1_25CollectiveMainloopFwdSm80ILi8ELi1ELb0EN4cute5tupleIJNS5_1CILi128EEENS7_ILi64EEENS7_ILi192EEEEEELi192ENS_10bfloat16_tEfNS_4arch4Sm80ELb1ELb0ELb0ELb1ELb0ELb1ELb1ELb0EEENS1_21CollectiveEpilogueFwdINS6_IJS8_SA_S9_EEENS6_IJNS7_ILi1EEESI_SI_EEESC_SE_Li256ELb1ELb1ELb0ELb0EEENS1_19SingleTileSchedulerILb1ELb0ELb1ELi128EEEEEEEEEvNT_6ParamsE --------------------------
	.section	.nv.shared._ZN7cutlass13device_kernelIN5flash19enable_sm80_to_sm89INS1_16FlashAttnFwdSm80INS1_25CollectiveMainloopFwdSm80ILi8ELi1ELb0EN4cute5tupleIJNS5_1CILi128EEENS7_ILi64EEENS7_ILi192EEEEEELi192ENS_10bfloat16_tEfNS_4arch4Sm80ELb1ELb0ELb0ELb1ELb0ELb1ELb1ELb0EEENS1_21CollectiveEpilogueFwdINS6_IJS8_SA_S9_EEENS6_IJNS7_ILi1EEESI_SI_EEESC_SE_Li256ELb1ELb1ELb0ELb0EEENS1_19SingleTileSchedulerILb1ELb0ELb1ELi128EEEEEEEEEvNT_6ParamsE,"aw",@nobits
	.sectionflags	@""
	.align	16


//--------------------- .nv.shared._ZN7cutlass13device_kernelIN5flash19enable_sm80_to_sm89INS1_16FlashAttnFwdSm80INS1_25CollectiveMainloopFwdSm80ILi8ELi2ELb1EN4cute5tupleIJNS5_1CILi128EEENS7_ILi96EEENS7_ILi192EEEEEELi192ENS_10bfloat16_tEfNS_4arch4Sm80ELb0ELb0ELb0ELb0ELb0ELb0ELb1ELb0EEENS1_21CollectiveEpilogueFwdINS6_IJS8_SA_S9_EEENS6_IJNS7_ILi1EEESI_SI_EEESC_SE_Li256ELb0ELb1ELb0ELb0EEENS1_19SingleTileSchedulerILb0ELb0ELb1ELi128EEEEEEEEEvNT_6ParamsE --------------------------
	.section	.nv.shared._ZN7cutlass13device_kernelIN5flash19enable_sm80_to_sm89INS1_16FlashAttnFwdSm80INS1_25CollectiveMainloopFwdSm80ILi8ELi2ELb1EN4cute5tupleIJNS5_1CILi128EEENS7_ILi96EEENS7_ILi192EEEEEELi192ENS_10bfloat16_tEfNS_4arch4Sm80ELb0ELb0ELb0ELb0ELb0ELb0ELb1ELb0EEENS1_21CollectiveEpilogueFwdINS6_IJS8_SA_S9_EEENS6_IJNS7_ILi1EEESI_SI_EEESC_SE_Li256ELb0ELb1ELb0ELb0EEENS1_19SingleTileSchedulerILb0ELb0ELb1ELi128EEEEEEEEEvNT_6ParamsE,"aw",@nobits
	.sectionflags	@""
	.align	16


//--------------------- .nv.shared._ZN7cutlass13device_kernelIN5flash19enable_sm80_to_sm89INS1_16FlashAttnFwdSm80INS1_25CollectiveMainloopFwdSm80ILi8ELi2ELb1EN4cute5tupleIJNS5_1CILi128EEENS7_ILi96EEENS7_ILi192EEEEEELi192ENS_10bfloat16_tEfNS_4arch4Sm80ELb0ELb0ELb0ELb1ELb0ELb0ELb1ELb0EEENS1_21CollectiveEpilogueFwdINS6_IJS8_SA_S9_EEENS6_IJNS7_ILi1EEESI_SI_EEESC_SE_Li256ELb1ELb1ELb0ELb0EEENS1_19SingleTileSchedulerILb1ELb0ELb1ELi128EEEEEEEEEvNT_6ParamsE --------------------------
	.section	.nv.shared._ZN7cutlass13device_kernelIN5flash19enable_sm80_to_sm89INS1_16FlashAttnFwdSm80INS1_25CollectiveMainloopFwdSm80ILi8ELi2ELb1EN4cute5tupleIJNS5_1CILi128EEENS7_ILi96EEENS7_ILi192EEEEEELi192ENS_10bfloat16_tEfNS_4arch4Sm80ELb0ELb0ELb0ELb1ELb0ELb0ELb1ELb0EEENS1_21CollectiveEpilogueFwdINS6_IJS8_SA_S9_EEENS6_IJNS7_ILi1EEESI_SI_EEESC_SE_Li256ELb1ELb1ELb0ELb0EEENS1_19SingleTileSchedulerILb1ELb0ELb1ELi128EEEEEEEEEvNT_6ParamsE,"aw",@nobits
	.sectionflags	@""
	.align	16


//--------------------- .nv.shared._ZN7cutlass13device_kernelIN5flash19enable_sm80_to_sm89INS1_16FlashAttnFwdSm80INS1_25CollectiveMainloopFwdSm80ILi8ELi2ELb0EN4cute5tupleIJNS5_1CILi128EEENS7_ILi64EEENS7_ILi192EEEEEELi192ENS_10bfloat16_tEfNS_4arch4Sm80ELb0ELb0ELb0ELb1ELb0ELb1ELb1ELb0EEENS1_21CollectiveEpilogueFwdINS6_IJS8_SA_S9_EEENS6_IJNS7_ILi1EEESI_SI_EEESC_SE_Li256ELb1ELb1ELb0ELb0EEENS1_19SingleTileSchedulerILb1ELb0ELb1ELi128EEEEEEEEEvNT_6ParamsE --------------------------
	.section	.nv.shared._ZN7cutlass13device_kernelIN5flash19enable_sm80_to_sm89INS1_16FlashAttnFwdSm80INS1_25CollectiveMainloopFwdSm80ILi8ELi2ELb0EN4cute5tupleIJNS5_1CILi128EEENS7_ILi64EEENS7_ILi192EEEEEELi192ENS_10bfloat16_tEfNS_4arch4Sm80ELb0ELb0ELb0ELb1ELb0ELb1ELb1ELb0EEENS1_21CollectiveEpilogueFwdINS6_IJS8_SA_S9_EEENS6_IJNS7_ILi1EEESI_SI_EEESC_SE_Li256ELb1ELb1ELb0ELb0EEENS1_19SingleTileSchedulerILb1ELb0ELb1ELi128EEEEEEEEEvNT_6ParamsE,"aw",@nobits
	.sectionflags	@""
	.align	16


//--------------------- .nv.shared._ZN7cutlass13device_kernelIN5flash19enable_sm80_to_sm89INS1_16FlashAttnFwdSm80INS1_25CollectiveMainloopFwdSm80ILi8ELi2ELb0EN4cute5tupleIJNS5_1CILi128EEENS7_ILi64EEENS7_ILi192EEEEEELi192ENS_10bfloat16_tEfNS_4arch4Sm80ELb0ELb1ELb0ELb0ELb0ELb0ELb1ELb0EEENS1_21CollectiveEpilogueFwdINS6_IJS8_SA_S9_EEENS6_IJNS7_ILi1EEESI_SI_EEESC_SE_Li256ELb0ELb1ELb0ELb0EEENS1_19SingleTileSchedulerILb0ELb0ELb1ELi128EEEEEEEEEvNT_6ParamsE --------------------------
	.section	.nv.shared._ZN7cutlass13device_kernelIN5flash19enable_sm80_to_sm89INS1_16FlashAttnFwdSm80INS1_25CollectiveMainloopFwdSm80ILi8ELi2ELb0EN4cute5tupleIJNS5_1CILi128EEENS7_ILi64EEENS7_ILi192EEEEEELi192ENS_10bfloat16_tEfNS_4arch4Sm80ELb0ELb1ELb0ELb0ELb0ELb0ELb1ELb0EEENS1_21CollectiveEpilogueFwdINS6_IJS8_SA_S9_EEENS6_IJNS7_ILi1EEESI_SI_EEESC_SE_Li256ELb0ELb1ELb0ELb0EEENS1_19SingleTileSchedulerILb0ELb0ELb1ELi128EEEEEEEEEvNT_6ParamsE,"aw",@nobits
	.sectionflags	@""
	.align	16


//--------------------- .nv.shared._ZN7cutlass13device_kernelIN5flash19enable_sm80_to_sm89INS1_16FlashAttnFwdSm80INS1_25CollectiveMainloopFwdSm80ILi8ELi2ELb0EN4cute5tupleIJNS5_1CILi128EEENS7_ILi64EEENS7_ILi192EEEEEELi192ENS_10bfloat16_tEfNS_4arch4Sm80ELb0ELb1ELb0ELb1ELb0ELb0ELb1ELb0EEENS1_21CollectiveEpilogueFwdINS6_IJS8_SA_S9_EEENS6_IJNS7_ILi1EEESI_SI_EEESC_SE_Li256ELb1ELb1ELb0ELb0EEENS1_19SingleTileSchedulerILb1ELb0ELb1ELi128EEEEEEEEEvNT_6ParamsE --------------------------
	.section	.nv.shared._ZN7cutlass13device_kernelIN5flash19enable_sm80_to_sm89INS1_16FlashAttnFwdSm80INS1_25CollectiveMainloopFwdSm80ILi8ELi2ELb0EN4cute5tupleIJNS5_1CILi128EEENS7_ILi64EEENS7_ILi192EEEEEELi192ENS_10bfloat16_tEfNS_4arch4Sm80ELb0ELb1ELb0ELb1ELb0ELb0ELb1ELb0EEENS1_21CollectiveEpilogueFwdINS6_IJS8_SA_S9_EEENS6_IJNS7_ILi1EEESI_SI_EEESC_SE_Li256ELb1ELb1ELb0ELb0EEENS1_19SingleTileSchedulerILb1ELb0ELb1ELi128EEEEEEEEEvNT_6ParamsE,"aw",@nobits
	.sectionflags	@""
	.align	16


//--------------------- .nv.shared._ZN7cutlass13device_kernelIN5flash19enable_sm80_to_sm89INS1_16FlashAttnFwdSm80INS1_25CollectiveMainloopFwdSm80ILi8ELi2ELb0EN4cute5tupleIJNS5_1CILi128EEENS7_ILi64EEENS7_ILi192EEEEEELi192ENS_10bfloat16_tEfNS_4arch4Sm80ELb0ELb1ELb0ELb1ELb0ELb1ELb1ELb0EEENS1_21CollectiveEpilogueFwdINS6_IJS8_SA_S9_EEENS6_IJNS7_ILi1EEESI_SI_EEESC_SE_Li256ELb1ELb1ELb0ELb0EEENS1_19SingleTileSchedulerILb1ELb0ELb1ELi128EEEEEEEEEvNT_6ParamsE --------------------------
	.section	.nv.shared._ZN7cutlass13device_kernelIN5flash19enable_sm80_to_sm89INS1_16FlashAttnFwdSm80INS1_25CollectiveMainloopFwdSm80ILi8ELi2ELb0EN4cute5tupleIJNS5_1CILi128EEENS7_ILi64EEENS7_ILi192EEEEEELi192ENS_10bfloat16_tEfNS_4arch4Sm80ELb0ELb1ELb0ELb1ELb0ELb1ELb1ELb0EEENS1_21CollectiveEpilogueFwdINS6_IJS8_SA_S9_EEENS6_IJNS7_ILi1EEESI_SI_EEESC_SE_Li256ELb1ELb1ELb0ELb0EEENS1_19SingleTileSchedulerILb1ELb0ELb1ELi128EEEEEEEEEvNT_6ParamsE,"aw",@nobits
	.sectionflags	@""
	.align	16


//--------------------- .nv.shared._ZN7cutlass13device_kernelIN5flash19enable_sm80_to_sm89INS1_16FlashAttnFwdSm80INS1_25CollectiveMainloopFwdSm80ILi8ELi2ELb1EN4cute5tupleIJNS5_1CILi128EEENS7_ILi96EEENS7_ILi192EEEEEELi192ENS_10bfloat16_tEfNS_4arch4Sm80ELb1ELb0ELb0ELb0ELb0ELb0ELb1ELb0EEENS1_21CollectiveEpilogueFwdINS6_IJS8_SA_S9_EEENS6_IJNS7_ILi1EEESI_SI_EEESC_SE_Li256ELb0ELb1ELb0ELb0EEENS1_30DynamicPersistentTileSchedulerILi256ELi256ELb0ELb1ELb0EEEEEEEEEvNT_6ParamsE --------------------------
	.section	.nv.shared._ZN7cutlass13device_kernelIN5flash19enable_sm80_to_sm89INS1_16FlashAttnFwdSm80INS1_25CollectiveMainloopFwdSm80ILi8ELi2ELb1EN4cute5tupleIJNS5_1CILi128EEENS7_ILi96EEENS7_ILi192EEEEEELi192ENS_10bfloat16_tEfNS_4arch4Sm80ELb1ELb0ELb0ELb0ELb0ELb0ELb1ELb0EEENS1_21CollectiveEpilogueFwdINS6_IJS8_SA_S9_EEENS6_IJNS7_ILi1EEESI_SI_EEESC_SE_Li256ELb0ELb1ELb0ELb0EEENS1_30DynamicPersistentTileSchedulerILi256ELi256ELb0ELb1ELb0EEEEEEEEEvNT_6ParamsE,"aw",@nobits
	.sectionflags	@""
	.align	16


//--------------------- .nv.shared._ZN7cutlass13device_kernelIN5flash19enable_sm80_to_sm89INS1_16FlashAttnFwdSm80INS1_25CollectiveMainloopFwdSm80ILi8ELi2ELb1EN4cute5tupleIJNS5_1CILi128EEENS7_ILi96EEENS7_ILi192EEEEEELi192ENS_10bfloat16_tEfNS_4arch4Sm80ELb1ELb0ELb0ELb1ELb0ELb0ELb1ELb0EEENS1_21CollectiveEpilogueFwdINS6_IJS8_SA_S9_EEENS6_IJNS7_ILi1EEESI_SI_EEESC_SE_Li256ELb1ELb1ELb0ELb0EEENS1_19SingleTileSchedulerILb1ELb0ELb1ELi128EEEEEEEEEvNT_6ParamsE --------------------------
	.section	.nv.shared._ZN7cutlass13device_kernelIN5flash19enable_sm80_to_sm89INS1_16FlashAttnFwdSm80INS1_25CollectiveMainloopFwdSm80ILi8ELi2ELb1EN4cute5tupleIJNS5_1CILi128EEENS7_ILi96EEENS7_ILi192EEEEEELi192ENS_10bfloat16_tEfNS_4arch4Sm80ELb1ELb0ELb0ELb1ELb0ELb0ELb1ELb0EEENS1_21CollectiveEpilogueFwdINS6_IJS8_SA_S9_EEENS6_IJNS7_ILi1EEESI_SI_EEESC_SE_Li256ELb1ELb1ELb0ELb0EEENS1_19SingleTileSchedulerILb1ELb0ELb1ELi128EEEEEEEEEvNT_6ParamsE,"aw",@nobits
	.sectionflags	@""
	.align	16


//--------------------- .nv.shared._ZN7cutlass13device_kernelIN5flash19enable_sm80_to_sm89INS1_16FlashAttnFwdSm80INS1_25CollectiveMainloopFwdSm80ILi8ELi2ELb0EN4cute5tupleIJNS5_1CILi128EEENS7_ILi64EEENS7_ILi192EEEEEELi192ENS_10bfloat16_tEfNS_4arch4Sm80ELb1ELb0ELb0ELb1ELb0ELb1ELb1ELb0EEENS1_21CollectiveEpilogueFwdINS6_IJS8_SA_S9_EEENS6_IJNS7_ILi1EEESI_SI_EEESC_SE_Li256ELb1ELb1ELb0ELb0EEENS1_19SingleTileSchedulerILb1ELb0ELb1ELi128EEEEEEEEEvNT_6ParamsE --------------------------
	.section	.nv.shared._ZN7cutlass13device_kernelIN5flash19enable_sm80_to_sm89INS1_16FlashAttnFwdSm80INS1_25CollectiveMainloopFwdSm80ILi8ELi2ELb0EN4cute5tupleIJNS5_1CILi128EEENS7_ILi64EEENS7_ILi192EEEEEELi192ENS_10bfloat16_tEfNS_4arch4Sm80ELb1ELb0ELb0ELb1ELb0ELb1ELb1ELb0EEENS1_21CollectiveEpilogueFwdINS6_IJS8_SA_S9_EEENS6_IJNS7_ILi1EEESI_SI_EEESC_SE_Li256ELb1ELb1ELb0ELb0EEENS1_19SingleTileSchedulerILb1ELb0ELb1ELi128EEEEEEEEEvNT_6ParamsE,"aw",@nobits
	.sectionflags	@""
	.align	16
